	.target	sm_100a

	.elftype	@"ET_EXEC"


//--------------------- .note.nv.tkinfo           --------------------------
	.section	.note.nv.tkinfo,"",@"SHT_NOTE"
	.sectionflags	@"SHF_NOTE_NV_TKINFO"
	.tkinfo
        /*0018*/ 	.word	0x00000002
        /*0030*/ 	.string	""
        /*0030*/ 	.string	"ptxas"
        /*0030*/ 	.string	"Cuda compilation tools, release 13.0, V13.0.88"
        /*0030*/ 	.string	"Build cuda_13.0.r13.0/compiler.36424714_0"
        /*0030*/ 	.string	"-arch sm_100a -m 64 "



//--------------------- .note.nv.cuinfo           --------------------------
	.section	.note.nv.cuinfo,"",@"SHT_NOTE"
	.sectionflags	@"SHF_NOTE_NV_CUINFO"
        /*0018*/ 	.short	0x0002
        /*001a*/ 	.short	0x0064
        /*001c*/ 	.short	0x0082
	.zero		2


//--------------------- .nv.info                  --------------------------
	.section	.nv.info,"",@"SHT_CUDA_INFO"
	.align	4


	//----- nvinfo : EIATTR_REGCOUNT
	.align		4
        /*0000*/ 	.byte	0x04, 0x2f
        /*0002*/ 	.short	(.L_41 - .L_40)
	.align		4
.L_40:
        /*0004*/ 	.word	index@(_Z35group_norm_nhwc_fwd_one_pass_kernelI11Fp32IOFp16WLi512ELi42ELi672EEv26Group_norm_nhwc_fwd_params)
        /*0008*/ 	.word	0x00000050


	//----- nvinfo : EIATTR_FRAME_SIZE
	.align		4
.L_41:
        /*000c*/ 	.byte	0x04, 0x11
        /*000e*/ 	.short	(.L_43 - .L_42)
	.align		4
.L_42:
        /*0010*/ 	.word	index@(_Z35group_norm_nhwc_fwd_one_pass_kernelI11Fp32IOFp16WLi512ELi42ELi672EEv26Group_norm_nhwc_fwd_params)
        /*0014*/ 	.word	0x00000000


	//----- nvinfo : EIATTR_REGCOUNT
	.align		4
.L_43:
        /*0018*/ 	.byte	0x04, 0x2f
        /*001a*/ 	.short	(.L_45 - .L_44)
	.align		4
.L_44:
        /*001c*/ 	.word	index@(_Z35group_norm_nhwc_fwd_one_pass_kernelI11Fp32IOFp16WLi256ELi42ELi672EEv26Group_norm_nhwc_fwd_params)
        /*0020*/ 	.word	0x0000004a


	//----- nvinfo : EIATTR_FRAME_SIZE
	.align		4
.L_45:
        /*0024*/ 	.byte	0x04, 0x11
        /*0026*/ 	.short	(.L_47 - .L_46)
	.align		4
.L_46:
        /*0028*/ 	.word	index@(_Z35group_norm_nhwc_fwd_one_pass_kernelI11Fp32IOFp16WLi256ELi42ELi672EEv26Group_norm_nhwc_fwd_params)
        /*002c*/ 	.word	0x00000000


	//----- nvinfo : EIATTR_REGCOUNT
	.align		4
.L_47:
        /*0030*/ 	.byte	0x04, 0x2f
        /*0032*/ 	.short	(.L_49 - .L_48)
	.align		4
.L_48:
        /*0034*/ 	.word	index@(_Z35group_norm_nhwc_fwd_one_pass_kernelI11Fp32IOFp16WLi128ELi42ELi672EEv26Group_norm_nhwc_fwd_params)
        /*0038*/ 	.word	0x00000020


	//----- nvinfo : EIATTR_FRAME_SIZE
	.align		4
.L_49:
        /*003c*/ 	.byte	0x04, 0x11
        /*003e*/ 	.short	(.L_51 - .L_50)
	.align		4
.L_50:
        /*0040*/ 	.word	index@(_Z35group_norm_nhwc_fwd_one_pass_kernelI11Fp32IOFp16WLi128ELi42ELi672EEv26Group_norm_nhwc_fwd_params)
        /*0044*/ 	.word	0x00000000


	//----- nvinfo : EIATTR_REGCOUNT
	.align		4
.L_51:
        /*0048*/ 	.byte	0x04, 0x2f
        /*004a*/ 	.short	(.L_53 - .L_52)
	.align		4
.L_52:
        /*004c*/ 	.word	index@(_Z35group_norm_nhwc_fwd_one_pass_kernelI11Fp32IOFp16WLi64ELi42ELi672EEv26Group_norm_nhwc_fwd_params)
        /*0050*/ 	.word	0x00000020


	//----- nvinfo : EIATTR_FRAME_SIZE
	.align		4
.L_53:
        /*0054*/ 	.byte	0x04, 0x11
        /*0056*/ 	.short	(.L_55 - .L_54)
	.align		4
.L_54:
        /*0058*/ 	.word	index@(_Z35group_norm_nhwc_fwd_one_pass_kernelI11Fp32IOFp16WLi64ELi42ELi672EEv26Group_norm_nhwc_fwd_params)
        /*005c*/ 	.word	0x00000000


	//----- nvinfo : EIATTR_REGCOUNT
	.align		4
.L_55:
        /*0060*/ 	.byte	0x04, 0x2f
        /*0062*/ 	.short	(.L_57 - .L_56)
	.align		4
.L_56:
        /*0064*/ 	.word	index@(_Z35group_norm_nhwc_fwd_one_pass_kernelI11Fp32IOBf16WLi512ELi42ELi672EEv26Group_norm_nhwc_fwd_params)
        /*0068*/ 	.word	0x00000050


	//----- nvinfo : EIATTR_FRAME_SIZE
	.align		4
.L_57:
        /*006c*/ 	.byte	0x04, 0x11
        /*006e*/ 	.short	(.L_59 - .L_58)
	.align		4
.L_58:
        /*0070*/ 	.word	index@(_Z35group_norm_nhwc_fwd_one_pass_kernelI11Fp32IOBf16WLi512ELi42ELi672EEv26Group_norm_nhwc_fwd_params)
        /*0074*/ 	.word	0x00000000


	//----- nvinfo : EIATTR_REGCOUNT
	.align		4
.L_59:
        /*0078*/ 	.byte	0x04, 0x2f
        /*007a*/ 	.short	(.L_61 - .L_60)
	.align		4
.L_60:
        /*007c*/ 	.word	index@(_Z35group_norm_nhwc_fwd_one_pass_kernelI11Fp32IOBf16WLi256ELi42ELi672EEv26Group_norm_nhwc_fwd_params)
        /*0080*/ 	.word	0x0000004a


	//----- nvinfo : EIATTR_FRAME_SIZE
	.align		4
.L_61:
        /*0084*/ 	.byte	0x04, 0x11
        /*0086*/ 	.short	(.L_63 - .L_62)
	.align		4
.L_62:
        /*0088*/ 	.word	index@(_Z35group_norm_nhwc_fwd_one_pass_kernelI11Fp32IOBf16WLi256ELi42ELi672EEv26Group_norm_nhwc_fwd_params)
        /*008c*/ 	.word	0x00000000


	//----- nvinfo : EIATTR_REGCOUNT
	.align		4
.L_63:
        /*0090*/ 	.byte	0x04, 0x2f
        /*0092*/ 	.short	(.L_65 - .L_64)
	.align		4
.L_64:
        /*0094*/ 	.word	index@(_Z35group_norm_nhwc_fwd_one_pass_kernelI11Fp32IOBf16WLi128ELi42ELi672EEv26Group_norm_nhwc_fwd_params)
        /*0098*/ 	.word	0x00000020


	//----- nvinfo : EIATTR_FRAME_SIZE
	.align		4
.L_65:
        /*009c*/ 	.byte	0x04, 0x11
        /*009e*/ 	.short	(.L_67 - .L_66)
	.align		4
.L_66:
        /*00a0*/ 	.word	index@(_Z35group_norm_nhwc_fwd_one_pass_kernelI11Fp32IOBf16WLi128ELi42ELi672EEv26Group_norm_nhwc_fwd_params)
        /*00a4*/ 	.word	0x00000000


	//----- nvinfo : EIATTR_REGCOUNT
	.align		4
.L_67:
        /*00a8*/ 	.byte	0x04, 0x2f
        /*00aa*/ 	.short	(.L_69 - .L_68)
	.align		4
.L_68:
        /*00ac*/ 	.word	index@(_Z35group_norm_nhwc_fwd_one_pass_kernelI11Fp32IOBf16WLi64ELi42ELi672EEv26Group_norm_nhwc_fwd_params)
        /*00b0*/ 	.word	0x00000020


	//----- nvinfo : EIATTR_FRAME_SIZE
	.align		4
.L_69:
        /*00b4*/ 	.byte	0x04, 0x11
        /*00b6*/ 	.short	(.L_71 - .L_70)
	.align		4
.L_70:
        /*00b8*/ 	.word	index@(_Z35group_norm_nhwc_fwd_one_pass_kernelI11Fp32IOBf16WLi64ELi42ELi672EEv26Group_norm_nhwc_fwd_params)
        /*00bc*/ 	.word	0x00000000


	//----- nvinfo : EIATTR_REGCOUNT
	.align		4
.L_71:
        /*00c0*/ 	.byte	0x04, 0x2f
        /*00c2*/ 	.short	(.L_73 - .L_72)
	.align		4
.L_72:
        /*00c4*/ 	.word	index@(_Z35group_norm_nhwc_fwd_one_pass_kernelI11Fp32IOFp32WLi512ELi42ELi672EEv26Group_norm_nhwc_fwd_params)
        /*00c8*/ 	.word	0x00000050


	//----- nvinfo : EIATTR_FRAME_SIZE
	.align		4
.L_73:
        /*00cc*/ 	.byte	0x04, 0x11
        /*00ce*/ 	.short	(.L_75 - .L_74)
	.align		4
.L_74:
        /*00d0*/ 	.word	index@(_Z35group_norm_nhwc_fwd_one_pass_kernelI11Fp32IOFp32WLi512ELi42ELi672EEv26Group_norm_nhwc_fwd_params)
        /*00d4*/ 	.word	0x00000000


	//----- nvinfo : EIATTR_REGCOUNT
	.align		4
.L_75:
        /*00d8*/ 	.byte	0x04, 0x2f
        /*00da*/ 	.short	(.L_77 - .L_76)
	.align		4
.L_76:
        /*00dc*/ 	.word	index@(_Z35group_norm_nhwc_fwd_one_pass_kernelI11Fp32IOFp32WLi256ELi42ELi672EEv26Group_norm_nhwc_fwd_params)
        /*00e0*/ 	.word	0x0000004a


	//----- nvinfo : EIATTR_FRAME_SIZE
	.align		4
.L_77:
        /*00e4*/ 	.byte	0x04, 0x11
        /*00e6*/ 	.short	(.L_79 - .L_78)
	.align		4
.L_78:
        /*00e8*/ 	.word	index@(_Z35group_norm_nhwc_fwd_one_pass_kernelI11Fp32IOFp32WLi256ELi42ELi672EEv26Group_norm_nhwc_fwd_params)
        /*00ec*/ 	.word	0x00000000


	//----- nvinfo : EIATTR_REGCOUNT
	.align		4
.L_79:
        /*00f0*/ 	.byte	0x04, 0x2f
        /*00f2*/ 	.short	(.L_81 - .L_80)
	.align		4
.L_80:
        /*00f4*/ 	.word	index@(_Z35group_norm_nhwc_fwd_one_pass_kernelI11Fp32IOFp32WLi128ELi42ELi672EEv26Group_norm_nhwc_fwd_params)
        /*00f8*/ 	.word	0x00000020


	//----- nvinfo : EIATTR_FRAME_SIZE
	.align		4
.L_81:
        /*00fc*/ 	.byte	0x04, 0x11
        /*00fe*/ 	.short	(.L_83 - .L_82)
	.align		4
.L_82:
        /*0100*/ 	.word	index@(_Z35group_norm_nhwc_fwd_one_pass_kernelI11Fp32IOFp32WLi128ELi42ELi672EEv26Group_norm_nhwc_fwd_params)
        /*0104*/ 	.word	0x00000000


	//----- nvinfo : EIATTR_REGCOUNT
	.align		4
.L_83:
        /*0108*/ 	.byte	0x04, 0x2f
        /*010a*/ 	.short	(.L_85 - .L_84)
	.align		4
.L_84:
        /*010c*/ 	.word	index@(_Z35group_norm_nhwc_fwd_one_pass_kernelI11Fp32IOFp32WLi64ELi42ELi672EEv26Group_norm_nhwc_fwd_params)
        /*0110*/ 	.word	0x00000020


	//----- nvinfo : EIATTR_FRAME_SIZE
	.align		4
.L_85:
        /*0114*/ 	.byte	0x04, 0x11
        /*0116*/ 	.short	(.L_87 - .L_86)
	.align		4
.L_86:
        /*0118*/ 	.word	index@(_Z35group_norm_nhwc_fwd_one_pass_kernelI11Fp32IOFp32WLi64ELi42ELi672EEv26Group_norm_nhwc_fwd_params)
        /*011c*/ 	.word	0x00000000


	//----- nvinfo : EIATTR_REGCOUNT
	.align		4
.L_87:
        /*0120*/ 	.byte	0x04, 0x2f
        /*0122*/ 	.short	(.L_89 - .L_88)
	.align		4
.L_88:
        /*0124*/ 	.word	index@(_Z35group_norm_nhwc_fwd_one_pass_kernelI11Fp16IOFp16WLi512ELi42ELi672EEv26Group_norm_nhwc_fwd_params)
        /*0128*/ 	.word	0x00000050


	//----- nvinfo : EIATTR_FRAME_SIZE
	.align		4
.L_89:
        /*012c*/ 	.byte	0x04, 0x11
        /*012e*/ 	.short	(.L_91 - .L_90)
	.align		4
.L_90:
        /*0130*/ 	.word	index@(_Z35group_norm_nhwc_fwd_one_pass_kernelI11Fp16IOFp16WLi512ELi42ELi672EEv26Group_norm_nhwc_fwd_params)
        /*0134*/ 	.word	0x00000000


	//----- nvinfo : EIATTR_REGCOUNT
	.align		4
.L_91:
        /*0138*/ 	.byte	0x04, 0x2f
        /*013a*/ 	.short	(.L_93 - .L_92)
	.align		4
.L_92:
        /*013c*/ 	.word	index@(_Z35group_norm_nhwc_fwd_one_pass_kernelI11Fp16IOFp16WLi256ELi42ELi672EEv26Group_norm_nhwc_fwd_params)
        /*0140*/ 	.word	0x0000004a


	//----- nvinfo : EIATTR_FRAME_SIZE
	.align		4
.L_93:
        /*0144*/ 	.byte	0x04, 0x11
        /*0146*/ 	.short	(.L_95 - .L_94)
	.align		4
.L_94:
        /*0148*/ 	.word	index@(_Z35group_norm_nhwc_fwd_one_pass_kernelI11Fp16IOFp16WLi256ELi42ELi672EEv26Group_norm_nhwc_fwd_params)
        /*014c*/ 	.word	0x00000000


	//----- nvinfo : EIATTR_REGCOUNT
	.align		4
.L_95:
        /*0150*/ 	.byte	0x04, 0x2f
        /*0152*/ 	.short	(.L_97 - .L_96)
	.align		4
.L_96:
        /*0154*/ 	.word	index@(_Z35group_norm_nhwc_fwd_one_pass_kernelI11Fp16IOFp16WLi128ELi42ELi672EEv26Group_norm_nhwc_fwd_params)
        /*0158*/ 	.word	0x00000020


	//----- nvinfo : EIATTR_FRAME_SIZE
	.align		4
.L_97:
        /*015c*/ 	.byte	0x04, 0x11
        /*015e*/ 	.short	(.L_99 - .L_98)
	.align		4
.L_98:
        /*0160*/ 	.word	index@(_Z35group_norm_nhwc_fwd_one_pass_kernelI11Fp16IOFp16WLi128ELi42ELi672EEv26Group_norm_nhwc_fwd_params)
        /*0164*/ 	.word	0x00000000


	//----- nvinfo : EIATTR_REGCOUNT
	.align		4
.L_99:
        /*0168*/ 	.byte	0x04, 0x2f
        /*016a*/ 	.short	(.L_101 - .L_100)
	.align		4
.L_100:
        /*016c*/ 	.word	index@(_Z35group_norm_nhwc_fwd_one_pass_kernelI11Fp16IOFp16WLi64ELi42ELi672EEv26Group_norm_nhwc_fwd_params)
        /*0170*/ 	.word	0x00000020


	//----- nvinfo : EIATTR_FRAME_SIZE
	.align		4
.L_101:
        /*0174*/ 	.byte	0x04, 0x11
        /*0176*/ 	.short	(.L_103 - .L_102)
	.align		4
.L_102:
        /*0178*/ 	.word	index@(_Z35group_norm_nhwc_fwd_one_pass_kernelI11Fp16IOFp16WLi64ELi42ELi672EEv26Group_norm_nhwc_fwd_params)
        /*017c*/ 	.word	0x00000000


	//----- nvinfo : EIATTR_REGCOUNT
	.align		4
.L_103:
        /*0180*/ 	.byte	0x04, 0x2f
        /*0182*/ 	.short	(.L_105 - .L_104)
	.align		4
.L_104:
        /*0184*/ 	.word	index@(_Z35group_norm_nhwc_fwd_one_pass_kernelI11Fp16IOBf16WLi512ELi42ELi672EEv26Group_norm_nhwc_fwd_params)
        /*0188*/ 	.word	0x00000050


	//----- nvinfo : EIATTR_FRAME_SIZE
	.align		4
.L_105:
        /*018c*/ 	.byte	0x04, 0x11
        /*018e*/ 	.short	(.L_107 - .L_106)
	.align		4
.L_106:
        /*0190*/ 	.word	index@(_Z35group_norm_nhwc_fwd_one_pass_kernelI11Fp16IOBf16WLi512ELi42ELi672EEv26Group_norm_nhwc_fwd_params)
        /*0194*/ 	.word	0x00000000


	//----- nvinfo : EIATTR_REGCOUNT
	.align		4
.L_107:
        /*0198*/ 	.byte	0x04, 0x2f
        /*019a*/ 	.short	(.L_109 - .L_108)
	.align		4
.L_108:
        /*019c*/ 	.word	index@(_Z35group_norm_nhwc_fwd_one_pass_kernelI11Fp16IOBf16WLi256ELi42ELi672EEv26Group_norm_nhwc_fwd_params)
        /*01a0*/ 	.word	0x0000004a


	//----- nvinfo : EIATTR_FRAME_SIZE
	.align		4
.L_109:
        /*01a4*/ 	.byte	0x04, 0x11
        /*01a6*/ 	.short	(.L_111 - .L_110)
	.align		4
.L_110:
        /*01a8*/ 	.word	index@(_Z35group_norm_nhwc_fwd_one_pass_kernelI11Fp16IOBf16WLi256ELi42ELi672EEv26Group_norm_nhwc_fwd_params)
        /*01ac*/ 	.word	0x00000000


	//----- nvinfo : EIATTR_REGCOUNT
	.align		4
.L_111:
        /*01b0*/ 	.byte	0x04, 0x2f
        /*01b2*/ 	.short	(.L_113 - .L_112)
	.align		4
.L_112:
        /*01b4*/ 	.word	index@(_Z35group_norm_nhwc_fwd_one_pass_kernelI11Fp16IOBf16WLi128ELi42ELi672EEv26Group_norm_nhwc_fwd_params)
        /*01b8*/ 	.word	0x00000020


	//----- nvinfo : EIATTR_FRAME_SIZE
	.align		4
.L_113:
        /*01bc*/ 	.byte	0x04, 0x11
        /*01be*/ 	.short	(.L_115 - .L_114)
	.align		4
.L_114:
        /*01c0*/ 	.word	index@(_Z35group_norm_nhwc_fwd_one_pass_kernelI11Fp16IOBf16WLi128ELi42ELi672EEv26Group_norm_nhwc_fwd_params)
        /*01c4*/ 	.word	0x00000000


	//----- nvinfo : EIATTR_REGCOUNT
	.align		4
.L_115:
        /*01c8*/ 	.byte	0x04, 0x2f
        /*01ca*/ 	.short	(.L_117 - .L_116)
	.align		4
.L_116:
        /*01cc*/ 	.word	index@(_Z35group_norm_nhwc_fwd_one_pass_kernelI11Fp16IOBf16WLi64ELi42ELi672EEv26Group_norm_nhwc_fwd_params)
        /*01d0*/ 	.word	0x00000020


	//----- nvinfo : EIATTR_FRAME_SIZE
	.align		4
.L_117:
        /*01d4*/ 	.byte	0x04, 0x11
        /*01d6*/ 	.short	(.L_119 - .L_118)
	.align		4
.L_118:
        /*01d8*/ 	.word	index@(_Z35group_norm_nhwc_fwd_one_pass_kernelI11Fp16IOBf16WLi64ELi42ELi672EEv26Group_norm_nhwc_fwd_params)
        /*01dc*/ 	.word	0x00000000


	//----- nvinfo : EIATTR_REGCOUNT
	.align		4
.L_119:
        /*01e0*/ 	.byte	0x04, 0x2f
        /*01e2*/ 	.short	(.L_121 - .L_120)
	.align		4
.L_120:
        /*01e4*/ 	.word	index@(_Z35group_norm_nhwc_fwd_one_pass_kernelI11Fp16IOFp32WLi512ELi42ELi672EEv26Group_norm_nhwc_fwd_params)
        /*01e8*/ 	.word	0x00000050


	//----- nvinfo : EIATTR_FRAME_SIZE
	.align		4
.L_121:
        /*01ec*/ 	.byte	0x04, 0x11
        /*01ee*/ 	.short	(.L_123 - .L_122)
	.align		4
.L_122:
        /*01f0*/ 	.word	index@(_Z35group_norm_nhwc_fwd_one_pass_kernelI11Fp16IOFp32WLi512ELi42ELi672EEv26Group_norm_nhwc_fwd_params)
        /*01f4*/ 	.word	0x00000000


	//----- nvinfo : EIATTR_REGCOUNT
	.align		4
.L_123:
        /*01f8*/ 	.byte	0x04, 0x2f
        /*01fa*/ 	.short	(.L_125 - .L_124)
	.align		4
.L_124:
        /*01fc*/ 	.word	index@(_Z35group_norm_nhwc_fwd_one_pass_kernelI11Fp16IOFp32WLi256ELi42ELi672EEv26Group_norm_nhwc_fwd_params)
        /*0200*/ 	.word	0x0000004a


	//----- nvinfo : EIATTR_FRAME_SIZE
	.align		4
.L_125:
        /*0204*/ 	.byte	0x04, 0x11
        /*0206*/ 	.short	(.L_127 - .L_126)
	.align		4
.L_126:
        /*0208*/ 	.word	index@(_Z35group_norm_nhwc_fwd_one_pass_kernelI11Fp16IOFp32WLi256ELi42ELi672EEv26Group_norm_nhwc_fwd_params)
        /*020c*/ 	.word	0x00000000


	//----- nvinfo : EIATTR_REGCOUNT
	.align		4
.L_127:
        /*0210*/ 	.byte	0x04, 0x2f
        /*0212*/ 	.short	(.L_129 - .L_128)
	.align		4
.L_128:
        /*0214*/ 	.word	index@(_Z35group_norm_nhwc_fwd_one_pass_kernelI11Fp16IOFp32WLi128ELi42ELi672EEv26Group_norm_nhwc_fwd_params)
        /*0218*/ 	.word	0x00000020


	//----- nvinfo : EIATTR_FRAME_SIZE
	.align		4
.L_129:
        /*021c*/ 	.byte	0x04, 0x11
        /*021e*/ 	.short	(.L_131 - .L_130)
	.align		4
.L_130:
        /*0220*/ 	.word	index@(_Z35group_norm_nhwc_fwd_one_pass_kernelI11Fp16IOFp32WLi128ELi42ELi672EEv26Group_norm_nhwc_fwd_params)
        /*0224*/ 	.word	0x00000000


	//----- nvinfo : EIATTR_REGCOUNT
	.align		4
.L_131:
        /*0228*/ 	.byte	0x04, 0x2f
        /*022a*/ 	.short	(.L_133 - .L_132)
	.align		4
.L_132:
        /*022c*/ 	.word	index@(_Z35group_norm_nhwc_fwd_one_pass_kernelI11Fp16IOFp32WLi64ELi42ELi672EEv26Group_norm_nhwc_fwd_params)
        /*0230*/ 	.word	0x00000020


	//----- nvinfo : EIATTR_FRAME_SIZE
	.align		4
.L_133:
        /*0234*/ 	.byte	0x04, 0x11
        /*0236*/ 	.short	(.L_135 - .L_134)
	.align		4
.L_134:
        /*0238*/ 	.word	index@(_Z35group_norm_nhwc_fwd_one_pass_kernelI11Fp16IOFp32WLi64ELi42ELi672EEv26Group_norm_nhwc_fwd_params)
        /*023c*/ 	.word	0x00000000


	//----- nvinfo : EIATTR_REGCOUNT
	.align		4
.L_135:
        /*0240*/ 	.byte	0x04, 0x2f
        /*0242*/ 	.short	(.L_137 - .L_136)
	.align		4
.L_136:
        /*0244*/ 	.word	index@(_Z35group_norm_nhwc_fwd_one_pass_kernelI11Bf16IOFp16WLi512ELi42ELi672EEv26Group_norm_nhwc_fwd_params)
        /*0248*/ 	.word	0x00000050


	//----- nvinfo : EIATTR_FRAME_SIZE
	.align		4
.L_137:
        /*024c*/ 	.byte	0x04, 0x11
        /*024e*/ 	.short	(.L_139 - .L_138)
	.align		4
.L_138:
        /*0250*/ 	.word	index@(_Z35group_norm_nhwc_fwd_one_pass_kernelI11Bf16IOFp16WLi512ELi42ELi672EEv26Group_norm_nhwc_fwd_params)
        /*0254*/ 	.word	0x00000000


	//----- nvinfo : EIATTR_REGCOUNT
	.align		4
.L_139:
        /*0258*/ 	.byte	0x04, 0x2f
        /*025a*/ 	.short	(.L_141 - .L_140)
	.align		4
.L_140:
        /*025c*/ 	.word	index@(_Z35group_norm_nhwc_fwd_one_pass_kernelI11Bf16IOFp16WLi256ELi42ELi672EEv26Group_norm_nhwc_fwd_params)
        /*0260*/ 	.word	0x0000004a


	//----- nvinfo : EIATTR_FRAME_SIZE
	.align		4
.L_141:
        /*0264*/ 	.byte	0x04, 0x11
        /*0266*/ 	.short	(.L_143 - .L_142)
	.align		4
.L_142:
        /*0268*/ 	.word	index@(_Z35group_norm_nhwc_fwd_one_pass_kernelI11Bf16IOFp16WLi256ELi42ELi672EEv26Group_norm_nhwc_fwd_params)
        /*026c*/ 	.word	0x00000000


	//----- nvinfo : EIATTR_REGCOUNT
	.align		4
.L_143:
        /*0270*/ 	.byte	0x04, 0x2f
        /*0272*/ 	.short	(.L_145 - .L_144)
	.align		4
.L_144:
        /*0274*/ 	.word	index@(_Z35group_norm_nhwc_fwd_one_pass_kernelI11Bf16IOFp16WLi128ELi42ELi672EEv26Group_norm_nhwc_fwd_params)
        /*0278*/ 	.word	0x00000020


	//----- nvinfo : EIATTR_FRAME_SIZE
	.align		4
.L_145:
        /*027c*/ 	.byte	0x04, 0x11
        /*027e*/ 	.short	(.L_147 - .L_146)
	.align		4
.L_146:
        /*0280*/ 	.word	index@(_Z35group_norm_nhwc_fwd_one_pass_kernelI11Bf16IOFp16WLi128ELi42ELi672EEv26Group_norm_nhwc_fwd_params)
        /*0284*/ 	.word	0x00000000


	//----- nvinfo : EIATTR_REGCOUNT
	.align		4
.L_147:
        /*0288*/ 	.byte	0x04, 0x2f
        /*028a*/ 	.short	(.L_149 - .L_148)
	.align		4
.L_148:
        /*028c*/ 	.word	index@(_Z35group_norm_nhwc_fwd_one_pass_kernelI11Bf16IOFp16WLi64ELi42ELi672EEv26Group_norm_nhwc_fwd_params)
        /*0290*/ 	.word	0x00000020


	//----- nvinfo : EIATTR_FRAME_SIZE
	.align		4
.L_149:
        /*0294*/ 	.byte	0x04, 0x11
        /*0296*/ 	.short	(.L_151 - .L_150)
	.align		4
.L_150:
        /*0298*/ 	.word	index@(_Z35group_norm_nhwc_fwd_one_pass_kernelI11Bf16IOFp16WLi64ELi42ELi672EEv26Group_norm_nhwc_fwd_params)
        /*029c*/ 	.word	0x00000000


	//----- nvinfo : EIATTR_REGCOUNT
	.align		4
.L_151:
        /*02a0*/ 	.byte	0x04, 0x2f
        /*02a2*/ 	.short	(.L_153 - .L_152)
	.align		4
.L_152:
        /*02a4*/ 	.word	index@(_Z35group_norm_nhwc_fwd_one_pass_kernelI11Bf16IOBf16WLi512ELi42ELi672EEv26Group_norm_nhwc_fwd_params)
        /*02a8*/ 	.word	0x00000050


	//----- nvinfo : EIATTR_FRAME_SIZE
	.align		4
.L_153:
        /*02ac*/ 	.byte	0x04, 0x11
        /*02ae*/ 	.short	(.L_155 - .L_154)
	.align		4
.L_154:
        /*02b0*/ 	.word	index@(_Z35group_norm_nhwc_fwd_one_pass_kernelI11Bf16IOBf16WLi512ELi42ELi672EEv26Group_norm_nhwc_fwd_params)
        /*02b4*/ 	.word	0x00000000


	//----- nvinfo : EIATTR_REGCOUNT
	.align		4
.L_155:
        /*02b8*/ 	.byte	0x04, 0x2f
        /*02ba*/ 	.short	(.L_157 - .L_156)
	.align		4
.L_156:
        /*02bc*/ 	.word	index@(_Z35group_norm_nhwc_fwd_one_pass_kernelI11Bf16IOBf16WLi256ELi42ELi672EEv26Group_norm_nhwc_fwd_params)
        /*02c0*/ 	.word	0x0000004a


	//----- nvinfo : EIATTR_FRAME_SIZE
	.align		4
.L_157:
        /*02c4*/ 	.byte	0x04, 0x11
        /*02c6*/ 	.short	(.L_159 - .L_158)
	.align		4
.L_158:
        /*02c8*/ 	.word	index@(_Z35group_norm_nhwc_fwd_one_pass_kernelI11Bf16IOBf16WLi256ELi42ELi672EEv26Group_norm_nhwc_fwd_params)
        /*02cc*/ 	.word	0x00000000


	//----- nvinfo : EIATTR_REGCOUNT
	.align		4
.L_159:
        /*02d0*/ 	.byte	0x04, 0x2f
        /*02d2*/ 	.short	(.L_161 - .L_160)
	.align		4
.L_160:
        /*02d4*/ 	.word	index@(_Z35group_norm_nhwc_fwd_one_pass_kernelI11Bf16IOBf16WLi128ELi42ELi672EEv26Group_norm_nhwc_fwd_params)
        /*02d8*/ 	.word	0x00000020


	//----- nvinfo : EIATTR_FRAME_SIZE
	.align		4
.L_161:
        /*02dc*/ 	.byte	0x04, 0x11
        /*02de*/ 	.short	(.L_163 - .L_162)
	.align		4
.L_162:
        /*02e0*/ 	.word	index@(_Z35group_norm_nhwc_fwd_one_pass_kernelI11Bf16IOBf16WLi128ELi42ELi672EEv26Group_norm_nhwc_fwd_params)
        /*02e4*/ 	.word	0x00000000


	//----- nvinfo : EIATTR_REGCOUNT
	.align		4
.L_163:
        /*02e8*/ 	.byte	0x04, 0x2f
        /*02ea*/ 	.short	(.L_165 - .L_164)
	.align		4
.L_164:
        /*02ec*/ 	.word	index@(_Z35group_norm_nhwc_fwd_one_pass_kernelI11Bf16IOBf16WLi64ELi42ELi672EEv26Group_norm_nhwc_fwd_params)
        /*02f0*/ 	.word	0x00000020


	//----- nvinfo : EIATTR_FRAME_SIZE
	.align		4
.L_165:
        /*02f4*/ 	.byte	0x04, 0x11
        /*02f6*/ 	.short	(.L_167 - .L_166)
	.align		4
.L_166:
        /*02f8*/ 	.word	index@(_Z35group_norm_nhwc_fwd_one_pass_kernelI11Bf16IOBf16WLi64ELi42ELi672EEv26Group_norm_nhwc_fwd_params)
        /*02fc*/ 	.word	0x00000000


	//----- nvinfo : EIATTR_REGCOUNT
	.align		4
.L_167:
        /*0300*/ 	.byte	0x04, 0x2f
        /*0302*/ 	.short	(.L_169 - .L_168)
	.align		4
.L_168:
        /*0304*/ 	.word	index@(_Z35group_norm_nhwc_fwd_one_pass_kernelI11Bf16IOFp32WLi512ELi42ELi672EEv26Group_norm_nhwc_fwd_params)
        /*0308*/ 	.word	0x00000050


	//----- nvinfo : EIATTR_FRAME_SIZE
	.align		4
.L_169:
        /*030c*/ 	.byte	0x04, 0x11
        /*030e*/ 	.short	(.L_171 - .L_170)
	.align		4
.L_170:
        /*0310*/ 	.word	index@(_Z35group_norm_nhwc_fwd_one_pass_kernelI11Bf16IOFp32WLi512ELi42ELi672EEv26Group_norm_nhwc_fwd_params)
        /*0314*/ 	.word	0x00000000


	//----- nvinfo : EIATTR_REGCOUNT
	.align		4
.L_171:
        /*0318*/ 	.byte	0x04, 0x2f
        /*031a*/ 	.short	(.L_173 - .L_172)
	.align		4
.L_172:
        /*031c*/ 	.word	index@(_Z35group_norm_nhwc_fwd_one_pass_kernelI11Bf16IOFp32WLi256ELi42ELi672EEv26Group_norm_nhwc_fwd_params)
        /*0320*/ 	.word	0x0000004a


	//----- nvinfo : EIATTR_FRAME_SIZE
	.align		4
.L_173:
        /*0324*/ 	.byte	0x04, 0x11
        /*0326*/ 	.short	(.L_175 - .L_174)
	.align		4
.L_174:
        /*0328*/ 	.word	index@(_Z35group_norm_nhwc_fwd_one_pass_kernelI11Bf16IOFp32WLi256ELi42ELi672EEv26Group_norm_nhwc_fwd_params)
        /*032c*/ 	.word	0x00000000


	//----- nvinfo : EIATTR_REGCOUNT
	.align		4
.L_175:
        /*0330*/ 	.byte	0x04, 0x2f
        /*0332*/ 	.short	(.L_177 - .L_176)
	.align		4
.L_176:
        /*0334*/ 	.word	index@(_Z35group_norm_nhwc_fwd_one_pass_kernelI11Bf16IOFp32WLi128ELi42ELi672EEv26Group_norm_nhwc_fwd_params)
        /*0338*/ 	.word	0x00000020


	//----- nvinfo : EIATTR_FRAME_SIZE
	.align		4
.L_177:
        /*033c*/ 	.byte	0x04, 0x11
        /*033e*/ 	.short	(.L_179 - .L_178)
	.align		4
.L_178:
        /*0340*/ 	.word	index@(_Z35group_norm_nhwc_fwd_one_pass_kernelI11Bf16IOFp32WLi128ELi42ELi672EEv26Group_norm_nhwc_fwd_params)
        /*0344*/ 	.word	0x00000000


	//----- nvinfo : EIATTR_REGCOUNT
	.align		4
.L_179:
        /*0348*/ 	.byte	0x04, 0x2f
        /*034a*/ 	.short	(.L_181 - .L_180)
	.align		4
.L_180:
        /*034c*/ 	.word	index@(_Z35group_norm_nhwc_fwd_one_pass_kernelI11Bf16IOFp32WLi64ELi42ELi672EEv26Group_norm_nhwc_fwd_params)
        /*0350*/ 	.word	0x00000020


	//----- nvinfo : EIATTR_FRAME_SIZE
	.align		4
.L_181:
        /*0354*/ 	.byte	0x04, 0x11
        /*0356*/ 	.short	(.L_183 - .L_182)
	.align		4
.L_182:
        /*0358*/ 	.word	index@(_Z35group_norm_nhwc_fwd_one_pass_kernelI11Bf16IOFp32WLi64ELi42ELi672EEv26Group_norm_nhwc_fwd_params)
        /*035c*/ 	.word	0x00000000


	//----- nvinfo : EIATTR_REGCOUNT
	.align		4
.L_183:
        /*0360*/ 	.byte	0x04, 0x2f
        /*0362*/ 	.short	(.L_185 - .L_184)
	.align		4
.L_184:
        /*0364*/ 	.word	index@(_Z35group_norm_nhwc_bwd_one_pass_kernelI11Fp32IOFp16WLi512ELi42ELi672EEv26Group_norm_nhwc_bwd_params)
        /*0368*/ 	.word	0x00000050


	//----- nvinfo : EIATTR_FRAME_SIZE
	.align		4
.L_185:
        /*036c*/ 	.byte	0x04, 0x11
        /*036e*/ 	.short	(.L_187 - .L_186)
	.align		4
.L_186:
        /*0370*/ 	.word	index@(_Z35group_norm_nhwc_bwd_one_pass_kernelI11Fp32IOFp16WLi512ELi42ELi672EEv26Group_norm_nhwc_bwd_params)
        /*0374*/ 	.word	0x00000038


	//----- nvinfo : EIATTR_REGCOUNT
	.align		4
.L_187:
        /*0378*/ 	.byte	0x04, 0x2f
        /*037a*/ 	.short	(.L_189 - .L_188)
	.align		4
.L_188:
        /*037c*/ 	.word	index@(_Z35group_norm_nhwc_bwd_one_pass_kernelI11Fp32IOFp16WLi256ELi42ELi672EEv26Group_norm_nhwc_bwd_params)
        /*0380*/ 	.word	0x00000050


	//----- nvinfo : EIATTR_FRAME_SIZE
	.align		4
.L_189:
        /*0384*/ 	.byte	0x04, 0x11
        /*0386*/ 	.short	(.L_191 - .L_190)
	.align		4
.L_190:
        /*0388*/ 	.word	index@(_Z35group_norm_nhwc_bwd_one_pass_kernelI11Fp32IOFp16WLi256ELi42ELi672EEv26Group_norm_nhwc_bwd_params)
        /*038c*/ 	.word	0x00000000


	//----- nvinfo : EIATTR_REGCOUNT
	.align		4
.L_191:
        /*0390*/ 	.byte	0x04, 0x2f
        /*0392*/ 	.short	(.L_193 - .L_192)
	.align		4
.L_192:
        /*0394*/ 	.word	index@(_Z35group_norm_nhwc_bwd_one_pass_kernelI11Fp32IOFp16WLi128ELi42ELi672EEv26Group_norm_nhwc_bwd_params)
        /*0398*/ 	.word	0x00000033


	//----- nvinfo : EIATTR_FRAME_SIZE
	.align		4
.L_193:
        /*039c*/ 	.byte	0x04, 0x11
        /*039e*/ 	.short	(.L_195 - .L_194)
	.align		4
.L_194:
        /*03a0*/ 	.word	index@(_Z35group_norm_nhwc_bwd_one_pass_kernelI11Fp32IOFp16WLi128ELi42ELi672EEv26Group_norm_nhwc_bwd_params)
        /*03a4*/ 	.word	0x00000000


	//----- nvinfo : EIATTR_REGCOUNT
	.align		4
.L_195:
        /*03a8*/ 	.byte	0x04, 0x2f
        /*03aa*/ 	.short	(.L_197 - .L_196)
	.align		4
.L_196:
        /*03ac*/ 	.word	index@(_Z35group_norm_nhwc_bwd_one_pass_kernelI11Fp32IOFp16WLi64ELi42ELi672EEv26Group_norm_nhwc_bwd_params)
        /*03b0*/ 	.word	0x00000028


	//----- nvinfo : EIATTR_FRAME_SIZE
	.align		4
.L_197:
        /*03b4*/ 	.byte	0x04, 0x11
        /*03b6*/ 	.short	(.L_199 - .L_198)
	.align		4
.L_198:
        /*03b8*/ 	.word	index@(_Z35group_norm_nhwc_bwd_one_pass_kernelI11Fp32IOFp16WLi64ELi42ELi672EEv26Group_norm_nhwc_bwd_params)
        /*03bc*/ 	.word	0x00000000


	//----- nvinfo : EIATTR_REGCOUNT
	.align		4
.L_199:
        /*03c0*/ 	.byte	0x04, 0x2f
        /*03c2*/ 	.short	(.L_201 - .L_200)
	.align		4
.L_200:
        /*03c4*/ 	.word	index@(_Z35group_norm_nhwc_bwd_one_pass_kernelI11Fp32IOBf16WLi512ELi42ELi672EEv26Group_norm_nhwc_bwd_params)
        /*03c8*/ 	.word	0x00000050


	//----- nvinfo : EIATTR_FRAME_SIZE
	.align		4
.L_201:
        /*03cc*/ 	.byte	0x04, 0x11
        /*03ce*/ 	.short	(.L_203 - .L_202)
	.align		4
.L_202:
        /*03d0*/ 	.word	index@(_Z35group_norm_nhwc_bwd_one_pass_kernelI11Fp32IOBf16WLi512ELi42ELi672EEv26Group_norm_nhwc_bwd_params)
        /*03d4*/ 	.word	0x00000038


	//----- nvinfo : EIATTR_REGCOUNT
	.align		4
.L_203:
        /*03d8*/ 	.byte	0x04, 0x2f
        /*03da*/ 	.short	(.L_205 - .L_204)
	.align		4
.L_204:
        /*03dc*/ 	.word	index@(_Z35group_norm_nhwc_bwd_one_pass_kernelI11Fp32IOBf16WLi256ELi42ELi672EEv26Group_norm_nhwc_bwd_params)
        /*03e0*/ 	.word	0x00000050


	//----- nvinfo : EIATTR_FRAME_SIZE
	.align		4
.L_205:
        /*03e4*/ 	.byte	0x04, 0x11
        /*03e6*/ 	.short	(.L_207 - .L_206)
	.align		4
.L_206:
        /*03e8*/ 	.word	index@(_Z35group_norm_nhwc_bwd_one_pass_kernelI11Fp32IOBf16WLi256ELi42ELi672EEv26Group_norm_nhwc_bwd_params)
        /*03ec*/ 	.word	0x00000000


	//----- nvinfo : EIATTR_REGCOUNT
	.align		4
.L_207:
        /*03f0*/ 	.byte	0x04, 0x2f
        /*03f2*/ 	.short	(.L_209 - .L_208)
	.align		4
.L_208:
        /*03f4*/ 	.word	index@(_Z35group_norm_nhwc_bwd_one_pass_kernelI11Fp32IOBf16WLi128ELi42ELi672EEv26Group_norm_nhwc_bwd_params)
        /*03f8*/ 	.word	0x00000033


	//----- nvinfo : EIATTR_FRAME_SIZE
	.align		4
.L_209:
        /*03fc*/ 	.byte	0x04, 0x11
        /*03fe*/ 	.short	(.L_211 - .L_210)
	.align		4
.L_210:
        /*0400*/ 	.word	index@(_Z35group_norm_nhwc_bwd_one_pass_kernelI11Fp32IOBf16WLi128ELi42ELi672EEv26Group_norm_nhwc_bwd_params)
        /*0404*/ 	.word	0x00000000


	//----- nvinfo : EIATTR_REGCOUNT
	.align		4
.L_211:
        /*0408*/ 	.byte	0x04, 0x2f
        /*040a*/ 	.short	(.L_213 - .L_212)
	.align		4
.L_212:
        /*040c*/ 	.word	index@(_Z35group_norm_nhwc_bwd_one_pass_kernelI11Fp32IOBf16WLi64ELi42ELi672EEv26Group_norm_nhwc_bwd_params)
        /*0410*/ 	.word	0x00000028


	//----- nvinfo : EIATTR_FRAME_SIZE
	.align		4
.L_213:
        /*0414*/ 	.byte	0x04, 0x11
        /*0416*/ 	.short	(.L_215 - .L_214)
	.align		4
.L_214:
        /*0418*/ 	.word	index@(_Z35group_norm_nhwc_bwd_one_pass_kernelI11Fp32IOBf16WLi64ELi42ELi672EEv26Group_norm_nhwc_bwd_params)
        /*041c*/ 	.word	0x00000000


	//----- nvinfo : EIATTR_REGCOUNT
	.align		4
.L_215:
        /*0420*/ 	.byte	0x04, 0x2f
        /*0422*/ 	.short	(.L_217 - .L_216)
	.align		4
.L_216:
        /*0424*/ 	.word	index@(_Z35group_norm_nhwc_bwd_one_pass_kernelI11Fp32IOFp32WLi512ELi42ELi672EEv26Group_norm_nhwc_bwd_params)
        /*0428*/ 	.word	0x00000050


	//----- nvinfo : EIATTR_FRAME_SIZE
	.align		4
.L_217:
        /*042c*/ 	.byte	0x04, 0x11
        /*042e*/ 	.short	(.L_219 - .L_218)
	.align		4
.L_218:
        /*0430*/ 	.word	index@(_Z35group_norm_nhwc_bwd_one_pass_kernelI11Fp32IOFp32WLi512ELi42ELi672EEv26Group_norm_nhwc_bwd_params)
        /*0434*/ 	.word	0x00000030


	//----- nvinfo : EIATTR_REGCOUNT
	.align		4
.L_219:
        /*0438*/ 	.byte	0x04, 0x2f
        /*043a*/ 	.short	(.L_221 - .L_220)
	.align		4
.L_220:
        /*043c*/ 	.word	index@(_Z35group_norm_nhwc_bwd_one_pass_kernelI11Fp32IOFp32WLi256ELi42ELi672EEv26Group_norm_nhwc_bwd_params)
        /*0440*/ 	.word	0x00000050


	//----- nvinfo : EIATTR_FRAME_SIZE
	.align		4
.L_221:
        /*0444*/ 	.byte	0x04, 0x11
        /*0446*/ 	.short	(.L_223 - .L_222)
	.align		4
.L_222:
        /*0448*/ 	.word	index@(_Z35group_norm_nhwc_bwd_one_pass_kernelI11Fp32IOFp32WLi256ELi42ELi672EEv26Group_norm_nhwc_bwd_params)
        /*044c*/ 	.word	0x00000000


	//----- nvinfo : EIATTR_REGCOUNT
	.align		4
.L_223:
        /*0450*/ 	.byte	0x04, 0x2f
        /*0452*/ 	.short	(.L_225 - .L_224)
	.align		4
.L_224:
        /*0454*/ 	.word	index@(_Z35group_norm_nhwc_bwd_one_pass_kernelI11Fp32IOFp32WLi128ELi42ELi672EEv26Group_norm_nhwc_bwd_params)
        /*0458*/ 	.word	0x00000035


	//----- nvinfo : EIATTR_FRAME_SIZE
	.align		4
.L_225:
        /*045c*/ 	.byte	0x04, 0x11
        /*045e*/ 	.short	(.L_227 - .L_226)
	.align		4
.L_226:
        /*0460*/ 	.word	index@(_Z35group_norm_nhwc_bwd_one_pass_kernelI11Fp32IOFp32WLi128ELi42ELi672EEv26Group_norm_nhwc_bwd_params)
        /*0464*/ 	.word	0x00000000


	//----- nvinfo : EIATTR_REGCOUNT
	.align		4
.L_227:
        /*0468*/ 	.byte	0x04, 0x2f
        /*046a*/ 	.short	(.L_229 - .L_228)
	.align		4
.L_228:
        /*046c*/ 	.word	index@(_Z35group_norm_nhwc_bwd_one_pass_kernelI11Fp32IOFp32WLi64ELi42ELi672EEv26Group_norm_nhwc_bwd_params)
        /*0470*/ 	.word	0x00000028


	//----- nvinfo : EIATTR_FRAME_SIZE
	.align		4
.L_229:
        /*0474*/ 	.byte	0x04, 0x11
        /*0476*/ 	.short	(.L_231 - .L_230)
	.align		4
.L_230:
        /*0478*/ 	.word	index@(_Z35group_norm_nhwc_bwd_one_pass_kernelI11Fp32IOFp32WLi64ELi42ELi672EEv26Group_norm_nhwc_bwd_params)
        /*047c*/ 	.word	0x00000000


	//----- nvinfo : EIATTR_REGCOUNT
	.align		4
.L_231:
        /*0480*/ 	.byte	0x04, 0x2f
        /*0482*/ 	.short	(.L_233 - .L_232)
	.align		4
.L_232:
        /*0484*/ 	.word	index@(_Z35group_norm_nhwc_bwd_one_pass_kernelI11Fp16IOFp16WLi512ELi42ELi672EEv26Group_norm_nhwc_bwd_params)
        /*0488*/ 	.word	0x00000050


	//----- nvinfo : EIATTR_FRAME_SIZE
	.align		4
.L_233:
        /*048c*/ 	.byte	0x04, 0x11
        /*048e*/ 	.short	(.L_235 - .L_234)
	.align		4
.L_234:
        /*0490*/ 	.word	index@(_Z35group_norm_nhwc_bwd_one_pass_kernelI11Fp16IOFp16WLi512ELi42ELi672EEv26Group_norm_nhwc_bwd_params)
        /*0494*/ 	.word	0x00000000


	//----- nvinfo : EIATTR_REGCOUNT
	.align		4
.L_235:
        /*0498*/ 	.byte	0x04, 0x2f
        /*049a*/ 	.short	(.L_237 - .L_236)
	.align		4
.L_236:
        /*049c*/ 	.word	index@(_Z35group_norm_nhwc_bwd_one_pass_kernelI11Fp16IOFp16WLi256ELi42ELi672EEv26Group_norm_nhwc_bwd_params)
        /*04a0*/ 	.word	0x00000042


	//----- nvinfo : EIATTR_FRAME_SIZE
	.align		4
.L_237:
        /*04a4*/ 	.byte	0x04, 0x11
        /*04a6*/ 	.short	(.L_239 - .L_238)
	.align		4
.L_238:
        /*04a8*/ 	.word	index@(_Z35group_norm_nhwc_bwd_one_pass_kernelI11Fp16IOFp16WLi256ELi42ELi672EEv26Group_norm_nhwc_bwd_params)
        /*04ac*/ 	.word	0x00000000


	//----- nvinfo : EIATTR_REGCOUNT
	.align		4
.L_239:
        /*04b0*/ 	.byte	0x04, 0x2f
        /*04b2*/ 	.short	(.L_241 - .L_240)
	.align		4
.L_240:
        /*04b4*/ 	.word	index@(_Z35group_norm_nhwc_bwd_one_pass_kernelI11Fp16IOFp16WLi128ELi42ELi672EEv26Group_norm_nhwc_bwd_params)
        /*04b8*/ 	.word	0x00000044


	//----- nvinfo : EIATTR_FRAME_SIZE
	.align		4
.L_241:
        /*04bc*/ 	.byte	0x04, 0x11
        /*04be*/ 	.short	(.L_243 - .L_242)
	.align		4
.L_242:
        /*04c0*/ 	.word	index@(_Z35group_norm_nhwc_bwd_one_pass_kernelI11Fp16IOFp16WLi128ELi42ELi672EEv26Group_norm_nhwc_bwd_params)
        /*04c4*/ 	.word	0x00000000


	//----- nvinfo : EIATTR_REGCOUNT
	.align		4
.L_243:
        /*04c8*/ 	.byte	0x04, 0x2f
        /*04ca*/ 	.short	(.L_245 - .L_244)
	.align		4
.L_244:
        /*04cc*/ 	.word	index@(_Z35group_norm_nhwc_bwd_one_pass_kernelI11Fp16IOFp16WLi64ELi42ELi672EEv26Group_norm_nhwc_bwd_params)
        /*04d0*/ 	.word	0x00000028


	//----- nvinfo : EIATTR_FRAME_SIZE
	.align		4
.L_245:
        /*04d4*/ 	.byte	0x04, 0x11
        /*04d6*/ 	.short	(.L_247 - .L_246)
	.align		4
.L_246:
        /*04d8*/ 	.word	index@(_Z35group_norm_nhwc_bwd_one_pass_kernelI11Fp16IOFp16WLi64ELi42ELi672EEv26Group_norm_nhwc_bwd_params)
        /*04dc*/ 	.word	0x00000000


	//----- nvinfo : EIATTR_REGCOUNT
	.align		4
.L_247:
        /*04e0*/ 	.byte	0x04, 0x2f
        /*04e2*/ 	.short	(.L_249 - .L_248)
	.align		4
.L_248:
        /*04e4*/ 	.word	index@(_Z35group_norm_nhwc_bwd_one_pass_kernelI11Fp16IOBf16WLi512ELi42ELi672EEv26Group_norm_nhwc_bwd_params)
        /*04e8*/ 	.word	0x00000050


	//----- nvinfo : EIATTR_FRAME_SIZE
	.align		4
.L_249:
        /*04ec*/ 	.byte	0x04, 0x11
        /*04ee*/ 	.short	(.L_251 - .L_250)
	.align		4
.L_250:
        /*04f0*/ 	.word	index@(_Z35group_norm_nhwc_bwd_one_pass_kernelI11Fp16IOBf16WLi512ELi42ELi672EEv26Group_norm_nhwc_bwd_params)
        /*04f4*/ 	.word	0x00000000


	//----- nvinfo : EIATTR_REGCOUNT
	.align		4
.L_251:
        /*04f8*/ 	.byte	0x04, 0x2f
        /*04fa*/ 	.short	(.L_253 - .L_252)
	.align		4
.L_252:
        /*04fc*/ 	.word	index@(_Z35group_norm_nhwc_bwd_one_pass_kernelI11Fp16IOBf16WLi256ELi42ELi672EEv26Group_norm_nhwc_bwd_params)
        /*0500*/ 	.word	0x00000042


	//----- nvinfo : EIATTR_FRAME_SIZE
	.align		4
.L_253:
        /*0504*/ 	.byte	0x04, 0x11
        /*0506*/ 	.short	(.L_255 - .L_254)
	.align		4
.L_254:
        /*0508*/ 	.word	index@(_Z35group_norm_nhwc_bwd_one_pass_kernelI11Fp16IOBf16WLi256ELi42ELi672EEv26Group_norm_nhwc_bwd_params)
        /*050c*/ 	.word	0x00000000


	//----- nvinfo : EIATTR_REGCOUNT
	.align		4
.L_255:
        /*0510*/ 	.byte	0x04, 0x2f
        /*0512*/ 	.short	(.L_257 - .L_256)
	.align		4
.L_256:
        /*0514*/ 	.word	index@(_Z35group_norm_nhwc_bwd_one_pass_kernelI11Fp16IOBf16WLi128ELi42ELi672EEv26Group_norm_nhwc_bwd_params)
        /*0518*/ 	.word	0x00000044


	//----- nvinfo : EIATTR_FRAME_SIZE
	.align		4
.L_257:
        /*051c*/ 	.byte	0x04, 0x11
        /*051e*/ 	.short	(.L_259 - .L_258)
	.align		4
.L_258:
        /*0520*/ 	.word	index@(_Z35group_norm_nhwc_bwd_one_pass_kernelI11Fp16IOBf16WLi128ELi42ELi672EEv26Group_norm_nhwc_bwd_params)
        /*0524*/ 	.word	0x00000000


	//----- nvinfo : EIATTR_REGCOUNT
	.align		4
.L_259:
        /*0528*/ 	.byte	0x04, 0x2f
        /*052a*/ 	.short	(.L_261 - .L_260)
	.align		4
.L_260:
        /*052c*/ 	.word	index@(_Z35group_norm_nhwc_bwd_one_pass_kernelI11Fp16IOBf16WLi64ELi42ELi672EEv26Group_norm_nhwc_bwd_params)
        /*0530*/ 	.word	0x00000028


	//----- nvinfo : EIATTR_FRAME_SIZE
	.align		4
.L_261:
        /*0534*/ 	.byte	0x04, 0x11
        /*0536*/ 	.short	(.L_263 - .L_262)
	.align		4
.L_262:
        /*0538*/ 	.word	index@(_Z35group_norm_nhwc_bwd_one_pass_kernelI11Fp16IOBf16WLi64ELi42ELi672EEv26Group_norm_nhwc_bwd_params)
        /*053c*/ 	.word	0x00000000


	//----- nvinfo : EIATTR_REGCOUNT
	.align		4
.L_263:
        /*0540*/ 	.byte	0x04, 0x2f
        /*0542*/ 	.short	(.L_265 - .L_264)
	.align		4
.L_264:
        /*0544*/ 	.word	index@(_Z35group_norm_nhwc_bwd_one_pass_kernelI11Fp16IOFp32WLi512ELi42ELi672EEv26Group_norm_nhwc_bwd_params)
        /*0548*/ 	.word	0x0000004f


	//----- nvinfo : EIATTR_FRAME_SIZE
	.align		4
.L_265:
        /*054c*/ 	.byte	0x04, 0x11
        /*054e*/ 	.short	(.L_267 - .L_266)
	.align		4
.L_266:
        /*0550*/ 	.word	index@(_Z35group_norm_nhwc_bwd_one_pass_kernelI11Fp16IOFp32WLi512ELi42ELi672EEv26Group_norm_nhwc_bwd_params)
        /*0554*/ 	.word	0x00000000


	//----- nvinfo : EIATTR_REGCOUNT
	.align		4
.L_267:
        /*0558*/ 	.byte	0x04, 0x2f
        /*055a*/ 	.short	(.L_269 - .L_268)
	.align		4
.L_268:
        /*055c*/ 	.word	index@(_Z35group_norm_nhwc_bwd_one_pass_kernelI11Fp16IOFp32WLi256ELi42ELi672EEv26Group_norm_nhwc_bwd_params)
        /*0560*/ 	.word	0x00000044


	//----- nvinfo : EIATTR_FRAME_SIZE
	.align		4
.L_269:
        /*0564*/ 	.byte	0x04, 0x11
        /*0566*/ 	.short	(.L_271 - .L_270)
	.align		4
.L_270:
        /*0568*/ 	.word	index@(_Z35group_norm_nhwc_bwd_one_pass_kernelI11Fp16IOFp32WLi256ELi42ELi672EEv26Group_norm_nhwc_bwd_params)
        /*056c*/ 	.word	0x00000000


	//----- nvinfo : EIATTR_REGCOUNT
	.align		4
.L_271:
        /*0570*/ 	.byte	0x04, 0x2f
        /*0572*/ 	.short	(.L_273 - .L_272)
	.align		4
.L_272:
        /*0574*/ 	.word	index@(_Z35group_norm_nhwc_bwd_one_pass_kernelI11Fp16IOFp32WLi128ELi42ELi672EEv26Group_norm_nhwc_bwd_params)
        /*0578*/ 	.word	0x00000044


	//----- nvinfo : EIATTR_FRAME_SIZE
	.align		4
.L_273:
        /*057c*/ 	.byte	0x04, 0x11
        /*057e*/ 	.short	(.L_275 - .L_274)
	.align		4
.L_274:
        /*0580*/ 	.word	index@(_Z35group_norm_nhwc_bwd_one_pass_kernelI11Fp16IOFp32WLi128ELi42ELi672EEv26Group_norm_nhwc_bwd_params)
        /*0584*/ 	.word	0x00000000


	//----- nvinfo : EIATTR_REGCOUNT
	.align		4
.L_275:
        /*0588*/ 	.byte	0x04, 0x2f
        /*058a*/ 	.short	(.L_277 - .L_276)
	.align		4
.L_276:
        /*058c*/ 	.word	index@(_Z35group_norm_nhwc_bwd_one_pass_kernelI11Fp16IOFp32WLi64ELi42ELi672EEv26Group_norm_nhwc_bwd_params)
        /*0590*/ 	.word	0x00000028


	//----- nvinfo : EIATTR_FRAME_SIZE
	.align		4
.L_277:
        /*0594*/ 	.byte	0x04, 0x11
        /*0596*/ 	.short	(.L_279 - .L_278)
	.align		4
.L_278:
        /*0598*/ 	.word	index@(_Z35group_norm_nhwc_bwd_one_pass_kernelI11Fp16IOFp32WLi64ELi42ELi672EEv26Group_norm_nhwc_bwd_params)
        /*059c*/ 	.word	0x00000000


	//----- nvinfo : EIATTR_REGCOUNT
	.align		4
.L_279:
        /*05a0*/ 	.byte	0x04, 0x2f
        /*05a2*/ 	.short	(.L_281 - .L_280)
	.align		4
.L_280:
        /*05a4*/ 	.word	index@(_Z35group_norm_nhwc_bwd_one_pass_kernelI11Bf16IOFp16WLi512ELi42ELi672EEv26Group_norm_nhwc_bwd_params)
        /*05a8*/ 	.word	0x00000050


	//----- nvinfo : EIATTR_FRAME_SIZE
	.align		4
.L_281:
        /*05ac*/ 	.byte	0x04, 0x11
        /*05ae*/ 	.short	(.L_283 - .L_282)
	.align		4
.L_282:
        /*05b0*/ 	.word	index@(_Z35group_norm_nhwc_bwd_one_pass_kernelI11Bf16IOFp16WLi512ELi42ELi672EEv26Group_norm_nhwc_bwd_params)
        /*05b4*/ 	.word	0x00000000


	//----- nvinfo : EIATTR_REGCOUNT
	.align		4
.L_283:
        /*05b8*/ 	.byte	0x04, 0x2f
        /*05ba*/ 	.short	(.L_285 - .L_284)
	.align		4
.L_284:
        /*05bc*/ 	.word	index@(_Z35group_norm_nhwc_bwd_one_pass_kernelI11Bf16IOFp16WLi256ELi42ELi672EEv26Group_norm_nhwc_bwd_params)
        /*05c0*/ 	.word	0x00000050


	//----- nvinfo : EIATTR_FRAME_SIZE
	.align		4
.L_285:
        /*05c4*/ 	.byte	0x04, 0x11
        /*05c6*/ 	.short	(.L_287 - .L_286)
	.align		4
.L_286:
        /*05c8*/ 	.word	index@(_Z35group_norm_nhwc_bwd_one_pass_kernelI11Bf16IOFp16WLi256ELi42ELi672EEv26Group_norm_nhwc_bwd_params)
        /*05cc*/ 	.word	0x00000000


	//----- nvinfo : EIATTR_REGCOUNT
	.align		4
.L_287:
        /*05d0*/ 	.byte	0x04, 0x2f
        /*05d2*/ 	.short	(.L_289 - .L_288)
	.align		4
.L_288:
        /*05d4*/ 	.word	index@(_Z35group_norm_nhwc_bwd_one_pass_kernelI11Bf16IOFp16WLi128ELi42ELi672EEv26Group_norm_nhwc_bwd_params)
        /*05d8*/ 	.word	0x00000050


	//----- nvinfo : EIATTR_FRAME_SIZE
	.align		4
.L_289:
        /*05dc*/ 	.byte	0x04, 0x11
        /*05de*/ 	.short	(.L_291 - .L_290)
	.align		4
.L_290:
        /*05e0*/ 	.word	index@(_Z35group_norm_nhwc_bwd_one_pass_kernelI11Bf16IOFp16WLi128ELi42ELi672EEv26Group_norm_nhwc_bwd_params)
        /*05e4*/ 	.word	0x00000000


	//----- nvinfo : EIATTR_REGCOUNT
	.align		4
.L_291:
        /*05e8*/ 	.byte	0x04, 0x2f
        /*05ea*/ 	.short	(.L_293 - .L_292)
	.align		4
.L_292:
        /*05ec*/ 	.word	index@(_Z35group_norm_nhwc_bwd_one_pass_kernelI11Bf16IOFp16WLi64ELi42ELi672EEv26Group_norm_nhwc_bwd_params)
        /*05f0*/ 	.word	0x00000028


	//----- nvinfo : EIATTR_FRAME_SIZE
	.align		4
.L_293:
        /*05f4*/ 	.byte	0x04, 0x11
        /*05f6*/ 	.short	(.L_295 - .L_294)
	.align		4
.L_294:
        /*05f8*/ 	.word	index@(_Z35group_norm_nhwc_bwd_one_pass_kernelI11Bf16IOFp16WLi64ELi42ELi672EEv26Group_norm_nhwc_bwd_params)
        /*05fc*/ 	.word	0x00000000


	//----- nvinfo : EIATTR_REGCOUNT
	.align		4
.L_295:
        /*0600*/ 	.byte	0x04, 0x2f
        /*0602*/ 	.short	(.L_297 - .L_296)
	.align		4
.L_296:
        /*0604*/ 	.word	index@(_Z35group_norm_nhwc_bwd_one_pass_kernelI11Bf16IOBf16WLi512ELi42ELi672EEv26Group_norm_nhwc_bwd_params)
        /*0608*/ 	.word	0x00000050


	//----- nvinfo : EIATTR_FRAME_SIZE
	.align		4
.L_297:
        /*060c*/ 	.byte	0x04, 0x11
        /*060e*/ 	.short	(.L_299 - .L_298)
	.align		4
.L_298:
        /*0610*/ 	.word	index@(_Z35group_norm_nhwc_bwd_one_pass_kernelI11Bf16IOBf16WLi512ELi42ELi672EEv26Group_norm_nhwc_bwd_params)
        /*0614*/ 	.word	0x00000000


	//----- nvinfo : EIATTR_REGCOUNT
	.align		4
.L_299:
        /*0618*/ 	.byte	0x04, 0x2f
        /*061a*/ 	.short	(.L_301 - .L_300)
	.align		4
.L_300:
        /*061c*/ 	.word	index@(_Z35group_norm_nhwc_bwd_one_pass_kernelI11Bf16IOBf16WLi256ELi42ELi672EEv26Group_norm_nhwc_bwd_params)
        /*0620*/ 	.word	0x00000050


	//----- nvinfo : EIATTR_FRAME_SIZE
	.align		4
.L_301:
        /*0624*/ 	.byte	0x04, 0x11
        /*0626*/ 	.short	(.L_303 - .L_302)
	.align		4
.L_302:
        /*0628*/ 	.word	index@(_Z35group_norm_nhwc_bwd_one_pass_kernelI11Bf16IOBf16WLi256ELi42ELi672EEv26Group_norm_nhwc_bwd_params)
        /*062c*/ 	.word	0x00000000


	//----- nvinfo : EIATTR_REGCOUNT
	.align		4
.L_303:
        /*0630*/ 	.byte	0x04, 0x2f
        /*0632*/ 	.short	(.L_305 - .L_304)
	.align		4
.L_304:
        /*0634*/ 	.word	index@(_Z35group_norm_nhwc_bwd_one_pass_kernelI11Bf16IOBf16WLi128ELi42ELi672EEv26Group_norm_nhwc_bwd_params)
        /*0638*/ 	.word	0x00000050


	//----- nvinfo : EIATTR_FRAME_SIZE
	.align		4
.L_305:
        /*063c*/ 	.byte	0x04, 0x11
        /*063e*/ 	.short	(.L_307 - .L_306)
	.align		4
.L_306:
        /*0640*/ 	.word	index@(_Z35group_norm_nhwc_bwd_one_pass_kernelI11Bf16IOBf16WLi128ELi42ELi672EEv26Group_norm_nhwc_bwd_params)
        /*0644*/ 	.word	0x00000000


	//----- nvinfo : EIATTR_REGCOUNT
	.align		4
.L_307:
        /*0648*/ 	.byte	0x04, 0x2f
        /*064a*/ 	.short	(.L_309 - .L_308)
	.align		4
.L_308:
        /*064c*/ 	.word	index@(_Z35group_norm_nhwc_bwd_one_pass_kernelI11Bf16IOBf16WLi64ELi42ELi672EEv26Group_norm_nhwc_bwd_params)
        /*0650*/ 	.word	0x00000028


	//----- nvinfo : EIATTR_FRAME_SIZE
	.align		4
.L_309:
        /*0654*/ 	.byte	0x04, 0x11
        /*0656*/ 	.short	(.L_311 - .L_310)
	.align		4
.L_310:
        /*0658*/ 	.word	index@(_Z35group_norm_nhwc_bwd_one_pass_kernelI11Bf16IOBf16WLi64ELi42ELi672EEv26Group_norm_nhwc_bwd_params)
        /*065c*/ 	.word	0x00000000


	//----- nvinfo : EIATTR_REGCOUNT
	.align		4
.L_311:
        /*0660*/ 	.byte	0x04, 0x2f
        /*0662*/ 	.short	(.L_313 - .L_312)
	.align		4
.L_312:
        /*0664*/ 	.word	index@(_Z35group_norm_nhwc_bwd_one_pass_kernelI11Bf16IOFp32WLi512ELi42ELi672EEv26Group_norm_nhwc_bwd_params)
        /*0668*/ 	.word	0x00000050


	//----- nvinfo : EIATTR_FRAME_SIZE
	.align		4
.L_313:
        /*066c*/ 	.byte	0x04, 0x11
        /*066e*/ 	.short	(.L_315 - .L_314)
	.align		4
.L_314:
        /*0670*/ 	.word	index@(_Z35group_norm_nhwc_bwd_one_pass_kernelI11Bf16IOFp32WLi512ELi42ELi672EEv26Group_norm_nhwc_bwd_params)
        /*0674*/ 	.word	0x00000000


	//----- nvinfo : EIATTR_REGCOUNT
	.align		4
.L_315:
        /*0678*/ 	.byte	0x04, 0x2f
        /*067a*/ 	.short	(.L_317 - .L_316)
	.align		4
.L_316:
        /*067c*/ 	.word	index@(_Z35group_norm_nhwc_bwd_one_pass_kernelI11Bf16IOFp32WLi256ELi42ELi672EEv26Group_norm_nhwc_bwd_params)
        /*0680*/ 	.word	0x00000050


	//----- nvinfo : EIATTR_FRAME_SIZE
	.align		4
.L_317:
        /*0684*/ 	.byte	0x04, 0x11
        /*0686*/ 	.short	(.L_319 - .L_318)
	.align		4
.L_318:
        /*0688*/ 	.word	index@(_Z35group_norm_nhwc_bwd_one_pass_kernelI11Bf16IOFp32WLi256ELi42ELi672EEv26Group_norm_nhwc_bwd_params)
        /*068c*/ 	.word	0x00000000


	//----- nvinfo : EIATTR_REGCOUNT
	.align		4
.L_319:
        /*0690*/ 	.byte	0x04, 0x2f
        /*0692*/ 	.short	(.L_321 - .L_320)
	.align		4
.L_320:
        /*0694*/ 	.word	index@(_Z35group_norm_nhwc_bwd_one_pass_kernelI11Bf16IOFp32WLi128ELi42ELi672EEv26Group_norm_nhwc_bwd_params)
        /*0698*/ 	.word	0x00000050


	//----- nvinfo : EIATTR_FRAME_SIZE
	.align		4
.L_321:
        /*069c*/ 	.byte	0x04, 0x11
        /*069e*/ 	.short	(.L_323 - .L_322)
	.align		4
.L_322:
        /*06a0*/ 	.word	index@(_Z35group_norm_nhwc_bwd_one_pass_kernelI11Bf16IOFp32WLi128ELi42ELi672EEv26Group_norm_nhwc_bwd_params)
        /*06a4*/ 	.word	0x00000000


	//----- nvinfo : EIATTR_REGCOUNT
	.align		4
.L_323:
        /*06a8*/ 	.byte	0x04, 0x2f
        /*06aa*/ 	.short	(.L_325 - .L_324)
	.align		4
.L_324:
        /*06ac*/ 	.word	index@(_Z35group_norm_nhwc_bwd_one_pass_kernelI11Bf16IOFp32WLi64ELi42ELi672EEv26Group_norm_nhwc_bwd_params)
        /*06b0*/ 	.word	0x00000028


	//----- nvinfo : EIATTR_FRAME_SIZE
	.align		4
.L_325:
        /*06b4*/ 	.byte	0x04, 0x11
        /*06b6*/ 	.short	(.L_327 - .L_326)
	.align		4
.L_326:
        /*06b8*/ 	.word	index@(_Z35group_norm_nhwc_bwd_one_pass_kernelI11Bf16IOFp32WLi64ELi42ELi672EEv26Group_norm_nhwc_bwd_params)
        /*06bc*/ 	.word	0x00000000


	//----- nvinfo : EIATTR_REGCOUNT
	.align		4
.L_327:
        /*06c0*/ 	.byte	0x04, 0x2f
        /*06c2*/ 	.short	(.L_329 - .L_328)
	.align		4
.L_328:
        /*06c4*/ 	.word	index@(_ZN3cub18CUB_300001_SM_10006detail11EmptyKernelIvEEvv)
        /*06c8*/ 	.word	0x00000004


	//----- nvinfo : EIATTR_FRAME_SIZE
	.align		4
.L_329:
        /*06cc*/ 	.byte	0x04, 0x11
        /*06ce*/ 	.short	(.L_331 - .L_330)
	.align		4
.L_330:
        /*06d0*/ 	.word	index@(_ZN3cub18CUB_300001_SM_10006detail11EmptyKernelIvEEvv)
        /*06d4*/ 	.word	0x00000000


	//----- nvinfo : EIATTR_MIN_STACK_SIZE
	.align		4
.L_331:
        /*06d8*/ 	.byte	0x04, 0x12
        /*06da*/ 	.short	(.L_333 - .L_332)
	.align		4
.L_332:
        /*06dc*/ 	.word	index@(_ZN3cub18CUB_300001_SM_10006detail11EmptyKernelIvEEvv)
        /*06e0*/ 	.word	0x00000000


	//----- nvinfo : EIATTR_MIN_STACK_SIZE
	.align		4
.L_333:
        /*06e4*/ 	.byte	0x04, 0x12
        /*06e6*/ 	.short	(.L_335 - .L_334)
	.align		4
.L_334:
        /*06e8*/ 	.word	index@(_Z35group_norm_nhwc_bwd_one_pass_kernelI11Bf16IOFp32WLi64ELi42ELi672EEv26Group_norm_nhwc_bwd_params)
        /*06ec*/ 	.word	0x00000000


	//----- nvinfo : EIATTR_MIN_STACK_SIZE
	.align		4
.L_335:
        /*06f0*/ 	.byte	0x04, 0x12
        /*06f2*/ 	.short	(.L_337 - .L_336)
	.align		4
.L_336:
        /*06f4*/ 	.word	index@(_Z35group_norm_nhwc_bwd_one_pass_kernelI11Bf16IOFp32WLi128ELi42ELi672EEv26Group_norm_nhwc_bwd_params)
        /*06f8*/ 	.word	0x00000000


	//----- nvinfo : EIATTR_MIN_STACK_SIZE
	.align		4
.L_337:
        /*06fc*/ 	.byte	0x04, 0x12
        /*06fe*/ 	.short	(.L_339 - .L_338)
	.align		4
.L_338:
        /*0700*/ 	.word	index@(_Z35group_norm_nhwc_bwd_one_pass_kernelI11Bf16IOFp32WLi256ELi42ELi672EEv26Group_norm_nhwc_bwd_params)
        /*0704*/ 	.word	0x00000000


	//----- nvinfo : EIATTR_MIN_STACK_SIZE
	.align		4
.L_339:
        /*0708*/ 	.byte	0x04, 0x12
        /*070a*/ 	.short	(.L_341 - .L_340)
	.align		4
.L_340:
        /*070c*/ 	.word	index@(_Z35group_norm_nhwc_bwd_one_pass_kernelI11Bf16IOFp32WLi512ELi42ELi672EEv26Group_norm_nhwc_bwd_params)
        /*0710*/ 	.word	0x00000000


	//----- nvinfo : EIATTR_MIN_STACK_SIZE
	.align		4
.L_341:
        /*0714*/ 	.byte	0x04, 0x12
        /*0716*/ 	.short	(.L_343 - .L_342)
	.align		4
.L_342:
        /*0718*/ 	.word	index@(_Z35group_norm_nhwc_bwd_one_pass_kernelI11Bf16IOBf16WLi64ELi42ELi672EEv26Group_norm_nhwc_bwd_params)
        /*071c*/ 	.word	0x00000000


	//----- nvinfo : EIATTR_MIN_STACK_SIZE
	.align		4
.L_343:
        /*0720*/ 	.byte	0x04, 0x12
        /*0722*/ 	.short	(.L_345 - .L_344)
	.align		4
.L_344:
        /*0724*/ 	.word	index@(_Z35group_norm_nhwc_bwd_one_pass_kernelI11Bf16IOBf16WLi128ELi42ELi672EEv26Group_norm_nhwc_bwd_params)
        /*0728*/ 	.word	0x00000000


	//----- nvinfo : EIATTR_MIN_STACK_SIZE
	.align		4
.L_345:
        /*072c*/ 	.byte	0x04, 0x12
        /*072e*/ 	.short	(.L_347 - .L_346)
	.align		4
.L_346:
        /*0730*/ 	.word	index@(_Z35group_norm_nhwc_bwd_one_pass_kernelI11Bf16IOBf16WLi256ELi42ELi672EEv26Group_norm_nhwc_bwd_params)
        /*0734*/ 	.word	0x00000000


	//----- nvinfo : EIATTR_MIN_STACK_SIZE
	.align		4
.L_347:
        /*0738*/ 	.byte	0x04, 0x12
        /*073a*/ 	.short	(.L_349 - .L_348)
	.align		4
.L_348:
        /*073c*/ 	.word	index@(_Z35group_norm_nhwc_bwd_one_pass_kernelI11Bf16IOBf16WLi512ELi42ELi672EEv26Group_norm_nhwc_bwd_params)
        /*0740*/ 	.word	0x00000000


	//----- nvinfo : EIATTR_MIN_STACK_SIZE
	.align		4
.L_349:
        /*0744*/ 	.byte	0x04, 0x12
        /*0746*/ 	.short	(.L_351 - .L_350)
	.align		4
.L_350:
        /*0748*/ 	.word	index@(_Z35group_norm_nhwc_bwd_one_pass_kernelI11Bf16IOFp16WLi64ELi42ELi672EEv26Group_norm_nhwc_bwd_params)
        /*074c*/ 	.word	0x00000000


	//----- nvinfo : EIATTR_MIN_STACK_SIZE
	.align		4
.L_351:
        /*0750*/ 	.byte	0x04, 0x12
        /*0752*/ 	.short	(.L_353 - .L_352)
	.align		4
.L_352:
        /*0754*/ 	.word	index@(_Z35group_norm_nhwc_bwd_one_pass_kernelI11Bf16IOFp16WLi128ELi42ELi672EEv26Group_norm_nhwc_bwd_params)
        /*0758*/ 	.word	0x00000000


	//----- nvinfo : EIATTR_MIN_STACK_SIZE
	.align		4
.L_353:
        /*075c*/ 	.byte	0x04, 0x12
        /*075e*/ 	.short	(.L_355 - .L_354)
	.align		4
.L_354:
        /*0760*/ 	.word	index@(_Z35group_norm_nhwc_bwd_one_pass_kernelI11Bf16IOFp16WLi256ELi42ELi672EEv26Group_norm_nhwc_bwd_params)
        /*0764*/ 	.word	0x00000000


	//----- nvinfo : EIATTR_MIN_STACK_SIZE
	.align		4
.L_355:
        /*0768*/ 	.byte	0x04, 0x12
        /*076a*/ 	.short	(.L_357 - .L_356)
	.align		4
.L_356:
        /*076c*/ 	.word	index@(_Z35group_norm_nhwc_bwd_one_pass_kernelI11Bf16IOFp16WLi512ELi42ELi672EEv26Group_norm_nhwc_bwd_params)
        /*0770*/ 	.word	0x00000000


	//----- nvinfo : EIATTR_MIN_STACK_SIZE
	.align		4
.L_357:
        /*0774*/ 	.byte	0x04, 0x12
        /*0776*/ 	.short	(.L_359 - .L_358)
	.align		4
.L_358:
        /*0778*/ 	.word	index@(_Z35group_norm_nhwc_bwd_one_pass_kernelI11Fp16IOFp32WLi64ELi42ELi672EEv26Group_norm_nhwc_bwd_params)
        /*077c*/ 	.word	0x00000000


	//----- nvinfo : EIATTR_MIN_STACK_SIZE
	.align		4
.L_359:
        /*0780*/ 	.byte	0x04, 0x12
        /*0782*/ 	.short	(.L_361 - .L_360)
	.align		4
.L_360:
        /*0784*/ 	.word	index@(_Z35group_norm_nhwc_bwd_one_pass_kernelI11Fp16IOFp32WLi128ELi42ELi672EEv26Group_norm_nhwc_bwd_params)
        /*0788*/ 	.word	0x00000000


	//----- nvinfo : EIATTR_MIN_STACK_SIZE
	.align		4
.L_361:
        /*078c*/ 	.byte	0x04, 0x12
        /*078e*/ 	.short	(.L_363 - .L_362)
	.align		4
.L_362:
        /*0790*/ 	.word	index@(_Z35group_norm_nhwc_bwd_one_pass_kernelI11Fp16IOFp32WLi256ELi42ELi672EEv26Group_norm_nhwc_bwd_params)
        /*0794*/ 	.word	0x00000000


	//----- nvinfo : EIATTR_MIN_STACK_SIZE
	.align		4
.L_363:
        /*0798*/ 	.byte	0x04, 0x12
        /*079a*/ 	.short	(.L_365 - .L_364)
	.align		4
.L_364:
        /*079c*/ 	.word	index@(_Z35group_norm_nhwc_bwd_one_pass_kernelI11Fp16IOFp32WLi512ELi42ELi672EEv26Group_norm_nhwc_bwd_params)
        /*07a0*/ 	.word	0x00000000


	//----- nvinfo : EIATTR_MIN_STACK_SIZE
	.align		4
.L_365:
        /*07a4*/ 	.byte	0x04, 0x12
        /*07a6*/ 	.short	(.L_367 - .L_366)
	.align		4
.L_366:
        /*07a8*/ 	.word	index@(_Z35group_norm_nhwc_bwd_one_pass_kernelI11Fp16IOBf16WLi64ELi42ELi672EEv26Group_norm_nhwc_bwd_params)
        /*07ac*/ 	.word	0x00000000


	//----- nvinfo : EIATTR_MIN_STACK_SIZE
	.align		4
.L_367:
        /*07b0*/ 	.byte	0x04, 0x12
        /*07b2*/ 	.short	(.L_369 - .L_368)
	.align		4
.L_368:
        /*07b4*/ 	.word	index@(_Z35group_norm_nhwc_bwd_one_pass_kernelI11Fp16IOBf16WLi128ELi42ELi672EEv26Group_norm_nhwc_bwd_params)
        /*07b8*/ 	.word	0x00000000


	//----- nvinfo : EIATTR_MIN_STACK_SIZE
	.align		4
.L_369:
        /*07bc*/ 	.byte	0x04, 0x12
        /*07be*/ 	.short	(.L_371 - .L_370)
	.align		4
.L_370:
        /*07c0*/ 	.word	index@(_Z35group_norm_nhwc_bwd_one_pass_kernelI11Fp16IOBf16WLi256ELi42ELi672EEv26Group_norm_nhwc_bwd_params)
        /*07c4*/ 	.word	0x00000000


	//----- nvinfo : EIATTR_MIN_STACK_SIZE
	.align		4
.L_371:
        /*07c8*/ 	.byte	0x04, 0x12
        /*07ca*/ 	.short	(.L_373 - .L_372)
	.align		4
.L_372:
        /*07cc*/ 	.word	index@(_Z35group_norm_nhwc_bwd_one_pass_kernelI11Fp16IOBf16WLi512ELi42ELi672EEv26Group_norm_nhwc_bwd_params)
        /*07d0*/ 	.word	0x00000000


	//----- nvinfo : EIATTR_MIN_STACK_SIZE
	.align		4
.L_373:
        /*07d4*/ 	.byte	0x04, 0x12
        /*07d6*/ 	.short	(.L_375 - .L_374)
	.align		4
.L_374:
        /*07d8*/ 	.word	index@(_Z35group_norm_nhwc_bwd_one_pass_kernelI11Fp16IOFp16WLi64ELi42ELi672EEv26Group_norm_nhwc_bwd_params)
        /*07dc*/ 	.word	0x00000000


	//----- nvinfo : EIATTR_MIN_STACK_SIZE
	.align		4
.L_375:
        /*07e0*/ 	.byte	0x04, 0x12
        /*07e2*/ 	.short	(.L_377 - .L_376)
	.align		4
.L_376:
        /*07e4*/ 	.word	index@(_Z35group_norm_nhwc_bwd_one_pass_kernelI11Fp16IOFp16WLi128ELi42ELi672EEv26Group_norm_nhwc_bwd_params)
        /*07e8*/ 	.word	0x00000000


	//----- nvinfo : EIATTR_MIN_STACK_SIZE
	.align		4
.L_377:
        /*07ec*/ 	.byte	0x04, 0x12
        /*07ee*/ 	.short	(.L_379 - .L_378)
	.align		4
.L_378:
        /*07f0*/ 	.word	index@(_Z35group_norm_nhwc_bwd_one_pass_kernelI11Fp16IOFp16WLi256ELi42ELi672EEv26Group_norm_nhwc_bwd_params)
        /*07f4*/ 	.word	0x00000000


	//----- nvinfo : EIATTR_MIN_STACK_SIZE
	.align		4
.L_379:
        /*07f8*/ 	.byte	0x04, 0x12
        /*07fa*/ 	.short	(.L_381 - .L_380)
	.align		4
.L_380:
        /*07fc*/ 	.word	index@(_Z35group_norm_nhwc_bwd_one_pass_kernelI11Fp16IOFp16WLi512ELi42ELi672EEv26Group_norm_nhwc_bwd_params)
        /*0800*/ 	.word	0x00000000


	//----- nvinfo : EIATTR_MIN_STACK_SIZE
	.align		4
.L_381:
        /*0804*/ 	.byte	0x04, 0x12
        /*0806*/ 	.short	(.L_383 - .L_382)
	.align		4
.L_382:
        /*0808*/ 	.word	index@(_Z35group_norm_nhwc_bwd_one_pass_kernelI11Fp32IOFp32WLi64ELi42ELi672EEv26Group_norm_nhwc_bwd_params)
        /*080c*/ 	.word	0x00000000


	//----- nvinfo : EIATTR_MIN_STACK_SIZE
	.align		4
.L_383:
        /*0810*/ 	.byte	0x04, 0x12
        /*0812*/ 	.short	(.L_385 - .L_384)
	.align		4
.L_384:
        /*0814*/ 	.word	index@(_Z35group_norm_nhwc_bwd_one_pass_kernelI11Fp32IOFp32WLi128ELi42ELi672EEv26Group_norm_nhwc_bwd_params)
        /*0818*/ 	.word	0x00000000


	//----- nvinfo : EIATTR_MIN_STACK_SIZE
	.align		4
.L_385:
        /*081c*/ 	.byte	0x04, 0x12
        /*081e*/ 	.short	(.L_387 - .L_386)
	.align		4
.L_386:
        /*0820*/ 	.word	index@(_Z35group_norm_nhwc_bwd_one_pass_kernelI11Fp32IOFp32WLi256ELi42ELi672EEv26Group_norm_nhwc_bwd_params)
        /*0824*/ 	.word	0x00000000


	//----- nvinfo : EIATTR_MIN_STACK_SIZE
	.align		4
.L_387:
        /*0828*/ 	.byte	0x04, 0x12
        /*082a*/ 	.short	(.L_389 - .L_388)
	.align		4
.L_388:
        /*082c*/ 	.word	index@(_Z35group_norm_nhwc_bwd_one_pass_kernelI11Fp32IOFp32WLi512ELi42ELi672EEv26Group_norm_nhwc_bwd_params)
        /*0830*/ 	.word	0x00000030


	//----- nvinfo : EIATTR_MIN_STACK_SIZE
	.align		4
.L_389:
        /*0834*/ 	.byte	0x04, 0x12
        /*0836*/ 	.short	(.L_391 - .L_390)
	.align		4
.L_390:
        /*0838*/ 	.word	index@(_Z35group_norm_nhwc_bwd_one_pass_kernelI11Fp32IOBf16WLi64ELi42ELi672EEv26Group_norm_nhwc_bwd_params)
        /*083c*/ 	.word	0x00000000


	//----- nvinfo : EIATTR_MIN_STACK_SIZE
	.align		4
.L_391:
        /*0840*/ 	.byte	0x04, 0x12
        /*0842*/ 	.short	(.L_393 - .L_392)
	.align		4
.L_392:
        /*0844*/ 	.word	index@(_Z35group_norm_nhwc_bwd_one_pass_kernelI11Fp32IOBf16WLi128ELi42ELi672EEv26Group_norm_nhwc_bwd_params)
        /*0848*/ 	.word	0x00000000


	//----- nvinfo : EIATTR_MIN_STACK_SIZE
	.align		4
.L_393:
        /*084c*/ 	.byte	0x04, 0x12
        /*084e*/ 	.short	(.L_395 - .L_394)
	.align		4
.L_394:
        /*0850*/ 	.word	index@(_Z35group_norm_nhwc_bwd_one_pass_kernelI11Fp32IOBf16WLi256ELi42ELi672EEv26Group_norm_nhwc_bwd_params)
        /*0854*/ 	.word	0x00000000


	//----- nvinfo : EIATTR_MIN_STACK_SIZE
	.align		4
.L_395:
        /*0858*/ 	.byte	0x04, 0x12
        /*085a*/ 	.short	(.L_397 - .L_396)
	.align		4
.L_396:
        /*085c*/ 	.word	index@(_Z35group_norm_nhwc_bwd_one_pass_kernelI11Fp32IOBf16WLi512ELi42ELi672EEv26Group_norm_nhwc_bwd_params)
        /*0860*/ 	.word	0x00000038


	//----- nvinfo : EIATTR_MIN_STACK_SIZE
	.align		4
.L_397:
        /*0864*/ 	.byte	0x04, 0x12
        /*0866*/ 	.short	(.L_399 - .L_398)
	.align		4
.L_398:
        /*0868*/ 	.word	index@(_Z35group_norm_nhwc_bwd_one_pass_kernelI11Fp32IOFp16WLi64ELi42ELi672EEv26Group_norm_nhwc_bwd_params)
        /*086c*/ 	.word	0x00000000


	//----- nvinfo : EIATTR_MIN_STACK_SIZE
	.align		4
.L_399:
        /*0870*/ 	.byte	0x04, 0x12
        /*0872*/ 	.short	(.L_401 - .L_400)
	.align		4
.L_400:
        /*0874*/ 	.word	index@(_Z35group_norm_nhwc_bwd_one_pass_kernelI11Fp32IOFp16WLi128ELi42ELi672EEv26Group_norm_nhwc_bwd_params)
        /*0878*/ 	.word	0x00000000


	//----- nvinfo : EIATTR_MIN_STACK_SIZE
	.align		4
.L_401:
        /*087c*/ 	.byte	0x04, 0x12
        /*087e*/ 	.short	(.L_403 - .L_402)
	.align		4
.L_402:
        /*0880*/ 	.word	index@(_Z35group_norm_nhwc_bwd_one_pass_kernelI11Fp32IOFp16WLi256ELi42ELi672EEv26Group_norm_nhwc_bwd_params)
        /*0884*/ 	.word	0x00000000


	//----- nvinfo : EIATTR_MIN_STACK_SIZE
	.align		4
.L_403:
        /*0888*/ 	.byte	0x04, 0x12
        /*088a*/ 	.short	(.L_405 - .L_404)
	.align		4
.L_404:
        /*088c*/ 	.word	index@(_Z35group_norm_nhwc_bwd_one_pass_kernelI11Fp32IOFp16WLi512ELi42ELi672EEv26Group_norm_nhwc_bwd_params)
        /*0890*/ 	.word	0x00000038


	//----- nvinfo : EIATTR_MIN_STACK_SIZE
	.align		4
.L_405:
        /*0894*/ 	.byte	0x04, 0x12
        /*0896*/ 	.short	(.L_407 - .L_406)
	.align		4
.L_406:
        /*0898*/ 	.word	index@(_Z35group_norm_nhwc_fwd_one_pass_kernelI11Bf16IOFp32WLi64ELi42ELi672EEv26Group_norm_nhwc_fwd_params)
        /*089c*/ 	.word	0x00000000


	//----- nvinfo : EIATTR_MIN_STACK_SIZE
	.align		4
.L_407:
        /*08a0*/ 	.byte	0x04, 0x12
        /*08a2*/ 	.short	(.L_409 - .L_408)
	.align		4
.L_408:
        /*08a4*/ 	.word	index@(_Z35group_norm_nhwc_fwd_one_pass_kernelI11Bf16IOFp32WLi128ELi42ELi672EEv26Group_norm_nhwc_fwd_params)
        /*08a8*/ 	.word	0x00000000


	//----- nvinfo : EIATTR_MIN_STACK_SIZE
	.align		4
.L_409:
        /*08ac*/ 	.byte	0x04, 0x12
        /*08ae*/ 	.short	(.L_411 - .L_410)
	.align		4
.L_410:
        /*08b0*/ 	.word	index@(_Z35group_norm_nhwc_fwd_one_pass_kernelI11Bf16IOFp32WLi256ELi42ELi672EEv26Group_norm_nhwc_fwd_params)
        /*08b4*/ 	.word	0x00000000


	//----- nvinfo : EIATTR_MIN_STACK_SIZE
	.align		4
.L_411:
        /*08b8*/ 	.byte	0x04, 0x12
        /*08ba*/ 	.short	(.L_413 - .L_412)
	.align		4
.L_412:
        /*08bc*/ 	.word	index@(_Z35group_norm_nhwc_fwd_one_pass_kernelI11Bf16IOFp32WLi512ELi42ELi672EEv26Group_norm_nhwc_fwd_params)
        /*08c0*/ 	.word	0x00000000


	//----- nvinfo : EIATTR_MIN_STACK_SIZE
	.align		4
.L_413:
        /*08c4*/ 	.byte	0x04, 0x12
        /*08c6*/ 	.short	(.L_415 - .L_414)
	.align		4
.L_414:
        /*08c8*/ 	.word	index@(_Z35group_norm_nhwc_fwd_one_pass_kernelI11Bf16IOBf16WLi64ELi42ELi672EEv26Group_norm_nhwc_fwd_params)
        /*08cc*/ 	.word	0x00000000


	//----- nvinfo : EIATTR_MIN_STACK_SIZE
	.align		4
.L_415:
        /*08d0*/ 	.byte	0x04, 0x12
        /*08d2*/ 	.short	(.L_417 - .L_416)
	.align		4
.L_416:
        /*08d4*/ 	.word	index@(_Z35group_norm_nhwc_fwd_one_pass_kernelI11Bf16IOBf16WLi128ELi42ELi672EEv26Group_norm_nhwc_fwd_params)
        /*08d8*/ 	.word	0x00000000


	//----- nvinfo : EIATTR_MIN_STACK_SIZE
	.align		4
.L_417:
        /*08dc*/ 	.byte	0x04, 0x12
        /*08de*/ 	.short	(.L_419 - .L_418)
	.align		4
.L_418:
        /*08e0*/ 	.word	index@(_Z35group_norm_nhwc_fwd_one_pass_kernelI11Bf16IOBf16WLi256ELi42ELi672EEv26Group_norm_nhwc_fwd_params)
        /*08e4*/ 	.word	0x00000000


	//----- nvinfo : EIATTR_MIN_STACK_SIZE
	.align		4
.L_419:
        /*08e8*/ 	.byte	0x04, 0x12
        /*08ea*/ 	.short	(.L_421 - .L_420)
	.align		4
.L_420:
        /*08ec*/ 	.word	index@(_Z35group_norm_nhwc_fwd_one_pass_kernelI11Bf16IOBf16WLi512ELi42ELi672EEv26Group_norm_nhwc_fwd_params)
        /*08f0*/ 	.word	0x00000000


	//----- nvinfo : EIATTR_MIN_STACK_SIZE
	.align		4
.L_421:
        /*08f4*/ 	.byte	0x04, 0x12
        /*08f6*/ 	.short	(.L_423 - .L_422)
	.align		4
.L_422:
        /*08f8*/ 	.word	index@(_Z35group_norm_nhwc_fwd_one_pass_kernelI11Bf16IOFp16WLi64ELi42ELi672EEv26Group_norm_nhwc_fwd_params)
        /*08fc*/ 	.word	0x00000000


	//----- nvinfo : EIATTR_MIN_STACK_SIZE
	.align		4
.L_423:
        /*0900*/ 	.byte	0x04, 0x12
        /*0902*/ 	.short	(.L_425 - .L_424)
	.align		4
.L_424:
        /*0904*/ 	.word	index@(_Z35group_norm_nhwc_fwd_one_pass_kernelI11Bf16IOFp16WLi128ELi42ELi672EEv26Group_norm_nhwc_fwd_params)
        /*0908*/ 	.word	0x00000000


	//----- nvinfo : EIATTR_MIN_STACK_SIZE
	.align		4
.L_425:
        /*090c*/ 	.byte	0x04, 0x12
        /*090e*/ 	.short	(.L_427 - .L_426)
	.align		4
.L_426:
        /*0910*/ 	.word	index@(_Z35group_norm_nhwc_fwd_one_pass_kernelI11Bf16IOFp16WLi256ELi42ELi672EEv26Group_norm_nhwc_fwd_params)
        /*0914*/ 	.word	0x00000000


	//----- nvinfo : EIATTR_MIN_STACK_SIZE
	.align		4
.L_427:
        /*0918*/ 	.byte	0x04, 0x12
        /*091a*/ 	.short	(.L_429 - .L_428)
	.align		4
.L_428:
        /*091c*/ 	.word	index@(_Z35group_norm_nhwc_fwd_one_pass_kernelI11Bf16IOFp16WLi512ELi42ELi672EEv26Group_norm_nhwc_fwd_params)
        /*0920*/ 	.word	0x00000000


	//----- nvinfo : EIATTR_MIN_STACK_SIZE
	.align		4
.L_429:
        /*0924*/ 	.byte	0x04, 0x12
        /*0926*/ 	.short	(.L_431 - .L_430)
	.align		4
.L_430:
        /*0928*/ 	.word	index@(_Z35group_norm_nhwc_fwd_one_pass_kernelI11Fp16IOFp32WLi64ELi42ELi672EEv26Group_norm_nhwc_fwd_params)
        /*092c*/ 	.word	0x00000000


	//----- nvinfo : EIATTR_MIN_STACK_SIZE
	.align		4
.L_431:
        /*0930*/ 	.byte	0x04, 0x12
        /*0932*/ 	.short	(.L_433 - .L_432)
	.align		4
.L_432:
        /*0934*/ 	.word	index@(_Z35group_norm_nhwc_fwd_one_pass_kernelI11Fp16IOFp32WLi128ELi42ELi672EEv26Group_norm_nhwc_fwd_params)
        /*0938*/ 	.word	0x00000000


	//----- nvinfo : EIATTR_MIN_STACK_SIZE
	.align		4
.L_433:
        /*093c*/ 	.byte	0x04, 0x12
        /*093e*/ 	.short	(.L_435 - .L_434)
	.align		4
.L_434:
        /*0940*/ 	.word	index@(_Z35group_norm_nhwc_fwd_one_pass_kernelI11Fp16IOFp32WLi256ELi42ELi672EEv26Group_norm_nhwc_fwd_params)
        /*0944*/ 	.word	0x00000000


	//----- nvinfo : EIATTR_MIN_STACK_SIZE
	.align		4
.L_435:
        /*0948*/ 	.byte	0x04, 0x12
        /*094a*/ 	.short	(.L_437 - .L_436)
	.align		4
.L_436:
        /*094c*/ 	.word	index@(_Z35group_norm_nhwc_fwd_one_pass_kernelI11Fp16IOFp32WLi512ELi42ELi672EEv26Group_norm_nhwc_fwd_params)
        /*0950*/ 	.word	0x00000000


	//----- nvinfo : EIATTR_MIN_STACK_SIZE
	.align		4
.L_437:
        /*0954*/ 	.byte	0x04, 0x12
        /*0956*/ 	.short	(.L_439 - .L_438)
	.align		4
.L_438:
        /*0958*/ 	.word	index@(_Z35group_norm_nhwc_fwd_one_pass_kernelI11Fp16IOBf16WLi64ELi42ELi672EEv26Group_norm_nhwc_fwd_params)
        /*095c*/ 	.word	0x00000000


	//----- nvinfo : EIATTR_MIN_STACK_SIZE
	.align		4
.L_439:
        /*0960*/ 	.byte	0x04, 0x12
        /*0962*/ 	.short	(.L_441 - .L_440)
	.align		4
.L_440:
        /*0964*/ 	.word	index@(_Z35group_norm_nhwc_fwd_one_pass_kernelI11Fp16IOBf16WLi128ELi42ELi672EEv26Group_norm_nhwc_fwd_params)
        /*0968*/ 	.word	0x00000000


	//----- nvinfo : EIATTR_MIN_STACK_SIZE
	.align		4
.L_441:
        /*096c*/ 	.byte	0x04, 0x12
        /*096e*/ 	.short	(.L_443 - .L_442)
	.align		4
.L_442:
        /*0970*/ 	.word	index@(_Z35group_norm_nhwc_fwd_one_pass_kernelI11Fp16IOBf16WLi256ELi42ELi672EEv26Group_norm_nhwc_fwd_params)
        /*0974*/ 	.word	0x00000000


	//----- nvinfo : EIATTR_MIN_STACK_SIZE
	.align		4
.L_443:
        /*0978*/ 	.byte	0x04, 0x12
        /*097a*/ 	.short	(.L_445 - .L_444)
	.align		4
.L_444:
        /*097c*/ 	.word	index@(_Z35group_norm_nhwc_fwd_one_pass_kernelI11Fp16IOBf16WLi512ELi42ELi672EEv26Group_norm_nhwc_fwd_params)
        /*0980*/ 	.word	0x00000000


	//----- nvinfo : EIATTR_MIN_STACK_SIZE
	.align		4
.L_445:
        /*0984*/ 	.byte	0x04, 0x12
        /*0986*/ 	.short	(.L_447 - .L_446)
	.align		4
.L_446:
        /*0988*/ 	.word	index@(_Z35group_norm_nhwc_fwd_one_pass_kernelI11Fp16IOFp16WLi64ELi42ELi672EEv26Group_norm_nhwc_fwd_params)
        /*098c*/ 	.word	0x00000000


	//----- nvinfo : EIATTR_MIN_STACK_SIZE
	.align		4
.L_447:
        /*0990*/ 	.byte	0x04, 0x12
        /*0992*/ 	.short	(.L_449 - .L_448)
	.align		4
.L_448:
        /*0994*/ 	.word	index@(_Z35group_norm_nhwc_fwd_one_pass_kernelI11Fp16IOFp16WLi128ELi42ELi672EEv26Group_norm_nhwc_fwd_params)
        /*0998*/ 	.word	0x00000000


	//----- nvinfo : EIATTR_MIN_STACK_SIZE
	.align		4
.L_449:
        /*099c*/ 	.byte	0x04, 0x12
        /*099e*/ 	.short	(.L_451 - .L_450)
	.align		4
.L_450:
        /*09a0*/ 	.word	index@(_Z35group_norm_nhwc_fwd_one_pass_kernelI11Fp16IOFp16WLi256ELi42ELi672EEv26Group_norm_nhwc_fwd_params)
        /*09a4*/ 	.word	0x00000000


	//----- nvinfo : EIATTR_MIN_STACK_SIZE
	.align		4
.L_451:
        /*09a8*/ 	.byte	0x04, 0x12
        /*09aa*/ 	.short	(.L_453 - .L_452)
	.align		4
.L_452:
        /*09ac*/ 	.word	index@(_Z35group_norm_nhwc_fwd_one_pass_kernelI11Fp16IOFp16WLi512ELi42ELi672EEv26Group_norm_nhwc_fwd_params)
        /*09b0*/ 	.word	0x00000000


	//----- nvinfo : EIATTR_MIN_STACK_SIZE
	.align		4
.L_453:
        /*09b4*/ 	.byte	0x04, 0x12
        /*09b6*/ 	.short	(.L_455 - .L_454)
	.align		4
.L_454:
        /*09b8*/ 	.word	index@(_Z35group_norm_nhwc_fwd_one_pass_kernelI11Fp32IOFp32WLi64ELi42ELi672EEv26Group_norm_nhwc_fwd_params)
        /*09bc*/ 	.word	0x00000000


	//----- nvinfo : EIATTR_MIN_STACK_SIZE
	.align		4
.L_455:
        /*09c0*/ 	.byte	0x04, 0x12
        /*09c2*/ 	.short	(.L_457 - .L_456)
	.align		4
.L_456:
        /*09c4*/ 	.word	index@(_Z35group_norm_nhwc_fwd_one_pass_kernelI11Fp32IOFp32WLi128ELi42ELi672EEv26Group_norm_nhwc_fwd_params)
        /*09c8*/ 	.word	0x00000000


	//----- nvinfo : EIATTR_MIN_STACK_SIZE
	.align		4
.L_457:
        /*09cc*/ 	.byte	0x04, 0x12
        /*09ce*/ 	.short	(.L_459 - .L_458)
	.align		4
.L_458:
        /*09d0*/ 	.word	index@(_Z35group_norm_nhwc_fwd_one_pass_kernelI11Fp32IOFp32WLi256ELi42ELi672EEv26Group_norm_nhwc_fwd_params)
        /*09d4*/ 	.word	0x00000000


	//----- nvinfo : EIATTR_MIN_STACK_SIZE
	.align		4
.L_459:
        /*09d8*/ 	.byte	0x04, 0x12
        /*09da*/ 	.short	(.L_461 - .L_460)
	.align		4
.L_460:
        /*09dc*/ 	.word	index@(_Z35group_norm_nhwc_fwd_one_pass_kernelI11Fp32IOFp32WLi512ELi42ELi672EEv26Group_norm_nhwc_fwd_params)
        /*09e0*/ 	.word	0x00000000


	//----- nvinfo : EIATTR_MIN_STACK_SIZE
	.align		4
.L_461:
        /*09e4*/ 	.byte	0x04, 0x12
        /*09e6*/ 	.short	(.L_463 - .L_462)
	.align		4
.L_462:
        /*09e8*/ 	.word	index@(_Z35group_norm_nhwc_fwd_one_pass_kernelI11Fp32IOBf16WLi64ELi42ELi672EEv26Group_norm_nhwc_fwd_params)
        /*09ec*/ 	.word	0x00000000


	//----- nvinfo : EIATTR_MIN_STACK_SIZE
	.align		4
.L_463:
        /*09f0*/ 	.byte	0x04, 0x12
        /*09f2*/ 	.short	(.L_465 - .L_464)
	.align		4
.L_464:
        /*09f4*/ 	.word	index@(_Z35group_norm_nhwc_fwd_one_pass_kernelI11Fp32IOBf16WLi128ELi42ELi672EEv26Group_norm_nhwc_fwd_params)
        /*09f8*/ 	.word	0x00000000


	//----- nvinfo : EIATTR_MIN_STACK_SIZE
	.align		4
.L_465:
        /*09fc*/ 	.byte	0x04, 0x12
        /*09fe*/ 	.short	(.L_467 - .L_466)
	.align		4
.L_466:
        /*0a00*/ 	.word	index@(_Z35group_norm_nhwc_fwd_one_pass_kernelI11Fp32IOBf16WLi256ELi42ELi672EEv26Group_norm_nhwc_fwd_params)
        /*0a04*/ 	.word	0x00000000


	//----- nvinfo : EIATTR_MIN_STACK_SIZE
	.align		4
.L_467:
        /*0a08*/ 	.byte	0x04, 0x12
        /*0a0a*/ 	.short	(.L_469 - .L_468)
	.align		4
.L_468:
        /*0a0c*/ 	.word	index@(_Z35group_norm_nhwc_fwd_one_pass_kernelI11Fp32IOBf16WLi512ELi42ELi672EEv26Group_norm_nhwc_fwd_params)
        /*0a10*/ 	.word	0x00000000


	//----- nvinfo : EIATTR_MIN_STACK_SIZE
	.align		4
.L_469:
        /*0a14*/ 	.byte	0x04, 0x12
        /*0a16*/ 	.short	(.L_471 - .L_470)
	.align		4
.L_470:
        /*0a18*/ 	.word	index@(_Z35group_norm_nhwc_fwd_one_pass_kernelI11Fp32IOFp16WLi64ELi42ELi672EEv26Group_norm_nhwc_fwd_params)
        /*0a1c*/ 	.word	0x00000000


	//----- nvinfo : EIATTR_MIN_STACK_SIZE
	.align		4
.L_471:
        /*0a20*/ 	.byte	0x04, 0x12
        /*0a22*/ 	.short	(.L_473 - .L_472)
	.align		4
.L_472:
        /*0a24*/ 	.word	index@(_Z35group_norm_nhwc_fwd_one_pass_kernelI11Fp32IOFp16WLi128ELi42ELi672EEv26Group_norm_nhwc_fwd_params)
        /*0a28*/ 	.word	0x00000000


	//----- nvinfo : EIATTR_MIN_STACK_SIZE
	.align		4
.L_473:
        /*0a2c*/ 	.byte	0x04, 0x12
        /*0a2e*/ 	.short	(.L_475 - .L_474)
	.align		4
.L_474:
        /*0a30*/ 	.word	index@(_Z35group_norm_nhwc_fwd_one_pass_kernelI11Fp32IOFp16WLi256ELi42ELi672EEv26Group_norm_nhwc_fwd_params)
        /*0a34*/ 	.word	0x00000000


	//----- nvinfo : EIATTR_MIN_STACK_SIZE
	.align		4
.L_475:
        /*0a38*/ 	.byte	0x04, 0x12
        /*0a3a*/ 	.short	(.L_477 - .L_476)
	.align		4
.L_476:
        /*0a3c*/ 	.word	index@(_Z35group_norm_nhwc_fwd_one_pass_kernelI11Fp32IOFp16WLi512ELi42ELi672EEv26Group_norm_nhwc_fwd_params)
        /*0a40*/ 	.word	0x00000000
.L_477:


//--------------------- .nv.compat                --------------------------
	.section	.nv.compat,"",@"SHT_CUDA_COMPAT_INFO"
	.align	4
        /*0000*/ 	.byte	0x02, 0x09, 0x01, 0x00, 0x02, 0x02, 0x01, 0x00, 0x02, 0x05, 0x05, 0x00, 0x03, 0x07, 0x01, 0x01
        /*0010*/ 	.byte	0x02, 0x03, 0x00, 0x00, 0x02, 0x06, 0x01, 0x00, 0x04, 0x0b, 0x08, 0x00, 0x09, 0x00, 0x00, 0x00
        /*0020*/ 	.byte	0x00, 0x00, 0x00, 0x00


//--------------------- .nv.info._ZN3cub18CUB_300001_SM_10006detail11EmptyKernelIvEEvv --------------------------
	.section	.nv.info._ZN3cub18CUB_300001_SM_10006detail11EmptyKernelIvEEvv,"",@"SHT_CUDA_INFO"
	.sectionflags	@""
	.align	4


	//----- nvinfo : EIATTR_CUDA_API_VERSION
	.align		4
        /*0000*/ 	.byte	0x04, 0x37
        /*0002*/ 	.short	(.L_479 - .L_478)
.L_478:
        /*0004*/ 	.word	0x00000082


	//----- nvinfo : EIATTR_SPARSE_MMA_MASK
	.align		4
.L_479:
        /*0008*/ 	.byte	0x03, 0x50
        /*000a*/ 	.short	0x0000


	//----- nvinfo : EIATTR_MAXREG_COUNT
	.align		4
        /*000c*/ 	.byte	0x03, 0x1b
        /*000e*/ 	.short	0x00ff


	//----- nvinfo : EIATTR_MERCURY_ISA_VERSION
	.align		4
        /*0010*/ 	.byte	0x03, 0x5f
        /*0012*/ 	.short	0x0101


	//----- nvinfo : EIATTR_VRC_CTA_INIT_COUNT
	.align		4
        /*0014*/ 	.byte	0x02, 0x4a
	.zero		1
	.zero		1


	//----- nvinfo : EIATTR_EXIT_INSTR_OFFSETS
	.align		4
        /*0018*/ 	.byte	0x04, 0x1c
        /*001a*/ 	.short	(.L_481 - .L_480)


	//   ....[0]....
.L_480:
        /*001c*/ 	.word	0x00000010


	//----- nvinfo : EIATTR_SW_WAR
	.align		4
.L_481:
        /*0020*/ 	.byte	0x04, 0x36
        /*0022*/ 	.short	(.L_483 - .L_482)
.L_482:
        /*0024*/ 	.word	0x00000008
.L_483:


//--------------------- .nv.info._Z35group_norm_nhwc_bwd_one_pass_kernelI11Bf16IOFp32WLi64ELi42ELi672EEv26Group_norm_nhwc_bwd_params --------------------------
	.section	.nv.info._Z35group_norm_nhwc_bwd_one_pass_kernelI11Bf16IOFp32WLi64ELi42ELi672EEv26Group_norm_nhwc_bwd_params,"",@"SHT_CUDA_INFO"
	.sectionflags	@""
	.align	4


	//----- nvinfo : EIATTR_CUDA_API_VERSION
	.align		4
        /*0000*/ 	.byte	0x04, 0x37
        /*0002*/ 	.short	(.L_485 - .L_484)
.L_484:
        /*0004*/ 	.word	0x00000082


	//----- nvinfo : EIATTR_KPARAM_INFO
	.align		4
.L_485:
        /*0008*/ 	.byte	0x04, 0x17
        /*000a*/ 	.short	(.L_487 - .L_486)
.L_486:
        /*000c*/ 	.word	0x00000000
        /*0010*/ 	.short	0x0000
        /*0012*/ 	.short	0x0000
        /*0014*/ 	.byte	0x00, 0xf0, 0xe1, 0x02


	//----- nvinfo : EIATTR_SPARSE_MMA_MASK
	.align		4
.L_487:
        /*0018*/ 	.byte	0x03, 0x50
        /*001a*/ 	.short	0x0000


	//----- nvinfo : EIATTR_MAXREG_COUNT
	.align		4
        /*001c*/ 	.byte	0x03, 0x1b
        /*001e*/ 	.short	0x0050


	//----- nvinfo : EIATTR_NUM_BARRIERS
	.align		4
        /*0020*/ 	.byte	0x02, 0x4c
        /*0022*/ 	.byte	0x01
	.zero		1


	//----- nvinfo : EIATTR_MERCURY_ISA_VERSION
	.align		4
        /*0024*/ 	.byte	0x03, 0x5f
        /*0026*/ 	.short	0x0101


	//----- nvinfo : EIATTR_INT_WARP_WIDE_INSTR_OFFSETS
	.align		4
        /*0028*/ 	.byte	0x04, 0x31
        /*002a*/ 	.short	(.L_489 - .L_488)


	//   ....[0]....
.L_488:
        /*002c*/ 	.word	0x000012c0


	//----- nvinfo : EIATTR_COOP_GROUP_MASK_REGIDS
	.align		4
.L_489:
        /*0030*/ 	.byte	0x04, 0x29
        /*0032*/ 	.short	(.L_491 - .L_490)


	//   ....[0]....
.L_490:
        /*0034*/ 	.word	0xffffffff


	//   ....[1]....
        /*0038*/ 	.word	0xffffffff


	//   ....[2]....
        /*003c*/ 	.word	0xffffffff


	//   ....[3]....
        /*0040*/ 	.word	0xffffffff


	//   ....[4]....
        /*0044*/ 	.word	0xffffffff


	//   ....[5]....
        /*0048*/ 	.word	0xffffffff


	//   ....[6]....
        /*004c*/ 	.word	0xffffffff


	//   ....[7]....
        /*0050*/ 	.word	0xffffffff


	//   ....[8]....
        /*0054*/ 	.word	0xffffffff


	//   ....[9]....
        /*0058*/ 	.word	0xffffffff


	//----- nvinfo : EIATTR_COOP_GROUP_INSTR_OFFSETS
	.align		4
.L_491:
        /*005c*/ 	.byte	0x04, 0x28
        /*005e*/ 	.short	(.L_493 - .L_492)


	//   ....[0]....
.L_492:
        /*0060*/ 	.word	0x00001060


	//   ....[1]....
        /*0064*/ 	.word	0x000010a0


	//   ....[2]....
        /*0068*/ 	.word	0x00001130


	//   ....[3]....
        /*006c*/ 	.word	0x00001160


	//   ....[4]....
        /*0070*/ 	.word	0x000011a0


	//   ....[5]....
        /*0074*/ 	.word	0x000011c0


	//   ....[6]....
        /*0078*/ 	.word	0x000011f0


	//   ....[7]....
        /*007c*/ 	.word	0x00001210


	//   ....[8]....
        /*0080*/ 	.word	0x00001260


	//   ....[9]....
        /*0084*/ 	.word	0x00001270


	//----- nvinfo : EIATTR_VRC_CTA_INIT_COUNT
	.align		4
.L_493:
        /*0088*/ 	.byte	0x02, 0x4a
	.zero		1
	.zero		1


	//----- nvinfo : EIATTR_EXIT_INSTR_OFFSETS
	.align		4
        /*008c*/ 	.byte	0x04, 0x1c
        /*008e*/ 	.short	(.L_495 - .L_494)


	//   ....[0]....
.L_494:
        /*0090*/ 	.word	0x00003670


	//   ....[1]....
        /*0094*/ 	.word	0x000037b0


	//   ....[2]....
        /*0098*/ 	.word	0x00003e00


	//   ....[3]....
        /*009c*/ 	.word	0x000043e0


	//----- nvinfo : EIATTR_MAX_THREADS
	.align		4
.L_495:
        /*00a0*/ 	.byte	0x04, 0x05
        /*00a2*/ 	.short	(.L_497 - .L_496)
.L_496:
        /*00a4*/ 	.word	0x000002a0
        /*00a8*/ 	.word	0x00000001
        /*00ac*/ 	.word	0x00000001


	//----- nvinfo : EIATTR_CRS_STACK_SIZE
	.align		4
.L_497:
        /*00b0*/ 	.byte	0x04, 0x1e
        /*00b2*/ 	.short	(.L_499 - .L_498)
.L_498:
        /*00b4*/ 	.word	0x00000000


	//----- nvinfo : EIATTR_CBANK_PARAM_SIZE
	.align		4
.L_499:
        /*00b8*/ 	.byte	0x03, 0x19
        /*00ba*/ 	.short	0x00b8


	//----- nvinfo : EIATTR_PARAM_CBANK
	.align		4
        /*00bc*/ 	.byte	0x04, 0x0a
        /*00be*/ 	.short	(.L_501 - .L_500)
	.align		4
.L_500:
        /*00c0*/ 	.word	index@(.nv.constant0._Z35group_norm_nhwc_bwd_one_pass_kernelI11Bf16IOFp32WLi64ELi42ELi672EEv26Group_norm_nhwc_bwd_params)
        /*00c4*/ 	.short	0x0380
        /*00c6*/ 	.short	0x00b8


	//----- nvinfo : EIATTR_SW_WAR
	.align		4
.L_501:
        /*00c8*/ 	.byte	0x04, 0x36
        /*00ca*/ 	.short	(.L_503 - .L_502)
.L_502:
        /*00cc*/ 	.word	0x00000008
.L_503:


//--------------------- .nv.info._Z35group_norm_nhwc_bwd_one_pass_kernelI11Bf16IOFp32WLi128ELi42ELi672EEv26Group_norm_nhwc_bwd_params --------------------------
	.section	.nv.info._Z35group_norm_nhwc_bwd_one_pass_kernelI11Bf16IOFp32WLi128ELi42ELi672EEv26Group_norm_nhwc_bwd_params,"",@"SHT_CUDA_INFO"
	.sectionflags	@""
	.align	4


	//----- nvinfo : EIATTR_CUDA_API_VERSION
	.align		4
        /*0000*/ 	.byte	0x04, 0x37
        /*0002*/ 	.short	(.L_505 - .L_504)
.L_504:
        /*0004*/ 	.word	0x00000082


	//----- nvinfo : EIATTR_KPARAM_INFO
	.align		4
.L_505:
        /*0008*/ 	.byte	0x04, 0x17
        /*000a*/ 	.short	(.L_507 - .L_506)
.L_506:
        /*000c*/ 	.word	0x00000000
        /*0010*/ 	.short	0x0000
        /*0012*/ 	.short	0x0000
        /*0014*/ 	.byte	0x00, 0xf0, 0xe1, 0x02


	//----- nvinfo : EIATTR_SPARSE_MMA_MASK
	.align		4
.L_507:
        /*0018*/ 	.byte	0x03, 0x50
        /*001a*/ 	.short	0x0000


	//----- nvinfo : EIATTR_MAXREG_COUNT
	.align		4
        /*001c*/ 	.byte	0x03, 0x1b
        /*001e*/ 	.short	0x0050


	//----- nvinfo : EIATTR_NUM_BARRIERS
	.align		4
        /*0020*/ 	.byte	0x02, 0x4c
        /*0022*/ 	.byte	0x01
	.zero		1


	//----- nvinfo : EIATTR_MERCURY_ISA_VERSION
	.align		4
        /*0024*/ 	.byte	0x03, 0x5f
        /*0026*/ 	.short	0x0101


	//----- nvinfo : EIATTR_COOP_GROUP_MASK_REGIDS
	.align		4
        /*0028*/ 	.byte	0x04, 0x29
        /*002a*/ 	.short	(.L_509 - .L_508)


	//   ....[0]....
.L_508:
        /*002c*/ 	.word	0xffffffff


	//   ....[1]....
        /*0030*/ 	.word	0xffffffff


	//   ....[2]....
        /*0034*/ 	.word	0xffffffff


	//   ....[3]....
        /*0038*/ 	.word	0xffffffff


	//   ....[4]....
        /*003c*/ 	.word	0xffffffff


	//   ....[5]....
        /*0040*/ 	.word	0xffffffff


	//   ....[6]....
        /*0044*/ 	.word	0xffffffff


	//   ....[7]....
        /*0048*/ 	.word	0xffffffff


	//   ....[8]....
        /*004c*/ 	.word	0xffffffff


	//   ....[9]....
        /*0050*/ 	.word	0xffffffff


	//----- nvinfo : EIATTR_COOP_GROUP_INSTR_OFFSETS
	.align		4
.L_509:
        /*0054*/ 	.byte	0x04, 0x28
        /*0056*/ 	.short	(.L_511 - .L_510)


	//   ....[0]....
.L_510:
        /*0058*/ 	.word	0x00001a30


	//   ....[1]....
        /*005c*/ 	.word	0x00001a70


	//   ....[2]....
        /*0060*/ 	.word	0x00001ae0


	//   ....[3]....
        /*0064*/ 	.word	0x00001b00


	//   ....[4]....
        /*0068*/ 	.word	0x00001b30


	//   ....[5]....
        /*006c*/ 	.word	0x00001b50


	//   ....[6]....
        /*0070*/ 	.word	0x00001b80


	//   ....[7]....
        /*0074*/ 	.word	0x00001ba0


	//   ....[8]....
        /*0078*/ 	.word	0x00001bf0


	//   ....[9]....
        /*007c*/ 	.word	0x00001c00


	//----- nvinfo : EIATTR_VRC_CTA_INIT_COUNT
	.align		4
.L_511:
        /*0080*/ 	.byte	0x02, 0x4a
	.zero		1
	.zero		1


	//----- nvinfo : EIATTR_EXIT_INSTR_OFFSETS
	.align		4
        /*0084*/ 	.byte	0x04, 0x1c
        /*0086*/ 	.short	(.L_513 - .L_512)


	//   ....[0]....
.L_512:
        /*0088*/ 	.word	0x00004490


	//   ....[1]....
        /*008c*/ 	.word	0x000045c0


	//   ....[2]....
        /*0090*/ 	.word	0x00004bb0


	//   ....[3]....
        /*0094*/ 	.word	0x00005160


	//----- nvinfo : EIATTR_MAX_THREADS
	.align		4
.L_513:
        /*0098*/ 	.byte	0x04, 0x05
        /*009a*/ 	.short	(.L_515 - .L_514)
.L_514:
        /*009c*/ 	.word	0x000002a0
        /*00a0*/ 	.word	0x00000001
        /*00a4*/ 	.word	0x00000001


	//----- nvinfo : EIATTR_CRS_STACK_SIZE
	.align		4
.L_515:
        /*00a8*/ 	.byte	0x04, 0x1e
        /*00aa*/ 	.short	(.L_517 - .L_516)
.L_516:
        /*00ac*/ 	.word	0x00000000


	//----- nvinfo : EIATTR_CBANK_PARAM_SIZE
	.align		4
.L_517:
        /*00b0*/ 	.byte	0x03, 0x19
        /*00b2*/ 	.short	0x00b8


	//----- nvinfo : EIATTR_PARAM_CBANK
	.align		4
        /*00b4*/ 	.byte	0x04, 0x0a
        /*00b6*/ 	.short	(.L_519 - .L_518)
	.align		4
.L_518:
        /*00b8*/ 	.word	index@(.nv.constant0._Z35group_norm_nhwc_bwd_one_pass_kernelI11Bf16IOFp32WLi128ELi42ELi672EEv26Group_norm_nhwc_bwd_params)
        /*00bc*/ 	.short	0x0380
        /*00be*/ 	.short	0x00b8


	//----- nvinfo : EIATTR_SW_WAR
	.align		4
.L_519:
        /*00c0*/ 	.byte	0x04, 0x36
        /*00c2*/ 	.short	(.L_521 - .L_520)
.L_520:
        /*00c4*/ 	.word	0x00000008
.L_521:


//--------------------- .nv.info._Z35group_norm_nhwc_bwd_one_pass_kernelI11Bf16IOFp32WLi256ELi42ELi672EEv26Group_norm_nhwc_bwd_params --------------------------
	.section	.nv.info._Z35group_norm_nhwc_bwd_one_pass_kernelI11Bf16IOFp32WLi256ELi42ELi672EEv26Group_norm_nhwc_bwd_params,"",@"SHT_CUDA_INFO"
	.sectionflags	@""
	.align	4


	//----- nvinfo : EIATTR_CUDA_API_VERSION
	.align		4
        /*0000*/ 	.byte	0x04, 0x37
        /*0002*/ 	.short	(.L_523 - .L_522)
.L_522:
        /*0004*/ 	.word	0x00000082


	//----- nvinfo : EIATTR_KPARAM_INFO
	.align		4
.L_523:
        /*0008*/ 	.byte	0x04, 0x17
        /*000a*/ 	.short	(.L_525 - .L_524)
.L_524:
        /*000c*/ 	.word	0x00000000
        /*0010*/ 	.short	0x0000
        /*0012*/ 	.short	0x0000
        /*0014*/ 	.byte	0x00, 0xf0, 0xe1, 0x02


	//----- nvinfo : EIATTR_SPARSE_MMA_MASK
	.align		4
.L_525:
        /*0018*/ 	.byte	0x03, 0x50
        /*001a*/ 	.short	0x0000


	//----- nvinfo : EIATTR_MAXREG_COUNT
	.align		4
        /*001c*/ 	.byte	0x03, 0x1b
        /*001e*/ 	.short	0x0050


	//----- nvinfo : EIATTR_NUM_BARRIERS
	.align		4
        /*0020*/ 	.byte	0x02, 0x4c
        /*0022*/ 	.byte	0x01
	.zero		1


	//----- nvinfo : EIATTR_MERCURY_ISA_VERSION
	.align		4
        /*0024*/ 	.byte	0x03, 0x5f
        /*0026*/ 	.short	0x0101


	//----- nvinfo : EIATTR_INT_WARP_WIDE_INSTR_OFFSETS
	.align		4
        /*0028*/ 	.byte	0x04, 0x31
        /*002a*/ 	.short	(.L_527 - .L_526)


	//   ....[0]....
.L_526:
        /*002c*/ 	.word	0x00002f20


	//----- nvinfo : EIATTR_COOP_GROUP_MASK_REGIDS
	.align		4
.L_527:
        /*0030*/ 	.byte	0x04, 0x29
        /*0032*/ 	.short	(.L_529 - .L_528)


	//   ....[0]....
.L_528:
        /*0034*/ 	.word	0xffffffff


	//   ....[1]....
        /*0038*/ 	.word	0xffffffff


	//   ....[2]....
        /*003c*/ 	.word	0xffffffff


	//   ....[3]....
        /*0040*/ 	.word	0xffffffff


	//   ....[4]....
        /*0044*/ 	.word	0xffffffff


	//   ....[5]....
        /*0048*/ 	.word	0xffffffff


	//   ....[6]....
        /*004c*/ 	.word	0xffffffff


	//   ....[7]....
        /*0050*/ 	.word	0xffffffff


	//   ....[8]....
        /*0054*/ 	.word	0xffffffff


	//   ....[9]....
        /*0058*/ 	.word	0xffffffff


	//----- nvinfo : EIATTR_COOP_GROUP_INSTR_OFFSETS
	.align		4
.L_529:
        /*005c*/ 	.byte	0x04, 0x28
        /*005e*/ 	.short	(.L_531 - .L_530)


	//   ....[0]....
.L_530:
        /*0060*/ 	.word	0x00002cb0


	//   ....[1]....
        /*0064*/ 	.word	0x00002cf0


	//   ....[2]....
        /*0068*/ 	.word	0x00002d70


	//   ....[3]....
        /*006c*/ 	.word	0x00002d90


	//   ....[4]....
        /*0070*/ 	.word	0x00002e00


	//   ....[5]....
        /*0074*/ 	.word	0x00002e20


	//   ....[6]....
        /*0078*/ 	.word	0x00002e50


	//   ....[7]....
        /*007c*/ 	.word	0x00002e70


	//   ....[8]....
        /*0080*/ 	.word	0x00002ec0


	//   ....[9]....
        /*0084*/ 	.word	0x00002ed0


	//----- nvinfo : EIATTR_VRC_CTA_INIT_COUNT
	.align		4
.L_531:
        /*0088*/ 	.byte	0x02, 0x4a
	.zero		1
	.zero		1


	//----- nvinfo : EIATTR_EXIT_INSTR_OFFSETS
	.align		4
        /*008c*/ 	.byte	0x04, 0x1c
        /*008e*/ 	.short	(.L_533 - .L_532)


	//   ....[0]....
.L_532:
        /*0090*/ 	.word	0x00006600


	//   ....[1]....
        /*0094*/ 	.word	0x00006730


	//   ....[2]....
        /*0098*/ 	.word	0x00006d30


	//   ....[3]....
        /*009c*/ 	.word	0x000072e0


	//----- nvinfo : EIATTR_MAX_THREADS
	.align		4
.L_533:
        /*00a0*/ 	.byte	0x04, 0x05
        /*00a2*/ 	.short	(.L_535 - .L_534)
.L_534:
        /*00a4*/ 	.word	0x000002a0
        /*00a8*/ 	.word	0x00000001
        /*00ac*/ 	.word	0x00000001


	//----- nvinfo : EIATTR_CRS_STACK_SIZE
	.align		4
.L_535:
        /*00b0*/ 	.byte	0x04, 0x1e
        /*00b2*/ 	.short	(.L_537 - .L_536)
.L_536:
        /*00b4*/ 	.word	0x00000000


	//----- nvinfo : EIATTR_CBANK_PARAM_SIZE
	.align		4
.L_537:
        /*00b8*/ 	.byte	0x03, 0x19
        /*00ba*/ 	.short	0x00b8


	//----- nvinfo : EIATTR_PARAM_CBANK
	.align		4
        /*00bc*/ 	.byte	0x04, 0x0a
        /*00be*/ 	.short	(.L_539 - .L_538)
	.align		4
.L_538:
        /*00c0*/ 	.word	index@(.nv.constant0._Z35group_norm_nhwc_bwd_one_pass_kernelI11Bf16IOFp32WLi256ELi42ELi672EEv26Group_norm_nhwc_bwd_params)
        /*00c4*/ 	.short	0x0380
        /*00c6*/ 	.short	0x00b8


	//----- nvinfo : EIATTR_SW_WAR
	.align		4
.L_539:
        /*00c8*/ 	.byte	0x04, 0x36
        /*00ca*/ 	.short	(.L_541 - .L_540)
.L_540:
        /*00cc*/ 	.word	0x00000008
.L_541:


//--------------------- .nv.info._Z35group_norm_nhwc_bwd_one_pass_kernelI11Bf16IOFp32WLi512ELi42ELi672EEv26Group_norm_nhwc_bwd_params --------------------------
	.section	.nv.info._Z35group_norm_nhwc_bwd_one_pass_kernelI11Bf16IOFp32WLi512ELi42ELi672EEv26Group_norm_nhwc_bwd_params,"",@"SHT_CUDA_INFO"
	.sectionflags	@""
	.align	4


	//----- nvinfo : EIATTR_CUDA_API_VERSION
	.align		4
        /*0000*/ 	.byte	0x04, 0x37
        /*0002*/ 	.short	(.L_543 - .L_542)
.L_542:
        /*0004*/ 	.word	0x00000082


	//----- nvinfo : EIATTR_KPARAM_INFO
	.align		4
.L_543:
        /*0008*/ 	.byte	0x04, 0x17
        /*000a*/ 	.short	(.L_545 - .L_544)
.L_544:
        /*000c*/ 	.word	0x00000000
        /*0010*/ 	.short	0x0000
        /*0012*/ 	.short	0x0000
        /*0014*/ 	.byte	0x00, 0xf0, 0xe1, 0x02


	//----- nvinfo : EIATTR_SPARSE_MMA_MASK
	.align		4
.L_545:
        /*0018*/ 	.byte	0x03, 0x50
        /*001a*/ 	.short	0x0000


	//----- nvinfo : EIATTR_MAXREG_COUNT
	.align		4
        /*001c*/ 	.byte	0x03, 0x1b
        /*001e*/ 	.short	0x0050


	//----- nvinfo : EIATTR_NUM_BARRIERS
	.align		4
        /*0020*/ 	.byte	0x02, 0x4c
        /*0022*/ 	.byte	0x01
	.zero		1


	//----- nvinfo : EIATTR_MERCURY_ISA_VERSION
	.align		4
        /*0024*/ 	.byte	0x03, 0x5f
        /*0026*/ 	.short	0x0101


	//----- nvinfo : EIATTR_INT_WARP_WIDE_INSTR_OFFSETS
	.align		4
        /*0028*/ 	.byte	0x04, 0x31
        /*002a*/ 	.short	(.L_547 - .L_546)


	//   ....[0]....
.L_546:
        /*002c*/ 	.word	0x00005810


	//----- nvinfo : EIATTR_COOP_GROUP_MASK_REGIDS
	.align		4
.L_547:
        /*0030*/ 	.byte	0x04, 0x29
        /*0032*/ 	.short	(.L_549 - .L_548)


	//   ....[0]....
.L_548:
        /*0034*/ 	.word	0xffffffff


	//   ....[1]....
        /*0038*/ 	.word	0xffffffff


	//   ....[2]....
        /*003c*/ 	.word	0xffffffff


	//   ....[3]....
        /*0040*/ 	.word	0xffffffff


	//   ....[4]....
        /*0044*/ 	.word	0xffffffff


	//   ....[5]....
        /*0048*/ 	.word	0xffffffff


	//   ....[6]....
        /*004c*/ 	.word	0xffffffff


	//   ....[7]....
        /*0050*/ 	.word	0xffffffff


	//   ....[8]....
        /*0054*/ 	.word	0xffffffff


	//   ....[9]....
        /*0058*/ 	.word	0xffffffff


	//----- nvinfo : EIATTR_COOP_GROUP_INSTR_OFFSETS
	.align		4
.L_549:
        /*005c*/ 	.byte	0x04, 0x28
        /*005e*/ 	.short	(.L_551 - .L_550)


	//   ....[0]....
.L_550:
        /*0060*/ 	.word	0x000055a0


	//   ....[1]....
        /*0064*/ 	.word	0x000055e0


	//   ....[2]....
        /*0068*/ 	.word	0x00005670


	//   ....[3]....
        /*006c*/ 	.word	0x00005690


	//   ....[4]....
        /*0070*/ 	.word	0x000056f0


	//   ....[5]....
        /*0074*/ 	.word	0x00005710


	//   ....[6]....
        /*0078*/ 	.word	0x00005740


	//   ....[7]....
        /*007c*/ 	.word	0x00005760


	//   ....[8]....
        /*0080*/ 	.word	0x000057b0


	//   ....[9]....
        /*0084*/ 	.word	0x000057c0


	//----- nvinfo : EIATTR_VRC_CTA_INIT_COUNT
	.align		4
.L_551:
        /*0088*/ 	.byte	0x02, 0x4a
	.zero		1
	.zero		1


	//----- nvinfo : EIATTR_EXIT_INSTR_OFFSETS
	.align		4
        /*008c*/ 	.byte	0x04, 0x1c
        /*008e*/ 	.short	(.L_553 - .L_552)


	//   ....[0]....
.L_552:
        /*0090*/ 	.word	0x0000b500


	//   ....[1]....
        /*0094*/ 	.word	0x0000b630


	//   ....[2]....
        /*0098*/ 	.word	0x0000bc30


	//   ....[3]....
        /*009c*/ 	.word	0x0000c1e0


	//----- nvinfo : EIATTR_MAX_THREADS
	.align		4
.L_553:
        /*00a0*/ 	.byte	0x04, 0x05
        /*00a2*/ 	.short	(.L_555 - .L_554)
.L_554:
        /*00a4*/ 	.word	0x000002a0
        /*00a8*/ 	.word	0x00000001
        /*00ac*/ 	.word	0x00000001


	//----- nvinfo : EIATTR_CRS_STACK_SIZE
	.align		4
.L_555:
        /*00b0*/ 	.byte	0x04, 0x1e
        /*00b2*/ 	.short	(.L_557 - .L_556)
.L_556:
        /*00b4*/ 	.word	0x00000000


	//----- nvinfo : EIATTR_CBANK_PARAM_SIZE
	.align		4
.L_557:
        /*00b8*/ 	.byte	0x03, 0x19
        /*00ba*/ 	.short	0x00b8


	//----- nvinfo : EIATTR_PARAM_CBANK
	.align		4
        /*00bc*/ 	.byte	0x04, 0x0a
        /*00be*/ 	.short	(.L_559 - .L_558)
	.align		4
.L_558:
        /*00c0*/ 	.word	index@(.nv.constant0._Z35group_norm_nhwc_bwd_one_pass_kernelI11Bf16IOFp32WLi512ELi42ELi672EEv26Group_norm_nhwc_bwd_params)
        /*00c4*/ 	.short	0x0380
        /*00c6*/ 	.short	0x00b8


	//----- nvinfo : EIATTR_SW_WAR
	.align		4
.L_559:
        /*00c8*/ 	.byte	0x04, 0x36
        /*00ca*/ 	.short	(.L_561 - .L_560)
.L_560:
        /*00cc*/ 	.word	0x00000008
.L_561:


//--------------------- .nv.info._Z35group_norm_nhwc_bwd_one_pass_kernelI11Bf16IOBf16WLi64ELi42ELi672EEv26Group_norm_nhwc_bwd_params --------------------------
	.section	.nv.info._Z35group_norm_nhwc_bwd_one_pass_kernelI11Bf16IOBf16WLi64ELi42ELi672EEv26Group_norm_nhwc_bwd_params,"",@"SHT_CUDA_INFO"
	.sectionflags	@""
	.align	4


	//----- nvinfo : EIATTR_CUDA_API_VERSION
	.align		4
        /*0000*/ 	.byte	0x04, 0x37
        /*0002*/ 	.short	(.L_563 - .L_562)
.L_562:
        /*0004*/ 	.word	0x00000082


	//----- nvinfo : EIATTR_KPARAM_INFO
	.align		4
.L_563:
        /*0008*/ 	.byte	0x04, 0x17
        /*000a*/ 	.short	(.L_565 - .L_564)
.L_564:
        /*000c*/ 	.word	0x00000000
        /*0010*/ 	.short	0x0000
        /*0012*/ 	.short	0x0000
        /*0014*/ 	.byte	0x00, 0xf0, 0xe1, 0x02


	//----- nvinfo : EIATTR_SPARSE_MMA_MASK
	.align		4
.L_565:
        /*0018*/ 	.byte	0x03, 0x50
        /*001a*/ 	.short	0x0000


	//----- nvinfo : EIATTR_MAXREG_COUNT
	.align		4
        /*001c*/ 	.byte	0x03, 0x1b
        /*001e*/ 	.short	0x0050


	//----- nvinfo : EIATTR_NUM_BARRIERS
	.align		4
        /*0020*/ 	.byte	0x02, 0x4c
        /*0022*/ 	.byte	0x01
	.zero		1


	//----- nvinfo : EIATTR_MERCURY_ISA_VERSION
	.align		4
        /*0024*/ 	.byte	0x03, 0x5f
        /*0026*/ 	.short	0x0101


	//----- nvinfo : EIATTR_INT_WARP_WIDE_INSTR_OFFSETS
	.align		4
        /*0028*/ 	.byte	0x04, 0x31
        /*002a*/ 	.short	(.L_567 - .L_566)


	//   ....[0]....
.L_566:
        /*002c*/ 	.word	0x00001320


	//----- nvinfo : EIATTR_COOP_GROUP_MASK_REGIDS
	.align		4
.L_567:
        /*0030*/ 	.byte	0x04, 0x29
        /*0032*/ 	.short	(.L_569 - .L_568)


	//   ....[0]....
.L_568:
        /*0034*/ 	.word	0xffffffff


	//   ....[1]....
        /*0038*/ 	.word	0xffffffff


	//   ....[2]....
        /*003c*/ 	.word	0xffffffff


	//   ....[3]....
        /*0040*/ 	.word	0xffffffff


	//   ....[4]....
        /*0044*/ 	.word	0xffffffff


	//   ....[5]....
        /*0048*/ 	.word	0xffffffff


	//   ....[6]....
        /*004c*/ 	.word	0xffffffff


	//   ....[7]....
        /*0050*/ 	.word	0xffffffff


	//   ....[8]....
        /*0054*/ 	.word	0xffffffff


	//   ....[9]....
        /*0058*/ 	.word	0xffffffff


	//----- nvinfo : EIATTR_COOP_GROUP_INSTR_OFFSETS
	.align		4
.L_569:
        /*005c*/ 	.byte	0x04, 0x28
        /*005e*/ 	.short	(.L_571 - .L_570)


	//   ....[0]....
.L_570:
        /*0060*/ 	.word	0x000010c0


	//   ....[1]....
        /*0064*/ 	.word	0x00001100


	//   ....[2]....
        /*0068*/ 	.word	0x00001190


	//   ....[3]....
        /*006c*/ 	.word	0x000011c0


	//   ....[4]....
        /*0070*/ 	.word	0x00001200


	//   ....[5]....
        /*0074*/ 	.word	0x00001220


	//   ....[6]....
        /*0078*/ 	.word	0x00001250


	//   ....[7]....
        /*007c*/ 	.word	0x00001270


	//   ....[8]....
        /*0080*/ 	.word	0x000012c0


	//   ....[9]....
        /*0084*/ 	.word	0x000012d0


	//----- nvinfo : EIATTR_VRC_CTA_INIT_COUNT
	.align		4
.L_571:
        /*0088*/ 	.byte	0x02, 0x4a
	.zero		1
	.zero		1


	//----- nvinfo : EIATTR_EXIT_INSTR_OFFSETS
	.align		4
        /*008c*/ 	.byte	0x04, 0x1c
        /*008e*/ 	.short	(.L_573 - .L_572)


	//   ....[0]....
.L_572:
        /*0090*/ 	.word	0x000036d0


	//   ....[1]....
        /*0094*/ 	.word	0x00003810


	//   ....[2]....
        /*0098*/ 	.word	0x00003ea0


	//   ....[3]....
        /*009c*/ 	.word	0x000044d0


	//----- nvinfo : EIATTR_MAX_THREADS
	.align		4
.L_573:
        /*00a0*/ 	.byte	0x04, 0x05
        /*00a2*/ 	.short	(.L_575 - .L_574)
.L_574:
        /*00a4*/ 	.word	0x000002a0
        /*00a8*/ 	.word	0x00000001
        /*00ac*/ 	.word	0x00000001


	//----- nvinfo : EIATTR_CRS_STACK_SIZE
	.align		4
.L_575:
        /*00b0*/ 	.byte	0x04, 0x1e
        /*00b2*/ 	.short	(.L_577 - .L_576)
.L_576:
        /*00b4*/ 	.word	0x00000000


	//----- nvinfo : EIATTR_CBANK_PARAM_SIZE
	.align		4
.L_577:
        /*00b8*/ 	.byte	0x03, 0x19
        /*00ba*/ 	.short	0x00b8


	//----- nvinfo : EIATTR_PARAM_CBANK
	.align		4
        /*00bc*/ 	.byte	0x04, 0x0a
        /*00be*/ 	.short	(.L_579 - .L_578)
	.align		4
.L_578:
        /*00c0*/ 	.word	index@(.nv.constant0._Z35group_norm_nhwc_bwd_one_pass_kernelI11Bf16IOBf16WLi64ELi42ELi672EEv26Group_norm_nhwc_bwd_params)
        /*00c4*/ 	.short	0x0380
        /*00c6*/ 	.short	0x00b8


	//----- nvinfo : EIATTR_SW_WAR
	.align		4
.L_579:
        /*00c8*/ 	.byte	0x04, 0x36
        /*00ca*/ 	.short	(.L_581 - .L_580)
.L_580:
        /*00cc*/ 	.word	0x00000008
.L_581:


//--------------------- .nv.info._Z35group_norm_nhwc_bwd_one_pass_kernelI11Bf16IOBf16WLi128ELi42ELi672EEv26Group_norm_nhwc_bwd_params --------------------------
	.section	.nv.info._Z35group_norm_nhwc_bwd_one_pass_kernelI11Bf16IOBf16WLi128ELi42ELi672EEv26Group_norm_nhwc_bwd_params,"",@"SHT_CUDA_INFO"
	.sectionflags	@""
	.align	4


	//----- nvinfo : EIATTR_CUDA_API_VERSION
	.align		4
        /*0000*/ 	.byte	0x04, 0x37
        /*0002*/ 	.short	(.L_583 - .L_582)
.L_582:
        /*0004*/ 	.word	0x00000082


	//----- nvinfo : EIATTR_KPARAM_INFO
	.align		4
.L_583:
        /*0008*/ 	.byte	0x04, 0x17
        /*000a*/ 	.short	(.L_585 - .L_584)
.L_584:
        /*000c*/ 	.word	0x00000000
        /*0010*/ 	.short	0x0000
        /*0012*/ 	.short	0x0000
        /*0014*/ 	.byte	0x00, 0xf0, 0xe1, 0x02


	//----- nvinfo : EIATTR_SPARSE_MMA_MASK
	.align		4
.L_585:
        /*0018*/ 	.byte	0x03, 0x50
        /*001a*/ 	.short	0x0000


	//----- nvinfo : EIATTR_MAXREG_COUNT
	.align		4
        /*001c*/ 	.byte	0x03, 0x1b
        /*001e*/ 	.short	0x0050


	//----- nvinfo : EIATTR_NUM_BARRIERS
	.align		4
        /*0020*/ 	.byte	0x02, 0x4c
        /*0022*/ 	.byte	0x01
	.zero		1


	//----- nvinfo : EIATTR_MERCURY_ISA_VERSION
	.align		4
        /*0024*/ 	.byte	0x03, 0x5f
        /*0026*/ 	.short	0x0101


	//----- nvinfo : EIATTR_COOP_GROUP_MASK_REGIDS
	.align		4
        /*0028*/ 	.byte	0x04, 0x29
        /*002a*/ 	.short	(.L_587 - .L_586)


	//   ....[0]....
.L_586:
        /*002c*/ 	.word	0xffffffff


	//   ....[1]....
        /*0030*/ 	.word	0xffffffff


	//   ....[2]....
        /*0034*/ 	.word	0xffffffff


	//   ....[3]....
        /*0038*/ 	.word	0xffffffff


	//   ....[4]....
        /*003c*/ 	.word	0xffffffff


	//   ....[5]....
        /*0040*/ 	.word	0xffffffff


	//   ....[6]....
        /*0044*/ 	.word	0xffffffff


	//   ....[7]....
        /*0048*/ 	.word	0xffffffff


	//   ....[8]....
        /*004c*/ 	.word	0xffffffff


	//   ....[9]....
        /*0050*/ 	.word	0xffffffff


	//----- nvinfo : EIATTR_COOP_GROUP_INSTR_OFFSETS
	.align		4
.L_587:
        /*0054*/ 	.byte	0x04, 0x28
        /*0056*/ 	.short	(.L_589 - .L_588)


	//   ....[0]....
.L_588:
        /*0058*/ 	.word	0x00001ab0


	//   ....[1]....
        /*005c*/ 	.word	0x00001af0


	//   ....[2]....
        /*0060*/ 	.word	0x00001b60


	//   ....[3]....
        /*0064*/ 	.word	0x00001b80


	//   ....[4]....
        /*0068*/ 	.word	0x00001bb0


	//   ....[5]....
        /*006c*/ 	.word	0x00001bd0


	//   ....[6]....
        /*0070*/ 	.word	0x00001c00


	//   ....[7]....
        /*0074*/ 	.word	0x00001c20


	//   ....[8]....
        /*0078*/ 	.word	0x00001c70


	//   ....[9]....
        /*007c*/ 	.word	0x00001c80


	//----- nvinfo : EIATTR_VRC_CTA_INIT_COUNT
	.align		4
.L_589:
        /*0080*/ 	.byte	0x02, 0x4a
	.zero		1
	.zero		1


	//----- nvinfo : EIATTR_EXIT_INSTR_OFFSETS
	.align		4
        /*0084*/ 	.byte	0x04, 0x1c
        /*0086*/ 	.short	(.L_591 - .L_590)


	//   ....[0]....
.L_590:
        /*0088*/ 	.word	0x00004510


	//   ....[1]....
        /*008c*/ 	.word	0x00004640


	//   ....[2]....
        /*0090*/ 	.word	0x00004c50


	//   ....[3]....
        /*0094*/ 	.word	0x00005250


	//----- nvinfo : EIATTR_MAX_THREADS
	.align		4
.L_591:
        /*0098*/ 	.byte	0x04, 0x05
        /*009a*/ 	.short	(.L_593 - .L_592)
.L_592:
        /*009c*/ 	.word	0x000002a0
        /*00a0*/ 	.word	0x00000001
        /*00a4*/ 	.word	0x00000001


	//----- nvinfo : EIATTR_CRS_STACK_SIZE
	.align		4
.L_593:
        /*00a8*/ 	.byte	0x04, 0x1e
        /*00aa*/ 	.short	(.L_595 - .L_594)
.L_594:
        /*00ac*/ 	.word	0x00000000


	//----- nvinfo : EIATTR_CBANK_PARAM_SIZE
	.align		4
.L_595:
        /*00b0*/ 	.byte	0x03, 0x19
        /*00b2*/ 	.short	0x00b8


	//----- nvinfo : EIATTR_PARAM_CBANK
	.align		4
        /*00b4*/ 	.byte	0x04, 0x0a
        /*00b6*/ 	.short	(.L_597 - .L_596)
	.align		4
.L_596:
        /*00b8*/ 	.word	index@(.nv.constant0._Z35group_norm_nhwc_bwd_one_pass_kernelI11Bf16IOBf16WLi128ELi42ELi672EEv26Group_norm_nhwc_bwd_params)
        /*00bc*/ 	.short	0x0380
        /*00be*/ 	.short	0x00b8


	//----- nvinfo : EIATTR_SW_WAR
	.align		4
.L_597:
        /*00c0*/ 	.byte	0x04, 0x36
        /*00c2*/ 	.short	(.L_599 - .L_598)
.L_598:
        /*00c4*/ 	.word	0x00000008
.L_599:


//--------------------- .nv.info._Z35group_norm_nhwc_bwd_one_pass_kernelI11Bf16IOBf16WLi256ELi42ELi672EEv26Group_norm_nhwc_bwd_params --------------------------
	.section	.nv.info._Z35group_norm_nhwc_bwd_one_pass_kernelI11Bf16IOBf16WLi256ELi42ELi672EEv26Group_norm_nhwc_bwd_params,"",@"SHT_CUDA_INFO"
	.sectionflags	@""
	.align	4


	//----- nvinfo : EIATTR_CUDA_API_VERSION
	.align		4
        /*0000*/ 	.byte	0x04, 0x37
        /*0002*/ 	.short	(.L_601 - .L_600)
.L_600:
        /*0004*/ 	.word	0x00000082


	//----- nvinfo : EIATTR_KPARAM_INFO
	.align		4
.L_601:
        /*0008*/ 	.byte	0x04, 0x17
        /*000a*/ 	.short	(.L_603 - .L_602)
.L_602:
        /*000c*/ 	.word	0x00000000
        /*0010*/ 	.short	0x0000
        /*0012*/ 	.short	0x0000
        /*0014*/ 	.byte	0x00, 0xf0, 0xe1, 0x02


	//----- nvinfo : EIATTR_SPARSE_MMA_MASK
	.align		4
.L_603:
        /*0018*/ 	.byte	0x03, 0x50
        /*001a*/ 	.short	0x0000


	//----- nvinfo : EIATTR_MAXREG_COUNT
	.align		4
        /*001c*/ 	.byte	0x03, 0x1b
        /*001e*/ 	.short	0x0050


	//----- nvinfo : EIATTR_NUM_BARRIERS
	.align		4
        /*0020*/ 	.byte	0x02, 0x4c
        /*0022*/ 	.byte	0x01
	.zero		1


	//----- nvinfo : EIATTR_MERCURY_ISA_VERSION
	.align		4
        /*0024*/ 	.byte	0x03, 0x5f
        /*0026*/ 	.short	0x0101


	//----- nvinfo : EIATTR_INT_WARP_WIDE_INSTR_OFFSETS
	.align		4
        /*0028*/ 	.byte	0x04, 0x31
        /*002a*/ 	.short	(.L_605 - .L_604)


	//   ....[0]....
.L_604:
        /*002c*/ 	.word	0x00002f80


	//----- nvinfo : EIATTR_COOP_GROUP_MASK_REGIDS
	.align		4
.L_605:
        /*0030*/ 	.byte	0x04, 0x29
        /*0032*/ 	.short	(.L_607 - .L_606)


	//   ....[0]....
.L_606:
        /*0034*/ 	.word	0xffffffff


	//   ....[1]....
        /*0038*/ 	.word	0xffffffff


	//   ....[2]....
        /*003c*/ 	.word	0xffffffff


	//   ....[3]....
        /*0040*/ 	.word	0xffffffff


	//   ....[4]....
        /*0044*/ 	.word	0xffffffff


	//   ....[5]....
        /*0048*/ 	.word	0xffffffff


	//   ....[6]....
        /*004c*/ 	.word	0xffffffff


	//   ....[7]....
        /*0050*/ 	.word	0xffffffff


	//   ....[8]....
        /*0054*/ 	.word	0xffffffff


	//   ....[9]....
        /*0058*/ 	.word	0xffffffff


	//----- nvinfo : EIATTR_COOP_GROUP_INSTR_OFFSETS
	.align		4
.L_607:
        /*005c*/ 	.byte	0x04, 0x28
        /*005e*/ 	.short	(.L_609 - .L_608)


	//   ....[0]....
.L_608:
        /*0060*/ 	.word	0x00002d10


	//   ....[1]....
        /*0064*/ 	.word	0x00002d50


	//   ....[2]....
        /*0068*/ 	.word	0x00002dd0


	//   ....[3]....
        /*006c*/ 	.word	0x00002df0


	//   ....[4]....
        /*0070*/ 	.word	0x00002e60


	//   ....[5]....
        /*0074*/ 	.word	0x00002e80


	//   ....[6]....
        /*0078*/ 	.word	0x00002eb0


	//   ....[7]....
        /*007c*/ 	.word	0x00002ed0


	//   ....[8]....
        /*0080*/ 	.word	0x00002f20


	//   ....[9]....
        /*0084*/ 	.word	0x00002f30


	//----- nvinfo : EIATTR_VRC_CTA_INIT_COUNT
	.align		4
.L_609:
        /*0088*/ 	.byte	0x02, 0x4a
	.zero		1
	.zero		1


	//----- nvinfo : EIATTR_EXIT_INSTR_OFFSETS
	.align		4
        /*008c*/ 	.byte	0x04, 0x1c
        /*008e*/ 	.short	(.L_611 - .L_610)


	//   ....[0]....
.L_610:
        /*0090*/ 	.word	0x00006660


	//   ....[1]....
        /*0094*/ 	.word	0x00006790


	//   ....[2]....
        /*0098*/ 	.word	0x00006db0


	//   ....[3]....
        /*009c*/ 	.word	0x000073b0


	//----- nvinfo : EIATTR_MAX_THREADS
	.align		4
.L_611:
        /*00a0*/ 	.byte	0x04, 0x05
        /*00a2*/ 	.short	(.L_613 - .L_612)
.L_612:
        /*00a4*/ 	.word	0x000002a0
        /*00a8*/ 	.word	0x00000001
        /*00ac*/ 	.word	0x00000001


	//----- nvinfo : EIATTR_CRS_STACK_SIZE
	.align		4
.L_613:
        /*00b0*/ 	.byte	0x04, 0x1e
        /*00b2*/ 	.short	(.L_615 - .L_614)
.L_614:
        /*00b4*/ 	.word	0x00000000


	//----- nvinfo : EIATTR_CBANK_PARAM_SIZE
	.align		4
.L_615:
        /*00b8*/ 	.byte	0x03, 0x19
        /*00ba*/ 	.short	0x00b8


	//----- nvinfo : EIATTR_PARAM_CBANK
	.align		4
        /*00bc*/ 	.byte	0x04, 0x0a
        /*00be*/ 	.short	(.L_617 - .L_616)
	.align		4
.L_616:
        /*00c0*/ 	.word	index@(.nv.constant0._Z35group_norm_nhwc_bwd_one_pass_kernelI11Bf16IOBf16WLi256ELi42ELi672EEv26Group_norm_nhwc_bwd_params)
        /*00c4*/ 	.short	0x0380
        /*00c6*/ 	.short	0x00b8


	//----- nvinfo : EIATTR_SW_WAR
	.align		4
.L_617:
        /*00c8*/ 	.byte	0x04, 0x36
        /*00ca*/ 	.short	(.L_619 - .L_618)
.L_618:
        /*00cc*/ 	.word	0x00000008
.L_619:


//--------------------- .nv.info._Z35group_norm_nhwc_bwd_one_pass_kernelI11Bf16IOBf16WLi512ELi42ELi672EEv26Group_norm_nhwc_bwd_params --------------------------
	.section	.nv.info._Z35group_norm_nhwc_bwd_one_pass_kernelI11Bf16IOBf16WLi512ELi42ELi672EEv26Group_norm_nhwc_bwd_params,"",@"SHT_CUDA_INFO"
	.sectionflags	@""
	.align	4


	//----- nvinfo : EIATTR_CUDA_API_VERSION
	.align		4
        /*0000*/ 	.byte	0x04, 0x37
        /*0002*/ 	.short	(.L_621 - .L_620)
.L_620:
        /*0004*/ 	.word	0x00000082


	//----- nvinfo : EIATTR_KPARAM_INFO
	.align		4
.L_621:
        /*0008*/ 	.byte	0x04, 0x17
        /*000a*/ 	.short	(.L_623 - .L_622)
.L_622:
        /*000c*/ 	.word	0x00000000
        /*0010*/ 	.short	0x0000
        /*0012*/ 	.short	0x0000
        /*0014*/ 	.byte	0x00, 0xf0, 0xe1, 0x02


	//----- nvinfo : EIATTR_SPARSE_MMA_MASK
	.align		4
.L_623:
        /*0018*/ 	.byte	0x03, 0x50
        /*001a*/ 	.short	0x0000


	//----- nvinfo : EIATTR_MAXREG_COUNT
	.align		4
        /*001c*/ 	.byte	0x03, 0x1b
        /*001e*/ 	.short	0x0050


	//----- nvinfo : EIATTR_NUM_BARRIERS
	.align		4
        /*0020*/ 	.byte	0x02, 0x4c
        /*0022*/ 	.byte	0x01
	.zero		1


	//----- nvinfo : EIATTR_MERCURY_ISA_VERSION
	.align		4
        /*0024*/ 	.byte	0x03, 0x5f
        /*0026*/ 	.short	0x0101


	//----- nvinfo : EIATTR_INT_WARP_WIDE_INSTR_OFFSETS
	.align		4
        /*0028*/ 	.byte	0x04, 0x31
        /*002a*/ 	.short	(.L_625 - .L_624)


	//   ....[0]....
.L_624:
        /*002c*/ 	.word	0x00005880


	//----- nvinfo : EIATTR_COOP_GROUP_MASK_REGIDS
	.align		4
.L_625:
        /*0030*/ 	.byte	0x04, 0x29
        /*0032*/ 	.short	(.L_627 - .L_626)


	//   ....[0]....
.L_626:
        /*0034*/ 	.word	0xffffffff


	//   ....[1]....
        /*0038*/ 	.word	0xffffffff


	//   ....[2]....
        /*003c*/ 	.word	0xffffffff


	//   ....[3]....
        /*0040*/ 	.word	0xffffffff


	//   ....[4]....
        /*0044*/ 	.word	0xffffffff


	//   ....[5]....
        /*0048*/ 	.word	0xffffffff


	//   ....[6]....
        /*004c*/ 	.word	0xffffffff


	//   ....[7]....
        /*0050*/ 	.word	0xffffffff


	//   ....[8]....
        /*0054*/ 	.word	0xffffffff


	//   ....[9]....
        /*0058*/ 	.word	0xffffffff


	//----- nvinfo : EIATTR_COOP_GROUP_INSTR_OFFSETS
	.align		4
.L_627:
        /*005c*/ 	.byte	0x04, 0x28
        /*005e*/ 	.short	(.L_629 - .L_628)


	//   ....[0]....
.L_628:
        /*0060*/ 	.word	0x00005610


	//   ....[1]....
        /*0064*/ 	.word	0x00005650


	//   ....[2]....
        /*0068*/ 	.word	0x000056d0


	//   ....[3]....
        /*006c*/ 	.word	0x000056f0


	//   ....[4]....
        /*0070*/ 	.word	0x00005740


	//   ....[5]....
        /*0074*/ 	.word	0x00005750


	//   ....[6]....
        /*0078*/ 	.word	0x00005780


	//   ....[7]....
        /*007c*/ 	.word	0x000057b0


	//   ....[8]....
        /*0080*/ 	.word	0x00005820


	//   ....[9]....
        /*0084*/ 	.word	0x00005830


	//----- nvinfo : EIATTR_VRC_CTA_INIT_COUNT
	.align		4
.L_629:
        /*0088*/ 	.byte	0x02, 0x4a
	.zero		1
	.zero		1


	//----- nvinfo : EIATTR_EXIT_INSTR_OFFSETS
	.align		4
        /*008c*/ 	.byte	0x04, 0x1c
        /*008e*/ 	.short	(.L_631 - .L_630)


	//   ....[0]....
.L_630:
        /*0090*/ 	.word	0x0000b570


	//   ....[1]....
        /*0094*/ 	.word	0x0000b6a0


	//   ....[2]....
        /*0098*/ 	.word	0x0000bcb0


	//   ....[3]....
        /*009c*/ 	.word	0x0000c2b0


	//----- nvinfo : EIATTR_MAX_THREADS
	.align		4
.L_631:
        /*00a0*/ 	.byte	0x04, 0x05
        /*00a2*/ 	.short	(.L_633 - .L_632)
.L_632:
        /*00a4*/ 	.word	0x000002a0
        /*00a8*/ 	.word	0x00000001
        /*00ac*/ 	.word	0x00000001


	//----- nvinfo : EIATTR_CRS_STACK_SIZE
	.align		4
.L_633:
        /*00b0*/ 	.byte	0x04, 0x1e
        /*00b2*/ 	.short	(.L_635 - .L_634)
.L_634:
        /*00b4*/ 	.word	0x00000000


	//----- nvinfo : EIATTR_CBANK_PARAM_SIZE
	.align		4
.L_635:
        /*00b8*/ 	.byte	0x03, 0x19
        /*00ba*/ 	.short	0x00b8


	//----- nvinfo : EIATTR_PARAM_CBANK
	.align		4
        /*00bc*/ 	.byte	0x04, 0x0a
        /*00be*/ 	.short	(.L_637 - .L_636)
	.align		4
.L_636:
        /*00c0*/ 	.word	index@(.nv.constant0._Z35group_norm_nhwc_bwd_one_pass_kernelI11Bf16IOBf16WLi512ELi42ELi672EEv26Group_norm_nhwc_bwd_params)
        /*00c4*/ 	.short	0x0380
        /*00c6*/ 	.short	0x00b8


	//----- nvinfo : EIATTR_SW_WAR
	.align		4
.L_637:
        /*00c8*/ 	.byte	0x04, 0x36
        /*00ca*/ 	.short	(.L_639 - .L_638)
.L_638:
        /*00cc*/ 	.word	0x00000008
.L_639:


//--------------------- .nv.info._Z35group_norm_nhwc_bwd_one_pass_kernelI11Bf16IOFp16WLi64ELi42ELi672EEv26Group_norm_nhwc_bwd_params --------------------------
	.section	.nv.info._Z35group_norm_nhwc_bwd_one_pass_kernelI11Bf16IOFp16WLi64ELi42ELi672EEv26Group_norm_nhwc_bwd_params,"",@"SHT_CUDA_INFO"
	.sectionflags	@""
	.align	4


	//----- nvinfo : EIATTR_CUDA_API_VERSION
	.align		4
        /*0000*/ 	.byte	0x04, 0x37
        /*0002*/ 	.short	(.L_641 - .L_640)
.L_640:
        /*0004*/ 	.word	0x00000082


	//----- nvinfo : EIATTR_KPARAM_INFO
	.align		4
.L_641:
        /*0008*/ 	.byte	0x04, 0x17
        /*000a*/ 	.short	(.L_643 - .L_642)
.L_642:
        /*000c*/ 	.word	0x00000000
        /*0010*/ 	.short	0x0000
        /*0012*/ 	.short	0x0000
        /*0014*/ 	.byte	0x00, 0xf0, 0xe1, 0x02


	//----- nvinfo : EIATTR_SPARSE_MMA_MASK
	.align		4
.L_643:
        /*0018*/ 	.byte	0x03, 0x50
        /*001a*/ 	.short	0x0000


	//----- nvinfo : EIATTR_MAXREG_COUNT
	.align		4
        /*001c*/ 	.byte	0x03, 0x1b
        /*001e*/ 	.short	0x0050


	//----- nvinfo : EIATTR_NUM_BARRIERS
	.align		4
        /*0020*/ 	.byte	0x02, 0x4c
        /*0022*/ 	.byte	0x01
	.zero		1


	//----- nvinfo : EIATTR_MERCURY_ISA_VERSION
	.align		4
        /*0024*/ 	.byte	0x03, 0x5f
        /*0026*/ 	.short	0x0101


	//----- nvinfo : EIATTR_INT_WARP_WIDE_INSTR_OFFSETS
	.align		4
        /*0028*/ 	.byte	0x04, 0x31
        /*002a*/ 	.short	(.L_645 - .L_644)


	//   ....[0]....
.L_644:
        /*002c*/ 	.word	0x00001320


	//----- nvinfo : EIATTR_COOP_GROUP_MASK_REGIDS
	.align		4
.L_645:
        /*0030*/ 	.byte	0x04, 0x29
        /*0032*/ 	.short	(.L_647 - .L_646)


	//   ....[0]....
.L_646:
        /*0034*/ 	.word	0xffffffff


	//   ....[1]....
        /*0038*/ 	.word	0xffffffff


	//   ....[2]....
        /*003c*/ 	.word	0xffffffff


	//   ....[3]....
        /*0040*/ 	.word	0xffffffff


	//   ....[4]....
        /*0044*/ 	.word	0xffffffff


	//   ....[5]....
        /*0048*/ 	.word	0xffffffff


	//   ....[6]....
        /*004c*/ 	.word	0xffffffff


	//   ....[7]....
        /*0050*/ 	.word	0xffffffff


	//   ....[8]....
        /*0054*/ 	.word	0xffffffff


	//   ....[9]....
        /*0058*/ 	.word	0xffffffff


	//----- nvinfo : EIATTR_COOP_GROUP_INSTR_OFFSETS
	.align		4
.L_647:
        /*005c*/ 	.byte	0x04, 0x28
        /*005e*/ 	.short	(.L_649 - .L_648)


	//   ....[0]....
.L_648:
        /*0060*/ 	.word	0x000010c0


	//   ....[1]....
        /*0064*/ 	.word	0x00001100


	//   ....[2]....
        /*0068*/ 	.word	0x00001190


	//   ....[3]....
        /*006c*/ 	.word	0x000011c0


	//   ....[4]....
        /*0070*/ 	.word	0x00001200


	//   ....[5]....
        /*0074*/ 	.word	0x00001220


	//   ....[6]....
        /*0078*/ 	.word	0x00001250


	//   ....[7]....
        /*007c*/ 	.word	0x00001270


	//   ....[8]....
        /*0080*/ 	.word	0x000012c0


	//   ....[9]....
        /*0084*/ 	.word	0x000012d0


	//----- nvinfo : EIATTR_VRC_CTA_INIT_COUNT
	.align		4
.L_649:
        /*0088*/ 	.byte	0x02, 0x4a
	.zero		1
	.zero		1


	//----- nvinfo : EIATTR_EXIT_INSTR_OFFSETS
	.align		4
        /*008c*/ 	.byte	0x04, 0x1c
        /*008e*/ 	.short	(.L_651 - .L_650)


	//   ....[0]....
.L_650:
        /*0090*/ 	.word	0x000036d0


	//   ....[1]....
        /*0094*/ 	.word	0x00003810


	//   ....[2]....
        /*0098*/ 	.word	0x00003ea0


	//   ....[3]....
        /*009c*/ 	.word	0x000044d0


	//----- nvinfo : EIATTR_MAX_THREADS
	.align		4
.L_651:
        /*00a0*/ 	.byte	0x04, 0x05
        /*00a2*/ 	.short	(.L_653 - .L_652)
.L_652:
        /*00a4*/ 	.word	0x000002a0
        /*00a8*/ 	.word	0x00000001
        /*00ac*/ 	.word	0x00000001


	//----- nvinfo : EIATTR_CRS_STACK_SIZE
	.align		4
.L_653:
        /*00b0*/ 	.byte	0x04, 0x1e
        /*00b2*/ 	.short	(.L_655 - .L_654)
.L_654:
        /*00b4*/ 	.word	0x00000000


	//----- nvinfo : EIATTR_CBANK_PARAM_SIZE
	.align		4
.L_655:
        /*00b8*/ 	.byte	0x03, 0x19
        /*00ba*/ 	.short	0x00b8


	//----- nvinfo : EIATTR_PARAM_CBANK
	.align		4
        /*00bc*/ 	.byte	0x04, 0x0a
        /*00be*/ 	.short	(.L_657 - .L_656)
	.align		4
.L_656:
        /*00c0*/ 	.word	index@(.nv.constant0._Z35group_norm_nhwc_bwd_one_pass_kernelI11Bf16IOFp16WLi64ELi42ELi672EEv26Group_norm_nhwc_bwd_params)
        /*00c4*/ 	.short	0x0380
        /*00c6*/ 	.short	0x00b8


	//----- nvinfo : EIATTR_SW_WAR
	.align		4
.L_657:
        /*00c8*/ 	.byte	0x04, 0x36
        /*00ca*/ 	.short	(.L_659 - .L_658)
.L_658:
        /*00cc*/ 	.word	0x00000008
.L_659:


//--------------------- .nv.info._Z35group_norm_nhwc_bwd_one_pass_kernelI11Bf16IOFp16WLi128ELi42ELi672EEv26Group_norm_nhwc_bwd_params --------------------------
	.section	.nv.info._Z35group_norm_nhwc_bwd_one_pass_kernelI11Bf16IOFp16WLi128ELi42ELi672EEv26Group_norm_nhwc_bwd_params,"",@"SHT_CUDA_INFO"
	.sectionflags	@""
	.align	4


	//----- nvinfo : EIATTR_CUDA_API_VERSION
	.align		4
        /*0000*/ 	.byte	0x04, 0x37
        /*0002*/ 	.short	(.L_661 - .L_660)
.L_660:
        /*0004*/ 	.word	0x00000082


	//----- nvinfo : EIATTR_KPARAM_INFO
	.align		4
.L_661:
        /*0008*/ 	.byte	0x04, 0x17
        /*000a*/ 	.short	(.L_663 - .L_662)
.L_662:
        /*000c*/ 	.word	0x00000000
        /*0010*/ 	.short	0x0000
        /*0012*/ 	.short	0x0000
        /*0014*/ 	.byte	0x00, 0xf0, 0xe1, 0x02


	//----- nvinfo : EIATTR_SPARSE_MMA_MASK
	.align		4
.L_663:
        /*0018*/ 	.byte	0x03, 0x50
        /*001a*/ 	.short	0x0000


	//----- nvinfo : EIATTR_MAXREG_COUNT
	.align		4
        /*001c*/ 	.byte	0x03, 0x1b
        /*001e*/ 	.short	0x0050


	//----- nvinfo : EIATTR_NUM_BARRIERS
	.align		4
        /*0020*/ 	.byte	0x02, 0x4c
        /*0022*/ 	.byte	0x01
	.zero		1


	//----- nvinfo : EIATTR_MERCURY_ISA_VERSION
	.align		4
        /*0024*/ 	.byte	0x03, 0x5f
        /*0026*/ 	.short	0x0101


	//----- nvinfo : EIATTR_COOP_GROUP_MASK_REGIDS
	.align		4
        /*0028*/ 	.byte	0x04, 0x29
        /*002a*/ 	.short	(.L_665 - .L_664)


	//   ....[0]....
.L_664:
        /*002c*/ 	.word	0xffffffff


	//   ....[1]....
        /*0030*/ 	.word	0xffffffff


	//   ....[2]....
        /*0034*/ 	.word	0xffffffff


	//   ....[3]....
        /*0038*/ 	.word	0xffffffff


	//   ....[4]....
        /*003c*/ 	.word	0xffffffff


	//   ....[5]....
        /*0040*/ 	.word	0xffffffff


	//   ....[6]....
        /*0044*/ 	.word	0xffffffff


	//   ....[7]....
        /*0048*/ 	.word	0xffffffff


	//   ....[8]....
        /*004c*/ 	.word	0xffffffff


	//   ....[9]....
        /*0050*/ 	.word	0xffffffff


	//----- nvinfo : EIATTR_COOP_GROUP_INSTR_OFFSETS
	.align		4
.L_665:
        /*0054*/ 	.byte	0x04, 0x28
        /*0056*/ 	.short	(.L_667 - .L_666)


	//   ....[0]....
.L_666:
        /*0058*/ 	.word	0x00001ab0


	//   ....[1]....
        /*005c*/ 	.word	0x00001af0


	//   ....[2]....
        /*0060*/ 	.word	0x00001b60


	//   ....[3]....
        /*0064*/ 	.word	0x00001b80


	//   ....[4]....
        /*0068*/ 	.word	0x00001bb0


	//   ....[5]....
        /*006c*/ 	.word	0x00001bd0


	//   ....[6]....
        /*0070*/ 	.word	0x00001c00


	//   ....[7]....
        /*0074*/ 	.word	0x00001c20


	//   ....[8]....
        /*0078*/ 	.word	0x00001c70


	//   ....[9]....
        /*007c*/ 	.word	0x00001c80


	//----- nvinfo : EIATTR_VRC_CTA_INIT_COUNT
	.align		4
.L_667:
        /*0080*/ 	.byte	0x02, 0x4a
	.zero		1
	.zero		1


	//----- nvinfo : EIATTR_EXIT_INSTR_OFFSETS
	.align		4
        /*0084*/ 	.byte	0x04, 0x1c
        /*0086*/ 	.short	(.L_669 - .L_668)


	//   ....[0]....
.L_668:
        /*0088*/ 	.word	0x00004510


	//   ....[1]....
        /*008c*/ 	.word	0x00004640


	//   ....[2]....
        /*0090*/ 	.word	0x00004c50


	//   ....[3]....
        /*0094*/ 	.word	0x00005250


	//----- nvinfo : EIATTR_MAX_THREADS
	.align		4
.L_669:
        /*0098*/ 	.byte	0x04, 0x05
        /*009a*/ 	.short	(.L_671 - .L_670)
.L_670:
        /*009c*/ 	.word	0x000002a0
        /*00a0*/ 	.word	0x00000001
        /*00a4*/ 	.word	0x00000001


	//----- nvinfo : EIATTR_CRS_STACK_SIZE
	.align		4
.L_671:
        /*00a8*/ 	.byte	0x04, 0x1e
        /*00aa*/ 	.short	(.L_673 - .L_672)
.L_672:
        /*00ac*/ 	.word	0x00000000


	//----- nvinfo : EIATTR_CBANK_PARAM_SIZE
	.align		4
.L_673:
        /*00b0*/ 	.byte	0x03, 0x19
        /*00b2*/ 	.short	0x00b8


	//----- nvinfo : EIATTR_PARAM_CBANK
	.align		4
        /*00b4*/ 	.byte	0x04, 0x0a
        /*00b6*/ 	.short	(.L_675 - .L_674)
	.align		4
.L_674:
        /*00b8*/ 	.word	index@(.nv.constant0._Z35group_norm_nhwc_bwd_one_pass_kernelI11Bf16IOFp16WLi128ELi42ELi672EEv26Group_norm_nhwc_bwd_params)
        /*00bc*/ 	.short	0x0380
        /*00be*/ 	.short	0x00b8


	//----- nvinfo : EIATTR_SW_WAR
	.align		4
.L_675:
        /*00c0*/ 	.byte	0x04, 0x36
        /*00c2*/ 	.short	(.L_677 - .L_676)
.L_676:
        /*00c4*/ 	.word	0x00000008
.L_677:


//--------------------- .nv.info._Z35group_norm_nhwc_bwd_one_pass_kernelI11Bf16IOFp16WLi256ELi42ELi672EEv26Group_norm_nhwc_bwd_params --------------------------
	.section	.nv.info._Z35group_norm_nhwc_bwd_one_pass_kernelI11Bf16IOFp16WLi256ELi42ELi672EEv26Group_norm_nhwc_bwd_params,"",@"SHT_CUDA_INFO"
	.sectionflags	@""
	.align	4


	//----- nvinfo : EIATTR_CUDA_API_VERSION
	.align		4
        /*0000*/ 	.byte	0x04, 0x37
        /*0002*/ 	.short	(.L_679 - .L_678)
.L_678:
        /*0004*/ 	.word	0x00000082


	//----- nvinfo : EIATTR_KPARAM_INFO
	.align		4
.L_679:
        /*0008*/ 	.byte	0x04, 0x17
        /*000a*/ 	.short	(.L_681 - .L_680)
.L_680:
        /*000c*/ 	.word	0x00000000
        /*0010*/ 	.short	0x0000
        /*0012*/ 	.short	0x0000
        /*0014*/ 	.byte	0x00, 0xf0, 0xe1, 0x02


	//----- nvinfo : EIATTR_SPARSE_MMA_MASK
	.align		4
.L_681:
        /*0018*/ 	.byte	0x03, 0x50
        /*001a*/ 	.short	0x0000


	//----- nvinfo : EIATTR_MAXREG_COUNT
	.align		4
        /*001c*/ 	.byte	0x03, 0x1b
        /*001e*/ 	.short	0x0050


	//----- nvinfo : EIATTR_NUM_BARRIERS
	.align		4
        /*0020*/ 	.byte	0x02, 0x4c
        /*0022*/ 	.byte	0x01
	.zero		1


	//----- nvinfo : EIATTR_MERCURY_ISA_VERSION
	.align		4
        /*0024*/ 	.byte	0x03, 0x5f
        /*0026*/ 	.short	0x0101


	//----- nvinfo : EIATTR_INT_WARP_WIDE_INSTR_OFFSETS
	.align		4
        /*0028*/ 	.byte	0x04, 0x31
        /*002a*/ 	.short	(.L_683 - .L_682)


	//   ....[0]....
.L_682:
        /*002c*/ 	.word	0x00002f80


	//----- nvinfo : EIATTR_COOP_GROUP_MASK_REGIDS
	.align		4
.L_683:
        /*0030*/ 	.byte	0x04, 0x29
        /*0032*/ 	.short	(.L_685 - .L_684)


	//   ....[0]....
.L_684:
        /*0034*/ 	.word	0xffffffff


	//   ....[1]....
        /*0038*/ 	.word	0xffffffff


	//   ....[2]....
        /*003c*/ 	.word	0xffffffff


	//   ....[3]....
        /*0040*/ 	.word	0xffffffff


	//   ....[4]....
        /*0044*/ 	.word	0xffffffff


	//   ....[5]....
        /*0048*/ 	.word	0xffffffff


	//   ....[6]....
        /*004c*/ 	.word	0xffffffff


	//   ....[7]....
        /*0050*/ 	.word	0xffffffff


	//   ....[8]....
        /*0054*/ 	.word	0xffffffff


	//   ....[9]....
        /*0058*/ 	.word	0xffffffff


	//----- nvinfo : EIATTR_COOP_GROUP_INSTR_OFFSETS
	.align		4
.L_685:
        /*005c*/ 	.byte	0x04, 0x28
        /*005e*/ 	.short	(.L_687 - .L_686)


	//   ....[0]....
.L_686:
        /*0060*/ 	.word	0x00002d10


	//   ....[1]....
        /*0064*/ 	.word	0x00002d50


	//   ....[2]....
        /*0068*/ 	.word	0x00002dd0


	//   ....[3]....
        /*006c*/ 	.word	0x00002df0


	//   ....[4]....
        /*0070*/ 	.word	0x00002e60


	//   ....[5]....
        /*0074*/ 	.word	0x00002e80


	//   ....[6]....
        /*0078*/ 	.word	0x00002eb0


	//   ....[7]....
        /*007c*/ 	.word	0x00002ed0


	//   ....[8]....
        /*0080*/ 	.word	0x00002f20


	//   ....[9]....
        /*0084*/ 	.word	0x00002f30


	//----- nvinfo : EIATTR_VRC_CTA_INIT_COUNT
	.align		4
.L_687:
        /*0088*/ 	.byte	0x02, 0x4a
	.zero		1
	.zero		1


	//----- nvinfo : EIATTR_EXIT_INSTR_OFFSETS
	.align		4
        /*008c*/ 	.byte	0x04, 0x1c
        /*008e*/ 	.short	(.L_689 - .L_688)


	//   ....[0]....
.L_688:
        /*0090*/ 	.word	0x00006660


	//   ....[1]....
        /*0094*/ 	.word	0x00006790


	//   ....[2]....
        /*0098*/ 	.word	0x00006db0


	//   ....[3]....
        /*009c*/ 	.word	0x000073b0


	//----- nvinfo : EIATTR_MAX_THREADS
	.align		4
.L_689:
        /*00a0*/ 	.byte	0x04, 0x05
        /*00a2*/ 	.short	(.L_691 - .L_690)
.L_690:
        /*00a4*/ 	.word	0x000002a0
        /*00a8*/ 	.word	0x00000001
        /*00ac*/ 	.word	0x00000001


	//----- nvinfo : EIATTR_CRS_STACK_SIZE
	.align		4
.L_691:
        /*00b0*/ 	.byte	0x04, 0x1e
        /*00b2*/ 	.short	(.L_693 - .L_692)
.L_692:
        /*00b4*/ 	.word	0x00000000


	//----- nvinfo : EIATTR_CBANK_PARAM_SIZE
	.align		4
.L_693:
        /*00b8*/ 	.byte	0x03, 0x19
        /*00ba*/ 	.short	0x00b8


	//----- nvinfo : EIATTR_PARAM_CBANK
	.align		4
        /*00bc*/ 	.byte	0x04, 0x0a
        /*00be*/ 	.short	(.L_695 - .L_694)
	.align		4
.L_694:
        /*00c0*/ 	.word	index@(.nv.constant0._Z35group_norm_nhwc_bwd_one_pass_kernelI11Bf16IOFp16WLi256ELi42ELi672EEv26Group_norm_nhwc_bwd_params)
        /*00c4*/ 	.short	0x0380
        /*00c6*/ 	.short	0x00b8


	//----- nvinfo : EIATTR_SW_WAR
	.align		4
.L_695:
        /*00c8*/ 	.byte	0x04, 0x36
        /*00ca*/ 	.short	(.L_697 - .L_696)
.L_696:
        /*00cc*/ 	.word	0x00000008
.L_697:


//--------------------- .nv.info._Z35group_norm_nhwc_bwd_one_pass_kernelI11Bf16IOFp16WLi512ELi42ELi672EEv26Group_norm_nhwc_bwd_params --------------------------
	.section	.nv.info._Z35group_norm_nhwc_bwd_one_pass_kernelI11Bf16IOFp16WLi512ELi42ELi672EEv26Group_norm_nhwc_bwd_params,"",@"SHT_CUDA_INFO"
	.sectionflags	@""
	.align	4


	//----- nvinfo : EIATTR_CUDA_API_VERSION
	.align		4
        /*0000*/ 	.byte	0x04, 0x37
        /*0002*/ 	.short	(.L_699 - .L_698)
.L_698:
        /*0004*/ 	.word	0x00000082


	//----- nvinfo : EIATTR_KPARAM_INFO
	.align		4
.L_699:
        /*0008*/ 	.byte	0x04, 0x17
        /*000a*/ 	.short	(.L_701 - .L_700)
.L_700:
        /*000c*/ 	.word	0x00000000
        /*0010*/ 	.short	0x0000
        /*0012*/ 	.short	0x0000
        /*0014*/ 	.byte	0x00, 0xf0, 0xe1, 0x02


	//----- nvinfo : EIATTR_SPARSE_MMA_MASK
	.align		4
.L_701:
        /*0018*/ 	.byte	0x03, 0x50
        /*001a*/ 	.short	0x0000


	//----- nvinfo : EIATTR_MAXREG_COUNT
	.align		4
        /*001c*/ 	.byte	0x03, 0x1b
        /*001e*/ 	.short	0x0050


	//----- nvinfo : EIATTR_NUM_BARRIERS
	.align		4
        /*0020*/ 	.byte	0x02, 0x4c
        /*0022*/ 	.byte	0x01
	.zero		1


	//----- nvinfo : EIATTR_MERCURY_ISA_VERSION
	.align		4
        /*0024*/ 	.byte	0x03, 0x5f
        /*0026*/ 	.short	0x0101


	//----- nvinfo : EIATTR_INT_WARP_WIDE_INSTR_OFFSETS
	.align		4
        /*0028*/ 	.byte	0x04, 0x31
        /*002a*/ 	.short	(.L_703 - .L_702)


	//   ....[0]....
.L_702:
        /*002c*/ 	.word	0x00005880


	//----- nvinfo : EIATTR_COOP_GROUP_MASK_REGIDS
	.align		4
.L_703:
        /*0030*/ 	.byte	0x04, 0x29
        /*0032*/ 	.short	(.L_705 - .L_704)


	//   ....[0]....
.L_704:
        /*0034*/ 	.word	0xffffffff


	//   ....[1]....
        /*0038*/ 	.word	0xffffffff


	//   ....[2]....
        /*003c*/ 	.word	0xffffffff


	//   ....[3]....
        /*0040*/ 	.word	0xffffffff


	//   ....[4]....
        /*0044*/ 	.word	0xffffffff


	//   ....[5]....
        /*0048*/ 	.word	0xffffffff


	//   ....[6]....
        /*004c*/ 	.word	0xffffffff


	//   ....[7]....
        /*0050*/ 	.word	0xffffffff


	//   ....[8]....
        /*0054*/ 	.word	0xffffffff


	//   ....[9]....
        /*0058*/ 	.word	0xffffffff


	//----- nvinfo : EIATTR_COOP_GROUP_INSTR_OFFSETS
	.align		4
.L_705:
        /*005c*/ 	.byte	0x04, 0x28
        /*005e*/ 	.short	(.L_707 - .L_706)


	//   ....[0]....
.L_706:
        /*0060*/ 	.word	0x00005610


	//   ....[1]....
        /*0064*/ 	.word	0x00005650


	//   ....[2]....
        /*0068*/ 	.word	0x000056d0


	//   ....[3]....
        /*006c*/ 	.word	0x000056f0


	//   ....[4]....
        /*0070*/ 	.word	0x00005740


	//   ....[5]....
        /*0074*/ 	.word	0x00005750


	//   ....[6]....
        /*0078*/ 	.word	0x00005780


	//   ....[7]....
        /*007c*/ 	.word	0x000057b0


	//   ....[8]....
        /*0080*/ 	.word	0x00005820


	//   ....[9]....
        /*0084*/ 	.word	0x00005830


	//----- nvinfo : EIATTR_VRC_CTA_INIT_COUNT
	.align		4
.L_707:
        /*0088*/ 	.byte	0x02, 0x4a
	.zero		1
	.zero		1


	//----- nvinfo : EIATTR_EXIT_INSTR_OFFSETS
	.align		4
        /*008c*/ 	.byte	0x04, 0x1c
        /*008e*/ 	.short	(.L_709 - .L_708)


	//   ....[0]....
.L_708:
        /*0090*/ 	.word	0x0000b570


	//   ....[1]....
        /*0094*/ 	.word	0x0000b6a0


	//   ....[2]....
        /*0098*/ 	.word	0x0000bcb0


	//   ....[3]....
        /*009c*/ 	.word	0x0000c2b0


	//----- nvinfo : EIATTR_MAX_THREADS
	.align		4
.L_709:
        /*00a0*/ 	.byte	0x04, 0x05
        /*00a2*/ 	.short	(.L_711 - .L_710)
.L_710:
        /*00a4*/ 	.word	0x000002a0
        /*00a8*/ 	.word	0x00000001
        /*00ac*/ 	.word	0x00000001


	//----- nvinfo : EIATTR_CRS_STACK_SIZE
	.align		4
.L_711:
        /*00b0*/ 	.byte	0x04, 0x1e
        /*00b2*/ 	.short	(.L_713 - .L_712)
.L_712:
        /*00b4*/ 	.word	0x00000000


	//----- nvinfo : EIATTR_CBANK_PARAM_SIZE
	.align		4
.L_713:
        /*00b8*/ 	.byte	0x03, 0x19
        /*00ba*/ 	.short	0x00b8


	//----- nvinfo : EIATTR_PARAM_CBANK
	.align		4
        /*00bc*/ 	.byte	0x04, 0x0a
        /*00be*/ 	.short	(.L_715 - .L_714)
	.align		4
.L_714:
        /*00c0*/ 	.word	index@(.nv.constant0._Z35group_norm_nhwc_bwd_one_pass_kernelI11Bf16IOFp16WLi512ELi42ELi672EEv26Group_norm_nhwc_bwd_params)
        /*00c4*/ 	.short	0x0380
        /*00c6*/ 	.short	0x00b8


	//----- nvinfo : EIATTR_SW_WAR
	.align		4
.L_715:
        /*00c8*/ 	.byte	0x04, 0x36
        /*00ca*/ 	.short	(.L_717 - .L_716)
.L_716:
        /*00cc*/ 	.word	0x00000008
.L_717:


//--------------------- .nv.info._Z35group_norm_nhwc_bwd_one_pass_kernelI11Fp16IOFp32WLi64ELi42ELi672EEv26Group_norm_nhwc_bwd_params --------------------------
	.section	.nv.info._Z35group_norm_nhwc_bwd_one_pass_kernelI11Fp16IOFp32WLi64ELi42ELi672EEv26Group_norm_nhwc_bwd_params,"",@"SHT_CUDA_INFO"
	.sectionflags	@""
	.align	4


	//----- nvinfo : EIATTR_CUDA_API_VERSION
	.align		4
        /*0000*/ 	.byte	0x04, 0x37
        /*0002*/ 	.short	(.L_719 - .L_718)
.L_718:
        /*0004*/ 	.word	0x00000082


	//----- nvinfo : EIATTR_KPARAM_INFO
	.align		4
.L_719:
        /*0008*/ 	.byte	0x04, 0x17
        /*000a*/ 	.short	(.L_721 - .L_720)
.L_720:
        /*000c*/ 	.word	0x00000000
        /*0010*/ 	.short	0x0000
        /*0012*/ 	.short	0x0000
        /*0014*/ 	.byte	0x00, 0xf0, 0xe1, 0x02


	//----- nvinfo : EIATTR_SPARSE_MMA_MASK
	.align		4
.L_721:
        /*0018*/ 	.byte	0x03, 0x50
        /*001a*/ 	.short	0x0000


	//----- nvinfo : EIATTR_MAXREG_COUNT
	.align		4
        /*001c*/ 	.byte	0x03, 0x1b
        /*001e*/ 	.short	0x0050


	//----- nvinfo : EIATTR_NUM_BARRIERS
	.align		4
        /*0020*/ 	.byte	0x02, 0x4c
        /*0022*/ 	.byte	0x01
	.zero		1


	//----- nvinfo : EIATTR_MERCURY_ISA_VERSION
	.align		4
        /*0024*/ 	.byte	0x03, 0x5f
        /*0026*/ 	.short	0x0101


	//----- nvinfo : EIATTR_INT_WARP_WIDE_INSTR_OFFSETS
	.align		4
        /*0028*/ 	.byte	0x04, 0x31
        /*002a*/ 	.short	(.L_723 - .L_722)


	//   ....[0]....
.L_722:
        /*002c*/ 	.word	0x00001280


	//----- nvinfo : EIATTR_COOP_GROUP_MASK_REGIDS
	.align		4
.L_723:
        /*0030*/ 	.byte	0x04, 0x29
        /*0032*/ 	.short	(.L_725 - .L_724)


	//   ....[0]....
.L_724:
        /*0034*/ 	.word	0xffffffff


	//   ....[1]....
        /*0038*/ 	.word	0xffffffff


	//   ....[2]....
        /*003c*/ 	.word	0xffffffff


	//   ....[3]....
        /*0040*/ 	.word	0xffffffff


	//   ....[4]....
        /*0044*/ 	.word	0xffffffff


	//   ....[5]....
        /*0048*/ 	.word	0xffffffff


	//   ....[6]....
        /*004c*/ 	.word	0xffffffff


	//   ....[7]....
        /*0050*/ 	.word	0xffffffff


	//   ....[8]....
        /*0054*/ 	.word	0xffffffff


	//   ....[9]....
        /*0058*/ 	.word	0xffffffff


	//----- nvinfo : EIATTR_COOP_GROUP_INSTR_OFFSETS
	.align		4
.L_725:
        /*005c*/ 	.byte	0x04, 0x28
        /*005e*/ 	.short	(.L_727 - .L_726)


	//   ....[0]....
.L_726:
        /*0060*/ 	.word	0x00001020


	//   ....[1]....
        /*0064*/ 	.word	0x00001060


	//   ....[2]....
        /*0068*/ 	.word	0x000010f0


	//   ....[3]....
        /*006c*/ 	.word	0x00001120


	//   ....[4]....
        /*0070*/ 	.word	0x00001160


	//   ....[5]....
        /*0074*/ 	.word	0x00001180


	//   ....[6]....
        /*0078*/ 	.word	0x000011b0


	//   ....[7]....
        /*007c*/ 	.word	0x000011d0


	//   ....[8]....
        /*0080*/ 	.word	0x00001220


	//   ....[9]....
        /*0084*/ 	.word	0x00001230


	//----- nvinfo : EIATTR_VRC_CTA_INIT_COUNT
	.align		4
.L_727:
        /*0088*/ 	.byte	0x02, 0x4a
	.zero		1
	.zero		1


	//----- nvinfo : EIATTR_EXIT_INSTR_OFFSETS
	.align		4
        /*008c*/ 	.byte	0x04, 0x1c
        /*008e*/ 	.short	(.L_729 - .L_728)


	//   ....[0]....
.L_728:
        /*0090*/ 	.word	0x000035f0


	//   ....[1]....
        /*0094*/ 	.word	0x00003730


	//   ....[2]....
        /*0098*/ 	.word	0x00003d80


	//   ....[3]....
        /*009c*/ 	.word	0x00004360


	//----- nvinfo : EIATTR_MAX_THREADS
	.align		4
.L_729:
        /*00a0*/ 	.byte	0x04, 0x05
        /*00a2*/ 	.short	(.L_731 - .L_730)
.L_730:
        /*00a4*/ 	.word	0x000002a0
        /*00a8*/ 	.word	0x00000001
        /*00ac*/ 	.word	0x00000001


	//----- nvinfo : EIATTR_CRS_STACK_SIZE
	.align		4
.L_731:
        /*00b0*/ 	.byte	0x04, 0x1e
        /*00b2*/ 	.short	(.L_733 - .L_732)
.L_732:
        /*00b4*/ 	.word	0x00000000


	//----- nvinfo : EIATTR_CBANK_PARAM_SIZE
	.align		4
.L_733:
        /*00b8*/ 	.byte	0x03, 0x19
        /*00ba*/ 	.short	0x00b8


	//----- nvinfo : EIATTR_PARAM_CBANK
	.align		4
        /*00bc*/ 	.byte	0x04, 0x0a
        /*00be*/ 	.short	(.L_735 - .L_734)
	.align		4
.L_734:
        /*00c0*/ 	.word	index@(.nv.constant0._Z35group_norm_nhwc_bwd_one_pass_kernelI11Fp16IOFp32WLi64ELi42ELi672EEv26Group_norm_nhwc_bwd_params)
        /*00c4*/ 	.short	0x0380
        /*00c6*/ 	.short	0x00b8


	//----- nvinfo : EIATTR_SW_WAR
	.align		4
.L_735:
        /*00c8*/ 	.byte	0x04, 0x36
        /*00ca*/ 	.short	(.L_737 - .L_736)
.L_736:
        /*00cc*/ 	.word	0x00000008
.L_737:


//--------------------- .nv.info._Z35group_norm_nhwc_bwd_one_pass_kernelI11Fp16IOFp32WLi128ELi42ELi672EEv26Group_norm_nhwc_bwd_params --------------------------
	.section	.nv.info._Z35group_norm_nhwc_bwd_one_pass_kernelI11Fp16IOFp32WLi128ELi42ELi672EEv26Group_norm_nhwc_bwd_params,"",@"SHT_CUDA_INFO"
	.sectionflags	@""
	.align	4


	//----- nvinfo : EIATTR_CUDA_API_VERSION
	.align		4
        /*0000*/ 	.byte	0x04, 0x37
        /*0002*/ 	.short	(.L_739 - .L_738)
.L_738:
        /*0004*/ 	.word	0x00000082


	//----- nvinfo : EIATTR_KPARAM_INFO
	.align		4
.L_739:
        /*0008*/ 	.byte	0x04, 0x17
        /*000a*/ 	.short	(.L_741 - .L_740)
.L_740:
        /*000c*/ 	.word	0x00000000
        /*0010*/ 	.short	0x0000
        /*0012*/ 	.short	0x0000
        /*0014*/ 	.byte	0x00, 0xf0, 0xe1, 0x02


	//----- nvinfo : EIATTR_SPARSE_MMA_MASK
	.align		4
.L_741:
        /*0018*/ 	.byte	0x03, 0x50
        /*001a*/ 	.short	0x0000


	//----- nvinfo : EIATTR_MAXREG_COUNT
	.align		4
        /*001c*/ 	.byte	0x03, 0x1b
        /*001e*/ 	.short	0x0050


	//----- nvinfo : EIATTR_NUM_BARRIERS
	.align		4
        /*0020*/ 	.byte	0x02, 0x4c
        /*0022*/ 	.byte	0x01
	.zero		1


	//----- nvinfo : EIATTR_MERCURY_ISA_VERSION
	.align		4
        /*0024*/ 	.byte	0x03, 0x5f
        /*0026*/ 	.short	0x0101


	//----- nvinfo : EIATTR_COOP_GROUP_MASK_REGIDS
	.align		4
        /*0028*/ 	.byte	0x04, 0x29
        /*002a*/ 	.short	(.L_743 - .L_742)


	//   ....[0]....
.L_742:
        /*002c*/ 	.word	0xffffffff


	//   ....[1]....
        /*0030*/ 	.word	0xffffffff


	//   ....[2]....
        /*0034*/ 	.word	0xffffffff


	//   ....[3]....
        /*0038*/ 	.word	0xffffffff


	//   ....[4]....
        /*003c*/ 	.word	0xffffffff


	//   ....[5]....
        /*0040*/ 	.word	0xffffffff


	//   ....[6]....
        /*0044*/ 	.word	0xffffffff


	//   ....[7]....
        /*0048*/ 	.word	0xffffffff


	//   ....[8]....
        /*004c*/ 	.word	0xffffffff


	//   ....[9]....
        /*0050*/ 	.word	0xffffffff


	//----- nvinfo : EIATTR_COOP_GROUP_INSTR_OFFSETS
	.align		4
.L_743:
        /*0054*/ 	.byte	0x04, 0x28
        /*0056*/ 	.short	(.L_745 - .L_744)


	//   ....[0]....
.L_744:
        /*0058*/ 	.word	0x000019c0


	//   ....[1]....
        /*005c*/ 	.word	0x00001a00


	//   ....[2]....
        /*0060*/ 	.word	0x00001a70


	//   ....[3]....
        /*0064*/ 	.word	0x00001a90


	//   ....[4]....
        /*0068*/ 	.word	0x00001ac0


	//   ....[5]....
        /*006c*/ 	.word	0x00001ae0


	//   ....[6]....
        /*0070*/ 	.word	0x00001b10


	//   ....[7]....
        /*0074*/ 	.word	0x00001b30


	//   ....[8]....
        /*0078*/ 	.word	0x00001b80


	//   ....[9]....
        /*007c*/ 	.word	0x00001b90


	//----- nvinfo : EIATTR_VRC_CTA_INIT_COUNT
	.align		4
.L_745:
        /*0080*/ 	.byte	0x02, 0x4a
	.zero		1
	.zero		1


	//----- nvinfo : EIATTR_EXIT_INSTR_OFFSETS
	.align		4
        /*0084*/ 	.byte	0x04, 0x1c
        /*0086*/ 	.short	(.L_747 - .L_746)


	//   ....[0]....
.L_746:
        /*0088*/ 	.word	0x00004420


	//   ....[1]....
        /*008c*/ 	.word	0x00004550


	//   ....[2]....
        /*0090*/ 	.word	0x00004b40


	//   ....[3]....
        /*0094*/ 	.word	0x000050f0


	//----- nvinfo : EIATTR_MAX_THREADS
	.align		4
.L_747:
        /*0098*/ 	.byte	0x04, 0x05
        /*009a*/ 	.short	(.L_749 - .L_748)
.L_748:
        /*009c*/ 	.word	0x000002a0
        /*00a0*/ 	.word	0x00000001
        /*00a4*/ 	.word	0x00000001


	//----- nvinfo : EIATTR_CRS_STACK_SIZE
	.align		4
.L_749:
        /*00a8*/ 	.byte	0x04, 0x1e
        /*00aa*/ 	.short	(.L_751 - .L_750)
.L_750:
        /*00ac*/ 	.word	0x00000000


	//----- nvinfo : EIATTR_CBANK_PARAM_SIZE
	.align		4
.L_751:
        /*00b0*/ 	.byte	0x03, 0x19
        /*00b2*/ 	.short	0x00b8


	//----- nvinfo : EIATTR_PARAM_CBANK
	.align		4
        /*00b4*/ 	.byte	0x04, 0x0a
        /*00b6*/ 	.short	(.L_753 - .L_752)
	.align		4
.L_752:
        /*00b8*/ 	.word	index@(.nv.constant0._Z35group_norm_nhwc_bwd_one_pass_kernelI11Fp16IOFp32WLi128ELi42ELi672EEv26Group_norm_nhwc_bwd_params)
        /*00bc*/ 	.short	0x0380
        /*00be*/ 	.short	0x00b8


	//----- nvinfo : EIATTR_SW_WAR
	.align		4
.L_753:
        /*00c0*/ 	.byte	0x04, 0x36
        /*00c2*/ 	.short	(.L_755 - .L_754)
.L_754:
        /*00c4*/ 	.word	0x00000008
.L_755:


//--------------------- .nv.info._Z35group_norm_nhwc_bwd_one_pass_kernelI11Fp16IOFp32WLi256ELi42ELi672EEv26Group_norm_nhwc_bwd_params --------------------------
	.section	.nv.info._Z35group_norm_nhwc_bwd_one_pass_kernelI11Fp16IOFp32WLi256ELi42ELi672EEv26Group_norm_nhwc_bwd_params,"",@"SHT_CUDA_INFO"
	.sectionflags	@""
	.align	4


	//----- nvinfo : EIATTR_CUDA_API_VERSION
	.align		4
        /*0000*/ 	.byte	0x04, 0x37
        /*0002*/ 	.short	(.L_757 - .L_756)
.L_756:
        /*0004*/ 	.word	0x00000082


	//----- nvinfo : EIATTR_KPARAM_INFO
	.align		4
.L_757:
        /*0008*/ 	.byte	0x04, 0x17
        /*000a*/ 	.short	(.L_759 - .L_758)
.L_758:
        /*000c*/ 	.word	0x00000000
        /*0010*/ 	.short	0x0000
        /*0012*/ 	.short	0x0000
        /*0014*/ 	.byte	0x00, 0xf0, 0xe1, 0x02


	//----- nvinfo : EIATTR_SPARSE_MMA_MASK
	.align		4
.L_759:
        /*0018*/ 	.byte	0x03, 0x50
        /*001a*/ 	.short	0x0000


	//----- nvinfo : EIATTR_MAXREG_COUNT
	.align		4
        /*001c*/ 	.byte	0x03, 0x1b
        /*001e*/ 	.short	0x0050


	//----- nvinfo : EIATTR_NUM_BARRIERS
	.align		4
        /*0020*/ 	.byte	0x02, 0x4c
        /*0022*/ 	.byte	0x01
	.zero		1


	//----- nvinfo : EIATTR_MERCURY_ISA_VERSION
	.align		4
        /*0024*/ 	.byte	0x03, 0x5f
        /*0026*/ 	.short	0x0101


	//----- nvinfo : EIATTR_INT_WARP_WIDE_INSTR_OFFSETS
	.align		4
        /*0028*/ 	.byte	0x04, 0x31
        /*002a*/ 	.short	(.L_761 - .L_760)


	//   ....[0]....
.L_760:
        /*002c*/ 	.word	0x00002e20


	//----- nvinfo : EIATTR_COOP_GROUP_MASK_REGIDS
	.align		4
.L_761:
        /*0030*/ 	.byte	0x04, 0x29
        /*0032*/ 	.short	(.L_763 - .L_762)


	//   ....[0]....
.L_762:
        /*0034*/ 	.word	0xffffffff


	//   ....[1]....
        /*0038*/ 	.word	0xffffffff


	//   ....[2]....
        /*003c*/ 	.word	0xffffffff


	//   ....[3]....
        /*0040*/ 	.word	0xffffffff


	//   ....[4]....
        /*0044*/ 	.word	0xffffffff


	//   ....[5]....
        /*0048*/ 	.word	0xffffffff


	//   ....[6]....
        /*004c*/ 	.word	0xffffffff


	//   ....[7]....
        /*0050*/ 	.word	0xffffffff


	//   ....[8]....
        /*0054*/ 	.word	0xffffffff


	//   ....[9]....
        /*0058*/ 	.word	0xffffffff


	//----- nvinfo : EIATTR_COOP_GROUP_INSTR_OFFSETS
	.align		4
.L_763:
        /*005c*/ 	.byte	0x04, 0x28
        /*005e*/ 	.short	(.L_765 - .L_764)


	//   ....[0]....
.L_764:
        /*0060*/ 	.word	0x00002bf0


	//   ....[1]....
        /*0064*/ 	.word	0x00002c30


	//   ....[2]....
        /*0068*/ 	.word	0x00002c70


	//   ....[3]....
        /*006c*/ 	.word	0x00002ca0


	//   ....[4]....
        /*0070*/ 	.word	0x00002d00


	//   ....[5]....
        /*0074*/ 	.word	0x00002d20


	//   ....[6]....
        /*0078*/ 	.word	0x00002d50


	//   ....[7]....
        /*007c*/ 	.word	0x00002d70


	//   ....[8]....
        /*0080*/ 	.word	0x00002dc0


	//   ....[9]....
        /*0084*/ 	.word	0x00002dd0


	//----- nvinfo : EIATTR_VRC_CTA_INIT_COUNT
	.align		4
.L_765:
        /*0088*/ 	.byte	0x02, 0x4a
	.zero		1
	.zero		1


	//----- nvinfo : EIATTR_EXIT_INSTR_OFFSETS
	.align		4
        /*008c*/ 	.byte	0x04, 0x1c
        /*008e*/ 	.short	(.L_767 - .L_766)


	//   ....[0]....
.L_766:
        /*0090*/ 	.word	0x00006500


	//   ....[1]....
        /*0094*/ 	.word	0x00006630


	//   ....[2]....
        /*0098*/ 	.word	0x00006c30


	//   ....[3]....
        /*009c*/ 	.word	0x000071e0


	//----- nvinfo : EIATTR_MAX_THREADS
	.align		4
.L_767:
        /*00a0*/ 	.byte	0x04, 0x05
        /*00a2*/ 	.short	(.L_769 - .L_768)
.L_768:
        /*00a4*/ 	.word	0x000002a0
        /*00a8*/ 	.word	0x00000001
        /*00ac*/ 	.word	0x00000001


	//----- nvinfo : EIATTR_CRS_STACK_SIZE
	.align		4
.L_769:
        /*00b0*/ 	.byte	0x04, 0x1e
        /*00b2*/ 	.short	(.L_771 - .L_770)
.L_770:
        /*00b4*/ 	.word	0x00000000


	//----- nvinfo : EIATTR_CBANK_PARAM_SIZE
	.align		4
.L_771:
        /*00b8*/ 	.byte	0x03, 0x19
        /*00ba*/ 	.short	0x00b8


	//----- nvinfo : EIATTR_PARAM_CBANK
	.align		4
        /*00bc*/ 	.byte	0x04, 0x0a
        /*00be*/ 	.short	(.L_773 - .L_772)
	.align		4
.L_772:
        /*00c0*/ 	.word	index@(.nv.constant0._Z35group_norm_nhwc_bwd_one_pass_kernelI11Fp16IOFp32WLi256ELi42ELi672EEv26Group_norm_nhwc_bwd_params)
        /*00c4*/ 	.short	0x0380
        /*00c6*/ 	.short	0x00b8


	//----- nvinfo : EIATTR_SW_WAR
	.align		4
.L_773:
        /*00c8*/ 	.byte	0x04, 0x36
        /*00ca*/ 	.short	(.L_775 - .L_774)
.L_774:
        /*00cc*/ 	.word	0x00000008
.L_775:


//--------------------- .nv.info._Z35group_norm_nhwc_bwd_one_pass_kernelI11Fp16IOFp32WLi512ELi42ELi672EEv26Group_norm_nhwc_bwd_params --------------------------
	.section	.nv.info._Z35group_norm_nhwc_bwd_one_pass_kernelI11Fp16IOFp32WLi512ELi42ELi672EEv26Group_norm_nhwc_bwd_params,"",@"SHT_CUDA_INFO"
	.sectionflags	@""
	.align	4


	//----- nvinfo : EIATTR_CUDA_API_VERSION
	.align		4
        /*0000*/ 	.byte	0x04, 0x37
        /*0002*/ 	.short	(.L_777 - .L_776)
.L_776:
        /*0004*/ 	.word	0x00000082


	//----- nvinfo : EIATTR_KPARAM_INFO
	.align		4
.L_777:
        /*0008*/ 	.byte	0x04, 0x17
        /*000a*/ 	.short	(.L_779 - .L_778)
.L_778:
        /*000c*/ 	.word	0x00000000
        /*0010*/ 	.short	0x0000
        /*0012*/ 	.short	0x0000
        /*0014*/ 	.byte	0x00, 0xf0, 0xe1, 0x02


	//----- nvinfo : EIATTR_SPARSE_MMA_MASK
	.align		4
.L_779:
        /*0018*/ 	.byte	0x03, 0x50
        /*001a*/ 	.short	0x0000


	//----- nvinfo : EIATTR_MAXREG_COUNT
	.align		4
        /*001c*/ 	.byte	0x03, 0x1b
        /*001e*/ 	.short	0x0050


	//----- nvinfo : EIATTR_NUM_BARRIERS
	.align		4
        /*0020*/ 	.byte	0x02, 0x4c
        /*0022*/ 	.byte	0x01
	.zero		1


	//----- nvinfo : EIATTR_MERCURY_ISA_VERSION
	.align		4
        /*0024*/ 	.byte	0x03, 0x5f
        /*0026*/ 	.short	0x0101


	//----- nvinfo : EIATTR_INT_WARP_WIDE_INSTR_OFFSETS
	.align		4
        /*0028*/ 	.byte	0x04, 0x31
        /*002a*/ 	.short	(.L_781 - .L_780)


	//   ....[0]....
.L_780:
        /*002c*/ 	.word	0x00005410


	//----- nvinfo : EIATTR_COOP_GROUP_MASK_REGIDS
	.align		4
.L_781:
        /*0030*/ 	.byte	0x04, 0x29
        /*0032*/ 	.short	(.L_783 - .L_782)


	//   ....[0]....
.L_782:
        /*0034*/ 	.word	0xffffffff


	//   ....[1]....
        /*0038*/ 	.word	0xffffffff


	//   ....[2]....
        /*003c*/ 	.word	0xffffffff


	//   ....[3]....
        /*0040*/ 	.word	0xffffffff


	//   ....[4]....
        /*0044*/ 	.word	0xffffffff


	//   ....[5]....
        /*0048*/ 	.word	0xffffffff


	//   ....[6]....
        /*004c*/ 	.word	0xffffffff


	//   ....[7]....
        /*0050*/ 	.word	0xffffffff


	//   ....[8]....
        /*0054*/ 	.word	0xffffffff


	//   ....[9]....
        /*0058*/ 	.word	0xffffffff


	//----- nvinfo : EIATTR_COOP_GROUP_INSTR_OFFSETS
	.align		4
.L_783:
        /*005c*/ 	.byte	0x04, 0x28
        /*005e*/ 	.short	(.L_785 - .L_784)


	//   ....[0]....
.L_784:
        /*0060*/ 	.word	0x000051a0


	//   ....[1]....
        /*0064*/ 	.word	0x000051e0


	//   ....[2]....
        /*0068*/ 	.word	0x00005260


	//   ....[3]....
        /*006c*/ 	.word	0x00005280


	//   ....[4]....
        /*0070*/ 	.word	0x000052d0


	//   ....[5]....
        /*0074*/ 	.word	0x000052e0


	//   ....[6]....
        /*0078*/ 	.word	0x00005310


	//   ....[7]....
        /*007c*/ 	.word	0x00005340


	//   ....[8]....
        /*0080*/ 	.word	0x000053b0


	//   ....[9]....
        /*0084*/ 	.word	0x000053c0


	//----- nvinfo : EIATTR_VRC_CTA_INIT_COUNT
	.align		4
.L_785:
        /*0088*/ 	.byte	0x02, 0x4a
	.zero		1
	.zero		1


	//----- nvinfo : EIATTR_EXIT_INSTR_OFFSETS
	.align		4
        /*008c*/ 	.byte	0x04, 0x1c
        /*008e*/ 	.short	(.L_787 - .L_786)


	//   ....[0]....
.L_786:
        /*0090*/ 	.word	0x0000aea0


	//   ....[1]....
        /*0094*/ 	.word	0x0000afd0


	//   ....[2]....
        /*0098*/ 	.word	0x0000b5d0


	//   ....[3]....
        /*009c*/ 	.word	0x0000bb80


	//----- nvinfo : EIATTR_MAX_THREADS
	.align		4
.L_787:
        /*00a0*/ 	.byte	0x04, 0x05
        /*00a2*/ 	.short	(.L_789 - .L_788)
.L_788:
        /*00a4*/ 	.word	0x000002a0
        /*00a8*/ 	.word	0x00000001
        /*00ac*/ 	.word	0x00000001


	//----- nvinfo : EIATTR_CRS_STACK_SIZE
	.align		4
.L_789:
        /*00b0*/ 	.byte	0x04, 0x1e
        /*00b2*/ 	.short	(.L_791 - .L_790)
.L_790:
        /*00b4*/ 	.word	0x00000000


	//----- nvinfo : EIATTR_CBANK_PARAM_SIZE
	.align		4
.L_791:
        /*00b8*/ 	.byte	0x03, 0x19
        /*00ba*/ 	.short	0x00b8


	//----- nvinfo : EIATTR_PARAM_CBANK
	.align		4
        /*00bc*/ 	.byte	0x04, 0x0a
        /*00be*/ 	.short	(.L_793 - .L_792)
	.align		4
.L_792:
        /*00c0*/ 	.word	index@(.nv.constant0._Z35group_norm_nhwc_bwd_one_pass_kernelI11Fp16IOFp32WLi512ELi42ELi672EEv26Group_norm_nhwc_bwd_params)
        /*00c4*/ 	.short	0x0380
        /*00c6*/ 	.short	0x00b8


	//----- nvinfo : EIATTR_SW_WAR
	.align		4
.L_793:
        /*00c8*/ 	.byte	0x04, 0x36
        /*00ca*/ 	.short	(.L_795 - .L_794)
.L_794:
        /*00cc*/ 	.word	0x00000008
.L_795:


//--------------------- .nv.info._Z35group_norm_nhwc_bwd_one_pass_kernelI11Fp16IOBf16WLi64ELi42ELi672EEv26Group_norm_nhwc_bwd_params --------------------------
	.section	.nv.info._Z35group_norm_nhwc_bwd_one_pass_kernelI11Fp16IOBf16WLi64ELi42ELi672EEv26Group_norm_nhwc_bwd_params,"",@"SHT_CUDA_INFO"
	.sectionflags	@""
	.align	4


	//----- nvinfo : EIATTR_CUDA_API_VERSION
	.align		4
        /*0000*/ 	.byte	0x04, 0x37
        /*0002*/ 	.short	(.L_797 - .L_796)
.L_796:
        /*0004*/ 	.word	0x00000082


	//----- nvinfo : EIATTR_KPARAM_INFO
	.align		4
.L_797:
        /*0008*/ 	.byte	0x04, 0x17
        /*000a*/ 	.short	(.L_799 - .L_798)
.L_798:
        /*000c*/ 	.word	0x00000000
        /*0010*/ 	.short	0x0000
        /*0012*/ 	.short	0x0000
        /*0014*/ 	.byte	0x00, 0xf0, 0xe1, 0x02


	//----- nvinfo : EIATTR_SPARSE_MMA_MASK
	.align		4
.L_799:
        /*0018*/ 	.byte	0x03, 0x50
        /*001a*/ 	.short	0x0000


	//----- nvinfo : EIATTR_MAXREG_COUNT
	.align		4
        /*001c*/ 	.byte	0x03, 0x1b
        /*001e*/ 	.short	0x0050


	//----- nvinfo : EIATTR_NUM_BARRIERS
	.align		4
        /*0020*/ 	.byte	0x02, 0x4c
        /*0022*/ 	.byte	0x01
	.zero		1


	//----- nvinfo : EIATTR_MERCURY_ISA_VERSION
	.align		4
        /*0024*/ 	.byte	0x03, 0x5f
        /*0026*/ 	.short	0x0101


	//----- nvinfo : EIATTR_INT_WARP_WIDE_INSTR_OFFSETS
	.align		4
        /*0028*/ 	.byte	0x04, 0x31
        /*002a*/ 	.short	(.L_801 - .L_800)


	//   ....[0]....
.L_800:
        /*002c*/ 	.word	0x000012e0


	//----- nvinfo : EIATTR_COOP_GROUP_MASK_REGIDS
	.align		4
.L_801:
        /*0030*/ 	.byte	0x04, 0x29
        /*0032*/ 	.short	(.L_803 - .L_802)


	//   ....[0]....
.L_802:
        /*0034*/ 	.word	0xffffffff


	//   ....[1]....
        /*0038*/ 	.word	0xffffffff


	//   ....[2]....
        /*003c*/ 	.word	0xffffffff


	//   ....[3]....
        /*0040*/ 	.word	0xffffffff


	//   ....[4]....
        /*0044*/ 	.word	0xffffffff


	//   ....[5]....
        /*0048*/ 	.word	0xffffffff


	//   ....[6]....
        /*004c*/ 	.word	0xffffffff


	//   ....[7]....
        /*0050*/ 	.word	0xffffffff


	//   ....[8]....
        /*0054*/ 	.word	0xffffffff


	//   ....[9]....
        /*0058*/ 	.word	0xffffffff


	//----- nvinfo : EIATTR_COOP_GROUP_INSTR_OFFSETS
	.align		4
.L_803:
        /*005c*/ 	.byte	0x04, 0x28
        /*005e*/ 	.short	(.L_805 - .L_804)


	//   ....[0]....
.L_804:
        /*0060*/ 	.word	0x00001080


	//   ....[1]....
        /*0064*/ 	.word	0x000010c0


	//   ....[2]....
        /*0068*/ 	.word	0x00001150


	//   ....[3]....
        /*006c*/ 	.word	0x00001180


	//   ....[4]....
        /*0070*/ 	.word	0x000011c0


	//   ....[5]....
        /*0074*/ 	.word	0x000011e0


	//   ....[6]....
        /*0078*/ 	.word	0x00001210


	//   ....[7]....
        /*007c*/ 	.word	0x00001230


	//   ....[8]....
        /*0080*/ 	.word	0x00001280


	//   ....[9]....
        /*0084*/ 	.word	0x00001290


	//----- nvinfo : EIATTR_VRC_CTA_INIT_COUNT
	.align		4
.L_805:
        /*0088*/ 	.byte	0x02, 0x4a
	.zero		1
	.zero		1


	//----- nvinfo : EIATTR_EXIT_INSTR_OFFSETS
	.align		4
        /*008c*/ 	.byte	0x04, 0x1c
        /*008e*/ 	.short	(.L_807 - .L_806)


	//   ....[0]....
.L_806:
        /*0090*/ 	.word	0x00003650


	//   ....[1]....
        /*0094*/ 	.word	0x00003790


	//   ....[2]....
        /*0098*/ 	.word	0x00003e20


	//   ....[3]....
        /*009c*/ 	.word	0x00004450


	//----- nvinfo : EIATTR_MAX_THREADS
	.align		4
.L_807:
        /*00a0*/ 	.byte	0x04, 0x05
        /*00a2*/ 	.short	(.L_809 - .L_808)
.L_808:
        /*00a4*/ 	.word	0x000002a0
        /*00a8*/ 	.word	0x00000001
        /*00ac*/ 	.word	0x00000001


	//----- nvinfo : EIATTR_CRS_STACK_SIZE
	.align		4
.L_809:
        /*00b0*/ 	.byte	0x04, 0x1e
        /*00b2*/ 	.short	(.L_811 - .L_810)
.L_810:
        /*00b4*/ 	.word	0x00000000


	//----- nvinfo : EIATTR_CBANK_PARAM_SIZE
	.align		4
.L_811:
        /*00b8*/ 	.byte	0x03, 0x19
        /*00ba*/ 	.short	0x00b8


	//----- nvinfo : EIATTR_PARAM_CBANK
	.align		4
        /*00bc*/ 	.byte	0x04, 0x0a
        /*00be*/ 	.short	(.L_813 - .L_812)
	.align		4
.L_812:
        /*00c0*/ 	.word	index@(.nv.constant0._Z35group_norm_nhwc_bwd_one_pass_kernelI11Fp16IOBf16WLi64ELi42ELi672EEv26Group_norm_nhwc_bwd_params)
        /*00c4*/ 	.short	0x0380
        /*00c6*/ 	.short	0x00b8


	//----- nvinfo : EIATTR_SW_WAR
	.align		4
.L_813:
        /*00c8*/ 	.byte	0x04, 0x36
        /*00ca*/ 	.short	(.L_815 - .L_814)
.L_814:
        /*00cc*/ 	.word	0x00000008
.L_815:


//--------------------- .nv.info._Z35group_norm_nhwc_bwd_one_pass_kernelI11Fp16IOBf16WLi128ELi42ELi672EEv26Group_norm_nhwc_bwd_params --------------------------
	.section	.nv.info._Z35group_norm_nhwc_bwd_one_pass_kernelI11Fp16IOBf16WLi128ELi42ELi672EEv26Group_norm_nhwc_bwd_params,"",@"SHT_CUDA_INFO"
	.sectionflags	@""
	.align	4


	//----- nvinfo : EIATTR_CUDA_API_VERSION
	.align		4
        /*0000*/ 	.byte	0x04, 0x37
        /*0002*/ 	.short	(.L_817 - .L_816)
.L_816:
        /*0004*/ 	.word	0x00000082


	//----- nvinfo : EIATTR_KPARAM_INFO
	.align		4
.L_817:
        /*0008*/ 	.byte	0x04, 0x17
        /*000a*/ 	.short	(.L_819 - .L_818)
.L_818:
        /*000c*/ 	.word	0x00000000
        /*0010*/ 	.short	0x0000
        /*0012*/ 	.short	0x0000
        /*0014*/ 	.byte	0x00, 0xf0, 0xe1, 0x02


	//----- nvinfo : EIATTR_SPARSE_MMA_MASK
	.align		4
.L_819:
        /*0018*/ 	.byte	0x03, 0x50
        /*001a*/ 	.short	0x0000


	//----- nvinfo : EIATTR_MAXREG_COUNT
	.align		4
        /*001c*/ 	.byte	0x03, 0x1b
        /*001e*/ 	.short	0x0050


	//----- nvinfo : EIATTR_NUM_BARRIERS
	.align		4
        /*0020*/ 	.byte	0x02, 0x4c
        /*0022*/ 	.byte	0x01
	.zero		1


	//----- nvinfo : EIATTR_MERCURY_ISA_VERSION
	.align		4
        /*0024*/ 	.byte	0x03, 0x5f
        /*0026*/ 	.short	0x0101


	//----- nvinfo : EIATTR_COOP_GROUP_MASK_REGIDS
	.align		4
        /*0028*/ 	.byte	0x04, 0x29
        /*002a*/ 	.short	(.L_821 - .L_820)


	//   ....[0]....
.L_820:
        /*002c*/ 	.word	0xffffffff


	//   ....[1]....
        /*0030*/ 	.word	0xffffffff


	//   ....[2]....
        /*0034*/ 	.word	0xffffffff


	//   ....[3]....
        /*0038*/ 	.word	0xffffffff


	//   ....[4]....
        /*003c*/ 	.word	0xffffffff


	//   ....[5]....
        /*0040*/ 	.word	0xffffffff


	//   ....[6]....
        /*0044*/ 	.word	0xffffffff


	//   ....[7]....
        /*0048*/ 	.word	0xffffffff


	//   ....[8]....
        /*004c*/ 	.word	0xffffffff


	//   ....[9]....
        /*0050*/ 	.word	0xffffffff


	//----- nvinfo : EIATTR_COOP_GROUP_INSTR_OFFSETS
	.align		4
.L_821:
        /*0054*/ 	.byte	0x04, 0x28
        /*0056*/ 	.short	(.L_823 - .L_822)


	//   ....[0]....
.L_822:
        /*0058*/ 	.word	0x00001a40


	//   ....[1]....
        /*005c*/ 	.word	0x00001a80


	//   ....[2]....
        /*0060*/ 	.word	0x00001af0


	//   ....[3]....
        /*0064*/ 	.word	0x00001b10


	//   ....[4]....
        /*0068*/ 	.word	0x00001b40


	//   ....[5]....
        /*006c*/ 	.word	0x00001b60


	//   ....[6]....
        /*0070*/ 	.word	0x00001b90


	//   ....[7]....
        /*0074*/ 	.word	0x00001bb0


	//   ....[8]....
        /*0078*/ 	.word	0x00001c00


	//   ....[9]....
        /*007c*/ 	.word	0x00001c10


	//----- nvinfo : EIATTR_VRC_CTA_INIT_COUNT
	.align		4
.L_823:
        /*0080*/ 	.byte	0x02, 0x4a
	.zero		1
	.zero		1


	//----- nvinfo : EIATTR_EXIT_INSTR_OFFSETS
	.align		4
        /*0084*/ 	.byte	0x04, 0x1c
        /*0086*/ 	.short	(.L_825 - .L_824)


	//   ....[0]....
.L_824:
        /*0088*/ 	.word	0x000044a0


	//   ....[1]....
        /*008c*/ 	.word	0x000045d0


	//   ....[2]....
        /*0090*/ 	.word	0x00004be0


	//   ....[3]....
        /*0094*/ 	.word	0x000051e0


	//----- nvinfo : EIATTR_MAX_THREADS
	.align		4
.L_825:
        /*0098*/ 	.byte	0x04, 0x05
        /*009a*/ 	.short	(.L_827 - .L_826)
.L_826:
        /*009c*/ 	.word	0x000002a0
        /*00a0*/ 	.word	0x00000001
        /*00a4*/ 	.word	0x00000001


	//----- nvinfo : EIATTR_CRS_STACK_SIZE
	.align		4
.L_827:
        /*00a8*/ 	.byte	0x04, 0x1e
        /*00aa*/ 	.short	(.L_829 - .L_828)
.L_828:
        /*00ac*/ 	.word	0x00000000


	//----- nvinfo : EIATTR_CBANK_PARAM_SIZE
	.align		4
.L_829:
        /*00b0*/ 	.byte	0x03, 0x19
        /*00b2*/ 	.short	0x00b8


	//----- nvinfo : EIATTR_PARAM_CBANK
	.align		4
        /*00b4*/ 	.byte	0x04, 0x0a
        /*00b6*/ 	.short	(.L_831 - .L_830)
	.align		4
.L_830:
        /*00b8*/ 	.word	index@(.nv.constant0._Z35group_norm_nhwc_bwd_one_pass_kernelI11Fp16IOBf16WLi128ELi42ELi672EEv26Group_norm_nhwc_bwd_params)
        /*00bc*/ 	.short	0x0380
        /*00be*/ 	.short	0x00b8


	//----- nvinfo : EIATTR_SW_WAR
	.align		4
.L_831:
        /*00c0*/ 	.byte	0x04, 0x36
        /*00c2*/ 	.short	(.L_833 - .L_832)
.L_832:
        /*00c4*/ 	.word	0x00000008
.L_833:


//--------------------- .nv.info._Z35group_norm_nhwc_bwd_one_pass_kernelI11Fp16IOBf16WLi256ELi42ELi672EEv26Group_norm_nhwc_bwd_params --------------------------
	.section	.nv.info._Z35group_norm_nhwc_bwd_one_pass_kernelI11Fp16IOBf16WLi256ELi42ELi672EEv26Group_norm_nhwc_bwd_params,"",@"SHT_CUDA_INFO"
	.sectionflags	@""
	.align	4


	//----- nvinfo : EIATTR_CUDA_API_VERSION
	.align		4
        /*0000*/ 	.byte	0x04, 0x37
        /*0002*/ 	.short	(.L_835 - .L_834)
.L_834:
        /*0004*/ 	.word	0x00000082


	//----- nvinfo : EIATTR_KPARAM_INFO
	.align		4
.L_835:
        /*0008*/ 	.byte	0x04, 0x17
        /*000a*/ 	.short	(.L_837 - .L_836)
.L_836:
        /*000c*/ 	.word	0x00000000
        /*0010*/ 	.short	0x0000
        /*0012*/ 	.short	0x0000
        /*0014*/ 	.byte	0x00, 0xf0, 0xe1, 0x02


	//----- nvinfo : EIATTR_SPARSE_MMA_MASK
	.align		4
.L_837:
        /*0018*/ 	.byte	0x03, 0x50
        /*001a*/ 	.short	0x0000


	//----- nvinfo : EIATTR_MAXREG_COUNT
	.align		4
        /*001c*/ 	.byte	0x03, 0x1b
        /*001e*/ 	.short	0x0050


	//----- nvinfo : EIATTR_NUM_BARRIERS
	.align		4
        /*0020*/ 	.byte	0x02, 0x4c
        /*0022*/ 	.byte	0x01
	.zero		1


	//----- nvinfo : EIATTR_MERCURY_ISA_VERSION
	.align		4
        /*0024*/ 	.byte	0x03, 0x5f
        /*0026*/ 	.short	0x0101


	//----- nvinfo : EIATTR_INT_WARP_WIDE_INSTR_OFFSETS
	.align		4
        /*0028*/ 	.byte	0x04, 0x31
        /*002a*/ 	.short	(.L_839 - .L_838)


	//   ....[0]....
.L_838:
        /*002c*/ 	.word	0x00002e90


	//----- nvinfo : EIATTR_COOP_GROUP_MASK_REGIDS
	.align		4
.L_839:
        /*0030*/ 	.byte	0x04, 0x29
        /*0032*/ 	.short	(.L_841 - .L_840)


	//   ....[0]....
.L_840:
        /*0034*/ 	.word	0xffffffff


	//   ....[1]....
        /*0038*/ 	.word	0xffffffff


	//   ....[2]....
        /*003c*/ 	.word	0xffffffff


	//   ....[3]....
        /*0040*/ 	.word	0xffffffff


	//   ....[4]....
        /*0044*/ 	.word	0xffffffff


	//   ....[5]....
        /*0048*/ 	.word	0xffffffff


	//   ....[6]....
        /*004c*/ 	.word	0xffffffff


	//   ....[7]....
        /*0050*/ 	.word	0xffffffff


	//   ....[8]....
        /*0054*/ 	.word	0xffffffff


	//   ....[9]....
        /*0058*/ 	.word	0xffffffff


	//----- nvinfo : EIATTR_COOP_GROUP_INSTR_OFFSETS
	.align		4
.L_841:
        /*005c*/ 	.byte	0x04, 0x28
        /*005e*/ 	.short	(.L_843 - .L_842)


	//   ....[0]....
.L_842:
        /*0060*/ 	.word	0x00002c20


	//   ....[1]....
        /*0064*/ 	.word	0x00002c60


	//   ....[2]....
        /*0068*/ 	.word	0x00002ce0


	//   ....[3]....
        /*006c*/ 	.word	0x00002d00


	//   ....[4]....
        /*0070*/ 	.word	0x00002d70


	//   ....[5]....
        /*0074*/ 	.word	0x00002d90


	//   ....[6]....
        /*0078*/ 	.word	0x00002dc0


	//   ....[7]....
        /*007c*/ 	.word	0x00002de0


	//   ....[8]....
        /*0080*/ 	.word	0x00002e30


	//   ....[9]....
        /*0084*/ 	.word	0x00002e40


	//----- nvinfo : EIATTR_VRC_CTA_INIT_COUNT
	.align		4
.L_843:
        /*0088*/ 	.byte	0x02, 0x4a
	.zero		1
	.zero		1


	//----- nvinfo : EIATTR_EXIT_INSTR_OFFSETS
	.align		4
        /*008c*/ 	.byte	0x04, 0x1c
        /*008e*/ 	.short	(.L_845 - .L_844)


	//   ....[0]....
.L_844:
        /*0090*/ 	.word	0x00006570


	//   ....[1]....
        /*0094*/ 	.word	0x000066a0


	//   ....[2]....
        /*0098*/ 	.word	0x00006cc0


	//   ....[3]....
        /*009c*/ 	.word	0x000072c0


	//----- nvinfo : EIATTR_MAX_THREADS
	.align		4
.L_845:
        /*00a0*/ 	.byte	0x04, 0x05
        /*00a2*/ 	.short	(.L_847 - .L_846)
.L_846:
        /*00a4*/ 	.word	0x000002a0
        /*00a8*/ 	.word	0x00000001
        /*00ac*/ 	.word	0x00000001


	//----- nvinfo : EIATTR_CRS_STACK_SIZE
	.align		4
.L_847:
        /*00b0*/ 	.byte	0x04, 0x1e
        /*00b2*/ 	.short	(.L_849 - .L_848)
.L_848:
        /*00b4*/ 	.word	0x00000000


	//----- nvinfo : EIATTR_CBANK_PARAM_SIZE
	.align		4
.L_849:
        /*00b8*/ 	.byte	0x03, 0x19
        /*00ba*/ 	.short	0x00b8


	//----- nvinfo : EIATTR_PARAM_CBANK
	.align		4
        /*00bc*/ 	.byte	0x04, 0x0a
        /*00be*/ 	.short	(.L_851 - .L_850)
	.align		4
.L_850:
        /*00c0*/ 	.word	index@(.nv.constant0._Z35group_norm_nhwc_bwd_one_pass_kernelI11Fp16IOBf16WLi256ELi42ELi672EEv26Group_norm_nhwc_bwd_params)
        /*00c4*/ 	.short	0x0380
        /*00c6*/ 	.short	0x00b8


	//----- nvinfo : EIATTR_SW_WAR
	.align		4
.L_851:
        /*00c8*/ 	.byte	0x04, 0x36
        /*00ca*/ 	.short	(.L_853 - .L_852)
.L_852:
        /*00cc*/ 	.word	0x00000008
.L_853:


//--------------------- .nv.info._Z35group_norm_nhwc_bwd_one_pass_kernelI11Fp16IOBf16WLi512ELi42ELi672EEv26Group_norm_nhwc_bwd_params --------------------------
	.section	.nv.info._Z35group_norm_nhwc_bwd_one_pass_kernelI11Fp16IOBf16WLi512ELi42ELi672EEv26Group_norm_nhwc_bwd_params,"",@"SHT_CUDA_INFO"
	.sectionflags	@""
	.align	4


	//----- nvinfo : EIATTR_CUDA_API_VERSION
	.align		4
        /*0000*/ 	.byte	0x04, 0x37
        /*0002*/ 	.short	(.L_855 - .L_854)
.L_854:
        /*0004*/ 	.word	0x00000082


	//----- nvinfo : EIATTR_KPARAM_INFO
	.align		4
.L_855:
        /*0008*/ 	.byte	0x04, 0x17
        /*000a*/ 	.short	(.L_857 - .L_856)
.L_856:
        /*000c*/ 	.word	0x00000000
        /*0010*/ 	.short	0x0000
        /*0012*/ 	.short	0x0000
        /*0014*/ 	.byte	0x00, 0xf0, 0xe1, 0x02


	//----- nvinfo : EIATTR_SPARSE_MMA_MASK
	.align		4
.L_857:
        /*0018*/ 	.byte	0x03, 0x50
        /*001a*/ 	.short	0x0000


	//----- nvinfo : EIATTR_MAXREG_COUNT
	.align		4
        /*001c*/ 	.byte	0x03, 0x1b
        /*001e*/ 	.short	0x0050


	//----- nvinfo : EIATTR_NUM_BARRIERS
	.align		4
        /*0020*/ 	.byte	0x02, 0x4c
        /*0022*/ 	.byte	0x01
	.zero		1


	//----- nvinfo : EIATTR_MERCURY_ISA_VERSION
	.align		4
        /*0024*/ 	.byte	0x03, 0x5f
        /*0026*/ 	.short	0x0101


	//----- nvinfo : EIATTR_INT_WARP_WIDE_INSTR_OFFSETS
	.align		4
        /*0028*/ 	.byte	0x04, 0x31
        /*002a*/ 	.short	(.L_859 - .L_858)


	//   ....[0]....
.L_858:
        /*002c*/ 	.word	0x000054a0


	//----- nvinfo : EIATTR_COOP_GROUP_MASK_REGIDS
	.align		4
.L_859:
        /*0030*/ 	.byte	0x04, 0x29
        /*0032*/ 	.short	(.L_861 - .L_860)


	//   ....[0]....
.L_860:
        /*0034*/ 	.word	0xffffffff


	//   ....[1]....
        /*0038*/ 	.word	0xffffffff


	//   ....[2]....
        /*003c*/ 	.word	0xffffffff


	//   ....[3]....
        /*0040*/ 	.word	0xffffffff


	//   ....[4]....
        /*0044*/ 	.word	0xffffffff


	//   ....[5]....
        /*0048*/ 	.word	0xffffffff


	//   ....[6]....
        /*004c*/ 	.word	0xffffffff


	//   ....[7]....
        /*0050*/ 	.word	0xffffffff


	//   ....[8]....
        /*0054*/ 	.word	0xffffffff


	//   ....[9]....
        /*0058*/ 	.word	0xffffffff


	//----- nvinfo : EIATTR_COOP_GROUP_INSTR_OFFSETS
	.align		4
.L_861:
        /*005c*/ 	.byte	0x04, 0x28
        /*005e*/ 	.short	(.L_863 - .L_862)


	//   ....[0]....
.L_862:
        /*0060*/ 	.word	0x00005230


	//   ....[1]....
        /*0064*/ 	.word	0x00005270


	//   ....[2]....
        /*0068*/ 	.word	0x00005300


	//   ....[3]....
        /*006c*/ 	.word	0x00005320


	//   ....[4]....
        /*0070*/ 	.word	0x00005380


	//   ....[5]....
        /*0074*/ 	.word	0x000053a0


	//   ....[6]....
        /*0078*/ 	.word	0x000053d0


	//   ....[7]....
        /*007c*/ 	.word	0x000053f0


	//   ....[8]....
        /*0080*/ 	.word	0x00005440


	//   ....[9]....
        /*0084*/ 	.word	0x00005450


	//----- nvinfo : EIATTR_VRC_CTA_INIT_COUNT
	.align		4
.L_863:
        /*0088*/ 	.byte	0x02, 0x4a
	.zero		1
	.zero		1


	//----- nvinfo : EIATTR_EXIT_INSTR_OFFSETS
	.align		4
        /*008c*/ 	.byte	0x04, 0x1c
        /*008e*/ 	.short	(.L_865 - .L_864)


	//   ....[0]....
.L_864:
        /*0090*/ 	.word	0x0000af30


	//   ....[1]....
        /*0094*/ 	.word	0x0000b060


	//   ....[2]....
        /*0098*/ 	.word	0x0000b660


	//   ....[3]....
        /*009c*/ 	.word	0x0000bc60


	//----- nvinfo : EIATTR_MAX_THREADS
	.align		4
.L_865:
        /*00a0*/ 	.byte	0x04, 0x05
        /*00a2*/ 	.short	(.L_867 - .L_866)
.L_866:
        /*00a4*/ 	.word	0x000002a0
        /*00a8*/ 	.word	0x00000001
        /*00ac*/ 	.word	0x00000001


	//----- nvinfo : EIATTR_CRS_STACK_SIZE
	.align		4
.L_867:
        /*00b0*/ 	.byte	0x04, 0x1e
        /*00b2*/ 	.short	(.L_869 - .L_868)
.L_868:
        /*00b4*/ 	.word	0x00000000


	//----- nvinfo : EIATTR_CBANK_PARAM_SIZE
	.align		4
.L_869:
        /*00b8*/ 	.byte	0x03, 0x19
        /*00ba*/ 	.short	0x00b8


	//----- nvinfo : EIATTR_PARAM_CBANK
	.align		4
        /*00bc*/ 	.byte	0x04, 0x0a
        /*00be*/ 	.short	(.L_871 - .L_870)
	.align		4
.L_870:
        /*00c0*/ 	.word	index@(.nv.constant0._Z35group_norm_nhwc_bwd_one_pass_kernelI11Fp16IOBf16WLi512ELi42ELi672EEv26Group_norm_nhwc_bwd_params)
        /*00c4*/ 	.short	0x0380
        /*00c6*/ 	.short	0x00b8


	//----- nvinfo : EIATTR_SW_WAR
	.align		4
.L_871:
        /*00c8*/ 	.byte	0x04, 0x36
        /*00ca*/ 	.short	(.L_873 - .L_872)
.L_872:
        /*00cc*/ 	.word	0x00000008
.L_873:


//--------------------- .nv.info._Z35group_norm_nhwc_bwd_one_pass_kernelI11Fp16IOFp16WLi64ELi42ELi672EEv26Group_norm_nhwc_bwd_params --------------------------
	.section	.nv.info._Z35group_norm_nhwc_bwd_one_pass_kernelI11Fp16IOFp16WLi64ELi42ELi672EEv26Group_norm_nhwc_bwd_params,"",@"SHT_CUDA_INFO"
	.sectionflags	@""
	.align	4


	//----- nvinfo : EIATTR_CUDA_API_VERSION
	.align		4
        /*0000*/ 	.byte	0x04, 0x37
        /*0002*/ 	.short	(.L_875 - .L_874)
.L_874:
        /*0004*/ 	.word	0x00000082


	//----- nvinfo : EIATTR_KPARAM_INFO
	.align		4
.L_875:
        /*0008*/ 	.byte	0x04, 0x17
        /*000a*/ 	.short	(.L_877 - .L_876)
.L_876:
        /*000c*/ 	.word	0x00000000
        /*0010*/ 	.short	0x0000
        /*0012*/ 	.short	0x0000
        /*0014*/ 	.byte	0x00, 0xf0, 0xe1, 0x02


	//----- nvinfo : EIATTR_SPARSE_MMA_MASK
	.align		4
.L_877:
        /*0018*/ 	.byte	0x03, 0x50
        /*001a*/ 	.short	0x0000


	//----- nvinfo : EIATTR_MAXREG_COUNT
	.align		4
        /*001c*/ 	.byte	0x03, 0x1b
        /*001e*/ 	.short	0x0050


	//----- nvinfo : EIATTR_NUM_BARRIERS
	.align		4
        /*0020*/ 	.byte	0x02, 0x4c
        /*0022*/ 	.byte	0x01
	.zero		1


	//----- nvinfo : EIATTR_MERCURY_ISA_VERSION
	.align		4
        /*0024*/ 	.byte	0x03, 0x5f
        /*0026*/ 	.short	0x0101


	//----- nvinfo : EIATTR_INT_WARP_WIDE_INSTR_OFFSETS
	.align		4
        /*0028*/ 	.byte	0x04, 0x31
        /*002a*/ 	.short	(.L_879 - .L_878)


	//   ....[0]....
.L_878:
        /*002c*/ 	.word	0x000012e0


	//----- nvinfo : EIATTR_COOP_GROUP_MASK_REGIDS
	.align		4
.L_879:
        /*0030*/ 	.byte	0x04, 0x29
        /*0032*/ 	.short	(.L_881 - .L_880)


	//   ....[0]....
.L_880:
        /*0034*/ 	.word	0xffffffff


	//   ....[1]....
        /*0038*/ 	.word	0xffffffff


	//   ....[2]....
        /*003c*/ 	.word	0xffffffff


	//   ....[3]....
        /*0040*/ 	.word	0xffffffff


	//   ....[4]....
        /*0044*/ 	.word	0xffffffff


	//   ....[5]....
        /*0048*/ 	.word	0xffffffff


	//   ....[6]....
        /*004c*/ 	.word	0xffffffff


	//   ....[7]....
        /*0050*/ 	.word	0xffffffff


	//   ....[8]....
        /*0054*/ 	.word	0xffffffff


	//   ....[9]....
        /*0058*/ 	.word	0xffffffff


	//----- nvinfo : EIATTR_COOP_GROUP_INSTR_OFFSETS
	.align		4
.L_881:
        /*005c*/ 	.byte	0x04, 0x28
        /*005e*/ 	.short	(.L_883 - .L_882)


	//   ....[0]....
.L_882:
        /*0060*/ 	.word	0x00001080


	//   ....[1]....
        /*0064*/ 	.word	0x000010c0


	//   ....[2]....
        /*0068*/ 	.word	0x00001150


	//   ....[3]....
        /*006c*/ 	.word	0x00001180


	//   ....[4]....
        /*0070*/ 	.word	0x000011c0


	//   ....[5]....
        /*0074*/ 	.word	0x000011e0


	//   ....[6]....
        /*0078*/ 	.word	0x00001210


	//   ....[7]....
        /*007c*/ 	.word	0x00001230


	//   ....[8]....
        /*0080*/ 	.word	0x00001280


	//   ....[9]....
        /*0084*/ 	.word	0x00001290


	//----- nvinfo : EIATTR_VRC_CTA_INIT_COUNT
	.align		4
.L_883:
        /*0088*/ 	.byte	0x02, 0x4a
	.zero		1
	.zero		1


	//----- nvinfo : EIATTR_EXIT_INSTR_OFFSETS
	.align		4
        /*008c*/ 	.byte	0x04, 0x1c
        /*008e*/ 	.short	(.L_885 - .L_884)


	//   ....[0]....
.L_884:
        /*0090*/ 	.word	0x00003650


	//   ....[1]....
        /*0094*/ 	.word	0x00003790


	//   ....[2]....
        /*0098*/ 	.word	0x00003e20


	//   ....[3]....
        /*009c*/ 	.word	0x00004450


	//----- nvinfo : EIATTR_MAX_THREADS
	.align		4
.L_885:
        /*00a0*/ 	.byte	0x04, 0x05
        /*00a2*/ 	.short	(.L_887 - .L_886)
.L_886:
        /*00a4*/ 	.word	0x000002a0
        /*00a8*/ 	.word	0x00000001
        /*00ac*/ 	.word	0x00000001


	//----- nvinfo : EIATTR_CRS_STACK_SIZE
	.align		4
.L_887:
        /*00b0*/ 	.byte	0x04, 0x1e
        /*00b2*/ 	.short	(.L_889 - .L_888)
.L_888:
        /*00b4*/ 	.word	0x00000000


	//----- nvinfo : EIATTR_CBANK_PARAM_SIZE
	.align		4
.L_889:
        /*00b8*/ 	.byte	0x03, 0x19
        /*00ba*/ 	.short	0x00b8


	//----- nvinfo : EIATTR_PARAM_CBANK
	.align		4
        /*00bc*/ 	.byte	0x04, 0x0a
        /*00be*/ 	.short	(.L_891 - .L_890)
	.align		4
.L_890:
        /*00c0*/ 	.word	index@(.nv.constant0._Z35group_norm_nhwc_bwd_one_pass_kernelI11Fp16IOFp16WLi64ELi42ELi672EEv26Group_norm_nhwc_bwd_params)
        /*00c4*/ 	.short	0x0380
        /*00c6*/ 	.short	0x00b8


	//----- nvinfo : EIATTR_SW_WAR
	.align		4
.L_891:
        /*00c8*/ 	.byte	0x04, 0x36
        /*00ca*/ 	.short	(.L_893 - .L_892)
.L_892:
        /*00cc*/ 	.word	0x00000008
.L_893:


//--------------------- .nv.info._Z35group_norm_nhwc_bwd_one_pass_kernelI11Fp16IOFp16WLi128ELi42ELi672EEv26Group_norm_nhwc_bwd_params --------------------------
	.section	.nv.info._Z35group_norm_nhwc_bwd_one_pass_kernelI11Fp16IOFp16WLi128ELi42ELi672EEv26Group_norm_nhwc_bwd_params,"",@"SHT_CUDA_INFO"
	.sectionflags	@""
	.align	4


	//----- nvinfo : EIATTR_CUDA_API_VERSION
	.align		4
        /*0000*/ 	.byte	0x04, 0x37
        /*0002*/ 	.short	(.L_895 - .L_894)
.L_894:
        /*0004*/ 	.word	0x00000082


	//----- nvinfo : EIATTR_KPARAM_INFO
	.align		4
.L_895:
        /*0008*/ 	.byte	0x04, 0x17
        /*000a*/ 	.short	(.L_897 - .L_896)
.L_896:
        /*000c*/ 	.word	0x00000000
        /*0010*/ 	.short	0x0000
        /*0012*/ 	.short	0x0000
        /*0014*/ 	.byte	0x00, 0xf0, 0xe1, 0x02


	//----- nvinfo : EIATTR_SPARSE_MMA_MASK
	.align		4
.L_897:
        /*0018*/ 	.byte	0x03, 0x50
        /*001a*/ 	.short	0x0000


	//----- nvinfo : EIATTR_MAXREG_COUNT
	.align		4
        /*001c*/ 	.byte	0x03, 0x1b
        /*001e*/ 	.short	0x0050


	//----- nvinfo : EIATTR_NUM_BARRIERS
	.align		4
        /*0020*/ 	.byte	0x02, 0x4c
        /*0022*/ 	.byte	0x01
	.zero		1


	//----- nvinfo : EIATTR_MERCURY_ISA_VERSION
	.align		4
        /*0024*/ 	.byte	0x03, 0x5f
        /*0026*/ 	.short	0x0101


	//----- nvinfo : EIATTR_COOP_GROUP_MASK_REGIDS
	.align		4
        /*0028*/ 	.byte	0x04, 0x29
        /*002a*/ 	.short	(.L_899 - .L_898)


	//   ....[0]....
.L_898:
        /*002c*/ 	.word	0xffffffff


	//   ....[1]....
        /*0030*/ 	.word	0xffffffff


	//   ....[2]....
        /*0034*/ 	.word	0xffffffff


	//   ....[3]....
        /*0038*/ 	.word	0xffffffff


	//   ....[4]....
        /*003c*/ 	.word	0xffffffff


	//   ....[5]....
        /*0040*/ 	.word	0xffffffff


	//   ....[6]....
        /*0044*/ 	.word	0xffffffff


	//   ....[7]....
        /*0048*/ 	.word	0xffffffff


	//   ....[8]....
        /*004c*/ 	.word	0xffffffff


	//   ....[9]....
        /*0050*/ 	.word	0xffffffff


	//----- nvinfo : EIATTR_COOP_GROUP_INSTR_OFFSETS
	.align		4
.L_899:
        /*0054*/ 	.byte	0x04, 0x28
        /*0056*/ 	.short	(.L_901 - .L_900)


	//   ....[0]....
.L_900:
        /*0058*/ 	.word	0x00001a40


	//   ....[1]....
        /*005c*/ 	.word	0x00001a80


	//   ....[2]....
        /*0060*/ 	.word	0x00001af0


	//   ....[3]....
        /*0064*/ 	.word	0x00001b10


	//   ....[4]....
        /*0068*/ 	.word	0x00001b40


	//   ....[5]....
        /*006c*/ 	.word	0x00001b60


	//   ....[6]....
        /*0070*/ 	.word	0x00001b90


	//   ....[7]....
        /*0074*/ 	.word	0x00001bb0


	//   ....[8]....
        /*0078*/ 	.word	0x00001c00


	//   ....[9]....
        /*007c*/ 	.word	0x00001c10


	//----- nvinfo : EIATTR_VRC_CTA_INIT_COUNT
	.align		4
.L_901:
        /*0080*/ 	.byte	0x02, 0x4a
	.zero		1
	.zero		1


	//----- nvinfo : EIATTR_EXIT_INSTR_OFFSETS
	.align		4
        /*0084*/ 	.byte	0x04, 0x1c
        /*0086*/ 	.short	(.L_903 - .L_902)


	//   ....[0]....
.L_902:
        /*0088*/ 	.word	0x000044a0


	//   ....[1]....
        /*008c*/ 	.word	0x000045d0


	//   ....[2]....
        /*0090*/ 	.word	0x00004be0


	//   ....[3]....
        /*0094*/ 	.word	0x000051e0


	//----- nvinfo : EIATTR_MAX_THREADS
	.align		4
.L_903:
        /*0098*/ 	.byte	0x04, 0x05
        /*009a*/ 	.short	(.L_905 - .L_904)
.L_904:
        /*009c*/ 	.word	0x000002a0
        /*00a0*/ 	.word	0x00000001
        /*00a4*/ 	.word	0x00000001


	//----- nvinfo : EIATTR_CRS_STACK_SIZE
	.align		4
.L_905:
        /*00a8*/ 	.byte	0x04, 0x1e
        /*00aa*/ 	.short	(.L_907 - .L_906)
.L_906:
        /*00ac*/ 	.word	0x00000000


	//----- nvinfo : EIATTR_CBANK_PARAM_SIZE
	.align		4
.L_907:
        /*00b0*/ 	.byte	0x03, 0x19
        /*00b2*/ 	.short	0x00b8


	//----- nvinfo : EIATTR_PARAM_CBANK
	.align		4
        /*00b4*/ 	.byte	0x04, 0x0a
        /*00b6*/ 	.short	(.L_909 - .L_908)
	.align		4
.L_908:
        /*00b8*/ 	.word	index@(.nv.constant0._Z35group_norm_nhwc_bwd_one_pass_kernelI11Fp16IOFp16WLi128ELi42ELi672EEv26Group_norm_nhwc_bwd_params)
        /*00bc*/ 	.short	0x0380
        /*00be*/ 	.short	0x00b8


	//----- nvinfo : EIATTR_SW_WAR
	.align		4
.L_909:
        /*00c0*/ 	.byte	0x04, 0x36
        /*00c2*/ 	.short	(.L_911 - .L_910)
.L_910:
        /*00c4*/ 	.word	0x00000008
.L_911:


//--------------------- .nv.info._Z35group_norm_nhwc_bwd_one_pass_kernelI11Fp16IOFp16WLi256ELi42ELi672EEv26Group_norm_nhwc_bwd_params --------------------------
	.section	.nv.info._Z35group_norm_nhwc_bwd_one_pass_kernelI11Fp16IOFp16WLi256ELi42ELi672EEv26Group_norm_nhwc_bwd_params,"",@"SHT_CUDA_INFO"
	.sectionflags	@""
	.align	4


	//----- nvinfo : EIATTR_CUDA_API_VERSION
	.align		4
        /*0000*/ 	.byte	0x04, 0x37
        /*0002*/ 	.short	(.L_913 - .L_912)
.L_912:
        /*0004*/ 	.word	0x00000082


	//----- nvinfo : EIATTR_KPARAM_INFO
	.align		4
.L_913:
        /*0008*/ 	.byte	0x04, 0x17
        /*000a*/ 	.short	(.L_915 - .L_914)
.L_914:
        /*000c*/ 	.word	0x00000000
        /*0010*/ 	.short	0x0000
        /*0012*/ 	.short	0x0000
        /*0014*/ 	.byte	0x00, 0xf0, 0xe1, 0x02


	//----- nvinfo : EIATTR_SPARSE_MMA_MASK
	.align		4
.L_915:
        /*0018*/ 	.byte	0x03, 0x50
        /*001a*/ 	.short	0x0000


	//----- nvinfo : EIATTR_MAXREG_COUNT
	.align		4
        /*001c*/ 	.byte	0x03, 0x1b
        /*001e*/ 	.short	0x0050


	//----- nvinfo : EIATTR_NUM_BARRIERS
	.align		4
        /*0020*/ 	.byte	0x02, 0x4c
        /*0022*/ 	.byte	0x01
	.zero		1


	//----- nvinfo : EIATTR_MERCURY_ISA_VERSION
	.align		4
        /*0024*/ 	.byte	0x03, 0x5f
        /*0026*/ 	.short	0x0101


	//----- nvinfo : EIATTR_INT_WARP_WIDE_INSTR_OFFSETS
	.align		4
        /*0028*/ 	.byte	0x04, 0x31
        /*002a*/ 	.short	(.L_917 - .L_916)


	//   ....[0]....
.L_916:
        /*002c*/ 	.word	0x00002e90


	//----- nvinfo : EIATTR_COOP_GROUP_MASK_REGIDS
	.align		4
.L_917:
        /*0030*/ 	.byte	0x04, 0x29
        /*0032*/ 	.short	(.L_919 - .L_918)


	//   ....[0]....
.L_918:
        /*0034*/ 	.word	0xffffffff


	//   ....[1]....
        /*0038*/ 	.word	0xffffffff


	//   ....[2]....
        /*003c*/ 	.word	0xffffffff


	//   ....[3]....
        /*0040*/ 	.word	0xffffffff


	//   ....[4]....
        /*0044*/ 	.word	0xffffffff


	//   ....[5]....
        /*0048*/ 	.word	0xffffffff


	//   ....[6]....
        /*004c*/ 	.word	0xffffffff


	//   ....[7]....
        /*0050*/ 	.word	0xffffffff


	//   ....[8]....
        /*0054*/ 	.word	0xffffffff


	//   ....[9]....
        /*0058*/ 	.word	0xffffffff


	//----- nvinfo : EIATTR_COOP_GROUP_INSTR_OFFSETS
	.align		4
.L_919:
        /*005c*/ 	.byte	0x04, 0x28
        /*005e*/ 	.short	(.L_921 - .L_920)


	//   ....[0]....
.L_920:
        /*0060*/ 	.word	0x00002c20


	//   ....[1]....
        /*0064*/ 	.word	0x00002c60


	//   ....[2]....
        /*0068*/ 	.word	0x00002ce0


	//   ....[3]....
        /*006c*/ 	.word	0x00002d00


	//   ....[4]....
        /*0070*/ 	.word	0x00002d70


	//   ....[5]....
        /*0074*/ 	.word	0x00002d90


	//   ....[6]....
        /*0078*/ 	.word	0x00002dc0


	//   ....[7]....
        /*007c*/ 	.word	0x00002de0


	//   ....[8]....
        /*0080*/ 	.word	0x00002e30


	//   ....[9]....
        /*0084*/ 	.word	0x00002e40


	//----- nvinfo : EIATTR_VRC_CTA_INIT_COUNT
	.align		4
.L_921:
        /*0088*/ 	.byte	0x02, 0x4a
	.zero		1
	.zero		1


	//----- nvinfo : EIATTR_EXIT_INSTR_OFFSETS
	.align		4
        /*008c*/ 	.byte	0x04, 0x1c
        /*008e*/ 	.short	(.L_923 - .L_922)


	//   ....[0]....
.L_922:
        /*0090*/ 	.word	0x00006570


	//   ....[1]....
        /*0094*/ 	.word	0x000066a0


	//   ....[2]....
        /*0098*/ 	.word	0x00006cc0


	//   ....[3]....
        /*009c*/ 	.word	0x000072c0


	//----- nvinfo : EIATTR_MAX_THREADS
	.align		4
.L_923:
        /*00a0*/ 	.byte	0x04, 0x05
        /*00a2*/ 	.short	(.L_925 - .L_924)
.L_924:
        /*00a4*/ 	.word	0x000002a0
        /*00a8*/ 	.word	0x00000001
        /*00ac*/ 	.word	0x00000001


	//----- nvinfo : EIATTR_CRS_STACK_SIZE
	.align		4
.L_925:
        /*00b0*/ 	.byte	0x04, 0x1e
        /*00b2*/ 	.short	(.L_927 - .L_926)
.L_926:
        /*00b4*/ 	.word	0x00000000


	//----- nvinfo : EIATTR_CBANK_PARAM_SIZE
	.align		4
.L_927:
        /*00b8*/ 	.byte	0x03, 0x19
        /*00ba*/ 	.short	0x00b8


	//----- nvinfo : EIATTR_PARAM_CBANK
	.align		4
        /*00bc*/ 	.byte	0x04, 0x0a
        /*00be*/ 	.short	(.L_929 - .L_928)
	.align		4
.L_928:
        /*00c0*/ 	.word	index@(.nv.constant0._Z35group_norm_nhwc_bwd_one_pass_kernelI11Fp16IOFp16WLi256ELi42ELi672EEv26Group_norm_nhwc_bwd_params)
        /*00c4*/ 	.short	0x0380
        /*00c6*/ 	.short	0x00b8


	//----- nvinfo : EIATTR_SW_WAR
	.align		4
.L_929:
        /*00c8*/ 	.byte	0x04, 0x36
        /*00ca*/ 	.short	(.L_931 - .L_930)
.L_930:
        /*00cc*/ 	.word	0x00000008
.L_931:


//--------------------- .nv.info._Z35group_norm_nhwc_bwd_one_pass_kernelI11Fp16IOFp16WLi512ELi42ELi672EEv26Group_norm_nhwc_bwd_params --------------------------
	.section	.nv.info._Z35group_norm_nhwc_bwd_one_pass_kernelI11Fp16IOFp16WLi512ELi42ELi672EEv26Group_norm_nhwc_bwd_params,"",@"SHT_CUDA_INFO"
	.sectionflags	@""
	.align	4


	//----- nvinfo : EIATTR_CUDA_API_VERSION
	.align		4
        /*0000*/ 	.byte	0x04, 0x37
        /*0002*/ 	.short	(.L_933 - .L_932)
.L_932:
        /*0004*/ 	.word	0x00000082


	//----- nvinfo : EIATTR_KPARAM_INFO
	.align		4
.L_933:
        /*0008*/ 	.byte	0x04, 0x17
        /*000a*/ 	.short	(.L_935 - .L_934)
.L_934:
        /*000c*/ 	.word	0x00000000
        /*0010*/ 	.short	0x0000
        /*0012*/ 	.short	0x0000
        /*0014*/ 	.byte	0x00, 0xf0, 0xe1, 0x02


	//----- nvinfo : EIATTR_SPARSE_MMA_MASK
	.align		4
.L_935:
        /*0018*/ 	.byte	0x03, 0x50
        /*001a*/ 	.short	0x0000


	//----- nvinfo : EIATTR_MAXREG_COUNT
	.align		4
        /*001c*/ 	.byte	0x03, 0x1b
        /*001e*/ 	.short	0x0050


	//----- nvinfo : EIATTR_NUM_BARRIERS
	.align		4
        /*0020*/ 	.byte	0x02, 0x4c
        /*0022*/ 	.byte	0x01
	.zero		1


	//----- nvinfo : EIATTR_MERCURY_ISA_VERSION
	.align		4
        /*0024*/ 	.byte	0x03, 0x5f
        /*0026*/ 	.short	0x0101


	//----- nvinfo : EIATTR_INT_WARP_WIDE_INSTR_OFFSETS
	.align		4
        /*0028*/ 	.byte	0x04, 0x31
        /*002a*/ 	.short	(.L_937 - .L_936)


	//   ....[0]....
.L_936:
        /*002c*/ 	.word	0x000054a0


	//----- nvinfo : EIATTR_COOP_GROUP_MASK_REGIDS
	.align		4
.L_937:
        /*0030*/ 	.byte	0x04, 0x29
        /*0032*/ 	.short	(.L_939 - .L_938)


	//   ....[0]....
.L_938:
        /*0034*/ 	.word	0xffffffff


	//   ....[1]....
        /*0038*/ 	.word	0xffffffff


	//   ....[2]....
        /*003c*/ 	.word	0xffffffff


	//   ....[3]....
        /*0040*/ 	.word	0xffffffff


	//   ....[4]....
        /*0044*/ 	.word	0xffffffff


	//   ....[5]....
        /*0048*/ 	.word	0xffffffff


	//   ....[6]....
        /*004c*/ 	.word	0xffffffff


	//   ....[7]....
        /*0050*/ 	.word	0xffffffff


	//   ....[8]....
        /*0054*/ 	.word	0xffffffff


	//   ....[9]....
        /*0058*/ 	.word	0xffffffff


	//----- nvinfo : EIATTR_COOP_GROUP_INSTR_OFFSETS
	.align		4
.L_939:
        /*005c*/ 	.byte	0x04, 0x28
        /*005e*/ 	.short	(.L_941 - .L_940)


	//   ....[0]....
.L_940:
        /*0060*/ 	.word	0x00005230


	//   ....[1]....
        /*0064*/ 	.word	0x00005270


	//   ....[2]....
        /*0068*/ 	.word	0x00005300


	//   ....[3]....
        /*006c*/ 	.word	0x00005320


	//   ....[4]....
        /*0070*/ 	.word	0x00005380


	//   ....[5]....
        /*0074*/ 	.word	0x000053a0


	//   ....[6]....
        /*0078*/ 	.word	0x000053d0


	//   ....[7]....
        /*007c*/ 	.word	0x000053f0


	//   ....[8]....
        /*0080*/ 	.word	0x00005440


	//   ....[9]....
        /*0084*/ 	.word	0x00005450


	//----- nvinfo : EIATTR_VRC_CTA_INIT_COUNT
	.align		4
.L_941:
        /*0088*/ 	.byte	0x02, 0x4a
	.zero		1
	.zero		1


	//----- nvinfo : EIATTR_EXIT_INSTR_OFFSETS
	.align		4
        /*008c*/ 	.byte	0x04, 0x1c
        /*008e*/ 	.short	(.L_943 - .L_942)


	//   ....[0]....
.L_942:
        /*0090*/ 	.word	0x0000af30


	//   ....[1]....
        /*0094*/ 	.word	0x0000b060


	//   ....[2]....
        /*0098*/ 	.word	0x0000b660


	//   ....[3]....
        /*009c*/ 	.word	0x0000bc60


	//----- nvinfo : EIATTR_MAX_THREADS
	.align		4
.L_943:
        /*00a0*/ 	.byte	0x04, 0x05
        /*00a2*/ 	.short	(.L_945 - .L_944)
.L_944:
        /*00a4*/ 	.word	0x000002a0
        /*00a8*/ 	.word	0x00000001
        /*00ac*/ 	.word	0x00000001


	//----- nvinfo : EIATTR_CRS_STACK_SIZE
	.align		4
.L_945:
        /*00b0*/ 	.byte	0x04, 0x1e
        /*00b2*/ 	.short	(.L_947 - .L_946)
.L_946:
        /*00b4*/ 	.word	0x00000000


	//----- nvinfo : EIATTR_CBANK_PARAM_SIZE
	.align		4
.L_947:
        /*00b8*/ 	.byte	0x03, 0x19
        /*00ba*/ 	.short	0x00b8


	//----- nvinfo : EIATTR_PARAM_CBANK
	.align		4
        /*00bc*/ 	.byte	0x04, 0x0a
        /*00be*/ 	.short	(.L_949 - .L_948)
	.align		4
.L_948:
        /*00c0*/ 	.word	index@(.nv.constant0._Z35group_norm_nhwc_bwd_one_pass_kernelI11Fp16IOFp16WLi512ELi42ELi672EEv26Group_norm_nhwc_bwd_params)
        /*00c4*/ 	.short	0x0380
        /*00c6*/ 	.short	0x00b8


	//----- nvinfo : EIATTR_SW_WAR
	.align		4
.L_949:
        /*00c8*/ 	.byte	0x04, 0x36
        /*00ca*/ 	.short	(.L_951 - .L_950)
.L_950:
        /*00cc*/ 	.word	0x00000008
.L_951:


//--------------------- .nv.info._Z35group_norm_nhwc_bwd_one_pass_kernelI11Fp32IOFp32WLi64ELi42ELi672EEv26Group_norm_nhwc_bwd_params --------------------------
	.section	.nv.info._Z35group_norm_nhwc_bwd_one_pass_kernelI11Fp32IOFp32WLi64ELi42ELi672EEv26Group_norm_nhwc_bwd_params,"",@"SHT_CUDA_INFO"
	.sectionflags	@""
	.align	4


	//----- nvinfo : EIATTR_CUDA_API_VERSION
	.align		4
        /*0000*/ 	.byte	0x04, 0x37
        /*0002*/ 	.short	(.L_953 - .L_952)
.L_952:
        /*0004*/ 	.word	0x00000082


	//----- nvinfo : EIATTR_KPARAM_INFO
	.align		4
.L_953:
        /*0008*/ 	.byte	0x04, 0x17
        /*000a*/ 	.short	(.L_955 - .L_954)
.L_954:
        /*000c*/ 	.word	0x00000000
        /*0010*/ 	.short	0x0000
        /*0012*/ 	.short	0x0000
        /*0014*/ 	.byte	0x00, 0xf0, 0xe1, 0x02


	//----- nvinfo : EIATTR_SPARSE_MMA_MASK
	.align		4
.L_955:
        /*0018*/ 	.byte	0x03, 0x50
        /*001a*/ 	.short	0x0000


	//----- nvinfo : EIATTR_MAXREG_COUNT
	.align		4
        /*001c*/ 	.byte	0x03, 0x1b
        /*001e*/ 	.short	0x0050


	//----- nvinfo : EIATTR_NUM_BARRIERS
	.align		4
        /*0020*/ 	.byte	0x02, 0x4c
        /*0022*/ 	.byte	0x01
	.zero		1


	//----- nvinfo : EIATTR_MERCURY_ISA_VERSION
	.align		4
        /*0024*/ 	.byte	0x03, 0x5f
        /*0026*/ 	.short	0x0101


	//----- nvinfo : EIATTR_INT_WARP_WIDE_INSTR_OFFSETS
	.align		4
        /*0028*/ 	.byte	0x04, 0x31
        /*002a*/ 	.short	(.L_957 - .L_956)


	//   ....[0]....
.L_956:
        /*002c*/ 	.word	0x00001110


	//   ....[1]....
        /*0030*/ 	.word	0x00002420


	//   ....[2]....
        /*0034*/ 	.word	0x00002440


	//   ....[3]....
        /*0038*/ 	.word	0x00002450


	//   ....[4]....
        /*003c*/ 	.word	0x00002560


	//   ....[5]....
        /*0040*/ 	.word	0x00002570


	//   ....[6]....
        /*0044*/ 	.word	0x00002650


	//   ....[7]....
        /*0048*/ 	.word	0x00002680


	//   ....[8]....
        /*004c*/ 	.word	0x000026e0


	//----- nvinfo : EIATTR_COOP_GROUP_MASK_REGIDS
	.align		4
.L_957:
        /*0050*/ 	.byte	0x04, 0x29
        /*0052*/ 	.short	(.L_959 - .L_958)


	//   ....[0]....
.L_958:
        /*0054*/ 	.word	0xffffffff


	//   ....[1]....
        /*0058*/ 	.word	0xffffffff


	//   ....[2]....
        /*005c*/ 	.word	0xffffffff


	//   ....[3]....
        /*0060*/ 	.word	0xffffffff


	//   ....[4]....
        /*0064*/ 	.word	0xffffffff


	//   ....[5]....
        /*0068*/ 	.word	0xffffffff


	//   ....[6]....
        /*006c*/ 	.word	0xffffffff


	//   ....[7]....
        /*0070*/ 	.word	0xffffffff


	//   ....[8]....
        /*0074*/ 	.word	0xffffffff


	//   ....[9]....
        /*0078*/ 	.word	0xffffffff


	//----- nvinfo : EIATTR_COOP_GROUP_INSTR_OFFSETS
	.align		4
.L_959:
        /*007c*/ 	.byte	0x04, 0x28
        /*007e*/ 	.short	(.L_961 - .L_960)


	//   ....[0]....
.L_960:
        /*0080*/ 	.word	0x00000eb0


	//   ....[1]....
        /*0084*/ 	.word	0x00000ef0


	//   ....[2]....
        /*0088*/ 	.word	0x00000f80


	//   ....[3]....
        /*008c*/ 	.word	0x00000fb0


	//   ....[4]....
        /*0090*/ 	.word	0x00000ff0


	//   ....[5]....
        /*0094*/ 	.word	0x00001010


	//   ....[6]....
        /*0098*/ 	.word	0x00001040


	//   ....[7]....
        /*009c*/ 	.word	0x00001060


	//   ....[8]....
        /*00a0*/ 	.word	0x000010b0


	//   ....[9]....
        /*00a4*/ 	.word	0x000010c0


	//----- nvinfo : EIATTR_VRC_CTA_INIT_COUNT
	.align		4
.L_961:
        /*00a8*/ 	.byte	0x02, 0x4a
	.zero		1
	.zero		1


	//----- nvinfo : EIATTR_EXIT_INSTR_OFFSETS
	.align		4
        /*00ac*/ 	.byte	0x04, 0x1c
        /*00ae*/ 	.short	(.L_963 - .L_962)


	//   ....[0]....
.L_962:
        /*00b0*/ 	.word	0x000035d0


	//   ....[1]....
        /*00b4*/ 	.word	0x00003700


	//   ....[2]....
        /*00b8*/ 	.word	0x00003ce0


	//   ....[3]....
        /*00bc*/ 	.word	0x00004290


	//----- nvinfo : EIATTR_MAX_THREADS
	.align		4
.L_963:
        /*00c0*/ 	.byte	0x04, 0x05
        /*00c2*/ 	.short	(.L_965 - .L_964)
.L_964:
        /*00c4*/ 	.word	0x000002a0
        /*00c8*/ 	.word	0x00000001
        /*00cc*/ 	.word	0x00000001


	//----- nvinfo : EIATTR_CRS_STACK_SIZE
	.align		4
.L_965:
        /*00d0*/ 	.byte	0x04, 0x1e
        /*00d2*/ 	.short	(.L_967 - .L_966)
.L_966:
        /*00d4*/ 	.word	0x00000000


	//----- nvinfo : EIATTR_CBANK_PARAM_SIZE
	.align		4
.L_967:
        /*00d8*/ 	.byte	0x03, 0x19
        /*00da*/ 	.short	0x00b8


	//----- nvinfo : EIATTR_PARAM_CBANK
	.align		4
        /*00dc*/ 	.byte	0x04, 0x0a
        /*00de*/ 	.short	(.L_969 - .L_968)
	.align		4
.L_968:
        /*00e0*/ 	.word	index@(.nv.constant0._Z35group_norm_nhwc_bwd_one_pass_kernelI11Fp32IOFp32WLi64ELi42ELi672EEv26Group_norm_nhwc_bwd_params)
        /*00e4*/ 	.short	0x0380
        /*00e6*/ 	.short	0x00b8


	//----- nvinfo : EIATTR_SW_WAR
	.align		4
.L_969:
        /*00e8*/ 	.byte	0x04, 0x36
        /*00ea*/ 	.short	(.L_971 - .L_970)
.L_970:
        /*00ec*/ 	.word	0x00000008
.L_971:


//--------------------- .nv.info._Z35group_norm_nhwc_bwd_one_pass_kernelI11Fp32IOFp32WLi128ELi42ELi672EEv26Group_norm_nhwc_bwd_params --------------------------
	.section	.nv.info._Z35group_norm_nhwc_bwd_one_pass_kernelI11Fp32IOFp32WLi128ELi42ELi672EEv26Group_norm_nhwc_bwd_params,"",@"SHT_CUDA_INFO"
	.sectionflags	@""
	.align	4


	//----- nvinfo : EIATTR_CUDA_API_VERSION
	.align		4
        /*0000*/ 	.byte	0x04, 0x37
        /*0002*/ 	.short	(.L_973 - .L_972)
.L_972:
        /*0004*/ 	.word	0x00000082


	//----- nvinfo : EIATTR_KPARAM_INFO
	.align		4
.L_973:
        /*0008*/ 	.byte	0x04, 0x17
        /*000a*/ 	.short	(.L_975 - .L_974)
.L_974:
        /*000c*/ 	.word	0x00000000
        /*0010*/ 	.short	0x0000
        /*0012*/ 	.short	0x0000
        /*0014*/ 	.byte	0x00, 0xf0, 0xe1, 0x02


	//----- nvinfo : EIATTR_SPARSE_MMA_MASK
	.align		4
.L_975:
        /*0018*/ 	.byte	0x03, 0x50
        /*001a*/ 	.short	0x0000


	//----- nvinfo : EIATTR_MAXREG_COUNT
	.align		4
        /*001c*/ 	.byte	0x03, 0x1b
        /*001e*/ 	.short	0x0050


	//----- nvinfo : EIATTR_NUM_BARRIERS
	.align		4
        /*0020*/ 	.byte	0x02, 0x4c
        /*0022*/ 	.byte	0x01
	.zero		1


	//----- nvinfo : EIATTR_MERCURY_ISA_VERSION
	.align		4
        /*0024*/ 	.byte	0x03, 0x5f
        /*0026*/ 	.short	0x0101


	//----- nvinfo : EIATTR_INT_WARP_WIDE_INSTR_OFFSETS
	.align		4
        /*0028*/ 	.byte	0x04, 0x31
        /*002a*/ 	.short	(.L_977 - .L_976)


	//   ....[0]....
.L_976:
        /*002c*/ 	.word	0x000019a0


	//----- nvinfo : EIATTR_COOP_GROUP_MASK_REGIDS
	.align		4
.L_977:
        /*0030*/ 	.byte	0x04, 0x29
        /*0032*/ 	.short	(.L_979 - .L_978)


	//   ....[0]....
.L_978:
        /*0034*/ 	.word	0xffffffff


	//   ....[1]....
        /*0038*/ 	.word	0xffffffff


	//   ....[2]....
        /*003c*/ 	.word	0xffffffff


	//   ....[3]....
        /*0040*/ 	.word	0xffffffff


	//   ....[4]....
        /*0044*/ 	.word	0xffffffff


	//   ....[5]....
        /*0048*/ 	.word	0xffffffff


	//   ....[6]....
        /*004c*/ 	.word	0xffffffff


	//   ....[7]....
        /*0050*/ 	.word	0xffffffff


	//   ....[8]....
        /*0054*/ 	.word	0xffffffff


	//   ....[9]....
        /*0058*/ 	.word	0xffffffff


	//----- nvinfo : EIATTR_COOP_GROUP_INSTR_OFFSETS
	.align		4
.L_979:
        /*005c*/ 	.byte	0x04, 0x28
        /*005e*/ 	.short	(.L_981 - .L_980)


	//   ....[0]....
.L_980:
        /*0060*/ 	.word	0x00001720


	//   ....[1]....
        /*0064*/ 	.word	0x00001760


	//   ....[2]....
        /*0068*/ 	.word	0x000017f0


	//   ....[3]....
        /*006c*/ 	.word	0x00001810


	//   ....[4]....
        /*0070*/ 	.word	0x00001860


	//   ....[5]....
        /*0074*/ 	.word	0x00001870


	//   ....[6]....
        /*0078*/ 	.word	0x000018a0


	//   ....[7]....
        /*007c*/ 	.word	0x000018d0


	//   ....[8]....
        /*0080*/ 	.word	0x00001940


	//   ....[9]....
        /*0084*/ 	.word	0x00001950


	//----- nvinfo : EIATTR_VRC_CTA_INIT_COUNT
	.align		4
.L_981:
        /*0088*/ 	.byte	0x02, 0x4a
	.zero		1
	.zero		1


	//----- nvinfo : EIATTR_EXIT_INSTR_OFFSETS
	.align		4
        /*008c*/ 	.byte	0x04, 0x1c
        /*008e*/ 	.short	(.L_983 - .L_982)


	//   ....[0]....
.L_982:
        /*0090*/ 	.word	0x000049a0


	//   ....[1]....
        /*0094*/ 	.word	0x00004ad0


	//   ....[2]....
        /*0098*/ 	.word	0x000050c0


	//   ....[3]....
        /*009c*/ 	.word	0x00005670


	//----- nvinfo : EIATTR_MAX_THREADS
	.align		4
.L_983:
        /*00a0*/ 	.byte	0x04, 0x05
        /*00a2*/ 	.short	(.L_985 - .L_984)
.L_984:
        /*00a4*/ 	.word	0x000002a0
        /*00a8*/ 	.word	0x00000001
        /*00ac*/ 	.word	0x00000001


	//----- nvinfo : EIATTR_CRS_STACK_SIZE
	.align		4
.L_985:
        /*00b0*/ 	.byte	0x04, 0x1e
        /*00b2*/ 	.short	(.L_987 - .L_986)
.L_986:
        /*00b4*/ 	.word	0x00000000


	//----- nvinfo : EIATTR_CBANK_PARAM_SIZE
	.align		4
.L_987:
        /*00b8*/ 	.byte	0x03, 0x19
        /*00ba*/ 	.short	0x00b8


	//----- nvinfo : EIATTR_PARAM_CBANK
	.align		4
        /*00bc*/ 	.byte	0x04, 0x0a
        /*00be*/ 	.short	(.L_989 - .L_988)
	.align		4
.L_988:
        /*00c0*/ 	.word	index@(.nv.constant0._Z35group_norm_nhwc_bwd_one_pass_kernelI11Fp32IOFp32WLi128ELi42ELi672EEv26Group_norm_nhwc_bwd_params)
        /*00c4*/ 	.short	0x0380
        /*00c6*/ 	.short	0x00b8


	//----- nvinfo : EIATTR_SW_WAR
	.align		4
.L_989:
        /*00c8*/ 	.byte	0x04, 0x36
        /*00ca*/ 	.short	(.L_991 - .L_990)
.L_990:
        /*00cc*/ 	.word	0x00000008
.L_991:


//--------------------- .nv.info._Z35group_norm_nhwc_bwd_one_pass_kernelI11Fp32IOFp32WLi256ELi42ELi672EEv26Group_norm_nhwc_bwd_params --------------------------
	.section	.nv.info._Z35group_norm_nhwc_bwd_one_pass_kernelI11Fp32IOFp32WLi256ELi42ELi672EEv26Group_norm_nhwc_bwd_params,"",@"SHT_CUDA_INFO"
	.sectionflags	@""
	.align	4


	//----- nvinfo : EIATTR_CUDA_API_VERSION
	.align		4
        /*0000*/ 	.byte	0x04, 0x37
        /*0002*/ 	.short	(.L_993 - .L_992)
.L_992:
        /*0004*/ 	.word	0x00000082


	//----- nvinfo : EIATTR_KPARAM_INFO
	.align		4
.L_993:
        /*0008*/ 	.byte	0x04, 0x17
        /*000a*/ 	.short	(.L_995 - .L_994)
.L_994:
        /*000c*/ 	.word	0x00000000
        /*0010*/ 	.short	0x0000
        /*0012*/ 	.short	0x0000
        /*0014*/ 	.byte	0x00, 0xf0, 0xe1, 0x02


	//----- nvinfo : EIATTR_SPARSE_MMA_MASK
	.align		4
.L_995:
        /*0018*/ 	.byte	0x03, 0x50
        /*001a*/ 	.short	0x0000


	//----- nvinfo : EIATTR_MAXREG_COUNT
	.align		4
        /*001c*/ 	.byte	0x03, 0x1b
        /*001e*/ 	.short	0x0050


	//----- nvinfo : EIATTR_NUM_BARRIERS
	.align		4
        /*0020*/ 	.byte	0x02, 0x4c
        /*0022*/ 	.byte	0x01
	.zero		1


	//----- nvinfo : EIATTR_MERCURY_ISA_VERSION
	.align		4
        /*0024*/ 	.byte	0x03, 0x5f
        /*0026*/ 	.short	0x0101


	//----- nvinfo : EIATTR_COOP_GROUP_MASK_REGIDS
	.align		4
        /*0028*/ 	.byte	0x04, 0x29
        /*002a*/ 	.short	(.L_997 - .L_996)


	//   ....[0]....
.L_996:
        /*002c*/ 	.word	0xffffffff


	//   ....[1]....
        /*0030*/ 	.word	0xffffffff


	//   ....[2]....
        /*0034*/ 	.word	0xffffffff


	//   ....[3]....
        /*0038*/ 	.word	0xffffffff


	//   ....[4]....
        /*003c*/ 	.word	0xffffffff


	//   ....[5]....
        /*0040*/ 	.word	0xffffffff


	//   ....[6]....
        /*0044*/ 	.word	0xffffffff


	//   ....[7]....
        /*0048*/ 	.word	0xffffffff


	//   ....[8]....
        /*004c*/ 	.word	0xffffffff


	//   ....[9]....
        /*0050*/ 	.word	0xffffffff


	//----- nvinfo : EIATTR_COOP_GROUP_INSTR_OFFSETS
	.align		4
.L_997:
        /*0054*/ 	.byte	0x04, 0x28
        /*0056*/ 	.short	(.L_999 - .L_998)


	//   ....[0]....
.L_998:
        /*0058*/ 	.word	0x000028d0


	//   ....[1]....
        /*005c*/ 	.word	0x00002910


	//   ....[2]....
        /*0060*/ 	.word	0x00002980


	//   ....[3]....
        /*0064*/ 	.word	0x000029a0


	//   ....[4]....
        /*0068*/ 	.word	0x000029d0


	//   ....[5]....
        /*006c*/ 	.word	0x000029f0


	//   ....[6]....
        /*0070*/ 	.word	0x00002a20


	//   ....[7]....
        /*0074*/ 	.word	0x00002a40


	//   ....[8]....
        /*0078*/ 	.word	0x00002a90


	//   ....[9]....
        /*007c*/ 	.word	0x00002aa0


	//----- nvinfo : EIATTR_VRC_CTA_INIT_COUNT
	.align		4
.L_999:
        /*0080*/ 	.byte	0x02, 0x4a
	.zero		1
	.zero		1


	//----- nvinfo : EIATTR_EXIT_INSTR_OFFSETS
	.align		4
        /*0084*/ 	.byte	0x04, 0x1c
        /*0086*/ 	.short	(.L_1001 - .L_1000)


	//   ....[0]....
.L_1000:
        /*0088*/ 	.word	0x00005e30


	//   ....[1]....
        /*008c*/ 	.word	0x00005f60


	//   ....[2]....
        /*0090*/ 	.word	0x00006540


	//   ....[3]....
        /*0094*/ 	.word	0x00006af0


	//----- nvinfo : EIATTR_MAX_THREADS
	.align		4
.L_1001:
        /*0098*/ 	.byte	0x04, 0x05
        /*009a*/ 	.short	(.L_1003 - .L_1002)
.L_1002:
        /*009c*/ 	.word	0x000002a0
        /*00a0*/ 	.word	0x00000001
        /*00a4*/ 	.word	0x00000001


	//----- nvinfo : EIATTR_CRS_STACK_SIZE
	.align		4
.L_1003:
        /*00a8*/ 	.byte	0x04, 0x1e
        /*00aa*/ 	.short	(.L_1005 - .L_1004)
.L_1004:
        /*00ac*/ 	.word	0x00000000


	//----- nvinfo : EIATTR_CBANK_PARAM_SIZE
	.align		4
.L_1005:
        /*00b0*/ 	.byte	0x03, 0x19
        /*00b2*/ 	.short	0x00b8


	//----- nvinfo : EIATTR_PARAM_CBANK
	.align		4
        /*00b4*/ 	.byte	0x04, 0x0a
        /*00b6*/ 	.short	(.L_1007 - .L_1006)
	.align		4
.L_1006:
        /*00b8*/ 	.word	index@(.nv.constant0._Z35group_norm_nhwc_bwd_one_pass_kernelI11Fp32IOFp32WLi256ELi42ELi672EEv26Group_norm_nhwc_bwd_params)
        /*00bc*/ 	.short	0x0380
        /*00be*/ 	.short	0x00b8


	//----- nvinfo : EIATTR_SW_WAR
	.align		4
.L_1007:
        /*00c0*/ 	.byte	0x04, 0x36
        /*00c2*/ 	.short	(.L_1009 - .L_1008)
.L_1008:
        /*00c4*/ 	.word	0x00000008
.L_1009:


//--------------------- .nv.info._Z35group_norm_nhwc_bwd_one_pass_kernelI11Fp32IOFp32WLi512ELi42ELi672EEv26Group_norm_nhwc_bwd_params --------------------------
	.section	.nv.info._Z35group_norm_nhwc_bwd_one_pass_kernelI11Fp32IOFp32WLi512ELi42ELi672EEv26Group_norm_nhwc_bwd_params,"",@"SHT_CUDA_INFO"
	.sectionflags	@""
	.align	4


	//----- nvinfo : EIATTR_CUDA_API_VERSION
	.align		4
        /*0000*/ 	.byte	0x04, 0x37
        /*0002*/ 	.short	(.L_1011 - .L_1010)
.L_1010:
        /*0004*/ 	.word	0x00000082


	//----- nvinfo : EIATTR_KPARAM_INFO
	.align		4
.L_1011:
        /*0008*/ 	.byte	0x04, 0x17
        /*000a*/ 	.short	(.L_1013 - .L_1012)
.L_1012:
        /*000c*/ 	.word	0x00000000
        /*0010*/ 	.short	0x0000
        /*0012*/ 	.short	0x0000
        /*0014*/ 	.byte	0x00, 0xf0, 0xe1, 0x02


	//----- nvinfo : EIATTR_SPARSE_MMA_MASK
	.align		4
.L_1013:
        /*0018*/ 	.byte	0x03, 0x50
        /*001a*/ 	.short	0x0000


	//----- nvinfo : EIATTR_MAXREG_COUNT
	.align		4
        /*001c*/ 	.byte	0x03, 0x1b
        /*001e*/ 	.short	0x0050


	//----- nvinfo : EIATTR_NUM_BARRIERS
	.align		4
        /*0020*/ 	.byte	0x02, 0x4c
        /*0022*/ 	.byte	0x01
	.zero		1


	//----- nvinfo : EIATTR_ANNOTATIONS
	.align		4
        /*0024*/ 	.byte	0x04, 0x55
        /*0026*/ 	.short	(.L_1015 - .L_1014)


	//   ....[0]....
.L_1014:
        /*0028*/ 	.word	0x00000001
        /*002c*/ 	.byte	0xf0, 0x00, 0x00, 0x00, 0x01, 0x00, 0x00, 0x00, 0x60, 0x01, 0x00, 0x00, 0x01, 0x00, 0x00, 0x00
        /* <DEDUP_REMOVED lines=14> */
        /*011c*/ 	.byte	0x90, 0x7e, 0x00, 0x00


	//----- nvinfo : EIATTR_MERCURY_ISA_VERSION
	.align		4
.L_1015:
        /*0120*/ 	.byte	0x03, 0x5f
        /*0122*/ 	.short	0x0101


	//----- nvinfo : EIATTR_INT_WARP_WIDE_INSTR_OFFSETS
	.align		4
        /*0124*/ 	.byte	0x04, 0x31
        /*0126*/ 	.short	(.L_1017 - .L_1016)


	//   ....[0]....
.L_1016:
        /*0128*/ 	.word	0x00004f20


	//----- nvinfo : EIATTR_COOP_GROUP_MASK_REGIDS
	.align		4
.L_1017:
        /*012c*/ 	.byte	0x04, 0x29
        /*012e*/ 	.short	(.L_1019 - .L_1018)


	//   ....[0]....
.L_1018:
        /*0130*/ 	.word	0xffffffff


	//   ....[1]....
        /*0134*/ 	.word	0xffffffff


	//   ....[2]....
        /*0138*/ 	.word	0xffffffff


	//   ....[3]....
        /*013c*/ 	.word	0xffffffff


	//   ....[4]....
        /*0140*/ 	.word	0xffffffff


	//   ....[5]....
        /*0144*/ 	.word	0xffffffff


	//   ....[6]....
        /*0148*/ 	.word	0xffffffff


	//   ....[7]....
        /*014c*/ 	.word	0xffffffff


	//   ....[8]....
        /*0150*/ 	.word	0xffffffff


	//   ....[9]....
        /*0154*/ 	.word	0xffffffff


	//----- nvinfo : EIATTR_COOP_GROUP_INSTR_OFFSETS
	.align		4
.L_1019:
        /*0158*/ 	.byte	0x04, 0x28
        /*015a*/ 	.short	(.L_1021 - .L_1020)


	//   ....[0]....
.L_1020:
        /*015c*/ 	.word	0x00004d00


	//   ....[1]....
        /*0160*/ 	.word	0x00004d20


	//   ....[2]....
        /*0164*/ 	.word	0x00004d90


	//   ....[3]....
        /*0168*/ 	.word	0x00004da0


	//   ....[4]....
        /*016c*/ 	.word	0x00004dd0


	//   ....[5]....
        /*0170*/ 	.word	0x00004df0


	//   ....[6]....
        /*0174*/ 	.word	0x00004e40


	//   ....[7]....
        /*0178*/ 	.word	0x00004e50


	//   ....[8]....
        /*017c*/ 	.word	0x00004ec0


	//   ....[9]....
        /*0180*/ 	.word	0x00004ed0


	//----- nvinfo : EIATTR_VRC_CTA_INIT_COUNT
	.align		4
.L_1021:
        /*0184*/ 	.byte	0x02, 0x4a
	.zero		1
	.zero		1


	//----- nvinfo : EIATTR_EXIT_INSTR_OFFSETS
	.align		4
        /*0188*/ 	.byte	0x04, 0x1c
        /*018a*/ 	.short	(.L_1023 - .L_1022)


	//   ....[0]....
.L_1022:
        /*018c*/ 	.word	0x0000a690


	//   ....[1]....
        /*0190*/ 	.word	0x0000a7c0


	//   ....[2]....
        /*0194*/ 	.word	0x0000adb0


	//   ....[3]....
        /*0198*/ 	.word	0x0000b360


	//----- nvinfo : EIATTR_MAX_THREADS
	.align		4
.L_1023:
        /*019c*/ 	.byte	0x04, 0x05
        /*019e*/ 	.short	(.L_1025 - .L_1024)
.L_1024:
        /*01a0*/ 	.word	0x000002a0
        /*01a4*/ 	.word	0x00000001
        /*01a8*/ 	.word	0x00000001


	//----- nvinfo : EIATTR_CRS_STACK_SIZE
	.align		4
.L_1025:
        /*01ac*/ 	.byte	0x04, 0x1e
        /*01ae*/ 	.short	(.L_1027 - .L_1026)
.L_1026:
        /*01b0*/ 	.word	0x00000000


	//----- nvinfo : EIATTR_CBANK_PARAM_SIZE
	.align		4
.L_1027:
        /*01b4*/ 	.byte	0x03, 0x19
        /*01b6*/ 	.short	0x00b8


	//----- nvinfo : EIATTR_PARAM_CBANK
	.align		4
        /*01b8*/ 	.byte	0x04, 0x0a
        /*01ba*/ 	.short	(.L_1029 - .L_1028)
	.align		4
.L_1028:
        /*01bc*/ 	.word	index@(.nv.constant0._Z35group_norm_nhwc_bwd_one_pass_kernelI11Fp32IOFp32WLi512ELi42ELi672EEv26Group_norm_nhwc_bwd_params)
        /*01c0*/ 	.short	0x0380
        /*01c2*/ 	.short	0x00b8


	//----- nvinfo : EIATTR_SW_WAR
	.align		4
.L_1029:
        /*01c4*/ 	.byte	0x04, 0x36
        /*01c6*/ 	.short	(.L_1031 - .L_1030)
.L_1030:
        /*01c8*/ 	.word	0x00000008
.L_1031:


//--------------------- .nv.info._Z35group_norm_nhwc_bwd_one_pass_kernelI11Fp32IOBf16WLi64ELi42ELi672EEv26Group_norm_nhwc_bwd_params --------------------------
	.section	.nv.info._Z35group_norm_nhwc_bwd_one_pass_kernelI11Fp32IOBf16WLi64ELi42ELi672EEv26Group_norm_nhwc_bwd_params,"",@"SHT_CUDA_INFO"
	.sectionflags	@""
	.align	4


	//----- nvinfo : EIATTR_CUDA_API_VERSION
	.align		4
        /*0000*/ 	.byte	0x04, 0x37
        /*0002*/ 	.short	(.L_1033 - .L_1032)
.L_1032:
        /*0004*/ 	.word	0x00000082


	//----- nvinfo : EIATTR_KPARAM_INFO
	.align		4
.L_1033:
        /*0008*/ 	.byte	0x04, 0x17
        /*000a*/ 	.short	(.L_1035 - .L_1034)
.L_1034:
        /*000c*/ 	.word	0x00000000
        /*0010*/ 	.short	0x0000
        /*0012*/ 	.short	0x0000
        /*0014*/ 	.byte	0x00, 0xf0, 0xe1, 0x02


	//----- nvinfo : EIATTR_SPARSE_MMA_MASK
	.align		4
.L_1035:
        /*0018*/ 	.byte	0x03, 0x50
        /*001a*/ 	.short	0x0000


	//----- nvinfo : EIATTR_MAXREG_COUNT
	.align		4
        /*001c*/ 	.byte	0x03, 0x1b
        /*001e*/ 	.short	0x0050


	//----- nvinfo : EIATTR_NUM_BARRIERS
	.align		4
        /*0020*/ 	.byte	0x02, 0x4c
        /*0022*/ 	.byte	0x01
	.zero		1


	//----- nvinfo : EIATTR_MERCURY_ISA_VERSION
	.align		4
        /*0024*/ 	.byte	0x03, 0x5f
        /*0026*/ 	.short	0x0101


	//----- nvinfo : EIATTR_INT_WARP_WIDE_INSTR_OFFSETS
	.align		4
        /*0028*/ 	.byte	0x04, 0x31
        /*002a*/ 	.short	(.L_1037 - .L_1036)


	//   ....[0]....
.L_1036:
        /*002c*/ 	.word	0x00001170


	//   ....[1]....
        /*0030*/ 	.word	0x00002480


	//   ....[2]....
        /*0034*/ 	.word	0x000024a0


	//   ....[3]....
        /*0038*/ 	.word	0x000024b0


	//   ....[4]....
        /*003c*/ 	.word	0x000025c0


	//   ....[5]....
        /*0040*/ 	.word	0x000025d0


	//   ....[6]....
        /*0044*/ 	.word	0x000026b0


	//   ....[7]....
        /*0048*/ 	.word	0x000026e0


	//   ....[8]....
        /*004c*/ 	.word	0x00002740


	//----- nvinfo : EIATTR_COOP_GROUP_MASK_REGIDS
	.align		4
.L_1037:
        /*0050*/ 	.byte	0x04, 0x29
        /*0052*/ 	.short	(.L_1039 - .L_1038)


	//   ....[0]....
.L_1038:
        /*0054*/ 	.word	0xffffffff


	//   ....[1]....
        /*0058*/ 	.word	0xffffffff


	//   ....[2]....
        /*005c*/ 	.word	0xffffffff


	//   ....[3]....
        /*0060*/ 	.word	0xffffffff


	//   ....[4]....
        /*0064*/ 	.word	0xffffffff


	//   ....[5]....
        /*0068*/ 	.word	0xffffffff


	//   ....[6]....
        /*006c*/ 	.word	0xffffffff


	//   ....[7]....
        /*0070*/ 	.word	0xffffffff


	//   ....[8]....
        /*0074*/ 	.word	0xffffffff


	//   ....[9]....
        /*0078*/ 	.word	0xffffffff


	//----- nvinfo : EIATTR_COOP_GROUP_INSTR_OFFSETS
	.align		4
.L_1039:
        /*007c*/ 	.byte	0x04, 0x28
        /*007e*/ 	.short	(.L_1041 - .L_1040)


	//   ....[0]....
.L_1040:
        /*0080*/ 	.word	0x00000f10


	//   ....[1]....
        /*0084*/ 	.word	0x00000f50


	//   ....[2]....
        /*0088*/ 	.word	0x00000fe0


	//   ....[3]....
        /*008c*/ 	.word	0x00001010


	//   ....[4]....
        /*0090*/ 	.word	0x00001050


	//   ....[5]....
        /*0094*/ 	.word	0x00001070


	//   ....[6]....
        /*0098*/ 	.word	0x000010a0


	//   ....[7]....
        /*009c*/ 	.word	0x000010c0


	//   ....[8]....
        /*00a0*/ 	.word	0x00001110


	//   ....[9]....
        /*00a4*/ 	.word	0x00001120


	//----- nvinfo : EIATTR_VRC_CTA_INIT_COUNT
	.align		4
.L_1041:
        /*00a8*/ 	.byte	0x02, 0x4a
	.zero		1
	.zero		1


	//----- nvinfo : EIATTR_EXIT_INSTR_OFFSETS
	.align		4
        /*00ac*/ 	.byte	0x04, 0x1c
        /*00ae*/ 	.short	(.L_1043 - .L_1042)


	//   ....[0]....
.L_1042:
        /*00b0*/ 	.word	0x00003630


	//   ....[1]....
        /*00b4*/ 	.word	0x00003760


	//   ....[2]....
        /*00b8*/ 	.word	0x00003d60


	//   ....[3]....
        /*00bc*/ 	.word	0x00004360


	//----- nvinfo : EIATTR_MAX_THREADS
	.align		4
.L_1043:
        /*00c0*/ 	.byte	0x04, 0x05
        /*00c2*/ 	.short	(.L_1045 - .L_1044)
.L_1044:
        /*00c4*/ 	.word	0x000002a0
        /*00c8*/ 	.word	0x00000001
        /*00cc*/ 	.word	0x00000001


	//----- nvinfo : EIATTR_CRS_STACK_SIZE
	.align		4
.L_1045:
        /*00d0*/ 	.byte	0x04, 0x1e
        /*00d2*/ 	.short	(.L_1047 - .L_1046)
.L_1046:
        /*00d4*/ 	.word	0x00000000


	//----- nvinfo : EIATTR_CBANK_PARAM_SIZE
	.align		4
.L_1047:
        /*00d8*/ 	.byte	0x03, 0x19
        /*00da*/ 	.short	0x00b8


	//----- nvinfo : EIATTR_PARAM_CBANK
	.align		4
        /*00dc*/ 	.byte	0x04, 0x0a
        /*00de*/ 	.short	(.L_1049 - .L_1048)
	.align		4
.L_1048:
        /*00e0*/ 	.word	index@(.nv.constant0._Z35group_norm_nhwc_bwd_one_pass_kernelI11Fp32IOBf16WLi64ELi42ELi672EEv26Group_norm_nhwc_bwd_params)
        /*00e4*/ 	.short	0x0380
        /*00e6*/ 	.short	0x00b8


	//----- nvinfo : EIATTR_SW_WAR
	.align		4
.L_1049:
        /*00e8*/ 	.byte	0x04, 0x36
        /*00ea*/ 	.short	(.L_1051 - .L_1050)
.L_1050:
        /*00ec*/ 	.word	0x00000008
.L_1051:


//--------------------- .nv.info._Z35group_norm_nhwc_bwd_one_pass_kernelI11Fp32IOBf16WLi128ELi42ELi672EEv26Group_norm_nhwc_bwd_params --------------------------
	.section	.nv.info._Z35group_norm_nhwc_bwd_one_pass_kernelI11Fp32IOBf16WLi128ELi42ELi672EEv26Group_norm_nhwc_bwd_params,"",@"SHT_CUDA_INFO"
	.sectionflags	@""
	.align	4


	//----- nvinfo : EIATTR_CUDA_API_VERSION
	.align		4
        /*0000*/ 	.byte	0x04, 0x37
        /*0002*/ 	.short	(.L_1053 - .L_1052)
.L_1052:
        /*0004*/ 	.word	0x00000082


	//----- nvinfo : EIATTR_KPARAM_INFO
	.align		4
.L_1053:
        /*0008*/ 	.byte	0x04, 0x17
        /*000a*/ 	.short	(.L_1055 - .L_1054)
.L_1054:
        /*000c*/ 	.word	0x00000000
        /*0010*/ 	.short	0x0000
        /*0012*/ 	.short	0x0000
        /*0014*/ 	.byte	0x00, 0xf0, 0xe1, 0x02


	//----- nvinfo : EIATTR_SPARSE_MMA_MASK
	.align		4
.L_1055:
        /*0018*/ 	.byte	0x03, 0x50
        /*001a*/ 	.short	0x0000


	//----- nvinfo : EIATTR_MAXREG_COUNT
	.align		4
        /*001c*/ 	.byte	0x03, 0x1b
        /*001e*/ 	.short	0x0050


	//----- nvinfo : EIATTR_NUM_BARRIERS
	.align		4
        /*0020*/ 	.byte	0x02, 0x4c
        /*0022*/ 	.byte	0x01
	.zero		1


	//----- nvinfo : EIATTR_MERCURY_ISA_VERSION
	.align		4
        /*0024*/ 	.byte	0x03, 0x5f
        /*0026*/ 	.short	0x0101


	//----- nvinfo : EIATTR_INT_WARP_WIDE_INSTR_OFFSETS
	.align		4
        /*0028*/ 	.byte	0x04, 0x31
        /*002a*/ 	.short	(.L_1057 - .L_1056)


	//   ....[0]....
.L_1056:
        /*002c*/ 	.word	0x00001a10


	//----- nvinfo : EIATTR_COOP_GROUP_MASK_REGIDS
	.align		4
.L_1057:
        /*0030*/ 	.byte	0x04, 0x29
        /*0032*/ 	.short	(.L_1059 - .L_1058)


	//   ....[0]....
.L_1058:
        /*0034*/ 	.word	0xffffffff


	//   ....[1]....
        /*0038*/ 	.word	0xffffffff


	//   ....[2]....
        /*003c*/ 	.word	0xffffffff


	//   ....[3]....
        /*0040*/ 	.word	0xffffffff


	//   ....[4]....
        /*0044*/ 	.word	0xffffffff


	//   ....[5]....
        /*0048*/ 	.word	0xffffffff


	//   ....[6]....
        /*004c*/ 	.word	0xffffffff


	//   ....[7]....
        /*0050*/ 	.word	0xffffffff


	//   ....[8]....
        /*0054*/ 	.word	0xffffffff


	//   ....[9]....
        /*0058*/ 	.word	0xffffffff


	//----- nvinfo : EIATTR_COOP_GROUP_INSTR_OFFSETS
	.align		4
.L_1059:
        /*005c*/ 	.byte	0x04, 0x28
        /*005e*/ 	.short	(.L_1061 - .L_1060)


	//   ....[0]....
.L_1060:
        /*0060*/ 	.word	0x00001790


	//   ....[1]....
        /*0064*/ 	.word	0x000017d0


	//   ....[2]....
        /*0068*/ 	.word	0x00001860


	//   ....[3]....
        /*006c*/ 	.word	0x00001880


	//   ....[4]....
        /*0070*/ 	.word	0x000018d0


	//   ....[5]....
        /*0074*/ 	.word	0x000018e0


	//   ....[6]....
        /*0078*/ 	.word	0x00001910


	//   ....[7]....
        /*007c*/ 	.word	0x00001940


	//   ....[8]....
        /*0080*/ 	.word	0x000019b0


	//   ....[9]....
        /*0084*/ 	.word	0x000019c0


	//----- nvinfo : EIATTR_VRC_CTA_INIT_COUNT
	.align		4
.L_1061:
        /*0088*/ 	.byte	0x02, 0x4a
	.zero		1
	.zero		1


	//----- nvinfo : EIATTR_EXIT_INSTR_OFFSETS
	.align		4
        /*008c*/ 	.byte	0x04, 0x1c
        /*008e*/ 	.short	(.L_1063 - .L_1062)


	//   ....[0]....
.L_1062:
        /*0090*/ 	.word	0x00004a10


	//   ....[1]....
        /*0094*/ 	.word	0x00004b40


	//   ....[2]....
        /*0098*/ 	.word	0x00005150


	//   ....[3]....
        /*009c*/ 	.word	0x00005750


	//----- nvinfo : EIATTR_MAX_THREADS
	.align		4
.L_1063:
        /*00a0*/ 	.byte	0x04, 0x05
        /*00a2*/ 	.short	(.L_1065 - .L_1064)
.L_1064:
        /*00a4*/ 	.word	0x000002a0
        /*00a8*/ 	.word	0x00000001
        /*00ac*/ 	.word	0x00000001


	//----- nvinfo : EIATTR_CRS_STACK_SIZE
	.align		4
.L_1065:
        /*00b0*/ 	.byte	0x04, 0x1e
        /*00b2*/ 	.short	(.L_1067 - .L_1066)
.L_1066:
        /*00b4*/ 	.word	0x00000000


	//----- nvinfo : EIATTR_CBANK_PARAM_SIZE
	.align		4
.L_1067:
        /*00b8*/ 	.byte	0x03, 0x19
        /*00ba*/ 	.short	0x00b8


	//----- nvinfo : EIATTR_PARAM_CBANK
	.align		4
        /*00bc*/ 	.byte	0x04, 0x0a
        /*00be*/ 	.short	(.L_1069 - .L_1068)
	.align		4
.L_1068:
        /*00c0*/ 	.word	index@(.nv.constant0._Z35group_norm_nhwc_bwd_one_pass_kernelI11Fp32IOBf16WLi128ELi42ELi672EEv26Group_norm_nhwc_bwd_params)
        /*00c4*/ 	.short	0x0380
        /*00c6*/ 	.short	0x00b8


	//----- nvinfo : EIATTR_SW_WAR
	.align		4
.L_1069:
        /*00c8*/ 	.byte	0x04, 0x36
        /*00ca*/ 	.short	(.L_1071 - .L_1070)
.L_1070:
        /*00cc*/ 	.word	0x00000008
.L_1071:


//--------------------- .nv.info._Z35group_norm_nhwc_bwd_one_pass_kernelI11Fp32IOBf16WLi256ELi42ELi672EEv26Group_norm_nhwc_bwd_params --------------------------
	.section	.nv.info._Z35group_norm_nhwc_bwd_one_pass_kernelI11Fp32IOBf16WLi256ELi42ELi672EEv26Group_norm_nhwc_bwd_params,"",@"SHT_CUDA_INFO"
	.sectionflags	@""
	.align	4


	//----- nvinfo : EIATTR_CUDA_API_VERSION
	.align		4
        /*0000*/ 	.byte	0x04, 0x37
        /*0002*/ 	.short	(.L_1073 - .L_1072)
.L_1072:
        /*0004*/ 	.word	0x00000082


	//----- nvinfo : EIATTR_KPARAM_INFO
	.align		4
.L_1073:
        /*0008*/ 	.byte	0x04, 0x17
        /*000a*/ 	.short	(.L_1075 - .L_1074)
.L_1074:
        /*000c*/ 	.word	0x00000000
        /*0010*/ 	.short	0x0000
        /*0012*/ 	.short	0x0000
        /*0014*/ 	.byte	0x00, 0xf0, 0xe1, 0x02


	//----- nvinfo : EIATTR_SPARSE_MMA_MASK
	.align		4
.L_1075:
        /*0018*/ 	.byte	0x03, 0x50
        /*001a*/ 	.short	0x0000


	//----- nvinfo : EIATTR_MAXREG_COUNT
	.align		4
        /*001c*/ 	.byte	0x03, 0x1b
        /*001e*/ 	.short	0x0050


	//----- nvinfo : EIATTR_NUM_BARRIERS
	.align		4
        /*0020*/ 	.byte	0x02, 0x4c
        /*0022*/ 	.byte	0x01
	.zero		1


	//----- nvinfo : EIATTR_MERCURY_ISA_VERSION
	.align		4
        /*0024*/ 	.byte	0x03, 0x5f
        /*0026*/ 	.short	0x0101


	//----- nvinfo : EIATTR_COOP_GROUP_MASK_REGIDS
	.align		4
        /*0028*/ 	.byte	0x04, 0x29
        /*002a*/ 	.short	(.L_1077 - .L_1076)


	//   ....[0]....
.L_1076:
        /*002c*/ 	.word	0xffffffff


	//   ....[1]....
        /*0030*/ 	.word	0xffffffff


	//   ....[2]....
        /*0034*/ 	.word	0xffffffff


	//   ....[3]....
        /*0038*/ 	.word	0xffffffff


	//   ....[4]....
        /*003c*/ 	.word	0xffffffff


	//   ....[5]....
        /*0040*/ 	.word	0xffffffff


	//   ....[6]....
        /*0044*/ 	.word	0xffffffff


	//   ....[7]....
        /*0048*/ 	.word	0xffffffff


	//   ....[8]....
        /*004c*/ 	.word	0xffffffff


	//   ....[9]....
        /*0050*/ 	.word	0xffffffff


	//----- nvinfo : EIATTR_COOP_GROUP_INSTR_OFFSETS
	.align		4
.L_1077:
        /*0054*/ 	.byte	0x04, 0x28
        /*0056*/ 	.short	(.L_1079 - .L_1078)


	//   ....[0]....
.L_1078:
        /*0058*/ 	.word	0x00002a30


	//   ....[1]....
        /*005c*/ 	.word	0x00002a60


	//   ....[2]....
        /*0060*/ 	.word	0x00002aa0


	//   ....[3]....
        /*0064*/ 	.word	0x00002ac0


	//   ....[4]....
        /*0068*/ 	.word	0x00002af0


	//   ....[5]....
        /*006c*/ 	.word	0x00002b10


	//   ....[6]....
        /*0070*/ 	.word	0x00002b40


	//   ....[7]....
        /*0074*/ 	.word	0x00002b60


	//   ....[8]....
        /*0078*/ 	.word	0x00002bb0


	//   ....[9]....
        /*007c*/ 	.word	0x00002bc0


	//----- nvinfo : EIATTR_VRC_CTA_INIT_COUNT
	.align		4
.L_1079:
        /*0080*/ 	.byte	0x02, 0x4a
	.zero		1
	.zero		1


	//----- nvinfo : EIATTR_EXIT_INSTR_OFFSETS
	.align		4
        /*0084*/ 	.byte	0x04, 0x1c
        /*0086*/ 	.short	(.L_1081 - .L_1080)


	//   ....[0]....
.L_1080:
        /*0088*/ 	.word	0x00005f30


	//   ....[1]....
        /*008c*/ 	.word	0x00006060


	//   ....[2]....
        /*0090*/ 	.word	0x00006660


	//   ....[3]....
        /*0094*/ 	.word	0x00006c60


	//----- nvinfo : EIATTR_MAX_THREADS
	.align		4
.L_1081:
        /*0098*/ 	.byte	0x04, 0x05
        /*009a*/ 	.short	(.L_1083 - .L_1082)
.L_1082:
        /*009c*/ 	.word	0x000002a0
        /*00a0*/ 	.word	0x00000001
        /*00a4*/ 	.word	0x00000001


	//----- nvinfo : EIATTR_CRS_STACK_SIZE
	.align		4
.L_1083:
        /*00a8*/ 	.byte	0x04, 0x1e
        /*00aa*/ 	.short	(.L_1085 - .L_1084)
.L_1084:
        /*00ac*/ 	.word	0x00000000


	//----- nvinfo : EIATTR_CBANK_PARAM_SIZE
	.align		4
.L_1085:
        /*00b0*/ 	.byte	0x03, 0x19
        /*00b2*/ 	.short	0x00b8


	//----- nvinfo : EIATTR_PARAM_CBANK
	.align		4
        /*00b4*/ 	.byte	0x04, 0x0a
        /*00b6*/ 	.short	(.L_1087 - .L_1086)
	.align		4
.L_1086:
        /*00b8*/ 	.word	index@(.nv.constant0._Z35group_norm_nhwc_bwd_one_pass_kernelI11Fp32IOBf16WLi256ELi42ELi672EEv26Group_norm_nhwc_bwd_params)
        /*00bc*/ 	.short	0x0380
        /*00be*/ 	.short	0x00b8


	//----- nvinfo : EIATTR_SW_WAR
	.align		4
.L_1087:
        /*00c0*/ 	.byte	0x04, 0x36
        /*00c2*/ 	.short	(.L_1089 - .L_1088)
.L_1088:
        /*00c4*/ 	.word	0x00000008
.L_1089:


//--------------------- .nv.info._Z35group_norm_nhwc_bwd_one_pass_kernelI11Fp32IOBf16WLi512ELi42ELi672EEv26Group_norm_nhwc_bwd_params --------------------------
	.section	.nv.info._Z35group_norm_nhwc_bwd_one_pass_kernelI11Fp32IOBf16WLi512ELi42ELi672EEv26Group_norm_nhwc_bwd_params,"",@"SHT_CUDA_INFO"
	.sectionflags	@""
	.align	4


	//----- nvinfo : EIATTR_CUDA_API_VERSION
	.align		4
        /*0000*/ 	.byte	0x04, 0x37
        /*0002*/ 	.short	(.L_1091 - .L_1090)
.L_1090:
        /*0004*/ 	.word	0x00000082


	//----- nvinfo : EIATTR_KPARAM_INFO
	.align		4
.L_1091:
        /*0008*/ 	.byte	0x04, 0x17
        /*000a*/ 	.short	(.L_1093 - .L_1092)
.L_1092:
        /*000c*/ 	.word	0x00000000
        /*0010*/ 	.short	0x0000
        /*0012*/ 	.short	0x0000
        /*0014*/ 	.byte	0x00, 0xf0, 0xe1, 0x02


	//----- nvinfo : EIATTR_SPARSE_MMA_MASK
	.align		4
.L_1093:
        /*0018*/ 	.byte	0x03, 0x50
        /*001a*/ 	.short	0x0000


	//----- nvinfo : EIATTR_MAXREG_COUNT
	.align		4
        /*001c*/ 	.byte	0x03, 0x1b
        /*001e*/ 	.short	0x0050


	//----- nvinfo : EIATTR_NUM_BARRIERS
	.align		4
        /*0020*/ 	.byte	0x02, 0x4c
        /*0022*/ 	.byte	0x01
	.zero		1


	//----- nvinfo : EIATTR_ANNOTATIONS
	.align		4
        /*0024*/ 	.byte	0x04, 0x55
        /*0026*/ 	.short	(.L_1095 - .L_1094)


	//   ....[0]....
.L_1094:
        /* <DEDUP_REMOVED lines=17> */
        /*012c*/ 	.byte	0x20, 0x82, 0x00, 0x00, 0x01, 0x00, 0x00, 0x00, 0x30, 0x82, 0x00, 0x00


	//----- nvinfo : EIATTR_MERCURY_ISA_VERSION
	.align		4
.L_1095:
        /*0138*/ 	.byte	0x03, 0x5f
        /*013a*/ 	.short	0x0101


	//----- nvinfo : EIATTR_INT_WARP_WIDE_INSTR_OFFSETS
	.align		4
        /*013c*/ 	.byte	0x04, 0x31
        /*013e*/ 	.short	(.L_1097 - .L_1096)


	//   ....[0]....
.L_1096:
        /*0140*/ 	.word	0x00004fb0


	//----- nvinfo : EIATTR_COOP_GROUP_MASK_REGIDS
	.align		4
.L_1097:
        /*0144*/ 	.byte	0x04, 0x29
        /*0146*/ 	.short	(.L_1099 - .L_1098)


	//   ....[0]....
.L_1098:
        /*0148*/ 	.word	0xffffffff


	//   ....[1]....
        /*014c*/ 	.word	0xffffffff


	//   ....[2]....
        /*0150*/ 	.word	0xffffffff


	//   ....[3]....
        /*0154*/ 	.word	0xffffffff


	//   ....[4]....
        /*0158*/ 	.word	0xffffffff


	//   ....[5]....
        /*015c*/ 	.word	0xffffffff


	//   ....[6]....
        /*0160*/ 	.word	0xffffffff


	//   ....[7]....
        /*0164*/ 	.word	0xffffffff


	//   ....[8]....
        /*0168*/ 	.word	0xffffffff


	//   ....[9]....
        /*016c*/ 	.word	0xffffffff


	//----- nvinfo : EIATTR_COOP_GROUP_INSTR_OFFSETS
	.align		4
.L_1099:
        /*0170*/ 	.byte	0x04, 0x28
        /*0172*/ 	.short	(.L_1101 - .L_1100)


	//   ....[0]....
.L_1100:
        /*0174*/ 	.word	0x00004d90


	//   ....[1]....
        /*0178*/ 	.word	0x00004db0


	//   ....[2]....
        /*017c*/ 	.word	0x00004e20


	//   ....[3]....
        /*0180*/ 	.word	0x00004e30


	//   ....[4]....
        /*0184*/ 	.word	0x00004e60


	//   ....[5]....
        /*0188*/ 	.word	0x00004e80


	//   ....[6]....
        /*018c*/ 	.word	0x00004ed0


	//   ....[7]....
        /*0190*/ 	.word	0x00004ee0


	//   ....[8]....
        /*0194*/ 	.word	0x00004f50


	//   ....[9]....
        /*0198*/ 	.word	0x00004f60


	//----- nvinfo : EIATTR_VRC_CTA_INIT_COUNT
	.align		4
.L_1101:
        /*019c*/ 	.byte	0x02, 0x4a
	.zero		1
	.zero		1


	//----- nvinfo : EIATTR_EXIT_INSTR_OFFSETS
	.align		4
        /*01a0*/ 	.byte	0x04, 0x1c
        /*01a2*/ 	.short	(.L_1103 - .L_1102)


	//   ....[0]....
.L_1102:
        /*01a4*/ 	.word	0x0000a730


	//   ....[1]....
        /*01a8*/ 	.word	0x0000a860


	//   ....[2]....
        /*01ac*/ 	.word	0x0000ae70


	//   ....[3]....
        /*01b0*/ 	.word	0x0000b470


	//----- nvinfo : EIATTR_MAX_THREADS
	.align		4
.L_1103:
        /*01b4*/ 	.byte	0x04, 0x05
        /*01b6*/ 	.short	(.L_1105 - .L_1104)
.L_1104:
        /*01b8*/ 	.word	0x000002a0
        /*01bc*/ 	.word	0x00000001
        /*01c0*/ 	.word	0x00000001


	//----- nvinfo : EIATTR_CRS_STACK_SIZE
	.align		4
.L_1105:
        /*01c4*/ 	.byte	0x04, 0x1e
        /*01c6*/ 	.short	(.L_1107 - .L_1106)
.L_1106:
        /*01c8*/ 	.word	0x00000000


	//----- nvinfo : EIATTR_CBANK_PARAM_SIZE
	.align		4
.L_1107:
        /*01cc*/ 	.byte	0x03, 0x19
        /*01ce*/ 	.short	0x00b8


	//----- nvinfo : EIATTR_PARAM_CBANK
	.align		4
        /*01d0*/ 	.byte	0x04, 0x0a
        /*01d2*/ 	.short	(.L_1109 - .L_1108)
	.align		4
.L_1108:
        /*01d4*/ 	.word	index@(.nv.constant0._Z35group_norm_nhwc_bwd_one_pass_kernelI11Fp32IOBf16WLi512ELi42ELi672EEv26Group_norm_nhwc_bwd_params)
        /*01d8*/ 	.short	0x0380
        /*01da*/ 	.short	0x00b8


	//----- nvinfo : EIATTR_SW_WAR
	.align		4
.L_1109:
        /*01dc*/ 	.byte	0x04, 0x36
        /*01de*/ 	.short	(.L_1111 - .L_1110)
.L_1110:
        /*01e0*/ 	.word	0x00000008
.L_1111:


//--------------------- .nv.info._Z35group_norm_nhwc_bwd_one_pass_kernelI11Fp32IOFp16WLi64ELi42ELi672EEv26Group_norm_nhwc_bwd_params --------------------------
	.section	.nv.info._Z35group_norm_nhwc_bwd_one_pass_kernelI11Fp32IOFp16WLi64ELi42ELi672EEv26Group_norm_nhwc_bwd_params,"",@"SHT_CUDA_INFO"
	.sectionflags	@""
	.align	4


	//----- nvinfo : EIATTR_CUDA_API_VERSION
	.align		4
        /*0000*/ 	.byte	0x04, 0x37
        /*0002*/ 	.short	(.L_1113 - .L_1112)
.L_1112:
        /*0004*/ 	.word	0x00000082


	//----- nvinfo : EIATTR_KPARAM_INFO
	.align		4
.L_1113:
        /*0008*/ 	.byte	0x04, 0x17
        /*000a*/ 	.short	(.L_1115 - .L_1114)
.L_1114:
        /*000c*/ 	.word	0x00000000
        /*0010*/ 	.short	0x0000
        /*0012*/ 	.short	0x0000
        /*0014*/ 	.byte	0x00, 0xf0, 0xe1, 0x02


	//----- nvinfo : EIATTR_SPARSE_MMA_MASK
	.align		4
.L_1115:
        /*0018*/ 	.byte	0x03, 0x50
        /*001a*/ 	.short	0x0000


	//----- nvinfo : EIATTR_MAXREG_COUNT
	.align		4
        /*001c*/ 	.byte	0x03, 0x1b
        /*001e*/ 	.short	0x0050


	//----- nvinfo : EIATTR_NUM_BARRIERS
	.align		4
        /*0020*/ 	.byte	0x02, 0x4c
        /*0022*/ 	.byte	0x01
	.zero		1


	//----- nvinfo : EIATTR_MERCURY_ISA_VERSION
	.align		4
        /*0024*/ 	.byte	0x03, 0x5f
        /*0026*/ 	.short	0x0101


	//----- nvinfo : EIATTR_INT_WARP_WIDE_INSTR_OFFSETS
	.align		4
        /*0028*/ 	.byte	0x04, 0x31
        /*002a*/ 	.short	(.L_1117 - .L_1116)


	//   ....[0]....
.L_1116:
        /*002c*/ 	.word	0x00001170


	//   ....[1]....
        /*0030*/ 	.word	0x00002480


	//   ....[2]....
        /*0034*/ 	.word	0x000024a0


	//   ....[3]....
        /*0038*/ 	.word	0x000024b0


	//   ....[4]....
        /*003c*/ 	.word	0x000025c0


	//   ....[5]....
        /*0040*/ 	.word	0x000025d0


	//   ....[6]....
        /*0044*/ 	.word	0x000026b0


	//   ....[7]....
        /*0048*/ 	.word	0x000026e0


	//   ....[8]....
        /*004c*/ 	.word	0x00002740


	//----- nvinfo : EIATTR_COOP_GROUP_MASK_REGIDS
	.align		4
.L_1117:
        /*0050*/ 	.byte	0x04, 0x29
        /*0052*/ 	.short	(.L_1119 - .L_1118)


	//   ....[0]....
.L_1118:
        /*0054*/ 	.word	0xffffffff


	//   ....[1]....
        /*0058*/ 	.word	0xffffffff


	//   ....[2]....
        /*005c*/ 	.word	0xffffffff


	//   ....[3]....
        /*0060*/ 	.word	0xffffffff


	//   ....[4]....
        /*0064*/ 	.word	0xffffffff


	//   ....[5]....
        /*0068*/ 	.word	0xffffffff


	//   ....[6]....
        /*006c*/ 	.word	0xffffffff


	//   ....[7]....
        /*0070*/ 	.word	0xffffffff


	//   ....[8]....
        /*0074*/ 	.word	0xffffffff


	//   ....[9]....
        /*0078*/ 	.word	0xffffffff


	//----- nvinfo : EIATTR_COOP_GROUP_INSTR_OFFSETS
	.align		4
.L_1119:
        /*007c*/ 	.byte	0x04, 0x28
        /*007e*/ 	.short	(.L_1121 - .L_1120)


	//   ....[0]....
.L_1120:
        /*0080*/ 	.word	0x00000f10


	//   ....[1]....
        /*0084*/ 	.word	0x00000f50


	//   ....[2]....
        /*0088*/ 	.word	0x00000fe0


	//   ....[3]....
        /*008c*/ 	.word	0x00001010


	//   ....[4]....
        /*0090*/ 	.word	0x00001050


	//   ....[5]....
        /*0094*/ 	.word	0x00001070


	//   ....[6]....
        /*0098*/ 	.word	0x000010a0


	//   ....[7]....
        /*009c*/ 	.word	0x000010c0


	//   ....[8]....
        /*00a0*/ 	.word	0x00001110


	//   ....[9]....
        /*00a4*/ 	.word	0x00001120


	//----- nvinfo : EIATTR_VRC_CTA_INIT_COUNT
	.align		4
.L_1121:
        /*00a8*/ 	.byte	0x02, 0x4a
	.zero		1
	.zero		1


	//----- nvinfo : EIATTR_EXIT_INSTR_OFFSETS
	.align		4
        /*00ac*/ 	.byte	0x04, 0x1c
        /*00ae*/ 	.short	(.L_1123 - .L_1122)


	//   ....[0]....
.L_1122:
        /*00b0*/ 	.word	0x00003630


	//   ....[1]....
        /*00b4*/ 	.word	0x00003760


	//   ....[2]....
        /*00b8*/ 	.word	0x00003d60


	//   ....[3]....
        /*00bc*/ 	.word	0x00004360


	//----- nvinfo : EIATTR_MAX_THREADS
	.align		4
.L_1123:
        /*00c0*/ 	.byte	0x04, 0x05
        /*00c2*/ 	.short	(.L_1125 - .L_1124)
.L_1124:
        /*00c4*/ 	.word	0x000002a0
        /*00c8*/ 	.word	0x00000001
        /*00cc*/ 	.word	0x00000001


	//----- nvinfo : EIATTR_CRS_STACK_SIZE
	.align		4
.L_1125:
        /*00d0*/ 	.byte	0x04, 0x1e
        /*00d2*/ 	.short	(.L_1127 - .L_1126)
.L_1126:
        /*00d4*/ 	.word	0x00000000


	//----- nvinfo : EIATTR_CBANK_PARAM_SIZE
	.align		4
.L_1127:
        /*00d8*/ 	.byte	0x03, 0x19
        /*00da*/ 	.short	0x00b8


	//----- nvinfo : EIATTR_PARAM_CBANK
	.align		4
        /*00dc*/ 	.byte	0x04, 0x0a
        /*00de*/ 	.short	(.L_1129 - .L_1128)
	.align		4
.L_1128:
        /*00e0*/ 	.word	index@(.nv.constant0._Z35group_norm_nhwc_bwd_one_pass_kernelI11Fp32IOFp16WLi64ELi42ELi672EEv26Group_norm_nhwc_bwd_params)
        /*00e4*/ 	.short	0x0380
        /*00e6*/ 	.short	0x00b8


	//----- nvinfo : EIATTR_SW_WAR
	.align		4
.L_1129:
        /*00e8*/ 	.byte	0x04, 0x36
        /*00ea*/ 	.short	(.L_1131 - .L_1130)
.L_1130:
        /*00ec*/ 	.word	0x00000008
.L_1131:


//--------------------- .nv.info._Z35group_norm_nhwc_bwd_one_pass_kernelI11Fp32IOFp16WLi128ELi42ELi672EEv26Group_norm_nhwc_bwd_params --------------------------
	.section	.nv.info._Z35group_norm_nhwc_bwd_one_pass_kernelI11Fp32IOFp16WLi128ELi42ELi672EEv26Group_norm_nhwc_bwd_params,"",@"SHT_CUDA_INFO"
	.sectionflags	@""
	.align	4


	//----- nvinfo : EIATTR_CUDA_API_VERSION
	.align		4
        /*0000*/ 	.byte	0x04, 0x37
        /*0002*/ 	.short	(.L_1133 - .L_1132)
.L_1132:
        /*0004*/ 	.word	0x00000082


	//----- nvinfo : EIATTR_KPARAM_INFO
	.align		4
.L_1133:
        /*0008*/ 	.byte	0x04, 0x17
        /*000a*/ 	.short	(.L_1135 - .L_1134)
.L_1134:
        /*000c*/ 	.word	0x00000000
        /*0010*/ 	.short	0x0000
        /*0012*/ 	.short	0x0000
        /*0014*/ 	.byte	0x00, 0xf0, 0xe1, 0x02


	//----- nvinfo : EIATTR_SPARSE_MMA_MASK
	.align		4
.L_1135:
        /*0018*/ 	.byte	0x03, 0x50
        /*001a*/ 	.short	0x0000


	//----- nvinfo : EIATTR_MAXREG_COUNT
	.align		4
        /*001c*/ 	.byte	0x03, 0x1b
        /*001e*/ 	.short	0x0050


	//----- nvinfo : EIATTR_NUM_BARRIERS
	.align		4
        /*0020*/ 	.byte	0x02, 0x4c
        /*0022*/ 	.byte	0x01
	.zero		1


	//----- nvinfo : EIATTR_MERCURY_ISA_VERSION
	.align		4
        /*0024*/ 	.byte	0x03, 0x5f
        /*0026*/ 	.short	0x0101


	//----- nvinfo : EIATTR_INT_WARP_WIDE_INSTR_OFFSETS
	.align		4
        /*0028*/ 	.byte	0x04, 0x31
        /*002a*/ 	.short	(.L_1137 - .L_1136)


	//   ....[0]....
.L_1136:
        /*002c*/ 	.word	0x00001a10


	//----- nvinfo : EIATTR_COOP_GROUP_MASK_REGIDS
	.align		4
.L_1137:
        /*0030*/ 	.byte	0x04, 0x29
        /*0032*/ 	.short	(.L_1139 - .L_1138)


	//   ....[0]....
.L_1138:
        /*0034*/ 	.word	0xffffffff


	//   ....[1]....
        /*0038*/ 	.word	0xffffffff


	//   ....[2]....
        /*003c*/ 	.word	0xffffffff


	//   ....[3]....
        /*0040*/ 	.word	0xffffffff


	//   ....[4]....
        /*0044*/ 	.word	0xffffffff


	//   ....[5]....
        /*0048*/ 	.word	0xffffffff


	//   ....[6]....
        /*004c*/ 	.word	0xffffffff


	//   ....[7]....
        /*0050*/ 	.word	0xffffffff


	//   ....[8]....
        /*0054*/ 	.word	0xffffffff


	//   ....[9]....
        /*0058*/ 	.word	0xffffffff


	//----- nvinfo : EIATTR_COOP_GROUP_INSTR_OFFSETS
	.align		4
.L_1139:
        /*005c*/ 	.byte	0x04, 0x28
        /*005e*/ 	.short	(.L_1141 - .L_1140)


	//   ....[0]....
.L_1140:
        /*0060*/ 	.word	0x00001790


	//   ....[1]....
        /*0064*/ 	.word	0x000017d0


	//   ....[2]....
        /*0068*/ 	.word	0x00001860


	//   ....[3]....
        /*006c*/ 	.word	0x00001880


	//   ....[4]....
        /*0070*/ 	.word	0x000018d0


	//   ....[5]....
        /*0074*/ 	.word	0x000018e0


	//   ....[6]....
        /*0078*/ 	.word	0x00001910


	//   ....[7]....
        /*007c*/ 	.word	0x00001940


	//   ....[8]....
        /*0080*/ 	.word	0x000019b0


	//   ....[9]....
        /*0084*/ 	.word	0x000019c0


	//----- nvinfo : EIATTR_VRC_CTA_INIT_COUNT
	.align		4
.L_1141:
        /*0088*/ 	.byte	0x02, 0x4a
	.zero		1
	.zero		1


	//----- nvinfo : EIATTR_EXIT_INSTR_OFFSETS
	.align		4
        /*008c*/ 	.byte	0x04, 0x1c
        /*008e*/ 	.short	(.L_1143 - .L_1142)


	//   ....[0]....
.L_1142:
        /*0090*/ 	.word	0x00004a10


	//   ....[1]....
        /*0094*/ 	.word	0x00004b40


	//   ....[2]....
        /*0098*/ 	.word	0x00005150


	//   ....[3]....
        /*009c*/ 	.word	0x00005750


	//----- nvinfo : EIATTR_MAX_THREADS
	.align		4
.L_1143:
        /*00a0*/ 	.byte	0x04, 0x05
        /*00a2*/ 	.short	(.L_1145 - .L_1144)
.L_1144:
        /*00a4*/ 	.word	0x000002a0
        /*00a8*/ 	.word	0x00000001
        /*00ac*/ 	.word	0x00000001


	//----- nvinfo : EIATTR_CRS_STACK_SIZE
	.align		4
.L_1145:
        /*00b0*/ 	.byte	0x04, 0x1e
        /*00b2*/ 	.short	(.L_1147 - .L_1146)
.L_1146:
        /*00b4*/ 	.word	0x00000000


	//----- nvinfo : EIATTR_CBANK_PARAM_SIZE
	.align		4
.L_1147:
        /*00b8*/ 	.byte	0x03, 0x19
        /*00ba*/ 	.short	0x00b8


	//----- nvinfo : EIATTR_PARAM_CBANK
	.align		4
        /*00bc*/ 	.byte	0x04, 0x0a
        /*00be*/ 	.short	(.L_1149 - .L_1148)
	.align		4
.L_1148:
        /*00c0*/ 	.word	index@(.nv.constant0._Z35group_norm_nhwc_bwd_one_pass_kernelI11Fp32IOFp16WLi128ELi42ELi672EEv26Group_norm_nhwc_bwd_params)
        /*00c4*/ 	.short	0x0380
        /*00c6*/ 	.short	0x00b8


	//----- nvinfo : EIATTR_SW_WAR
	.align		4
.L_1149:
        /*00c8*/ 	.byte	0x04, 0x36
        /*00ca*/ 	.short	(.L_1151 - .L_1150)
.L_1150:
        /*00cc*/ 	.word	0x00000008
.L_1151:


//--------------------- .nv.info._Z35group_norm_nhwc_bwd_one_pass_kernelI11Fp32IOFp16WLi256ELi42ELi672EEv26Group_norm_nhwc_bwd_params --------------------------
	.section	.nv.info._Z35group_norm_nhwc_bwd_one_pass_kernelI11Fp32IOFp16WLi256ELi42ELi672EEv26Group_norm_nhwc_bwd_params,"",@"SHT_CUDA_INFO"
	.sectionflags	@""
	.align	4


	//----- nvinfo : EIATTR_CUDA_API_VERSION
	.align		4
        /*0000*/ 	.byte	0x04, 0x37
        /*0002*/ 	.short	(.L_1153 - .L_1152)
.L_1152:
        /*0004*/ 	.word	0x00000082


	//----- nvinfo : EIATTR_KPARAM_INFO
	.align		4
.L_1153:
        /*0008*/ 	.byte	0x04, 0x17
        /*000a*/ 	.short	(.L_1155 - .L_1154)
.L_1154:
        /*000c*/ 	.word	0x00000000
        /*0010*/ 	.short	0x0000
        /*0012*/ 	.short	0x0000
        /*0014*/ 	.byte	0x00, 0xf0, 0xe1, 0x02


	//----- nvinfo : EIATTR_SPARSE_MMA_MASK
	.align		4
.L_1155:
        /*0018*/ 	.byte	0x03, 0x50
        /*001a*/ 	.short	0x0000


	//----- nvinfo : EIATTR_MAXREG_COUNT
	.align		4
        /*001c*/ 	.byte	0x03, 0x1b
        /*001e*/ 	.short	0x0050


	//----- nvinfo : EIATTR_NUM_BARRIERS
	.align		4
        /*0020*/ 	.byte	0x02, 0x4c
        /*0022*/ 	.byte	0x01
	.zero		1


	//----- nvinfo : EIATTR_MERCURY_ISA_VERSION
	.align		4
        /*0024*/ 	.byte	0x03, 0x5f
        /*0026*/ 	.short	0x0101


	//----- nvinfo : EIATTR_COOP_GROUP_MASK_REGIDS
	.align		4
        /*0028*/ 	.byte	0x04, 0x29
        /*002a*/ 	.short	(.L_1157 - .L_1156)


	//   ....[0]....
.L_1156:
        /*002c*/ 	.word	0xffffffff


	//   ....[1]....
        /*0030*/ 	.word	0xffffffff


	//   ....[2]....
        /*0034*/ 	.word	0xffffffff


	//   ....[3]....
        /*0038*/ 	.word	0xffffffff


	//   ....[4]....
        /*003c*/ 	.word	0xffffffff


	//   ....[5]....
        /*0040*/ 	.word	0xffffffff


	//   ....[6]....
        /*0044*/ 	.word	0xffffffff


	//   ....[7]....
        /*0048*/ 	.word	0xffffffff


	//   ....[8]....
        /*004c*/ 	.word	0xffffffff


	//   ....[9]....
        /*0050*/ 	.word	0xffffffff


	//----- nvinfo : EIATTR_COOP_GROUP_INSTR_OFFSETS
	.align		4
.L_1157:
        /*0054*/ 	.byte	0x04, 0x28
        /*0056*/ 	.short	(.L_1159 - .L_1158)


	//   ....[0]....
.L_1158:
        /*0058*/ 	.word	0x00002a30


	//   ....[1]....
        /*005c*/ 	.word	0x00002a60


	//   ....[2]....
        /*0060*/ 	.word	0x00002aa0


	//   ....[3]....
        /*0064*/ 	.word	0x00002ac0


	//   ....[4]....
        /*0068*/ 	.word	0x00002af0


	//   ....[5]....
        /*006c*/ 	.word	0x00002b10


	//   ....[6]....
        /*0070*/ 	.word	0x00002b40


	//   ....[7]....
        /*0074*/ 	.word	0x00002b60


	//   ....[8]....
        /*0078*/ 	.word	0x00002bb0


	//   ....[9]....
        /*007c*/ 	.word	0x00002bc0


	//----- nvinfo : EIATTR_VRC_CTA_INIT_COUNT
	.align		4
.L_1159:
        /*0080*/ 	.byte	0x02, 0x4a
	.zero		1
	.zero		1


	//----- nvinfo : EIATTR_EXIT_INSTR_OFFSETS
	.align		4
        /*0084*/ 	.byte	0x04, 0x1c
        /*0086*/ 	.short	(.L_1161 - .L_1160)


	//   ....[0]....
.L_1160:
        /*0088*/ 	.word	0x00005f30


	//   ....[1]....
        /*008c*/ 	.word	0x00006060


	//   ....[2]....
        /*0090*/ 	.word	0x00006660


	//   ....[3]....
        /*0094*/ 	.word	0x00006c60


	//----- nvinfo : EIATTR_MAX_THREADS
	.align		4
.L_1161:
        /*0098*/ 	.byte	0x04, 0x05
        /*009a*/ 	.short	(.L_1163 - .L_1162)
.L_1162:
        /*009c*/ 	.word	0x000002a0
        /*00a0*/ 	.word	0x00000001
        /*00a4*/ 	.word	0x00000001


	//----- nvinfo : EIATTR_CRS_STACK_SIZE
	.align		4
.L_1163:
        /*00a8*/ 	.byte	0x04, 0x1e
        /*00aa*/ 	.short	(.L_1165 - .L_1164)
.L_1164:
        /*00ac*/ 	.word	0x00000000


	//----- nvinfo : EIATTR_CBANK_PARAM_SIZE
	.align		4
.L_1165:
        /*00b0*/ 	.byte	0x03, 0x19
        /*00b2*/ 	.short	0x00b8


	//----- nvinfo : EIATTR_PARAM_CBANK
	.align		4
        /*00b4*/ 	.byte	0x04, 0x0a
        /*00b6*/ 	.short	(.L_1167 - .L_1166)
	.align		4
.L_1166:
        /*00b8*/ 	.word	index@(.nv.constant0._Z35group_norm_nhwc_bwd_one_pass_kernelI11Fp32IOFp16WLi256ELi42ELi672EEv26Group_norm_nhwc_bwd_params)
        /*00bc*/ 	.short	0x0380
        /*00be*/ 	.short	0x00b8


	//----- nvinfo : EIATTR_SW_WAR
	.align		4
.L_1167:
        /*00c0*/ 	.byte	0x04, 0x36
        /*00c2*/ 	.short	(.L_1169 - .L_1168)
.L_1168:
        /*00c4*/ 	.word	0x00000008
.L_1169:


//--------------------- .nv.info._Z35group_norm_nhwc_bwd_one_pass_kernelI11Fp32IOFp16WLi512ELi42ELi672EEv26Group_norm_nhwc_bwd_params --------------------------
	.section	.nv.info._Z35group_norm_nhwc_bwd_one_pass_kernelI11Fp32IOFp16WLi512ELi42ELi672EEv26Group_norm_nhwc_bwd_params,"",@"SHT_CUDA_INFO"
	.sectionflags	@""
	.align	4


	//----- nvinfo : EIATTR_CUDA_API_VERSION
	.align		4
        /*0000*/ 	.byte	0x04, 0x37
        /*0002*/ 	.short	(.L_1171 - .L_1170)
.L_1170:
        /*0004*/ 	.word	0x00000082


	//----- nvinfo : EIATTR_KPARAM_INFO
	.align		4
.L_1171:
        /*0008*/ 	.byte	0x04, 0x17
        /*000a*/ 	.short	(.L_1173 - .L_1172)
.L_1172:
        /*000c*/ 	.word	0x00000000
        /*0010*/ 	.short	0x0000
        /*0012*/ 	.short	0x0000
        /*0014*/ 	.byte	0x00, 0xf0, 0xe1, 0x02


	//----- nvinfo : EIATTR_SPARSE_MMA_MASK
	.align		4
.L_1173:
        /*0018*/ 	.byte	0x03, 0x50
        /*001a*/ 	.short	0x0000


	//----- nvinfo : EIATTR_MAXREG_COUNT
	.align		4
        /*001c*/ 	.byte	0x03, 0x1b
        /*001e*/ 	.short	0x0050


	//----- nvinfo : EIATTR_NUM_BARRIERS
	.align		4
        /*0020*/ 	.byte	0x02, 0x4c
        /*0022*/ 	.byte	0x01
	.zero		1


	//----- nvinfo : EIATTR_ANNOTATIONS
	.align		4
        /*0024*/ 	.byte	0x04, 0x55
        /*0026*/ 	.short	(.L_1175 - .L_1174)


	//   ....[0]....
.L_1174:
        /* <DEDUP_REMOVED lines=18> */


	//----- nvinfo : EIATTR_MERCURY_ISA_VERSION
	.align		4
.L_1175:
        /*0138*/ 	.byte	0x03, 0x5f
        /*013a*/ 	.short	0x0101


	//----- nvinfo : EIATTR_INT_WARP_WIDE_INSTR_OFFSETS
	.align		4
        /*013c*/ 	.byte	0x04, 0x31
        /*013e*/ 	.short	(.L_1177 - .L_1176)


	//   ....[0]....
.L_1176:
        /*0140*/ 	.word	0x00004fb0


	//----- nvinfo : EIATTR_COOP_GROUP_MASK_REGIDS
	.align		4
.L_1177:
        /*0144*/ 	.byte	0x04, 0x29
        /*0146*/ 	.short	(.L_1179 - .L_1178)


	//   ....[0]....
.L_1178:
        /*0148*/ 	.word	0xffffffff


	//   ....[1]....
        /*014c*/ 	.word	0xffffffff


	//   ....[2]....
        /*0150*/ 	.word	0xffffffff


	//   ....[3]....
        /*0154*/ 	.word	0xffffffff


	//   ....[4]....
        /*0158*/ 	.word	0xffffffff


	//   ....[5]....
        /*015c*/ 	.word	0xffffffff


	//   ....[6]....
        /*0160*/ 	.word	0xffffffff


	//   ....[7]....
        /*0164*/ 	.word	0xffffffff


	//   ....[8]....
        /*0168*/ 	.word	0xffffffff


	//   ....[9]....
        /*016c*/ 	.word	0xffffffff


	//----- nvinfo : EIATTR_COOP_GROUP_INSTR_OFFSETS
	.align		4
.L_1179:
        /*0170*/ 	.byte	0x04, 0x28
        /*0172*/ 	.short	(.L_1181 - .L_1180)


	//   ....[0]....
.L_1180:
        /*0174*/ 	.word	0x00004d90


	//   ....[1]....
        /*0178*/ 	.word	0x00004db0


	//   ....[2]....
        /*017c*/ 	.word	0x00004e20


	//   ....[3]....
        /*0180*/ 	.word	0x00004e30


	//   ....[4]....
        /*0184*/ 	.word	0x00004e60


	//   ....[5]....
        /*0188*/ 	.word	0x00004e80


	//   ....[6]....
        /*018c*/ 	.word	0x00004ed0


	//   ....[7]....
        /*0190*/ 	.word	0x00004ee0


	//   ....[8]....
        /*0194*/ 	.word	0x00004f50


	//   ....[9]....
        /*0198*/ 	.word	0x00004f60


	//----- nvinfo : EIATTR_VRC_CTA_INIT_COUNT
	.align		4
.L_1181:
        /*019c*/ 	.byte	0x02, 0x4a
	.zero		1
	.zero		1


	//----- nvinfo : EIATTR_EXIT_INSTR_OFFSETS
	.align		4
        /*01a0*/ 	.byte	0x04, 0x1c
        /*01a2*/ 	.short	(.L_1183 - .L_1182)


	//   ....[0]....
.L_1182:
        /*01a4*/ 	.word	0x0000a730


	//   ....[1]....
        /*01a8*/ 	.word	0x0000a860


	//   ....[2]....
        /*01ac*/ 	.word	0x0000ae70


	//   ....[3]....
        /*01b0*/ 	.word	0x0000b470


	//----- nvinfo : EIATTR_MAX_THREADS
	.align		4
.L_1183:
        /*01b4*/ 	.byte	0x04, 0x05
        /*01b6*/ 	.short	(.L_1185 - .L_1184)
.L_1184:
        /*01b8*/ 	.word	0x000002a0
        /*01bc*/ 	.word	0x00000001
        /*01c0*/ 	.word	0x00000001


	//----- nvinfo : EIATTR_CRS_STACK_SIZE
	.align		4
.L_1185:
        /*01c4*/ 	.byte	0x04, 0x1e
        /*01c6*/ 	.short	(.L_1187 - .L_1186)
.L_1186:
        /*01c8*/ 	.word	0x00000000


	//----- nvinfo : EIATTR_CBANK_PARAM_SIZE
	.align		4
.L_1187:
        /*01cc*/ 	.byte	0x03, 0x19
        /*01ce*/ 	.short	0x00b8


	//----- nvinfo : EIATTR_PARAM_CBANK
	.align		4
        /*01d0*/ 	.byte	0x04, 0x0a
        /*01d2*/ 	.short	(.L_1189 - .L_1188)
	.align		4
.L_1188:
        /*01d4*/ 	.word	index@(.nv.constant0._Z35group_norm_nhwc_bwd_one_pass_kernelI11Fp32IOFp16WLi512ELi42ELi672EEv26Group_norm_nhwc_bwd_params)
        /*01d8*/ 	.short	0x0380
        /*01da*/ 	.short	0x00b8


	//----- nvinfo : EIATTR_SW_WAR
	.align		4
.L_1189:
        /*01dc*/ 	.byte	0x04, 0x36
        /*01de*/ 	.short	(.L_1191 - .L_1190)
.L_1190:
        /*01e0*/ 	.word	0x00000008
.L_1191:


//--------------------- .nv.info._Z35group_norm_nhwc_fwd_one_pass_kernelI11Bf16IOFp32WLi64ELi42ELi672EEv26Group_norm_nhwc_fwd_params --------------------------
	.section	.nv.info._Z35group_norm_nhwc_fwd_one_pass_kernelI11Bf16IOFp32WLi64ELi42ELi672EEv26Group_norm_nhwc_fwd_params,"",@"SHT_CUDA_INFO"
	.sectionflags	@""
	.align	4


	//----- nvinfo : EIATTR_CUDA_API_VERSION
	.align		4
        /*0000*/ 	.byte	0x04, 0x37
        /*0002*/ 	.short	(.L_1193 - .L_1192)
.L_1192:
        /*0004*/ 	.word	0x00000082


	//----- nvinfo : EIATTR_KPARAM_INFO
	.align		4
.L_1193:
        /*0008*/ 	.byte	0x04, 0x17
        /*000a*/ 	.short	(.L_1195 - .L_1194)
.L_1194:
        /*000c*/ 	.word	0x00000000
        /*0010*/ 	.short	0x0000
        /*0012*/ 	.short	0x0000
        /*0014*/ 	.byte	0x00, 0xf0, 0x81, 0x02


	//----- nvinfo : EIATTR_SPARSE_MMA_MASK
	.align		4
.L_1195:
        /*0018*/ 	.byte	0x03, 0x50
        /*001a*/ 	.short	0x0000


	//----- nvinfo : EIATTR_MAXREG_COUNT
	.align		4
        /*001c*/ 	.byte	0x03, 0x1b
        /*001e*/ 	.short	0x0050


	//----- nvinfo : EIATTR_NUM_BARRIERS
	.align		4
        /*0020*/ 	.byte	0x02, 0x4c
        /*0022*/ 	.byte	0x01
	.zero		1


	//----- nvinfo : EIATTR_MERCURY_ISA_VERSION
	.align		4
        /*0024*/ 	.byte	0x03, 0x5f
        /*0026*/ 	.short	0x0101


	//----- nvinfo : EIATTR_INT_WARP_WIDE_INSTR_OFFSETS
	.align		4
        /*0028*/ 	.byte	0x04, 0x31
        /*002a*/ 	.short	(.L_1197 - .L_1196)


	//   ....[0]....
.L_1196:
        /*002c*/ 	.word	0x00001100


	//   ....[1]....
        /*0030*/ 	.word	0x00001120


	//   ....[2]....
        /*0034*/ 	.word	0x00001140


	//   ....[3]....
        /*0038*/ 	.word	0x00001270


	//   ....[4]....
        /*003c*/ 	.word	0x00001280


	//   ....[5]....
        /*0040*/ 	.word	0x000013b0


	//   ....[6]....
        /*0044*/ 	.word	0x000013e0


	//   ....[7]....
        /*0048*/ 	.word	0x00001420


	//   ....[8]....
        /*004c*/ 	.word	0x00001760


	//   ....[9]....
        /*0050*/ 	.word	0x00001780


	//   ....[10]....
        /*0054*/ 	.word	0x00001790


	//   ....[11]....
        /*0058*/ 	.word	0x000017c0


	//   ....[12]....
        /*005c*/ 	.word	0x00001a00


	//   ....[13]....
        /*0060*/ 	.word	0x00001a20


	//----- nvinfo : EIATTR_COOP_GROUP_MASK_REGIDS
	.align		4
.L_1197:
        /*0064*/ 	.byte	0x04, 0x29
        /*0066*/ 	.short	(.L_1199 - .L_1198)


	//   ....[0]....
.L_1198:
        /*0068*/ 	.word	0xffffffff


	//   ....[1]....
        /*006c*/ 	.word	0xffffffff


	//   ....[2]....
        /*0070*/ 	.word	0xffffffff


	//   ....[3]....
        /*0074*/ 	.word	0xffffffff


	//   ....[4]....
        /*0078*/ 	.word	0xffffffff


	//   ....[5]....
        /*007c*/ 	.word	0xffffffff


	//   ....[6]....
        /*0080*/ 	.word	0xffffffff


	//   ....[7]....
        /*0084*/ 	.word	0xffffffff


	//   ....[8]....
        /*0088*/ 	.word	0xffffffff


	//   ....[9]....
        /*008c*/ 	.word	0xffffffff


	//----- nvinfo : EIATTR_COOP_GROUP_INSTR_OFFSETS
	.align		4
.L_1199:
        /*0090*/ 	.byte	0x04, 0x28
        /*0092*/ 	.short	(.L_1201 - .L_1200)


	//   ....[0]....
.L_1200:
        /*0094*/ 	.word	0x00000780


	//   ....[1]....
        /*0098*/ 	.word	0x00000790


	//   ....[2]....
        /*009c*/ 	.word	0x000007c0


	//   ....[3]....
        /*00a0*/ 	.word	0x000007e0


	//   ....[4]....
        /*00a4*/ 	.word	0x00000810


	//   ....[5]....
        /*00a8*/ 	.word	0x00000830


	//   ....[6]....
        /*00ac*/ 	.word	0x00000860


	//   ....[7]....
        /*00b0*/ 	.word	0x00000880


	//   ....[8]....
        /*00b4*/ 	.word	0x000008d0


	//   ....[9]....
        /*00b8*/ 	.word	0x000008e0


	//----- nvinfo : EIATTR_VRC_CTA_INIT_COUNT
	.align		4
.L_1201:
        /*00bc*/ 	.byte	0x02, 0x4a
	.zero		1
	.zero		1


	//----- nvinfo : EIATTR_EXIT_INSTR_OFFSETS
	.align		4
        /*00c0*/ 	.byte	0x04, 0x1c
        /*00c2*/ 	.short	(.L_1203 - .L_1202)


	//   ....[0]....
.L_1202:
        /*00c4*/ 	.word	0x00000070


	//   ....[1]....
        /*00c8*/ 	.word	0x00002680


	//----- nvinfo : EIATTR_MAX_THREADS
	.align		4
.L_1203:
        /*00cc*/ 	.byte	0x04, 0x05
        /*00ce*/ 	.short	(.L_1205 - .L_1204)
.L_1204:
        /*00d0*/ 	.word	0x000002a0
        /*00d4*/ 	.word	0x00000001
        /*00d8*/ 	.word	0x00000001


	//----- nvinfo : EIATTR_CRS_STACK_SIZE
	.align		4
.L_1205:
        /*00dc*/ 	.byte	0x04, 0x1e
        /*00de*/ 	.short	(.L_1207 - .L_1206)
.L_1206:
        /*00e0*/ 	.word	0x00000000


	//----- nvinfo : EIATTR_CBANK_PARAM_SIZE
	.align		4
.L_1207:
        /*00e4*/ 	.byte	0x03, 0x19
        /*00e6*/ 	.short	0x00a0


	//----- nvinfo : EIATTR_PARAM_CBANK
	.align		4
        /*00e8*/ 	.byte	0x04, 0x0a
        /*00ea*/ 	.short	(.L_1209 - .L_1208)
	.align		4
.L_1208:
        /*00ec*/ 	.word	index@(.nv.constant0._Z35group_norm_nhwc_fwd_one_pass_kernelI11Bf16IOFp32WLi64ELi42ELi672EEv26Group_norm_nhwc_fwd_params)
        /*00f0*/ 	.short	0x0380
        /*00f2*/ 	.short	0x00a0


	//----- nvinfo : EIATTR_SW_WAR
	.align		4
.L_1209:
        /*00f4*/ 	.byte	0x04, 0x36
        /*00f6*/ 	.short	(.L_1211 - .L_1210)
.L_1210:
        /*00f8*/ 	.word	0x00000008
.L_1211:


//--------------------- .nv.info._Z35group_norm_nhwc_fwd_one_pass_kernelI11Bf16IOFp32WLi128ELi42ELi672EEv26Group_norm_nhwc_fwd_params --------------------------
	.section	.nv.info._Z35group_norm_nhwc_fwd_one_pass_kernelI11Bf16IOFp32WLi128ELi42ELi672EEv26Group_norm_nhwc_fwd_params,"",@"SHT_CUDA_INFO"
	.sectionflags	@""
	.align	4


	//----- nvinfo : EIATTR_CUDA_API_VERSION
	.align		4
        /*0000*/ 	.byte	0x04, 0x37
        /*0002*/ 	.short	(.L_1213 - .L_1212)
.L_1212:
        /*0004*/ 	.word	0x00000082


	//----- nvinfo : EIATTR_KPARAM_INFO
	.align		4
.L_1213:
        /*0008*/ 	.byte	0x04, 0x17
        /*000a*/ 	.short	(.L_1215 - .L_1214)
.L_1214:
        /*000c*/ 	.word	0x00000000
        /*0010*/ 	.short	0x0000
        /*0012*/ 	.short	0x0000
        /*0014*/ 	.byte	0x00, 0xf0, 0x81, 0x02


	//----- nvinfo : EIATTR_SPARSE_MMA_MASK
	.align		4
.L_1215:
        /*0018*/ 	.byte	0x03, 0x50
        /*001a*/ 	.short	0x0000


	//----- nvinfo : EIATTR_MAXREG_COUNT
	.align		4
        /*001c*/ 	.byte	0x03, 0x1b
        /*001e*/ 	.short	0x0050


	//----- nvinfo : EIATTR_NUM_BARRIERS
	.align		4
        /*0020*/ 	.byte	0x02, 0x4c
        /*0022*/ 	.byte	0x01
	.zero		1


	//----- nvinfo : EIATTR_MERCURY_ISA_VERSION
	.align		4
        /*0024*/ 	.byte	0x03, 0x5f
        /*0026*/ 	.short	0x0101


	//----- nvinfo : EIATTR_INT_WARP_WIDE_INSTR_OFFSETS
	.align		4
        /*0028*/ 	.byte	0x04, 0x31
        /*002a*/ 	.short	(.L_1217 - .L_1216)


	//   ....[0]....
.L_1216:
        /*002c*/ 	.word	0x00001510


	//   ....[1]....
        /*0030*/ 	.word	0x00001530


	//   ....[2]....
        /*0034*/ 	.word	0x00001610


	//   ....[3]....
        /*0038*/ 	.word	0x00001630


	//   ....[4]....
        /*003c*/ 	.word	0x00001740


	//   ....[5]....
        /*0040*/ 	.word	0x000017d0


	//   ....[6]....
        /*0044*/ 	.word	0x00001890


	//   ....[7]....
        /*0048*/ 	.word	0x000018b0


	//   ....[8]....
        /*004c*/ 	.word	0x00001af0


	//   ....[9]....
        /*0050*/ 	.word	0x00001be0


	//   ....[10]....
        /*0054*/ 	.word	0x00001c00


	//   ....[11]....
        /*0058*/ 	.word	0x00001c30


	//   ....[12]....
        /*005c*/ 	.word	0x00001e40


	//   ....[13]....
        /*0060*/ 	.word	0x00001e60


	//----- nvinfo : EIATTR_COOP_GROUP_MASK_REGIDS
	.align		4
.L_1217:
        /*0064*/ 	.byte	0x04, 0x29
        /*0066*/ 	.short	(.L_1219 - .L_1218)


	//   ....[0]....
.L_1218:
        /*0068*/ 	.word	0xffffffff


	//   ....[1]....
        /*006c*/ 	.word	0xffffffff


	//   ....[2]....
        /*0070*/ 	.word	0xffffffff


	//   ....[3]....
        /*0074*/ 	.word	0xffffffff


	//   ....[4]....
        /*0078*/ 	.word	0xffffffff


	//   ....[5]....
        /*007c*/ 	.word	0xffffffff


	//   ....[6]....
        /*0080*/ 	.word	0xffffffff


	//   ....[7]....
        /*0084*/ 	.word	0xffffffff


	//   ....[8]....
        /*0088*/ 	.word	0xffffffff


	//   ....[9]....
        /*008c*/ 	.word	0xffffffff


	//----- nvinfo : EIATTR_COOP_GROUP_INSTR_OFFSETS
	.align		4
.L_1219:
        /*0090*/ 	.byte	0x04, 0x28
        /*0092*/ 	.short	(.L_1221 - .L_1220)


	//   ....[0]....
.L_1220:
        /*0094*/ 	.word	0x00000bd0


	//   ....[1]....
        /*0098*/ 	.word	0x00000be0


	//   ....[2]....
        /*009c*/ 	.word	0x00000c10


	//   ....[3]....
        /*00a0*/ 	.word	0x00000c20


	//   ....[4]....
        /*00a4*/ 	.word	0x00000c60


	//   ....[5]....
        /*00a8*/ 	.word	0x00000c70


	//   ....[6]....
        /*00ac*/ 	.word	0x00000cb0


	//   ....[7]....
        /*00b0*/ 	.word	0x00000cc0


	//   ....[8]....
        /*00b4*/ 	.word	0x00000d20


	//   ....[9]....
        /*00b8*/ 	.word	0x00000d30


	//----- nvinfo : EIATTR_VRC_CTA_INIT_COUNT
	.align		4
.L_1221:
        /*00bc*/ 	.byte	0x02, 0x4a
	.zero		1
	.zero		1


	//----- nvinfo : EIATTR_EXIT_INSTR_OFFSETS
	.align		4
        /*00c0*/ 	.byte	0x04, 0x1c
        /*00c2*/ 	.short	(.L_1223 - .L_1222)


	//   ....[0]....
.L_1222:
        /*00c4*/ 	.word	0x00000070


	//   ....[1]....
        /*00c8*/ 	.word	0x00003110


	//----- nvinfo : EIATTR_MAX_THREADS
	.align		4
.L_1223:
        /*00cc*/ 	.byte	0x04, 0x05
        /*00ce*/ 	.short	(.L_1225 - .L_1224)
.L_1224:
        /*00d0*/ 	.word	0x000002a0
        /*00d4*/ 	.word	0x00000001
        /*00d8*/ 	.word	0x00000001


	//----- nvinfo : EIATTR_CRS_STACK_SIZE
	.align		4
.L_1225:
        /*00dc*/ 	.byte	0x04, 0x1e
        /*00de*/ 	.short	(.L_1227 - .L_1226)
.L_1226:
        /*00e0*/ 	.word	0x00000000


	//----- nvinfo : EIATTR_CBANK_PARAM_SIZE
	.align		4
.L_1227:
        /*00e4*/ 	.byte	0x03, 0x19
        /*00e6*/ 	.short	0x00a0


	//----- nvinfo : EIATTR_PARAM_CBANK
	.align		4
        /*00e8*/ 	.byte	0x04, 0x0a
        /*00ea*/ 	.short	(.L_1229 - .L_1228)
	.align		4
.L_1228:
        /*00ec*/ 	.word	index@(.nv.constant0._Z35group_norm_nhwc_fwd_one_pass_kernelI11Bf16IOFp32WLi128ELi42ELi672EEv26Group_norm_nhwc_fwd_params)
        /*00f0*/ 	.short	0x0380
        /*00f2*/ 	.short	0x00a0


	//----- nvinfo : EIATTR_SW_WAR
	.align		4
.L_1229:
        /*00f4*/ 	.byte	0x04, 0x36
        /*00f6*/ 	.short	(.L_1231 - .L_1230)
.L_1230:
        /*00f8*/ 	.word	0x00000008
.L_1231:


//--------------------- .nv.info._Z35group_norm_nhwc_fwd_one_pass_kernelI11Bf16IOFp32WLi256ELi42ELi672EEv26Group_norm_nhwc_fwd_params --------------------------
	.section	.nv.info._Z35group_norm_nhwc_fwd_one_pass_kernelI11Bf16IOFp32WLi256ELi42ELi672EEv26Group_norm_nhwc_fwd_params,"",@"SHT_CUDA_INFO"
	.sectionflags	@""
	.align	4


	//----- nvinfo : EIATTR_CUDA_API_VERSION
	.align		4
        /*0000*/ 	.byte	0x04, 0x37
        /*0002*/ 	.short	(.L_1233 - .L_1232)
.L_1232:
        /*0004*/ 	.word	0x00000082


	//----- nvinfo : EIATTR_KPARAM_INFO
	.align		4
.L_1233:
        /*0008*/ 	.byte	0x04, 0x17
        /*000a*/ 	.short	(.L_1235 - .L_1234)
.L_1234:
        /*000c*/ 	.word	0x00000000
        /*0010*/ 	.short	0x0000
        /*0012*/ 	.short	0x0000
        /*0014*/ 	.byte	0x00, 0xf0, 0x81, 0x02


	//----- nvinfo : EIATTR_SPARSE_MMA_MASK
	.align		4
.L_1235:
        /*0018*/ 	.byte	0x03, 0x50
        /*001a*/ 	.short	0x0000


	//----- nvinfo : EIATTR_MAXREG_COUNT
	.align		4
        /*001c*/ 	.byte	0x03, 0x1b
        /*001e*/ 	.short	0x0050


	//----- nvinfo : EIATTR_NUM_BARRIERS
	.align		4
        /*0020*/ 	.byte	0x02, 0x4c
        /*0022*/ 	.byte	0x01
	.zero		1


	//----- nvinfo : EIATTR_MERCURY_ISA_VERSION
	.align		4
        /*0024*/ 	.byte	0x03, 0x5f
        /*0026*/ 	.short	0x0101


	//----- nvinfo : EIATTR_COOP_GROUP_MASK_REGIDS
	.align		4
        /*0028*/ 	.byte	0x04, 0x29
        /*002a*/ 	.short	(.L_1237 - .L_1236)


	//   ....[0]....
.L_1236:
        /*002c*/ 	.word	0xffffffff


	//   ....[1]....
        /*0030*/ 	.word	0xffffffff


	//   ....[2]....
        /*0034*/ 	.word	0xffffffff


	//   ....[3]....
        /*0038*/ 	.word	0xffffffff


	//   ....[4]....
        /*003c*/ 	.word	0xffffffff


	//   ....[5]....
        /*0040*/ 	.word	0xffffffff


	//   ....[6]....
        /*0044*/ 	.word	0xffffffff


	//   ....[7]....
        /*0048*/ 	.word	0xffffffff


	//   ....[8]....
        /*004c*/ 	.word	0xffffffff


	//   ....[9]....
        /*0050*/ 	.word	0xffffffff


	//----- nvinfo : EIATTR_COOP_GROUP_INSTR_OFFSETS
	.align		4
.L_1237:
        /*0054*/ 	.byte	0x04, 0x28
        /*0056*/ 	.short	(.L_1239 - .L_1238)


	//   ....[0]....
.L_1238:
        /*0058*/ 	.word	0x00001040


	//   ....[1]....
        /*005c*/ 	.word	0x00001050


	//   ....[2]....
        /*0060*/ 	.word	0x00001080


	//   ....[3]....
        /*0064*/ 	.word	0x00001090


	//   ....[4]....
        /*0068*/ 	.word	0x000010d0


	//   ....[5]....
        /*006c*/ 	.word	0x000010e0


	//   ....[6]....
        /*0070*/ 	.word	0x00001120


	//   ....[7]....
        /*0074*/ 	.word	0x00001130


	//   ....[8]....
        /*0078*/ 	.word	0x000011a0


	//   ....[9]....
        /*007c*/ 	.word	0x000011b0


	//----- nvinfo : EIATTR_VRC_CTA_INIT_COUNT
	.align		4
.L_1239:
        /*0080*/ 	.byte	0x02, 0x4a
	.zero		1
	.zero		1


	//----- nvinfo : EIATTR_EXIT_INSTR_OFFSETS
	.align		4
        /*0084*/ 	.byte	0x04, 0x1c
        /*0086*/ 	.short	(.L_1241 - .L_1240)


	//   ....[0]....
.L_1240:
        /*0088*/ 	.word	0x00000060


	//   ....[1]....
        /*008c*/ 	.word	0x00003ed0


	//----- nvinfo : EIATTR_MAX_THREADS
	.align		4
.L_1241:
        /*0090*/ 	.byte	0x04, 0x05
        /*0092*/ 	.short	(.L_1243 - .L_1242)
.L_1242:
        /*0094*/ 	.word	0x000002a0
        /*0098*/ 	.word	0x00000001
        /*009c*/ 	.word	0x00000001


	//----- nvinfo : EIATTR_CRS_STACK_SIZE
	.align		4
.L_1243:
        /*00a0*/ 	.byte	0x04, 0x1e
        /*00a2*/ 	.short	(.L_1245 - .L_1244)
.L_1244:
        /*00a4*/ 	.word	0x00000000


	//----- nvinfo : EIATTR_CBANK_PARAM_SIZE
	.align		4
.L_1245:
        /*00a8*/ 	.byte	0x03, 0x19
        /*00aa*/ 	.short	0x00a0


	//----- nvinfo : EIATTR_PARAM_CBANK
	.align		4
        /*00ac*/ 	.byte	0x04, 0x0a
        /*00ae*/ 	.short	(.L_1247 - .L_1246)
	.align		4
.L_1246:
        /*00b0*/ 	.word	index@(.nv.constant0._Z35group_norm_nhwc_fwd_one_pass_kernelI11Bf16IOFp32WLi256ELi42ELi672EEv26Group_norm_nhwc_fwd_params)
        /*00b4*/ 	.short	0x0380
        /*00b6*/ 	.short	0x00a0


	//----- nvinfo : EIATTR_SW_WAR
	.align		4
.L_1247:
        /*00b8*/ 	.byte	0x04, 0x36
        /*00ba*/ 	.short	(.L_1249 - .L_1248)
.L_1248:
        /*00bc*/ 	.word	0x00000008
.L_1249:


//--------------------- .nv.info._Z35group_norm_nhwc_fwd_one_pass_kernelI11Bf16IOFp32WLi512ELi42ELi672EEv26Group_norm_nhwc_fwd_params --------------------------
	.section	.nv.info._Z35group_norm_nhwc_fwd_one_pass_kernelI11Bf16IOFp32WLi512ELi42ELi672EEv26Group_norm_nhwc_fwd_params,"",@"SHT_CUDA_INFO"
	.sectionflags	@""
	.align	4


	//----- nvinfo : EIATTR_CUDA_API_VERSION
	.align		4
        /*0000*/ 	.byte	0x04, 0x37
        /*0002*/ 	.short	(.L_1251 - .L_1250)
.L_1250:
        /*0004*/ 	.word	0x00000082


	//----- nvinfo : EIATTR_KPARAM_INFO
	.align		4
.L_1251:
        /*0008*/ 	.byte	0x04, 0x17
        /*000a*/ 	.short	(.L_1253 - .L_1252)
.L_1252:
        /*000c*/ 	.word	0x00000000
        /*0010*/ 	.short	0x0000
        /*0012*/ 	.short	0x0000
        /*0014*/ 	.byte	0x00, 0xf0, 0x81, 0x02


	//----- nvinfo : EIATTR_SPARSE_MMA_MASK
	.align		4
.L_1253:
        /*0018*/ 	.byte	0x03, 0x50
        /*001a*/ 	.short	0x0000


	//----- nvinfo : EIATTR_MAXREG_COUNT
	.align		4
        /*001c*/ 	.byte	0x03, 0x1b
        /*001e*/ 	.short	0x0050


	//----- nvinfo : EIATTR_NUM_BARRIERS
	.align		4
        /*0020*/ 	.byte	0x02, 0x4c
        /*0022*/ 	.byte	0x01
	.zero		1


	//----- nvinfo : EIATTR_MERCURY_ISA_VERSION
	.align		4
        /*0024*/ 	.byte	0x03, 0x5f
        /*0026*/ 	.short	0x0101


	//----- nvinfo : EIATTR_COOP_GROUP_MASK_REGIDS
	.align		4
        /*0028*/ 	.byte	0x04, 0x29
        /*002a*/ 	.short	(.L_1255 - .L_1254)


	//   ....[0]....
.L_1254:
        /*002c*/ 	.word	0xffffffff


	//   ....[1]....
        /*0030*/ 	.word	0xffffffff


	//   ....[2]....
        /*0034*/ 	.word	0xffffffff


	//   ....[3]....
        /*0038*/ 	.word	0xffffffff


	//   ....[4]....
        /*003c*/ 	.word	0xffffffff


	//   ....[5]....
        /*0040*/ 	.word	0xffffffff


	//   ....[6]....
        /*0044*/ 	.word	0xffffffff


	//   ....[7]....
        /*0048*/ 	.word	0xffffffff


	//   ....[8]....
        /*004c*/ 	.word	0xffffffff


	//   ....[9]....
        /*0050*/ 	.word	0xffffffff


	//----- nvinfo : EIATTR_COOP_GROUP_INSTR_OFFSETS
	.align		4
.L_1255:
        /*0054*/ 	.byte	0x04, 0x28
        /*0056*/ 	.short	(.L_1257 - .L_1256)


	//   ....[0]....
.L_1256:
        /*0058*/ 	.word	0x00001c20


	//   ....[1]....
        /*005c*/ 	.word	0x00001c30


	//   ....[2]....
        /*0060*/ 	.word	0x00001c70


	//   ....[3]....
        /*0064*/ 	.word	0x00001c80


	//   ....[4]....
        /*0068*/ 	.word	0x00001cc0


	//   ....[5]....
        /*006c*/ 	.word	0x00001cd0


	//   ....[6]....
        /*0070*/ 	.word	0x00001d10


	//   ....[7]....
        /*0074*/ 	.word	0x00001d20


	//   ....[8]....
        /*0078*/ 	.word	0x00001db0


	//   ....[9]....
        /*007c*/ 	.word	0x00001dc0


	//----- nvinfo : EIATTR_VRC_CTA_INIT_COUNT
	.align		4
.L_1257:
        /*0080*/ 	.byte	0x02, 0x4a
	.zero		1
	.zero		1


	//----- nvinfo : EIATTR_EXIT_INSTR_OFFSETS
	.align		4
        /*0084*/ 	.byte	0x04, 0x1c
        /*0086*/ 	.short	(.L_1259 - .L_1258)


	//   ....[0]....
.L_1258:
        /*0088*/ 	.word	0x00000060


	//   ....[1]....
        /*008c*/ 	.word	0x00006970


	//----- nvinfo : EIATTR_MAX_THREADS
	.align		4
.L_1259:
        /*0090*/ 	.byte	0x04, 0x05
        /*0092*/ 	.short	(.L_1261 - .L_1260)
.L_1260:
        /*0094*/ 	.word	0x000002a0
        /*0098*/ 	.word	0x00000001
        /*009c*/ 	.word	0x00000001


	//----- nvinfo : EIATTR_CRS_STACK_SIZE
	.align		4
.L_1261:
        /*00a0*/ 	.byte	0x04, 0x1e
        /*00a2*/ 	.short	(.L_1263 - .L_1262)
.L_1262:
        /*00a4*/ 	.word	0x00000000


	//----- nvinfo : EIATTR_CBANK_PARAM_SIZE
	.align		4
.L_1263:
        /*00a8*/ 	.byte	0x03, 0x19
        /*00aa*/ 	.short	0x00a0


	//----- nvinfo : EIATTR_PARAM_CBANK
	.align		4
        /*00ac*/ 	.byte	0x04, 0x0a
        /*00ae*/ 	.short	(.L_1265 - .L_1264)
	.align		4
.L_1264:
        /*00b0*/ 	.word	index@(.nv.constant0._Z35group_norm_nhwc_fwd_one_pass_kernelI11Bf16IOFp32WLi512ELi42ELi672EEv26Group_norm_nhwc_fwd_params)
        /*00b4*/ 	.short	0x0380
        /*00b6*/ 	.short	0x00a0


	//----- nvinfo : EIATTR_SW_WAR
	.align		4
.L_1265:
        /*00b8*/ 	.byte	0x04, 0x36
        /*00ba*/ 	.short	(.L_1267 - .L_1266)
.L_1266:
        /*00bc*/ 	.word	0x00000008
.L_1267:


//--------------------- .nv.info._Z35group_norm_nhwc_fwd_one_pass_kernelI11Bf16IOBf16WLi64ELi42ELi672EEv26Group_norm_nhwc_fwd_params --------------------------
	.section	.nv.info._Z35group_norm_nhwc_fwd_one_pass_kernelI11Bf16IOBf16WLi64ELi42ELi672EEv26Group_norm_nhwc_fwd_params,"",@"SHT_CUDA_INFO"
	.sectionflags	@""
	.align	4


	//----- nvinfo : EIATTR_CUDA_API_VERSION
	.align		4
        /*0000*/ 	.byte	0x04, 0x37
        /*0002*/ 	.short	(.L_1269 - .L_1268)
.L_1268:
        /*0004*/ 	.word	0x00000082


	//----- nvinfo : EIATTR_KPARAM_INFO
	.align		4
.L_1269:
        /*0008*/ 	.byte	0x04, 0x17
        /*000a*/ 	.short	(.L_1271 - .L_1270)
.L_1270:
        /*000c*/ 	.word	0x00000000
        /*0010*/ 	.short	0x0000
        /*0012*/ 	.short	0x0000
        /*0014*/ 	.byte	0x00, 0xf0, 0x81, 0x02


	//----- nvinfo : EIATTR_SPARSE_MMA_MASK
	.align		4
.L_1271:
        /*0018*/ 	.byte	0x03, 0x50
        /*001a*/ 	.short	0x0000


	//----- nvinfo : EIATTR_MAXREG_COUNT
	.align		4
        /*001c*/ 	.byte	0x03, 0x1b
        /*001e*/ 	.short	0x0050


	//----- nvinfo : EIATTR_NUM_BARRIERS
	.align		4
        /*0020*/ 	.byte	0x02, 0x4c
        /*0022*/ 	.byte	0x01
	.zero		1


	//----- nvinfo : EIATTR_MERCURY_ISA_VERSION
	.align		4
        /*0024*/ 	.byte	0x03, 0x5f
        /*0026*/ 	.short	0x0101


	//----- nvinfo : EIATTR_INT_WARP_WIDE_INSTR_OFFSETS
	.align		4
        /*0028*/ 	.byte	0x04, 0x31
        /*002a*/ 	.short	(.L_1273 - .L_1272)


	//   ....[0]....
.L_1272:
        /*002c*/ 	.word	0x00001100


	//   ....[1]....
        /*0030*/ 	.word	0x00001120


	//   ....[2]....
        /*0034*/ 	.word	0x00001140


	//   ....[3]....
        /*0038*/ 	.word	0x00001270


	//   ....[4]....
        /*003c*/ 	.word	0x00001280


	//   ....[5]....
        /*0040*/ 	.word	0x000013a0


	//   ....[6]....
        /*0044*/ 	.word	0x000013d0


	//   ....[7]....
        /*0048*/ 	.word	0x00001420


	//   ....[8]....
        /*004c*/ 	.word	0x00001760


	//   ....[9]....
        /*0050*/ 	.word	0x00001780


	//   ....[10]....
        /*0054*/ 	.word	0x00001790


	//   ....[11]....
        /*0058*/ 	.word	0x000017c0


	//   ....[12]....
        /*005c*/ 	.word	0x00001a00


	//   ....[13]....
        /*0060*/ 	.word	0x00001a20


	//----- nvinfo : EIATTR_COOP_GROUP_MASK_REGIDS
	.align		4
.L_1273:
        /*0064*/ 	.byte	0x04, 0x29
        /*0066*/ 	.short	(.L_1275 - .L_1274)


	//   ....[0]....
.L_1274:
        /*0068*/ 	.word	0xffffffff


	//   ....[1]....
        /*006c*/ 	.word	0xffffffff


	//   ....[2]....
        /*0070*/ 	.word	0xffffffff


	//   ....[3]....
        /*0074*/ 	.word	0xffffffff


	//   ....[4]....
        /*0078*/ 	.word	0xffffffff


	//   ....[5]....
        /*007c*/ 	.word	0xffffffff


	//   ....[6]....
        /*0080*/ 	.word	0xffffffff


	//   ....[7]....
        /*0084*/ 	.word	0xffffffff


	//   ....[8]....
        /*0088*/ 	.word	0xffffffff


	//   ....[9]....
        /*008c*/ 	.word	0xffffffff


	//----- nvinfo : EIATTR_COOP_GROUP_INSTR_OFFSETS
	.align		4
.L_1275:
        /*0090*/ 	.byte	0x04, 0x28
        /*0092*/ 	.short	(.L_1277 - .L_1276)


	//   ....[0]....
.L_1276:
        /*0094*/ 	.word	0x00000780


	//   ....[1]....
        /*0098*/ 	.word	0x00000790


	//   ....[2]....
        /*009c*/ 	.word	0x000007c0


	//   ....[3]....
        /*00a0*/ 	.word	0x000007e0


	//   ....[4]....
        /*00a4*/ 	.word	0x00000810


	//   ....[5]....
        /*00a8*/ 	.word	0x00000830


	//   ....[6]....
        /*00ac*/ 	.word	0x00000860


	//   ....[7]....
        /*00b0*/ 	.word	0x00000880


	//   ....[8]....
        /*00b4*/ 	.word	0x000008d0


	//   ....[9]....
        /*00b8*/ 	.word	0x000008e0


	//----- nvinfo : EIATTR_VRC_CTA_INIT_COUNT
	.align		4
.L_1277:
        /*00bc*/ 	.byte	0x02, 0x4a
	.zero		1
	.zero		1


	//----- nvinfo : EIATTR_EXIT_INSTR_OFFSETS
	.align		4
        /*00c0*/ 	.byte	0x04, 0x1c
        /*00c2*/ 	.short	(.L_1279 - .L_1278)


	//   ....[0]....
.L_1278:
        /*00c4*/ 	.word	0x00000070


	//   ....[1]....
        /*00c8*/ 	.word	0x000026d0


	//----- nvinfo : EIATTR_MAX_THREADS
	.align		4
.L_1279:
        /*00cc*/ 	.byte	0x04, 0x05
        /*00ce*/ 	.short	(.L_1281 - .L_1280)
.L_1280:
        /*00d0*/ 	.word	0x000002a0
        /*00d4*/ 	.word	0x00000001
        /*00d8*/ 	.word	0x00000001


	//----- nvinfo : EIATTR_CRS_STACK_SIZE
	.align		4
.L_1281:
        /*00dc*/ 	.byte	0x04, 0x1e
        /*00de*/ 	.short	(.L_1283 - .L_1282)
.L_1282:
        /*00e0*/ 	.word	0x00000000


	//----- nvinfo : EIATTR_CBANK_PARAM_SIZE
	.align		4
.L_1283:
        /*00e4*/ 	.byte	0x03, 0x19
        /*00e6*/ 	.short	0x00a0


	//----- nvinfo : EIATTR_PARAM_CBANK
	.align		4
        /*00e8*/ 	.byte	0x04, 0x0a
        /*00ea*/ 	.short	(.L_1285 - .L_1284)
	.align		4
.L_1284:
        /*00ec*/ 	.word	index@(.nv.constant0._Z35group_norm_nhwc_fwd_one_pass_kernelI11Bf16IOBf16WLi64ELi42ELi672EEv26Group_norm_nhwc_fwd_params)
        /*00f0*/ 	.short	0x0380
        /*00f2*/ 	.short	0x00a0


	//----- nvinfo : EIATTR_SW_WAR
	.align		4
.L_1285:
        /*00f4*/ 	.byte	0x04, 0x36
        /*00f6*/ 	.short	(.L_1287 - .L_1286)
.L_1286:
        /*00f8*/ 	.word	0x00000008
.L_1287:


//--------------------- .nv.info._Z35group_norm_nhwc_fwd_one_pass_kernelI11Bf16IOBf16WLi128ELi42ELi672EEv26Group_norm_nhwc_fwd_params --------------------------
	.section	.nv.info._Z35group_norm_nhwc_fwd_one_pass_kernelI11Bf16IOBf16WLi128ELi42ELi672EEv26Group_norm_nhwc_fwd_params,"",@"SHT_CUDA_INFO"
	.sectionflags	@""
	.align	4


	//----- nvinfo : EIATTR_CUDA_API_VERSION
	.align		4
        /*0000*/ 	.byte	0x04, 0x37
        /*0002*/ 	.short	(.L_1289 - .L_1288)
.L_1288:
        /*0004*/ 	.word	0x00000082


	//----- nvinfo : EIATTR_KPARAM_INFO
	.align		4
.L_1289:
        /*0008*/ 	.byte	0x04, 0x17
        /*000a*/ 	.short	(.L_1291 - .L_1290)
.L_1290:
        /*000c*/ 	.word	0x00000000
        /*0010*/ 	.short	0x0000
        /*0012*/ 	.short	0x0000
        /*0014*/ 	.byte	0x00, 0xf0, 0x81, 0x02


	//----- nvinfo : EIATTR_SPARSE_MMA_MASK
	.align		4
.L_1291:
        /*0018*/ 	.byte	0x03, 0x50
        /*001a*/ 	.short	0x0000


	//----- nvinfo : EIATTR_MAXREG_COUNT
	.align		4
        /*001c*/ 	.byte	0x03, 0x1b
        /*001e*/ 	.short	0x0050


	//----- nvinfo : EIATTR_NUM_BARRIERS
	.align		4
        /*0020*/ 	.byte	0x02, 0x4c
        /*0022*/ 	.byte	0x01
	.zero		1


	//----- nvinfo : EIATTR_MERCURY_ISA_VERSION
	.align		4
        /*0024*/ 	.byte	0x03, 0x5f
        /*0026*/ 	.short	0x0101


	//----- nvinfo : EIATTR_INT_WARP_WIDE_INSTR_OFFSETS
	.align		4
        /*0028*/ 	.byte	0x04, 0x31
        /*002a*/ 	.short	(.L_1293 - .L_1292)


	//   ....[0]....
.L_1292:
        /*002c*/ 	.word	0x00001520


	//   ....[1]....
        /*0030*/ 	.word	0x00001540


	//   ....[2]....
        /*0034*/ 	.word	0x00001620


	//   ....[3]....
        /*0038*/ 	.word	0x00001640


	//   ....[4]....
        /*003c*/ 	.word	0x00001750


	//   ....[5]....
        /*0040*/ 	.word	0x000017e0


	//   ....[6]....
        /*0044*/ 	.word	0x000018a0


	//   ....[7]....
        /*0048*/ 	.word	0x000018c0


	//   ....[8]....
        /*004c*/ 	.word	0x00001b10


	//   ....[9]....
        /*0050*/ 	.word	0x00001c00


	//   ....[10]....
        /*0054*/ 	.word	0x00001c20


	//   ....[11]....
        /*0058*/ 	.word	0x00001c50


	//   ....[12]....
        /*005c*/ 	.word	0x00001e60


	//   ....[13]....
        /*0060*/ 	.word	0x00001e80


	//----- nvinfo : EIATTR_COOP_GROUP_MASK_REGIDS
	.align		4
.L_1293:
        /*0064*/ 	.byte	0x04, 0x29
        /*0066*/ 	.short	(.L_1295 - .L_1294)


	//   ....[0]....
.L_1294:
        /*0068*/ 	.word	0xffffffff


	//   ....[1]....
        /*006c*/ 	.word	0xffffffff


	//   ....[2]....
        /*0070*/ 	.word	0xffffffff


	//   ....[3]....
        /*0074*/ 	.word	0xffffffff


	//   ....[4]....
        /*0078*/ 	.word	0xffffffff


	//   ....[5]....
        /*007c*/ 	.word	0xffffffff


	//   ....[6]....
        /*0080*/ 	.word	0xffffffff


	//   ....[7]....
        /*0084*/ 	.word	0xffffffff


	//   ....[8]....
        /*0088*/ 	.word	0xffffffff


	//   ....[9]....
        /*008c*/ 	.word	0xffffffff


	//----- nvinfo : EIATTR_COOP_GROUP_INSTR_OFFSETS
	.align		4
.L_1295:
        /*0090*/ 	.byte	0x04, 0x28
        /*0092*/ 	.short	(.L_1297 - .L_1296)


	//   ....[0]....
.L_1296:
        /*0094*/ 	.word	0x00000be0


	//   ....[1]....
        /*0098*/ 	.word	0x00000bf0


	//   ....[2]....
        /*009c*/ 	.word	0x00000c20


	//   ....[3]....
        /*00a0*/ 	.word	0x00000c30


	//   ....[4]....
        /*00a4*/ 	.word	0x00000c70


	//   ....[5]....
        /*00a8*/ 	.word	0x00000c80


	//   ....[6]....
        /*00ac*/ 	.word	0x00000cc0


	//   ....[7]....
        /*00b0*/ 	.word	0x00000cd0


	//   ....[8]....
        /*00b4*/ 	.word	0x00000d30


	//   ....[9]....
        /*00b8*/ 	.word	0x00000d40


	//----- nvinfo : EIATTR_VRC_CTA_INIT_COUNT
	.align		4
.L_1297:
        /*00bc*/ 	.byte	0x02, 0x4a
	.zero		1
	.zero		1


	//----- nvinfo : EIATTR_EXIT_INSTR_OFFSETS
	.align		4
        /*00c0*/ 	.byte	0x04, 0x1c
        /*00c2*/ 	.short	(.L_1299 - .L_1298)


	//   ....[0]....
.L_1298:
        /*00c4*/ 	.word	0x00000070


	//   ....[1]....
        /*00c8*/ 	.word	0x00003170


	//----- nvinfo : EIATTR_MAX_THREADS
	.align		4
.L_1299:
        /*00cc*/ 	.byte	0x04, 0x05
        /*00ce*/ 	.short	(.L_1301 - .L_1300)
.L_1300:
        /*00d0*/ 	.word	0x000002a0
        /*00d4*/ 	.word	0x00000001
        /*00d8*/ 	.word	0x00000001


	//----- nvinfo : EIATTR_CRS_STACK_SIZE
	.align		4
.L_1301:
        /*00dc*/ 	.byte	0x04, 0x1e
        /*00de*/ 	.short	(.L_1303 - .L_1302)
.L_1302:
        /*00e0*/ 	.word	0x00000000


	//----- nvinfo : EIATTR_CBANK_PARAM_SIZE
	.align		4
.L_1303:
        /*00e4*/ 	.byte	0x03, 0x19
        /*00e6*/ 	.short	0x00a0


	//----- nvinfo : EIATTR_PARAM_CBANK
	.align		4
        /*00e8*/ 	.byte	0x04, 0x0a
        /*00ea*/ 	.short	(.L_1305 - .L_1304)
	.align		4
.L_1304:
        /*00ec*/ 	.word	index@(.nv.constant0._Z35group_norm_nhwc_fwd_one_pass_kernelI11Bf16IOBf16WLi128ELi42ELi672EEv26Group_norm_nhwc_fwd_params)
        /*00f0*/ 	.short	0x0380
        /*00f2*/ 	.short	0x00a0


	//----- nvinfo : EIATTR_SW_WAR
	.align		4
.L_1305:
        /*00f4*/ 	.byte	0x04, 0x36
        /*00f6*/ 	.short	(.L_1307 - .L_1306)
.L_1306:
        /*00f8*/ 	.word	0x00000008
.L_1307:


//--------------------- .nv.info._Z35group_norm_nhwc_fwd_one_pass_kernelI11Bf16IOBf16WLi256ELi42ELi672EEv26Group_norm_nhwc_fwd_params --------------------------
	.section	.nv.info._Z35group_norm_nhwc_fwd_one_pass_kernelI11Bf16IOBf16WLi256ELi42ELi672EEv26Group_norm_nhwc_fwd_params,"",@"SHT_CUDA_INFO"
	.sectionflags	@""
	.align	4


	//----- nvinfo : EIATTR_CUDA_API_VERSION
	.align		4
        /*0000*/ 	.byte	0x04, 0x37
        /*0002*/ 	.short	(.L_1309 - .L_1308)
.L_1308:
        /*0004*/ 	.word	0x00000082


	//----- nvinfo : EIATTR_KPARAM_INFO
	.align		4
.L_1309:
        /*0008*/ 	.byte	0x04, 0x17
        /*000a*/ 	.short	(.L_1311 - .L_1310)
.L_1310:
        /*000c*/ 	.word	0x00000000
        /*0010*/ 	.short	0x0000
        /*0012*/ 	.short	0x0000
        /*0014*/ 	.byte	0x00, 0xf0, 0x81, 0x02


	//----- nvinfo : EIATTR_SPARSE_MMA_MASK
	.align		4
.L_1311:
        /*0018*/ 	.byte	0x03, 0x50
        /*001a*/ 	.short	0x0000


	//----- nvinfo : EIATTR_MAXREG_COUNT
	.align		4
        /*001c*/ 	.byte	0x03, 0x1b
        /*001e*/ 	.short	0x0050


	//----- nvinfo : EIATTR_NUM_BARRIERS
	.align		4
        /*0020*/ 	.byte	0x02, 0x4c
        /*0022*/ 	.byte	0x01
	.zero		1


	//----- nvinfo : EIATTR_MERCURY_ISA_VERSION
	.align		4
        /*0024*/ 	.byte	0x03, 0x5f
        /*0026*/ 	.short	0x0101


	//----- nvinfo : EIATTR_COOP_GROUP_MASK_REGIDS
	.align		4
        /*0028*/ 	.byte	0x04, 0x29
        /*002a*/ 	.short	(.L_1313 - .L_1312)


	//   ....[0]....
.L_1312:
        /*002c*/ 	.word	0xffffffff


	//   ....[1]....
        /*0030*/ 	.word	0xffffffff


	//   ....[2]....
        /*0034*/ 	.word	0xffffffff


	//   ....[3]....
        /*0038*/ 	.word	0xffffffff


	//   ....[4]....
        /*003c*/ 	.word	0xffffffff


	//   ....[5]....
        /*0040*/ 	.word	0xffffffff


	//   ....[6]....
        /*0044*/ 	.word	0xffffffff


	//   ....[7]....
        /*0048*/ 	.word	0xffffffff


	//   ....[8]....
        /*004c*/ 	.word	0xffffffff


	//   ....[9]....
        /*0050*/ 	.word	0xffffffff


	//----- nvinfo : EIATTR_COOP_GROUP_INSTR_OFFSETS
	.align		4
.L_1313:
        /*0054*/ 	.byte	0x04, 0x28
        /*0056*/ 	.short	(.L_1315 - .L_1314)


	//   ....[0]....
.L_1314:
        /*0058*/ 	.word	0x00001040


	//   ....[1]....
        /*005c*/ 	.word	0x00001050


	//   ....[2]....
        /*0060*/ 	.word	0x00001080


	//   ....[3]....
        /*0064*/ 	.word	0x00001090


	//   ....[4]....
        /*0068*/ 	.word	0x000010d0


	//   ....[5]....
        /*006c*/ 	.word	0x000010e0


	//   ....[6]....
        /*0070*/ 	.word	0x00001120


	//   ....[7]....
        /*0074*/ 	.word	0x00001130


	//   ....[8]....
        /*0078*/ 	.word	0x000011a0


	//   ....[9]....
        /*007c*/ 	.word	0x000011b0


	//----- nvinfo : EIATTR_VRC_CTA_INIT_COUNT
	.align		4
.L_1315:
        /*0080*/ 	.byte	0x02, 0x4a
	.zero		1
	.zero		1


	//----- nvinfo : EIATTR_EXIT_INSTR_OFFSETS
	.align		4
        /*0084*/ 	.byte	0x04, 0x1c
        /*0086*/ 	.short	(.L_1317 - .L_1316)


	//   ....[0]....
.L_1316:
        /*0088*/ 	.word	0x00000060


	//   ....[1]....
        /*008c*/ 	.word	0x00003f30


	//----- nvinfo : EIATTR_MAX_THREADS
	.align		4
.L_1317:
        /*0090*/ 	.byte	0x04, 0x05
        /*0092*/ 	.short	(.L_1319 - .L_1318)
.L_1318:
        /*0094*/ 	.word	0x000002a0
        /*0098*/ 	.word	0x00000001
        /*009c*/ 	.word	0x00000001


	//----- nvinfo : EIATTR_CRS_STACK_SIZE
	.align		4
.L_1319:
        /*00a0*/ 	.byte	0x04, 0x1e
        /*00a2*/ 	.short	(.L_1321 - .L_1320)
.L_1320:
        /*00a4*/ 	.word	0x00000000


	//----- nvinfo : EIATTR_CBANK_PARAM_SIZE
	.align		4
.L_1321:
        /*00a8*/ 	.byte	0x03, 0x19
        /*00aa*/ 	.short	0x00a0


	//----- nvinfo : EIATTR_PARAM_CBANK
	.align		4
        /*00ac*/ 	.byte	0x04, 0x0a
        /*00ae*/ 	.short	(.L_1323 - .L_1322)
	.align		4
.L_1322:
        /*00b0*/ 	.word	index@(.nv.constant0._Z35group_norm_nhwc_fwd_one_pass_kernelI11Bf16IOBf16WLi256ELi42ELi672EEv26Group_norm_nhwc_fwd_params)
        /*00b4*/ 	.short	0x0380
        /*00b6*/ 	.short	0x00a0


	//----- nvinfo : EIATTR_SW_WAR
	.align		4
.L_1323:
        /*00b8*/ 	.byte	0x04, 0x36
        /*00ba*/ 	.short	(.L_1325 - .L_1324)
.L_1324:
        /*00bc*/ 	.word	0x00000008
.L_1325:


//--------------------- .nv.info._Z35group_norm_nhwc_fwd_one_pass_kernelI11Bf16IOBf16WLi512ELi42ELi672EEv26Group_norm_nhwc_fwd_params --------------------------
	.section	.nv.info._Z35group_norm_nhwc_fwd_one_pass_kernelI11Bf16IOBf16WLi512ELi42ELi672EEv26Group_norm_nhwc_fwd_params,"",@"SHT_CUDA_INFO"
	.sectionflags	@""
	.align	4


	//----- nvinfo : EIATTR_CUDA_API_VERSION
	.align		4
        /*0000*/ 	.byte	0x04, 0x37
        /*0002*/ 	.short	(.L_1327 - .L_1326)
.L_1326:
        /*0004*/ 	.word	0x00000082


	//----- nvinfo : EIATTR_KPARAM_INFO
	.align		4
.L_1327:
        /*0008*/ 	.byte	0x04, 0x17
        /*000a*/ 	.short	(.L_1329 - .L_1328)
.L_1328:
        /*000c*/ 	.word	0x00000000
        /*0010*/ 	.short	0x0000
        /*0012*/ 	.short	0x0000
        /*0014*/ 	.byte	0x00, 0xf0, 0x81, 0x02


	//----- nvinfo : EIATTR_SPARSE_MMA_MASK
	.align		4
.L_1329:
        /*0018*/ 	.byte	0x03, 0x50
        /*001a*/ 	.short	0x0000


	//----- nvinfo : EIATTR_MAXREG_COUNT
	.align		4
        /*001c*/ 	.byte	0x03, 0x1b
        /*001e*/ 	.short	0x0050


	//----- nvinfo : EIATTR_NUM_BARRIERS
	.align		4
        /*0020*/ 	.byte	0x02, 0x4c
        /*0022*/ 	.byte	0x01
	.zero		1


	//----- nvinfo : EIATTR_MERCURY_ISA_VERSION
	.align		4
        /*0024*/ 	.byte	0x03, 0x5f
        /*0026*/ 	.short	0x0101


	//----- nvinfo : EIATTR_COOP_GROUP_MASK_REGIDS
	.align		4
        /*0028*/ 	.byte	0x04, 0x29
        /*002a*/ 	.short	(.L_1331 - .L_1330)


	//   ....[0]....
.L_1330:
        /*002c*/ 	.word	0xffffffff


	//   ....[1]....
        /*0030*/ 	.word	0xffffffff


	//   ....[2]....
        /*0034*/ 	.word	0xffffffff


	//   ....[3]....
        /*0038*/ 	.word	0xffffffff


	//   ....[4]....
        /*003c*/ 	.word	0xffffffff


	//   ....[5]....
        /*0040*/ 	.word	0xffffffff


	//   ....[6]....
        /*0044*/ 	.word	0xffffffff


	//   ....[7]....
        /*0048*/ 	.word	0xffffffff


	//   ....[8]....
        /*004c*/ 	.word	0xffffffff


	//   ....[9]....
        /*0050*/ 	.word	0xffffffff


	//----- nvinfo : EIATTR_COOP_GROUP_INSTR_OFFSETS
	.align		4
.L_1331:
        /*0054*/ 	.byte	0x04, 0x28
        /*0056*/ 	.short	(.L_1333 - .L_1332)


	//   ....[0]....
.L_1332:
        /*0058*/ 	.word	0x00001c20


	//   ....[1]....
        /*005c*/ 	.word	0x00001c30


	//   ....[2]....
        /*0060*/ 	.word	0x00001c70


	//   ....[3]....
        /*0064*/ 	.word	0x00001c80


	//   ....[4]....
        /*0068*/ 	.word	0x00001cc0


	//   ....[5]....
        /*006c*/ 	.word	0x00001cd0


	//   ....[6]....
        /*0070*/ 	.word	0x00001d10


	//   ....[7]....
        /*0074*/ 	.word	0x00001d20


	//   ....[8]....
        /*0078*/ 	.word	0x00001db0


	//   ....[9]....
        /*007c*/ 	.word	0x00001dc0


	//----- nvinfo : EIATTR_VRC_CTA_INIT_COUNT
	.align		4
.L_1333:
        /*0080*/ 	.byte	0x02, 0x4a
	.zero		1
	.zero		1


	//----- nvinfo : EIATTR_EXIT_INSTR_OFFSETS
	.align		4
        /*0084*/ 	.byte	0x04, 0x1c
        /*0086*/ 	.short	(.L_1335 - .L_1334)


	//   ....[0]....
.L_1334:
        /*0088*/ 	.word	0x00000060


	//   ....[1]....
        /*008c*/ 	.word	0x000069d0


	//----- nvinfo : EIATTR_MAX_THREADS
	.align		4
.L_1335:
        /*0090*/ 	.byte	0x04, 0x05
        /*0092*/ 	.short	(.L_1337 - .L_1336)
.L_1336:
        /*0094*/ 	.word	0x000002a0
        /*0098*/ 	.word	0x00000001
        /*009c*/ 	.word	0x00000001


	//----- nvinfo : EIATTR_CRS_STACK_SIZE
	.align		4
.L_1337:
        /*00a0*/ 	.byte	0x04, 0x1e
        /*00a2*/ 	.short	(.L_1339 - .L_1338)
.L_1338:
        /*00a4*/ 	.word	0x00000000


	//----- nvinfo : EIATTR_CBANK_PARAM_SIZE
	.align		4
.L_1339:
        /*00a8*/ 	.byte	0x03, 0x19
        /*00aa*/ 	.short	0x00a0


	//----- nvinfo : EIATTR_PARAM_CBANK
	.align		4
        /*00ac*/ 	.byte	0x04, 0x0a
        /*00ae*/ 	.short	(.L_1341 - .L_1340)
	.align		4
.L_1340:
        /*00b0*/ 	.word	index@(.nv.constant0._Z35group_norm_nhwc_fwd_one_pass_kernelI11Bf16IOBf16WLi512ELi42ELi672EEv26Group_norm_nhwc_fwd_params)
        /*00b4*/ 	.short	0x0380
        /*00b6*/ 	.short	0x00a0


	//----- nvinfo : EIATTR_SW_WAR
	.align		4
.L_1341:
        /*00b8*/ 	.byte	0x04, 0x36
        /*00ba*/ 	.short	(.L_1343 - .L_1342)
.L_1342:
        /*00bc*/ 	.word	0x00000008
.L_1343:


//--------------------- .nv.info._Z35group_norm_nhwc_fwd_one_pass_kernelI11Bf16IOFp16WLi64ELi42ELi672EEv26Group_norm_nhwc_fwd_params --------------------------
	.section	.nv.info._Z35group_norm_nhwc_fwd_one_pass_kernelI11Bf16IOFp16WLi64ELi42ELi672EEv26Group_norm_nhwc_fwd_params,"",@"SHT_CUDA_INFO"
	.sectionflags	@""
	.align	4


	//----- nvinfo : EIATTR_CUDA_API_VERSION
	.align		4
        /*0000*/ 	.byte	0x04, 0x37
        /*0002*/ 	.short	(.L_1345 - .L_1344)
.L_1344:
        /*0004*/ 	.word	0x00000082


	//----- nvinfo : EIATTR_KPARAM_INFO
	.align		4
.L_1345:
        /*0008*/ 	.byte	0x04, 0x17
        /*000a*/ 	.short	(.L_1347 - .L_1346)
.L_1346:
        /*000c*/ 	.word	0x00000000
        /*0010*/ 	.short	0x0000
        /*0012*/ 	.short	0x0000
        /*0014*/ 	.byte	0x00, 0xf0, 0x81, 0x02


	//----- nvinfo : EIATTR_SPARSE_MMA_MASK
	.align		4
.L_1347:
        /*0018*/ 	.byte	0x03, 0x50
        /*001a*/ 	.short	0x0000


	//----- nvinfo : EIATTR_MAXREG_COUNT
	.align		4
        /*001c*/ 	.byte	0x03, 0x1b
        /*001e*/ 	.short	0x0050


	//----- nvinfo : EIATTR_NUM_BARRIERS
	.align		4
        /*0020*/ 	.byte	0x02, 0x4c
        /*0022*/ 	.byte	0x01
	.zero		1


	//----- nvinfo : EIATTR_MERCURY_ISA_VERSION
	.align		4
        /*0024*/ 	.byte	0x03, 0x5f
        /*0026*/ 	.short	0x0101


	//----- nvinfo : EIATTR_INT_WARP_WIDE_INSTR_OFFSETS
	.align		4
        /*0028*/ 	.byte	0x04, 0x31
        /*002a*/ 	.short	(.L_1349 - .L_1348)


	//   ....[0]....
.L_1348:
        /*002c*/ 	.word	0x00001100


	//   ....[1]....
        /*0030*/ 	.word	0x00001120


	//   ....[2]....
        /*0034*/ 	.word	0x00001140


	//   ....[3]....
        /*0038*/ 	.word	0x00001270


	//   ....[4]....
        /*003c*/ 	.word	0x00001280


	//   ....[5]....
        /*0040*/ 	.word	0x000013a0


	//   ....[6]....
        /*0044*/ 	.word	0x000013e0


	//   ....[7]....
        /*0048*/ 	.word	0x00001400


	//   ....[8]....
        /*004c*/ 	.word	0x00001750


	//   ....[9]....
        /*0050*/ 	.word	0x00001780


	//   ....[10]....
        /*0054*/ 	.word	0x00001790


	//   ....[11]....
        /*0058*/ 	.word	0x000017c0


	//   ....[12]....
        /*005c*/ 	.word	0x00001a00


	//   ....[13]....
        /*0060*/ 	.word	0x00001a20


	//----- nvinfo : EIATTR_COOP_GROUP_MASK_REGIDS
	.align		4
.L_1349:
        /*0064*/ 	.byte	0x04, 0x29
        /*0066*/ 	.short	(.L_1351 - .L_1350)


	//   ....[0]....
.L_1350:
        /*0068*/ 	.word	0xffffffff


	//   ....[1]....
        /*006c*/ 	.word	0xffffffff


	//   ....[2]....
        /*0070*/ 	.word	0xffffffff


	//   ....[3]....
        /*0074*/ 	.word	0xffffffff


	//   ....[4]....
        /*0078*/ 	.word	0xffffffff


	//   ....[5]....
        /*007c*/ 	.word	0xffffffff


	//   ....[6]....
        /*0080*/ 	.word	0xffffffff


	//   ....[7]....
        /*0084*/ 	.word	0xffffffff


	//   ....[8]....
        /*0088*/ 	.word	0xffffffff


	//   ....[9]....
        /*008c*/ 	.word	0xffffffff


	//----- nvinfo : EIATTR_COOP_GROUP_INSTR_OFFSETS
	.align		4
.L_1351:
        /*0090*/ 	.byte	0x04, 0x28
        /*0092*/ 	.short	(.L_1353 - .L_1352)


	//   ....[0]....
.L_1352:
        /*0094*/ 	.word	0x00000780


	//   ....[1]....
        /*0098*/ 	.word	0x00000790


	//   ....[2]....
        /*009c*/ 	.word	0x000007c0


	//   ....[3]....
        /*00a0*/ 	.word	0x000007e0


	//   ....[4]....
        /*00a4*/ 	.word	0x00000810


	//   ....[5]....
        /*00a8*/ 	.word	0x00000830


	//   ....[6]....
        /*00ac*/ 	.word	0x00000860


	//   ....[7]....
        /*00b0*/ 	.word	0x00000880


	//   ....[8]....
        /*00b4*/ 	.word	0x000008d0


	//   ....[9]....
        /*00b8*/ 	.word	0x000008e0


	//----- nvinfo : EIATTR_VRC_CTA_INIT_COUNT
	.align		4
.L_1353:
        /*00bc*/ 	.byte	0x02, 0x4a
	.zero		1
	.zero		1


	//----- nvinfo : EIATTR_EXIT_INSTR_OFFSETS
	.align		4
        /*00c0*/ 	.byte	0x04, 0x1c
        /*00c2*/ 	.short	(.L_1355 - .L_1354)


	//   ....[0]....
.L_1354:
        /*00c4*/ 	.word	0x00000070


	//   ....[1]....
        /*00c8*/ 	.word	0x000026d0


	//----- nvinfo : EIATTR_MAX_THREADS
	.align		4
.L_1355:
        /*00cc*/ 	.byte	0x04, 0x05
        /*00ce*/ 	.short	(.L_1357 - .L_1356)
.L_1356:
        /*00d0*/ 	.word	0x000002a0
        /*00d4*/ 	.word	0x00000001
        /*00d8*/ 	.word	0x00000001


	//----- nvinfo : EIATTR_CRS_STACK_SIZE
	.align		4
.L_1357:
        /*00dc*/ 	.byte	0x04, 0x1e
        /*00de*/ 	.short	(.L_1359 - .L_1358)
.L_1358:
        /*00e0*/ 	.word	0x00000000


	//----- nvinfo : EIATTR_CBANK_PARAM_SIZE
	.align		4
.L_1359:
        /*00e4*/ 	.byte	0x03, 0x19
        /*00e6*/ 	.short	0x00a0


	//----- nvinfo : EIATTR_PARAM_CBANK
	.align		4
        /*00e8*/ 	.byte	0x04, 0x0a
        /*00ea*/ 	.short	(.L_1361 - .L_1360)
	.align		4
.L_1360:
        /*00ec*/ 	.word	index@(.nv.constant0._Z35group_norm_nhwc_fwd_one_pass_kernelI11Bf16IOFp16WLi64ELi42ELi672EEv26Group_norm_nhwc_fwd_params)
        /*00f0*/ 	.short	0x0380
        /*00f2*/ 	.short	0x00a0


	//----- nvinfo : EIATTR_SW_WAR
	.align		4
.L_1361:
        /*00f4*/ 	.byte	0x04, 0x36
        /*00f6*/ 	.short	(.L_1363 - .L_1362)
.L_1362:
        /*00f8*/ 	.word	0x00000008
.L_1363:


//--------------------- .nv.info._Z35group_norm_nhwc_fwd_one_pass_kernelI11Bf16IOFp16WLi128ELi42ELi672EEv26Group_norm_nhwc_fwd_params --------------------------
	.section	.nv.info._Z35group_norm_nhwc_fwd_one_pass_kernelI11Bf16IOFp16WLi128ELi42ELi672EEv26Group_norm_nhwc_fwd_params,"",@"SHT_CUDA_INFO"
	.sectionflags	@""
	.align	4


	//----- nvinfo : EIATTR_CUDA_API_VERSION
	.align		4
        /*0000*/ 	.byte	0x04, 0x37
        /*0002*/ 	.short	(.L_1365 - .L_1364)
.L_1364:
        /*0004*/ 	.word	0x00000082


	//----- nvinfo : EIATTR_KPARAM_INFO
	.align		4
.L_1365:
        /*0008*/ 	.byte	0x04, 0x17
        /*000a*/ 	.short	(.L_1367 - .L_1366)
.L_1366:
        /*000c*/ 	.word	0x00000000
        /*0010*/ 	.short	0x0000
        /*0012*/ 	.short	0x0000
        /*0014*/ 	.byte	0x00, 0xf0, 0x81, 0x02


	//----- nvinfo : EIATTR_SPARSE_MMA_MASK
	.align		4
.L_1367:
        /*0018*/ 	.byte	0x03, 0x50
        /*001a*/ 	.short	0x0000


	//----- nvinfo : EIATTR_MAXREG_COUNT
	.align		4
        /*001c*/ 	.byte	0x03, 0x1b
        /*001e*/ 	.short	0x0050


	//----- nvinfo : EIATTR_NUM_BARRIERS
	.align		4
        /*0020*/ 	.byte	0x02, 0x4c
        /*0022*/ 	.byte	0x01
	.zero		1


	//----- nvinfo : EIATTR_MERCURY_ISA_VERSION
	.align		4
        /*0024*/ 	.byte	0x03, 0x5f
        /*0026*/ 	.short	0x0101


	//----- nvinfo : EIATTR_INT_WARP_WIDE_INSTR_OFFSETS
	.align		4
        /*0028*/ 	.byte	0x04, 0x31
        /*002a*/ 	.short	(.L_1369 - .L_1368)


	//   ....[0]....
.L_1368:
        /*002c*/ 	.word	0x00001520


	//   ....[1]....
        /*0030*/ 	.word	0x00001540


	//   ....[2]....
        /*0034*/ 	.word	0x00001620


	//   ....[3]....
        /*0038*/ 	.word	0x00001640


	//   ....[4]....
        /*003c*/ 	.word	0x00001750


	//   ....[5]....
        /*0040*/ 	.word	0x000017e0


	//   ....[6]....
        /*0044*/ 	.word	0x000018a0


	//   ....[7]....
        /*0048*/ 	.word	0x000018c0


	//   ....[8]....
        /*004c*/ 	.word	0x00001b10


	//   ....[9]....
        /*0050*/ 	.word	0x00001c00


	//   ....[10]....
        /*0054*/ 	.word	0x00001c20


	//   ....[11]....
        /*0058*/ 	.word	0x00001c50


	//   ....[12]....
        /*005c*/ 	.word	0x00001e60


	//   ....[13]....
        /*0060*/ 	.word	0x00001e80


	//----- nvinfo : EIATTR_COOP_GROUP_MASK_REGIDS
	.align		4
.L_1369:
        /*0064*/ 	.byte	0x04, 0x29
        /*0066*/ 	.short	(.L_1371 - .L_1370)


	//   ....[0]....
.L_1370:
        /*0068*/ 	.word	0xffffffff


	//   ....[1]....
        /*006c*/ 	.word	0xffffffff


	//   ....[2]....
        /*0070*/ 	.word	0xffffffff


	//   ....[3]....
        /*0074*/ 	.word	0xffffffff


	//   ....[4]....
        /*0078*/ 	.word	0xffffffff


	//   ....[5]....
        /*007c*/ 	.word	0xffffffff


	//   ....[6]....
        /*0080*/ 	.word	0xffffffff


	//   ....[7]....
        /*0084*/ 	.word	0xffffffff


	//   ....[8]....
        /*0088*/ 	.word	0xffffffff


	//   ....[9]....
        /*008c*/ 	.word	0xffffffff


	//----- nvinfo : EIATTR_COOP_GROUP_INSTR_OFFSETS
	.align		4
.L_1371:
        /*0090*/ 	.byte	0x04, 0x28
        /*0092*/ 	.short	(.L_1373 - .L_1372)


	//   ....[0]....
.L_1372:
        /*0094*/ 	.word	0x00000be0


	//   ....[1]....
        /*0098*/ 	.word	0x00000bf0


	//   ....[2]....
        /*009c*/ 	.word	0x00000c20


	//   ....[3]....
        /*00a0*/ 	.word	0x00000c30


	//   ....[4]....
        /*00a4*/ 	.word	0x00000c70


	//   ....[5]....
        /*00a8*/ 	.word	0x00000c80


	//   ....[6]....
        /*00ac*/ 	.word	0x00000cc0


	//   ....[7]....
        /*00b0*/ 	.word	0x00000cd0


	//   ....[8]....
        /*00b4*/ 	.word	0x00000d30


	//   ....[9]....
        /*00b8*/ 	.word	0x00000d40


	//----- nvinfo : EIATTR_VRC_CTA_INIT_COUNT
	.align		4
.L_1373:
        /*00bc*/ 	.byte	0x02, 0x4a
	.zero		1
	.zero		1


	//----- nvinfo : EIATTR_EXIT_INSTR_OFFSETS
	.align		4
        /*00c0*/ 	.byte	0x04, 0x1c
        /*00c2*/ 	.short	(.L_1375 - .L_1374)


	//   ....[0]....
.L_1374:
        /*00c4*/ 	.word	0x00000070


	//   ....[1]....
        /*00c8*/ 	.word	0x00003170


	//----- nvinfo : EIATTR_MAX_THREADS
	.align		4
.L_1375:
        /*00cc*/ 	.byte	0x04, 0x05
        /*00ce*/ 	.short	(.L_1377 - .L_1376)
.L_1376:
        /*00d0*/ 	.word	0x000002a0
        /*00d4*/ 	.word	0x00000001
        /*00d8*/ 	.word	0x00000001


	//----- nvinfo : EIATTR_CRS_STACK_SIZE
	.align		4
.L_1377:
        /*00dc*/ 	.byte	0x04, 0x1e
        /*00de*/ 	.short	(.L_1379 - .L_1378)
.L_1378:
        /*00e0*/ 	.word	0x00000000


	//----- nvinfo : EIATTR_CBANK_PARAM_SIZE
	.align		4
.L_1379:
        /*00e4*/ 	.byte	0x03, 0x19
        /*00e6*/ 	.short	0x00a0


	//----- nvinfo : EIATTR_PARAM_CBANK
	.align		4
        /*00e8*/ 	.byte	0x04, 0x0a
        /*00ea*/ 	.short	(.L_1381 - .L_1380)
	.align		4
.L_1380:
        /*00ec*/ 	.word	index@(.nv.constant0._Z35group_norm_nhwc_fwd_one_pass_kernelI11Bf16IOFp16WLi128ELi42ELi672EEv26Group_norm_nhwc_fwd_params)
        /*00f0*/ 	.short	0x0380
        /*00f2*/ 	.short	0x00a0


	//----- nvinfo : EIATTR_SW_WAR
	.align		4
.L_1381:
        /*00f4*/ 	.byte	0x04, 0x36
        /*00f6*/ 	.short	(.L_1383 - .L_1382)
.L_1382:
        /*00f8*/ 	.word	0x00000008
.L_1383:


//--------------------- .nv.info._Z35group_norm_nhwc_fwd_one_pass_kernelI11Bf16IOFp16WLi256ELi42ELi672EEv26Group_norm_nhwc_fwd_params --------------------------
	.section	.nv.info._Z35group_norm_nhwc_fwd_one_pass_kernelI11Bf16IOFp16WLi256ELi42ELi672EEv26Group_norm_nhwc_fwd_params,"",@"SHT_CUDA_INFO"
	.sectionflags	@""
	.align	4


	//----- nvinfo : EIATTR_CUDA_API_VERSION
	.align		4
        /*0000*/ 	.byte	0x04, 0x37
        /*0002*/ 	.short	(.L_1385 - .L_1384)
.L_1384:
        /*0004*/ 	.word	0x00000082


	//----- nvinfo : EIATTR_KPARAM_INFO
	.align		4
.L_1385:
        /*0008*/ 	.byte	0x04, 0x17
        /*000a*/ 	.short	(.L_1387 - .L_1386)
.L_1386:
        /*000c*/ 	.word	0x00000000
        /*0010*/ 	.short	0x0000
        /*0012*/ 	.short	0x0000
        /*0014*/ 	.byte	0x00, 0xf0, 0x81, 0x02


	//----- nvinfo : EIATTR_SPARSE_MMA_MASK
	.align		4
.L_1387:
        /*0018*/ 	.byte	0x03, 0x50
        /*001a*/ 	.short	0x0000


	//----- nvinfo : EIATTR_MAXREG_COUNT
	.align		4
        /*001c*/ 	.byte	0x03, 0x1b
        /*001e*/ 	.short	0x0050


	//----- nvinfo : EIATTR_NUM_BARRIERS
	.align		4
        /*0020*/ 	.byte	0x02, 0x4c
        /*0022*/ 	.byte	0x01
	.zero		1


	//----- nvinfo : EIATTR_MERCURY_ISA_VERSION
	.align		4
        /*0024*/ 	.byte	0x03, 0x5f
        /*0026*/ 	.short	0x0101


	//----- nvinfo : EIATTR_COOP_GROUP_MASK_REGIDS
	.align		4
        /*0028*/ 	.byte	0x04, 0x29
        /*002a*/ 	.short	(.L_1389 - .L_1388)


	//   ....[0]....
.L_1388:
        /*002c*/ 	.word	0xffffffff


	//   ....[1]....
        /*0030*/ 	.word	0xffffffff


	//   ....[2]....
        /*0034*/ 	.word	0xffffffff


	//   ....[3]....
        /*0038*/ 	.word	0xffffffff


	//   ....[4]....
        /*003c*/ 	.word	0xffffffff


	//   ....[5]....
        /*0040*/ 	.word	0xffffffff


	//   ....[6]....
        /*0044*/ 	.word	0xffffffff


	//   ....[7]....
        /*0048*/ 	.word	0xffffffff


	//   ....[8]....
        /*004c*/ 	.word	0xffffffff


	//   ....[9]....
        /*0050*/ 	.word	0xffffffff


	//----- nvinfo : EIATTR_COOP_GROUP_INSTR_OFFSETS
	.align		4
.L_1389:
        /*0054*/ 	.byte	0x04, 0x28
        /*0056*/ 	.short	(.L_1391 - .L_1390)


	//   ....[0]....
.L_1390:
        /*0058*/ 	.word	0x00001040


	//   ....[1]....
        /*005c*/ 	.word	0x00001050


	//   ....[2]....
        /*0060*/ 	.word	0x00001080


	//   ....[3]....
        /*0064*/ 	.word	0x00001090


	//   ....[4]....
        /*0068*/ 	.word	0x000010d0


	//   ....[5]....
        /*006c*/ 	.word	0x000010e0


	//   ....[6]....
        /*0070*/ 	.word	0x00001120


	//   ....[7]....
        /*0074*/ 	.word	0x00001130


	//   ....[8]....
        /*0078*/ 	.word	0x000011a0


	//   ....[9]....
        /*007c*/ 	.word	0x000011b0


	//----- nvinfo : EIATTR_VRC_CTA_INIT_COUNT
	.align		4
.L_1391:
        /*0080*/ 	.byte	0x02, 0x4a
	.zero		1
	.zero		1


	//----- nvinfo : EIATTR_EXIT_INSTR_OFFSETS
	.align		4
        /*0084*/ 	.byte	0x04, 0x1c
        /*0086*/ 	.short	(.L_1393 - .L_1392)


	//   ....[0]....
.L_1392:
        /*0088*/ 	.word	0x00000060


	//   ....[1]....
        /*008c*/ 	.word	0x00003f30


	//----- nvinfo : EIATTR_MAX_THREADS
	.align		4
.L_1393:
        /*0090*/ 	.byte	0x04, 0x05
        /*0092*/ 	.short	(.L_1395 - .L_1394)
.L_1394:
        /*0094*/ 	.word	0x000002a0
        /*0098*/ 	.word	0x00000001
        /*009c*/ 	.word	0x00000001


	//----- nvinfo : EIATTR_CRS_STACK_SIZE
	.align		4
.L_1395:
        /*00a0*/ 	.byte	0x04, 0x1e
        /*00a2*/ 	.short	(.L_1397 - .L_1396)
.L_1396:
        /*00a4*/ 	.word	0x00000000


	//----- nvinfo : EIATTR_CBANK_PARAM_SIZE
	.align		4
.L_1397:
        /*00a8*/ 	.byte	0x03, 0x19
        /*00aa*/ 	.short	0x00a0


	//----- nvinfo : EIATTR_PARAM_CBANK
	.align		4
        /*00ac*/ 	.byte	0x04, 0x0a
        /*00ae*/ 	.short	(.L_1399 - .L_1398)
	.align		4
.L_1398:
        /*00b0*/ 	.word	index@(.nv.constant0._Z35group_norm_nhwc_fwd_one_pass_kernelI11Bf16IOFp16WLi256ELi42ELi672EEv26Group_norm_nhwc_fwd_params)
        /*00b4*/ 	.short	0x0380
        /*00b6*/ 	.short	0x00a0


	//----- nvinfo : EIATTR_SW_WAR
	.align		4
.L_1399:
        /*00b8*/ 	.byte	0x04, 0x36
        /*00ba*/ 	.short	(.L_1401 - .L_1400)
.L_1400:
        /*00bc*/ 	.word	0x00000008
.L_1401:


//--------------------- .nv.info._Z35group_norm_nhwc_fwd_one_pass_kernelI11Bf16IOFp16WLi512ELi42ELi672EEv26Group_norm_nhwc_fwd_params --------------------------
	.section	.nv.info._Z35group_norm_nhwc_fwd_one_pass_kernelI11Bf16IOFp16WLi512ELi42ELi672EEv26Group_norm_nhwc_fwd_params,"",@"SHT_CUDA_INFO"
	.sectionflags	@""
	.align	4


	//----- nvinfo : EIATTR_CUDA_API_VERSION
	.align		4
        /*0000*/ 	.byte	0x04, 0x37
        /*0002*/ 	.short	(.L_1403 - .L_1402)
.L_1402:
        /*0004*/ 	.word	0x00000082


	//----- nvinfo : EIATTR_KPARAM_INFO
	.align		4
.L_1403:
        /*0008*/ 	.byte	0x04, 0x17
        /*000a*/ 	.short	(.L_1405 - .L_1404)
.L_1404:
        /*000c*/ 	.word	0x00000000
        /*0010*/ 	.short	0x0000
        /*0012*/ 	.short	0x0000
        /*0014*/ 	.byte	0x00, 0xf0, 0x81, 0x02


	//----- nvinfo : EIATTR_SPARSE_MMA_MASK
	.align		4
.L_1405:
        /*0018*/ 	.byte	0x03, 0x50
        /*001a*/ 	.short	0x0000


	//----- nvinfo : EIATTR_MAXREG_COUNT
	.align		4
        /*001c*/ 	.byte	0x03, 0x1b
        /*001e*/ 	.short	0x0050


	//----- nvinfo : EIATTR_NUM_BARRIERS
	.align		4
        /*0020*/ 	.byte	0x02, 0x4c
        /*0022*/ 	.byte	0x01
	.zero		1


	//----- nvinfo : EIATTR_MERCURY_ISA_VERSION
	.align		4
        /*0024*/ 	.byte	0x03, 0x5f
        /*0026*/ 	.short	0x0101


	//----- nvinfo : EIATTR_COOP_GROUP_MASK_REGIDS
	.align		4
        /*0028*/ 	.byte	0x04, 0x29
        /*002a*/ 	.short	(.L_1407 - .L_1406)


	//   ....[0]....
.L_1406:
        /*002c*/ 	.word	0xffffffff


	//   ....[1]....
        /*0030*/ 	.word	0xffffffff


	//   ....[2]....
        /*0034*/ 	.word	0xffffffff


	//   ....[3]....
        /*0038*/ 	.word	0xffffffff


	//   ....[4]....
        /*003c*/ 	.word	0xffffffff


	//   ....[5]....
        /*0040*/ 	.word	0xffffffff


	//   ....[6]....
        /*0044*/ 	.word	0xffffffff


	//   ....[7]....
        /*0048*/ 	.word	0xffffffff


	//   ....[8]....
        /*004c*/ 	.word	0xffffffff


	//   ....[9]....
        /*0050*/ 	.word	0xffffffff


	//----- nvinfo : EIATTR_COOP_GROUP_INSTR_OFFSETS
	.align		4
.L_1407:
        /*0054*/ 	.byte	0x04, 0x28
        /*0056*/ 	.short	(.L_1409 - .L_1408)


	//   ....[0]....
.L_1408:
        /*0058*/ 	.word	0x00001c20


	//   ....[1]....
        /*005c*/ 	.word	0x00001c30


	//   ....[2]....
        /*0060*/ 	.word	0x00001c70


	//   ....[3]....
        /*0064*/ 	.word	0x00001c80


	//   ....[4]....
        /*0068*/ 	.word	0x00001cc0


	//   ....[5]....
        /*006c*/ 	.word	0x00001cd0


	//   ....[6]....
        /*0070*/ 	.word	0x00001d10


	//   ....[7]....
        /*0074*/ 	.word	0x00001d20


	//   ....[8]....
        /*0078*/ 	.word	0x00001db0


	//   ....[9]....
        /*007c*/ 	.word	0x00001dc0


	//----- nvinfo : EIATTR_VRC_CTA_INIT_COUNT
	.align		4
.L_1409:
        /*0080*/ 	.byte	0x02, 0x4a
	.zero		1
	.zero		1


	//----- nvinfo : EIATTR_EXIT_INSTR_OFFSETS
	.align		4
        /*0084*/ 	.byte	0x04, 0x1c
        /*0086*/ 	.short	(.L_1411 - .L_1410)


	//   ....[0]....
.L_1410:
        /*0088*/ 	.word	0x00000060


	//   ....[1]....
        /*008c*/ 	.word	0x000069d0


	//----- nvinfo : EIATTR_MAX_THREADS
	.align		4
.L_1411:
        /*0090*/ 	.byte	0x04, 0x05
        /*0092*/ 	.short	(.L_1413 - .L_1412)
.L_1412:
        /*0094*/ 	.word	0x000002a0
        /*0098*/ 	.word	0x00000001
        /*009c*/ 	.word	0x00000001


	//----- nvinfo : EIATTR_CRS_STACK_SIZE
	.align		4
.L_1413:
        /*00a0*/ 	.byte	0x04, 0x1e
        /*00a2*/ 	.short	(.L_1415 - .L_1414)
.L_1414:
        /*00a4*/ 	.word	0x00000000


	//----- nvinfo : EIATTR_CBANK_PARAM_SIZE
	.align		4
.L_1415:
        /*00a8*/ 	.byte	0x03, 0x19
        /*00aa*/ 	.short	0x00a0


	//----- nvinfo : EIATTR_PARAM_CBANK
	.align		4
        /*00ac*/ 	.byte	0x04, 0x0a
        /*00ae*/ 	.short	(.L_1417 - .L_1416)
	.align		4
.L_1416:
        /*00b0*/ 	.word	index@(.nv.constant0._Z35group_norm_nhwc_fwd_one_pass_kernelI11Bf16IOFp16WLi512ELi42ELi672EEv26Group_norm_nhwc_fwd_params)
        /*00b4*/ 	.short	0x0380
        /*00b6*/ 	.short	0x00a0


	//----- nvinfo : EIATTR_SW_WAR
	.align		4
.L_1417:
        /*00b8*/ 	.byte	0x04, 0x36
        /*00ba*/ 	.short	(.L_1419 - .L_1418)
.L_1418:
        /*00bc*/ 	.word	0x00000008
.L_1419:


//--------------------- .nv.info._Z35group_norm_nhwc_fwd_one_pass_kernelI11Fp16IOFp32WLi64ELi42ELi672EEv26Group_norm_nhwc_fwd_params --------------------------
	.section	.nv.info._Z35group_norm_nhwc_fwd_one_pass_kernelI11Fp16IOFp32WLi64ELi42ELi672EEv26Group_norm_nhwc_fwd_params,"",@"SHT_CUDA_INFO"
	.sectionflags	@""
	.align	4


	//----- nvinfo : EIATTR_CUDA_API_VERSION
	.align		4
        /*0000*/ 	.byte	0x04, 0x37
        /*0002*/ 	.short	(.L_1421 - .L_1420)
.L_1420:
        /*0004*/ 	.word	0x00000082


	//----- nvinfo : EIATTR_KPARAM_INFO
	.align		4
.L_1421:
        /*0008*/ 	.byte	0x04, 0x17
        /*000a*/ 	.short	(.L_1423 - .L_1422)
.L_1422:
        /*000c*/ 	.word	0x00000000
        /*0010*/ 	.short	0x0000
        /*0012*/ 	.short	0x0000
        /*0014*/ 	.byte	0x00, 0xf0, 0x81, 0x02


	//----- nvinfo : EIATTR_SPARSE_MMA_MASK
	.align		4
.L_1423:
        /*0018*/ 	.byte	0x03, 0x50
        /*001a*/ 	.short	0x0000


	//----- nvinfo : EIATTR_MAXREG_COUNT
	.align		4
        /*001c*/ 	.byte	0x03, 0x1b
        /*001e*/ 	.short	0x0050


	//----- nvinfo : EIATTR_NUM_BARRIERS
	.align		4
        /*0020*/ 	.byte	0x02, 0x4c
        /*0022*/ 	.byte	0x01
	.zero		1


	//----- nvinfo : EIATTR_MERCURY_ISA_VERSION
	.align		4
        /*0024*/ 	.byte	0x03, 0x5f
        /*0026*/ 	.short	0x0101


	//----- nvinfo : EIATTR_INT_WARP_WIDE_INSTR_OFFSETS
	.align		4
        /*0028*/ 	.byte	0x04, 0x31
        /*002a*/ 	.short	(.L_1425 - .L_1424)


	//   ....[0]....
.L_1424:
        /*002c*/ 	.word	0x000010e0


	//   ....[1]....
        /*0030*/ 	.word	0x00001100


	//   ....[2]....
        /*0034*/ 	.word	0x00001120


	//   ....[3]....
        /*0038*/ 	.word	0x00001250


	//   ....[4]....
        /*003c*/ 	.word	0x00001260


	//   ....[5]....
        /*0040*/ 	.word	0x00001380


	//   ....[6]....
        /*0044*/ 	.word	0x000013c0


	//   ....[7]....
        /*0048*/ 	.word	0x000013e0


	//   ....[8]....
        /*004c*/ 	.word	0x00001740


	//   ....[9]....
        /*0050*/ 	.word	0x00001760


	//   ....[10]....
        /*0054*/ 	.word	0x00001770


	//   ....[11]....
        /*0058*/ 	.word	0x000017a0


	//   ....[12]....
        /*005c*/ 	.word	0x000019e0


	//   ....[13]....
        /*0060*/ 	.word	0x00001a00


	//----- nvinfo : EIATTR_COOP_GROUP_MASK_REGIDS
	.align		4
.L_1425:
        /*0064*/ 	.byte	0x04, 0x29
        /*0066*/ 	.short	(.L_1427 - .L_1426)


	//   ....[0]....
.L_1426:
        /*0068*/ 	.word	0xffffffff


	//   ....[1]....
        /*006c*/ 	.word	0xffffffff


	//   ....[2]....
        /*0070*/ 	.word	0xffffffff


	//   ....[3]....
        /*0074*/ 	.word	0xffffffff


	//   ....[4]....
        /*0078*/ 	.word	0xffffffff


	//   ....[5]....
        /*007c*/ 	.word	0xffffffff


	//   ....[6]....
        /*0080*/ 	.word	0xffffffff


	//   ....[7]....
        /*0084*/ 	.word	0xffffffff


	//   ....[8]....
        /*0088*/ 	.word	0xffffffff


	//   ....[9]....
        /*008c*/ 	.word	0xffffffff


	//----- nvinfo : EIATTR_COOP_GROUP_INSTR_OFFSETS
	.align		4
.L_1427:
        /*0090*/ 	.byte	0x04, 0x28
        /*0092*/ 	.short	(.L_1429 - .L_1428)


	//   ....[0]....
.L_1428:
        /*0094*/ 	.word	0x00000760


	//   ....[1]....
        /*0098*/ 	.word	0x00000770


	//   ....[2]....
        /*009c*/ 	.word	0x000007a0


	//   ....[3]....
        /*00a0*/ 	.word	0x000007c0


	//   ....[4]....
        /*00a4*/ 	.word	0x000007f0


	//   ....[5]....
        /*00a8*/ 	.word	0x00000810


	//   ....[6]....
        /*00ac*/ 	.word	0x00000840


	//   ....[7]....
        /*00b0*/ 	.word	0x00000860


	//   ....[8]....
        /*00b4*/ 	.word	0x000008b0


	//   ....[9]....
        /*00b8*/ 	.word	0x000008c0


	//----- nvinfo : EIATTR_VRC_CTA_INIT_COUNT
	.align		4
.L_1429:
        /*00bc*/ 	.byte	0x02, 0x4a
	.zero		1
	.zero		1


	//----- nvinfo : EIATTR_EXIT_INSTR_OFFSETS
	.align		4
        /*00c0*/ 	.byte	0x04, 0x1c
        /*00c2*/ 	.short	(.L_1431 - .L_1430)


	//   ....[0]....
.L_1430:
        /*00c4*/ 	.word	0x00000070


	//   ....[1]....
        /*00c8*/ 	.word	0x00002660


	//----- nvinfo : EIATTR_MAX_THREADS
	.align		4
.L_1431:
        /*00cc*/ 	.byte	0x04, 0x05
        /*00ce*/ 	.short	(.L_1433 - .L_1432)
.L_1432:
        /*00d0*/ 	.word	0x000002a0
        /*00d4*/ 	.word	0x00000001
        /*00d8*/ 	.word	0x00000001


	//----- nvinfo : EIATTR_CRS_STACK_SIZE
	.align		4
.L_1433:
        /*00dc*/ 	.byte	0x04, 0x1e
        /*00de*/ 	.short	(.L_1435 - .L_1434)
.L_1434:
        /*00e0*/ 	.word	0x00000000


	//----- nvinfo : EIATTR_CBANK_PARAM_SIZE
	.align		4
.L_1435:
        /*00e4*/ 	.byte	0x03, 0x19
        /*00e6*/ 	.short	0x00a0


	//----- nvinfo : EIATTR_PARAM_CBANK
	.align		4
        /*00e8*/ 	.byte	0x04, 0x0a
        /*00ea*/ 	.short	(.L_1437 - .L_1436)
	.align		4
.L_1436:
        /*00ec*/ 	.word	index@(.nv.constant0._Z35group_norm_nhwc_fwd_one_pass_kernelI11Fp16IOFp32WLi64ELi42ELi672EEv26Group_norm_nhwc_fwd_params)
        /*00f0*/ 	.short	0x0380
        /*00f2*/ 	.short	0x00a0


	//----- nvinfo : EIATTR_SW_WAR
	.align		4
.L_1437:
        /*00f4*/ 	.byte	0x04, 0x36
        /*00f6*/ 	.short	(.L_1439 - .L_1438)
.L_1438:
        /*00f8*/ 	.word	0x00000008
.L_1439:


//--------------------- .nv.info._Z35group_norm_nhwc_fwd_one_pass_kernelI11Fp16IOFp32WLi128ELi42ELi672EEv26Group_norm_nhwc_fwd_params --------------------------
	.section	.nv.info._Z35group_norm_nhwc_fwd_one_pass_kernelI11Fp16IOFp32WLi128ELi42ELi672EEv26Group_norm_nhwc_fwd_params,"",@"SHT_CUDA_INFO"
	.sectionflags	@""
	.align	4


	//----- nvinfo : EIATTR_CUDA_API_VERSION
	.align		4
        /*0000*/ 	.byte	0x04, 0x37
        /*0002*/ 	.short	(.L_1441 - .L_1440)
.L_1440:
        /*0004*/ 	.word	0x00000082


	//----- nvinfo : EIATTR_KPARAM_INFO
	.align		4
.L_1441:
        /*0008*/ 	.byte	0x04, 0x17
        /*000a*/ 	.short	(.L_1443 - .L_1442)
.L_1442:
        /*000c*/ 	.word	0x00000000
        /*0010*/ 	.short	0x0000
        /*0012*/ 	.short	0x0000
        /*0014*/ 	.byte	0x00, 0xf0, 0x81, 0x02


	//----- nvinfo : EIATTR_SPARSE_MMA_MASK
	.align		4
.L_1443:
        /*0018*/ 	.byte	0x03, 0x50
        /*001a*/ 	.short	0x0000


	//----- nvinfo : EIATTR_MAXREG_COUNT
	.align		4
        /*001c*/ 	.byte	0x03, 0x1b
        /*001e*/ 	.short	0x0050


	//----- nvinfo : EIATTR_NUM_BARRIERS
	.align		4
        /*0020*/ 	.byte	0x02, 0x4c
        /*0022*/ 	.byte	0x01
	.zero		1


	//----- nvinfo : EIATTR_MERCURY_ISA_VERSION
	.align		4
        /*0024*/ 	.byte	0x03, 0x5f
        /*0026*/ 	.short	0x0101


	//----- nvinfo : EIATTR_INT_WARP_WIDE_INSTR_OFFSETS
	.align		4
        /*0028*/ 	.byte	0x04, 0x31
        /*002a*/ 	.short	(.L_1445 - .L_1444)


	//   ....[0]....
.L_1444:
        /*002c*/ 	.word	0x000014d0


	//   ....[1]....
        /*0030*/ 	.word	0x000014f0


	//   ....[2]....
        /*0034*/ 	.word	0x000015d0


	//   ....[3]....
        /*0038*/ 	.word	0x000015f0


	//   ....[4]....
        /*003c*/ 	.word	0x00001700


	//   ....[5]....
        /*0040*/ 	.word	0x00001790


	//   ....[6]....
        /*0044*/ 	.word	0x00001850


	//   ....[7]....
        /*0048*/ 	.word	0x00001870


	//   ....[8]....
        /*004c*/ 	.word	0x00001ab0


	//   ....[9]....
        /*0050*/ 	.word	0x00001ba0


	//   ....[10]....
        /*0054*/ 	.word	0x00001bc0


	//   ....[11]....
        /*0058*/ 	.word	0x00001bf0


	//   ....[12]....
        /*005c*/ 	.word	0x00001e00


	//   ....[13]....
        /*0060*/ 	.word	0x00001e20


	//----- nvinfo : EIATTR_COOP_GROUP_MASK_REGIDS
	.align		4
.L_1445:
        /*0064*/ 	.byte	0x04, 0x29
        /*0066*/ 	.short	(.L_1447 - .L_1446)


	//   ....[0]....
.L_1446:
        /*0068*/ 	.word	0xffffffff


	//   ....[1]....
        /*006c*/ 	.word	0xffffffff


	//   ....[2]....
        /*0070*/ 	.word	0xffffffff


	//   ....[3]....
        /*0074*/ 	.word	0xffffffff


	//   ....[4]....
        /*0078*/ 	.word	0xffffffff


	//   ....[5]....
        /*007c*/ 	.word	0xffffffff


	//   ....[6]....
        /*0080*/ 	.word	0xffffffff


	//   ....[7]....
        /*0084*/ 	.word	0xffffffff


	//   ....[8]....
        /*0088*/ 	.word	0xffffffff


	//   ....[9]....
        /*008c*/ 	.word	0xffffffff


	//----- nvinfo : EIATTR_COOP_GROUP_INSTR_OFFSETS
	.align		4
.L_1447:
        /*0090*/ 	.byte	0x04, 0x28
        /*0092*/ 	.short	(.L_1449 - .L_1448)


	//   ....[0]....
.L_1448:
        /*0094*/ 	.word	0x00000b90


	//   ....[1]....
        /*0098*/ 	.word	0x00000ba0


	//   ....[2]....
        /*009c*/ 	.word	0x00000bd0


	//   ....[3]....
        /*00a0*/ 	.word	0x00000be0


	//   ....[4]....
        /*00a4*/ 	.word	0x00000c20


	//   ....[5]....
        /*00a8*/ 	.word	0x00000c30


	//   ....[6]....
        /*00ac*/ 	.word	0x00000c70


	//   ....[7]....
        /*00b0*/ 	.word	0x00000c80


	//   ....[8]....
        /*00b4*/ 	.word	0x00000ce0


	//   ....[9]....
        /*00b8*/ 	.word	0x00000cf0


	//----- nvinfo : EIATTR_VRC_CTA_INIT_COUNT
	.align		4
.L_1449:
        /*00bc*/ 	.byte	0x02, 0x4a
	.zero		1
	.zero		1


	//----- nvinfo : EIATTR_EXIT_INSTR_OFFSETS
	.align		4
        /*00c0*/ 	.byte	0x04, 0x1c
        /*00c2*/ 	.short	(.L_1451 - .L_1450)


	//   ....[0]....
.L_1450:
        /*00c4*/ 	.word	0x00000070


	//   ....[1]....
        /*00c8*/ 	.word	0x000030d0


	//----- nvinfo : EIATTR_MAX_THREADS
	.align		4
.L_1451:
        /*00cc*/ 	.byte	0x04, 0x05
        /*00ce*/ 	.short	(.L_1453 - .L_1452)
.L_1452:
        /*00d0*/ 	.word	0x000002a0
        /*00d4*/ 	.word	0x00000001
        /*00d8*/ 	.word	0x00000001


	//----- nvinfo : EIATTR_CRS_STACK_SIZE
	.align		4
.L_1453:
        /*00dc*/ 	.byte	0x04, 0x1e
        /*00de*/ 	.short	(.L_1455 - .L_1454)
.L_1454:
        /*00e0*/ 	.word	0x00000000


	//----- nvinfo : EIATTR_CBANK_PARAM_SIZE
	.align		4
.L_1455:
        /*00e4*/ 	.byte	0x03, 0x19
        /*00e6*/ 	.short	0x00a0


	//----- nvinfo : EIATTR_PARAM_CBANK
	.align		4
        /*00e8*/ 	.byte	0x04, 0x0a
        /*00ea*/ 	.short	(.L_1457 - .L_1456)
	.align		4
.L_1456:
        /*00ec*/ 	.word	index@(.nv.constant0._Z35group_norm_nhwc_fwd_one_pass_kernelI11Fp16IOFp32WLi128ELi42ELi672EEv26Group_norm_nhwc_fwd_params)
        /*00f0*/ 	.short	0x0380
        /*00f2*/ 	.short	0x00a0


	//----- nvinfo : EIATTR_SW_WAR
	.align		4
.L_1457:
        /*00f4*/ 	.byte	0x04, 0x36
        /*00f6*/ 	.short	(.L_1459 - .L_1458)
.L_1458:
        /*00f8*/ 	.word	0x00000008
.L_1459:


//--------------------- .nv.info._Z35group_norm_nhwc_fwd_one_pass_kernelI11Fp16IOFp32WLi256ELi42ELi672EEv26Group_norm_nhwc_fwd_params --------------------------
	.section	.nv.info._Z35group_norm_nhwc_fwd_one_pass_kernelI11Fp16IOFp32WLi256ELi42ELi672EEv26Group_norm_nhwc_fwd_params,"",@"SHT_CUDA_INFO"
	.sectionflags	@""
	.align	4


	//----- nvinfo : EIATTR_CUDA_API_VERSION
	.align		4
        /*0000*/ 	.byte	0x04, 0x37
        /*0002*/ 	.short	(.L_1461 - .L_1460)
.L_1460:
        /*0004*/ 	.word	0x00000082


	//----- nvinfo : EIATTR_KPARAM_INFO
	.align		4
.L_1461:
        /*0008*/ 	.byte	0x04, 0x17
        /*000a*/ 	.short	(.L_1463 - .L_1462)
.L_1462:
        /*000c*/ 	.word	0x00000000
        /*0010*/ 	.short	0x0000
        /*0012*/ 	.short	0x0000
        /*0014*/ 	.byte	0x00, 0xf0, 0x81, 0x02


	//----- nvinfo : EIATTR_SPARSE_MMA_MASK
	.align		4
.L_1463:
        /*0018*/ 	.byte	0x03, 0x50
        /*001a*/ 	.short	0x0000


	//----- nvinfo : EIATTR_MAXREG_COUNT
	.align		4
        /*001c*/ 	.byte	0x03, 0x1b
        /*001e*/ 	.short	0x0050


	//----- nvinfo : EIATTR_NUM_BARRIERS
	.align		4
        /*0020*/ 	.byte	0x02, 0x4c
        /*0022*/ 	.byte	0x01
	.zero		1


	//----- nvinfo : EIATTR_MERCURY_ISA_VERSION
	.align		4
        /*0024*/ 	.byte	0x03, 0x5f
        /*0026*/ 	.short	0x0101


	//----- nvinfo : EIATTR_COOP_GROUP_MASK_REGIDS
	.align		4
        /*0028*/ 	.byte	0x04, 0x29
        /*002a*/ 	.short	(.L_1465 - .L_1464)


	//   ....[0]....
.L_1464:
        /*002c*/ 	.word	0xffffffff


	//   ....[1]....
        /*0030*/ 	.word	0xffffffff


	//   ....[2]....
        /*0034*/ 	.word	0xffffffff


	//   ....[3]....
        /*0038*/ 	.word	0xffffffff


	//   ....[4]....
        /*003c*/ 	.word	0xffffffff


	//   ....[5]....
        /*0040*/ 	.word	0xffffffff


	//   ....[6]....
        /*0044*/ 	.word	0xffffffff


	//   ....[7]....
        /*0048*/ 	.word	0xffffffff


	//   ....[8]....
        /*004c*/ 	.word	0xffffffff


	//   ....[9]....
        /*0050*/ 	.word	0xffffffff


	//----- nvinfo : EIATTR_COOP_GROUP_INSTR_OFFSETS
	.align		4
.L_1465:
        /*0054*/ 	.byte	0x04, 0x28
        /*0056*/ 	.short	(.L_1467 - .L_1466)


	//   ....[0]....
.L_1466:
        /*0058*/ 	.word	0x00000fc0


	//   ....[1]....
        /*005c*/ 	.word	0x00000fd0


	//   ....[2]....
        /*0060*/ 	.word	0x00001000


	//   ....[3]....
        /*0064*/ 	.word	0x00001010


	//   ....[4]....
        /*0068*/ 	.word	0x00001050


	//   ....[5]....
        /*006c*/ 	.word	0x00001060


	//   ....[6]....
        /*0070*/ 	.word	0x000010a0


	//   ....[7]....
        /*0074*/ 	.word	0x000010b0


	//   ....[8]....
        /*0078*/ 	.word	0x00001120


	//   ....[9]....
        /*007c*/ 	.word	0x00001130


	//----- nvinfo : EIATTR_VRC_CTA_INIT_COUNT
	.align		4
.L_1467:
        /*0080*/ 	.byte	0x02, 0x4a
	.zero		1
	.zero		1


	//----- nvinfo : EIATTR_EXIT_INSTR_OFFSETS
	.align		4
        /*0084*/ 	.byte	0x04, 0x1c
        /*0086*/ 	.short	(.L_1469 - .L_1468)


	//   ....[0]....
.L_1468:
        /*0088*/ 	.word	0x00000060


	//   ....[1]....
        /*008c*/ 	.word	0x00003e50


	//----- nvinfo : EIATTR_MAX_THREADS
	.align		4
.L_1469:
        /*0090*/ 	.byte	0x04, 0x05
        /*0092*/ 	.short	(.L_1471 - .L_1470)
.L_1470:
        /*0094*/ 	.word	0x000002a0
        /*0098*/ 	.word	0x00000001
        /*009c*/ 	.word	0x00000001


	//----- nvinfo : EIATTR_CRS_STACK_SIZE
	.align		4
.L_1471:
        /*00a0*/ 	.byte	0x04, 0x1e
        /*00a2*/ 	.short	(.L_1473 - .L_1472)
.L_1472:
        /*00a4*/ 	.word	0x00000000


	//----- nvinfo : EIATTR_CBANK_PARAM_SIZE
	.align		4
.L_1473:
        /*00a8*/ 	.byte	0x03, 0x19
        /*00aa*/ 	.short	0x00a0


	//----- nvinfo : EIATTR_PARAM_CBANK
	.align		4
        /*00ac*/ 	.byte	0x04, 0x0a
        /*00ae*/ 	.short	(.L_1475 - .L_1474)
	.align		4
.L_1474:
        /*00b0*/ 	.word	index@(.nv.constant0._Z35group_norm_nhwc_fwd_one_pass_kernelI11Fp16IOFp32WLi256ELi42ELi672EEv26Group_norm_nhwc_fwd_params)
        /*00b4*/ 	.short	0x0380
        /*00b6*/ 	.short	0x00a0


	//----- nvinfo : EIATTR_SW_WAR
	.align		4
.L_1475:
        /*00b8*/ 	.byte	0x04, 0x36
        /*00ba*/ 	.short	(.L_1477 - .L_1476)
.L_1476:
        /*00bc*/ 	.word	0x00000008
.L_1477:


//--------------------- .nv.info._Z35group_norm_nhwc_fwd_one_pass_kernelI11Fp16IOFp32WLi512ELi42ELi672EEv26Group_norm_nhwc_fwd_params --------------------------
	.section	.nv.info._Z35group_norm_nhwc_fwd_one_pass_kernelI11Fp16IOFp32WLi512ELi42ELi672EEv26Group_norm_nhwc_fwd_params,"",@"SHT_CUDA_INFO"
	.sectionflags	@""
	.align	4


	//----- nvinfo : EIATTR_CUDA_API_VERSION
	.align		4
        /*0000*/ 	.byte	0x04, 0x37
        /*0002*/ 	.short	(.L_1479 - .L_1478)
.L_1478:
        /*0004*/ 	.word	0x00000082


	//----- nvinfo : EIATTR_KPARAM_INFO
	.align		4
.L_1479:
        /*0008*/ 	.byte	0x04, 0x17
        /*000a*/ 	.short	(.L_1481 - .L_1480)
.L_1480:
        /*000c*/ 	.word	0x00000000
        /*0010*/ 	.short	0x0000
        /*0012*/ 	.short	0x0000
        /*0014*/ 	.byte	0x00, 0xf0, 0x81, 0x02


	//----- nvinfo : EIATTR_SPARSE_MMA_MASK
	.align		4
.L_1481:
        /*0018*/ 	.byte	0x03, 0x50
        /*001a*/ 	.short	0x0000


	//----- nvinfo : EIATTR_MAXREG_COUNT
	.align		4
        /*001c*/ 	.byte	0x03, 0x1b
        /*001e*/ 	.short	0x0050


	//----- nvinfo : EIATTR_NUM_BARRIERS
	.align		4
        /*0020*/ 	.byte	0x02, 0x4c
        /*0022*/ 	.byte	0x01
	.zero		1


	//----- nvinfo : EIATTR_MERCURY_ISA_VERSION
	.align		4
        /*0024*/ 	.byte	0x03, 0x5f
        /*0026*/ 	.short	0x0101


	//----- nvinfo : EIATTR_COOP_GROUP_MASK_REGIDS
	.align		4
        /*0028*/ 	.byte	0x04, 0x29
        /*002a*/ 	.short	(.L_1483 - .L_1482)


	//   ....[0]....
.L_1482:
        /*002c*/ 	.word	0xffffffff


	//   ....[1]....
        /*0030*/ 	.word	0xffffffff


	//   ....[2]....
        /*0034*/ 	.word	0xffffffff


	//   ....[3]....
        /*0038*/ 	.word	0xffffffff


	//   ....[4]....
        /*003c*/ 	.word	0xffffffff


	//   ....[5]....
        /*0040*/ 	.word	0xffffffff


	//   ....[6]....
        /*0044*/ 	.word	0xffffffff


	//   ....[7]....
        /*0048*/ 	.word	0xffffffff


	//   ....[8]....
        /*004c*/ 	.word	0xffffffff


	//   ....[9]....
        /*0050*/ 	.word	0xffffffff


	//----- nvinfo : EIATTR_COOP_GROUP_INSTR_OFFSETS
	.align		4
.L_1483:
        /*0054*/ 	.byte	0x04, 0x28
        /*0056*/ 	.short	(.L_1485 - .L_1484)


	//   ....[0]....
.L_1484:
        /*0058*/ 	.word	0x00001b40


	//   ....[1]....
        /*005c*/ 	.word	0x00001b50


	//   ....[2]....
        /*0060*/ 	.word	0x00001b80


	//   ....[3]....
        /*0064*/ 	.word	0x00001b90


	//   ....[4]....
        /*0068*/ 	.word	0x00001bd0


	//   ....[5]....
        /*006c*/ 	.word	0x00001be0


	//   ....[6]....
        /*0070*/ 	.word	0x00001c20


	//   ....[7]....
        /*0074*/ 	.word	0x00001c30


	//   ....[8]....
        /*0078*/ 	.word	0x00001cc0


	//   ....[9]....
        /*007c*/ 	.word	0x00001cd0


	//----- nvinfo : EIATTR_VRC_CTA_INIT_COUNT
	.align		4
.L_1485:
        /*0080*/ 	.byte	0x02, 0x4a
	.zero		1
	.zero		1


	//----- nvinfo : EIATTR_EXIT_INSTR_OFFSETS
	.align		4
        /*0084*/ 	.byte	0x04, 0x1c
        /*0086*/ 	.short	(.L_1487 - .L_1486)


	//   ....[0]....
.L_1486:
        /*0088*/ 	.word	0x00000060


	//   ....[1]....
        /*008c*/ 	.word	0x00006880


	//----- nvinfo : EIATTR_MAX_THREADS
	.align		4
.L_1487:
        /*0090*/ 	.byte	0x04, 0x05
        /*0092*/ 	.short	(.L_1489 - .L_1488)
.L_1488:
        /*0094*/ 	.word	0x000002a0
        /*0098*/ 	.word	0x00000001
        /*009c*/ 	.word	0x00000001


	//----- nvinfo : EIATTR_CRS_STACK_SIZE
	.align		4
.L_1489:
        /*00a0*/ 	.byte	0x04, 0x1e
        /*00a2*/ 	.short	(.L_1491 - .L_1490)
.L_1490:
        /*00a4*/ 	.word	0x00000000


	//----- nvinfo : EIATTR_CBANK_PARAM_SIZE
	.align		4
.L_1491:
        /*00a8*/ 	.byte	0x03, 0x19
        /*00aa*/ 	.short	0x00a0


	//----- nvinfo : EIATTR_PARAM_CBANK
	.align		4
        /*00ac*/ 	.byte	0x04, 0x0a
        /*00ae*/ 	.short	(.L_1493 - .L_1492)
	.align		4
.L_1492:
        /*00b0*/ 	.word	index@(.nv.constant0._Z35group_norm_nhwc_fwd_one_pass_kernelI11Fp16IOFp32WLi512ELi42ELi672EEv26Group_norm_nhwc_fwd_params)
        /*00b4*/ 	.short	0x0380
        /*00b6*/ 	.short	0x00a0


	//----- nvinfo : EIATTR_SW_WAR
	.align		4
.L_1493:
        /*00b8*/ 	.byte	0x04, 0x36
        /*00ba*/ 	.short	(.L_1495 - .L_1494)
.L_1494:
        /*00bc*/ 	.word	0x00000008
.L_1495:


//--------------------- .nv.info._Z35group_norm_nhwc_fwd_one_pass_kernelI11Fp16IOBf16WLi64ELi42ELi672EEv26Group_norm_nhwc_fwd_params --------------------------
	.section	.nv.info._Z35group_norm_nhwc_fwd_one_pass_kernelI11Fp16IOBf16WLi64ELi42ELi672EEv26Group_norm_nhwc_fwd_params,"",@"SHT_CUDA_INFO"
	.sectionflags	@""
	.align	4


	//----- nvinfo : EIATTR_CUDA_API_VERSION
	.align		4
        /*0000*/ 	.byte	0x04, 0x37
        /*0002*/ 	.short	(.L_1497 - .L_1496)
.L_1496:
        /*0004*/ 	.word	0x00000082


	//----- nvinfo : EIATTR_KPARAM_INFO
	.align		4
.L_1497:
        /*0008*/ 	.byte	0x04, 0x17
        /*000a*/ 	.short	(.L_1499 - .L_1498)
.L_1498:
        /*000c*/ 	.word	0x00000000
        /*0010*/ 	.short	0x0000
        /*0012*/ 	.short	0x0000
        /*0014*/ 	.byte	0x00, 0xf0, 0x81, 0x02


	//----- nvinfo : EIATTR_SPARSE_MMA_MASK
	.align		4
.L_1499:
        /*0018*/ 	.byte	0x03, 0x50
        /*001a*/ 	.short	0x0000


	//----- nvinfo : EIATTR_MAXREG_COUNT
	.align		4
        /*001c*/ 	.byte	0x03, 0x1b
        /*001e*/ 	.short	0x0050


	//----- nvinfo : EIATTR_NUM_BARRIERS
	.align		4
        /*0020*/ 	.byte	0x02, 0x4c
        /*0022*/ 	.byte	0x01
	.zero		1


	//----- nvinfo : EIATTR_MERCURY_ISA_VERSION
	.align		4
        /*0024*/ 	.byte	0x03, 0x5f
        /*0026*/ 	.short	0x0101


	//----- nvinfo : EIATTR_INT_WARP_WIDE_INSTR_OFFSETS
	.align		4
        /*0028*/ 	.byte	0x04, 0x31
        /*002a*/ 	.short	(.L_1501 - .L_1500)


	//   ....[0]....
.L_1500:
        /*002c*/ 	.word	0x000010e0


	//   ....[1]....
        /*0030*/ 	.word	0x00001100


	//   ....[2]....
        /*0034*/ 	.word	0x00001120


	//   ....[3]....
        /*0038*/ 	.word	0x00001250


	//   ....[4]....
        /*003c*/ 	.word	0x00001260


	//   ....[5]....
        /*0040*/ 	.word	0x00001380


	//   ....[6]....
        /*0044*/ 	.word	0x000013b0


	//   ....[7]....
        /*0048*/ 	.word	0x000013f0


	//   ....[8]....
        /*004c*/ 	.word	0x00001730


	//   ....[9]....
        /*0050*/ 	.word	0x00001760


	//   ....[10]....
        /*0054*/ 	.word	0x00001770


	//   ....[11]....
        /*0058*/ 	.word	0x000017a0


	//   ....[12]....
        /*005c*/ 	.word	0x000019e0


	//   ....[13]....
        /*0060*/ 	.word	0x00001a00


	//----- nvinfo : EIATTR_COOP_GROUP_MASK_REGIDS
	.align		4
.L_1501:
        /*0064*/ 	.byte	0x04, 0x29
        /*0066*/ 	.short	(.L_1503 - .L_1502)


	//   ....[0]....
.L_1502:
        /*0068*/ 	.word	0xffffffff


	//   ....[1]....
        /*006c*/ 	.word	0xffffffff


	//   ....[2]....
        /*0070*/ 	.word	0xffffffff


	//   ....[3]....
        /*0074*/ 	.word	0xffffffff


	//   ....[4]....
        /*0078*/ 	.word	0xffffffff


	//   ....[5]....
        /*007c*/ 	.word	0xffffffff


	//   ....[6]....
        /*0080*/ 	.word	0xffffffff


	//   ....[7]....
        /*0084*/ 	.word	0xffffffff


	//   ....[8]....
        /*0088*/ 	.word	0xffffffff


	//   ....[9]....
        /*008c*/ 	.word	0xffffffff


	//----- nvinfo : EIATTR_COOP_GROUP_INSTR_OFFSETS
	.align		4
.L_1503:
        /*0090*/ 	.byte	0x04, 0x28
        /*0092*/ 	.short	(.L_1505 - .L_1504)


	//   ....[0]....
.L_1504:
        /*0094*/ 	.word	0x00000760


	//   ....[1]....
        /*0098*/ 	.word	0x00000770


	//   ....[2]....
        /*009c*/ 	.word	0x000007a0


	//   ....[3]....
        /*00a0*/ 	.word	0x000007b0


	//   ....[4]....
        /*00a4*/ 	.word	0x000007f0


	//   ....[5]....
        /*00a8*/ 	.word	0x00000800


	//   ....[6]....
        /*00ac*/ 	.word	0x00000840


	//   ....[7]....
        /*00b0*/ 	.word	0x00000850


	//   ....[8]....
        /*00b4*/ 	.word	0x000008b0


	//   ....[9]....
        /*00b8*/ 	.word	0x000008c0


	//----- nvinfo : EIATTR_VRC_CTA_INIT_COUNT
	.align		4
.L_1505:
        /*00bc*/ 	.byte	0x02, 0x4a
	.zero		1
	.zero		1


	//----- nvinfo : EIATTR_EXIT_INSTR_OFFSETS
	.align		4
        /*00c0*/ 	.byte	0x04, 0x1c
        /*00c2*/ 	.short	(.L_1507 - .L_1506)


	//   ....[0]....
.L_1506:
        /*00c4*/ 	.word	0x00000070


	//   ....[1]....
        /*00c8*/ 	.word	0x000026b0


	//----- nvinfo : EIATTR_MAX_THREADS
	.align		4
.L_1507:
        /*00cc*/ 	.byte	0x04, 0x05
        /*00ce*/ 	.short	(.L_1509 - .L_1508)
.L_1508:
        /*00d0*/ 	.word	0x000002a0
        /*00d4*/ 	.word	0x00000001
        /*00d8*/ 	.word	0x00000001


	//----- nvinfo : EIATTR_CRS_STACK_SIZE
	.align		4
.L_1509:
        /*00dc*/ 	.byte	0x04, 0x1e
        /*00de*/ 	.short	(.L_1511 - .L_1510)
.L_1510:
        /*00e0*/ 	.word	0x00000000


	//----- nvinfo : EIATTR_CBANK_PARAM_SIZE
	.align		4
.L_1511:
        /*00e4*/ 	.byte	0x03, 0x19
        /*00e6*/ 	.short	0x00a0


	//----- nvinfo : EIATTR_PARAM_CBANK
	.align		4
        /*00e8*/ 	.byte	0x04, 0x0a
        /*00ea*/ 	.short	(.L_1513 - .L_1512)
	.align		4
.L_1512:
        /*00ec*/ 	.word	index@(.nv.constant0._Z35group_norm_nhwc_fwd_one_pass_kernelI11Fp16IOBf16WLi64ELi42ELi672EEv26Group_norm_nhwc_fwd_params)
        /*00f0*/ 	.short	0x0380
        /*00f2*/ 	.short	0x00a0


	//----- nvinfo : EIATTR_SW_WAR
	.align		4
.L_1513:
        /*00f4*/ 	.byte	0x04, 0x36
        /*00f6*/ 	.short	(.L_1515 - .L_1514)
.L_1514:
        /*00f8*/ 	.word	0x00000008
.L_1515:


//--------------------- .nv.info._Z35group_norm_nhwc_fwd_one_pass_kernelI11Fp16IOBf16WLi128ELi42ELi672EEv26Group_norm_nhwc_fwd_params --------------------------
	.section	.nv.info._Z35group_norm_nhwc_fwd_one_pass_kernelI11Fp16IOBf16WLi128ELi42ELi672EEv26Group_norm_nhwc_fwd_params,"",@"SHT_CUDA_INFO"
	.sectionflags	@""
	.align	4


	//----- nvinfo : EIATTR_CUDA_API_VERSION
	.align		4
        /*0000*/ 	.byte	0x04, 0x37
        /*0002*/ 	.short	(.L_1517 - .L_1516)
.L_1516:
        /*0004*/ 	.word	0x00000082


	//----- nvinfo : EIATTR_KPARAM_INFO
	.align		4
.L_1517:
        /*0008*/ 	.byte	0x04, 0x17
        /*000a*/ 	.short	(.L_1519 - .L_1518)
.L_1518:
        /*000c*/ 	.word	0x00000000
        /*0010*/ 	.short	0x0000
        /*0012*/ 	.short	0x0000
        /*0014*/ 	.byte	0x00, 0xf0, 0x81, 0x02


	//----- nvinfo : EIATTR_SPARSE_MMA_MASK
	.align		4
.L_1519:
        /*0018*/ 	.byte	0x03, 0x50
        /*001a*/ 	.short	0x0000


	//----- nvinfo : EIATTR_MAXREG_COUNT
	.align		4
        /*001c*/ 	.byte	0x03, 0x1b
        /*001e*/ 	.short	0x0050


	//----- nvinfo : EIATTR_NUM_BARRIERS
	.align		4
        /*0020*/ 	.byte	0x02, 0x4c
        /*0022*/ 	.byte	0x01
	.zero		1


	//----- nvinfo : EIATTR_MERCURY_ISA_VERSION
	.align		4
        /*0024*/ 	.byte	0x03, 0x5f
        /*0026*/ 	.short	0x0101


	//----- nvinfo : EIATTR_INT_WARP_WIDE_INSTR_OFFSETS
	.align		4
        /*0028*/ 	.byte	0x04, 0x31
        /*002a*/ 	.short	(.L_1521 - .L_1520)


	//   ....[0]....
.L_1520:
        /*002c*/ 	.word	0x000014e0


	//   ....[1]....
        /*0030*/ 	.word	0x00001500


	//   ....[2]....
        /*0034*/ 	.word	0x000015e0


	//   ....[3]....
        /*0038*/ 	.word	0x00001600


	//   ....[4]....
        /*003c*/ 	.word	0x00001710


	//   ....[5]....
        /*0040*/ 	.word	0x000017a0


	//   ....[6]....
        /*0044*/ 	.word	0x00001860


	//   ....[7]....
        /*0048*/ 	.word	0x00001880


	//   ....[8]....
        /*004c*/ 	.word	0x00001ad0


	//   ....[9]....
        /*0050*/ 	.word	0x00001bc0


	//   ....[10]....
        /*0054*/ 	.word	0x00001be0


	//   ....[11]....
        /*0058*/ 	.word	0x00001c10


	//   ....[12]....
        /*005c*/ 	.word	0x00001e20


	//   ....[13]....
        /*0060*/ 	.word	0x00001e40


	//----- nvinfo : EIATTR_COOP_GROUP_MASK_REGIDS
	.align		4
.L_1521:
        /*0064*/ 	.byte	0x04, 0x29
        /*0066*/ 	.short	(.L_1523 - .L_1522)


	//   ....[0]....
.L_1522:
        /*0068*/ 	.word	0xffffffff


	//   ....[1]....
        /*006c*/ 	.word	0xffffffff


	//   ....[2]....
        /*0070*/ 	.word	0xffffffff


	//   ....[3]....
        /*0074*/ 	.word	0xffffffff


	//   ....[4]....
        /*0078*/ 	.word	0xffffffff


	//   ....[5]....
        /*007c*/ 	.word	0xffffffff


	//   ....[6]....
        /*0080*/ 	.word	0xffffffff


	//   ....[7]....
        /*0084*/ 	.word	0xffffffff


	//   ....[8]....
        /*0088*/ 	.word	0xffffffff


	//   ....[9]....
        /*008c*/ 	.word	0xffffffff


	//----- nvinfo : EIATTR_COOP_GROUP_INSTR_OFFSETS
	.align		4
.L_1523:
        /*0090*/ 	.byte	0x04, 0x28
        /*0092*/ 	.short	(.L_1525 - .L_1524)


	//   ....[0]....
.L_1524:
        /*0094*/ 	.word	0x00000ba0


	//   ....[1]....
        /*0098*/ 	.word	0x00000bb0


	//   ....[2]....
        /*009c*/ 	.word	0x00000be0


	//   ....[3]....
        /*00a0*/ 	.word	0x00000bf0


	//   ....[4]....
        /*00a4*/ 	.word	0x00000c30


	//   ....[5]....
        /*00a8*/ 	.word	0x00000c40


	//   ....[6]....
        /*00ac*/ 	.word	0x00000c80


	//   ....[7]....
        /*00b0*/ 	.word	0x00000c90


	//   ....[8]....
        /*00b4*/ 	.word	0x00000cf0


	//   ....[9]....
        /*00b8*/ 	.word	0x00000d00


	//----- nvinfo : EIATTR_VRC_CTA_INIT_COUNT
	.align		4
.L_1525:
        /*00bc*/ 	.byte	0x02, 0x4a
	.zero		1
	.zero		1


	//----- nvinfo : EIATTR_EXIT_INSTR_OFFSETS
	.align		4
        /*00c0*/ 	.byte	0x04, 0x1c
        /*00c2*/ 	.short	(.L_1527 - .L_1526)


	//   ....[0]....
.L_1526:
        /*00c4*/ 	.word	0x00000070


	//   ....[1]....
        /*00c8*/ 	.word	0x00003130


	//----- nvinfo : EIATTR_MAX_THREADS
	.align		4
.L_1527:
        /*00cc*/ 	.byte	0x04, 0x05
        /*00ce*/ 	.short	(.L_1529 - .L_1528)
.L_1528:
        /*00d0*/ 	.word	0x000002a0
        /*00d4*/ 	.word	0x00000001
        /*00d8*/ 	.word	0x00000001


	//----- nvinfo : EIATTR_CRS_STACK_SIZE
	.align		4
.L_1529:
        /*00dc*/ 	.byte	0x04, 0x1e
        /*00de*/ 	.short	(.L_1531 - .L_1530)
.L_1530:
        /*00e0*/ 	.word	0x00000000


	//----- nvinfo : EIATTR_CBANK_PARAM_SIZE
	.align		4
.L_1531:
        /*00e4*/ 	.byte	0x03, 0x19
        /*00e6*/ 	.short	0x00a0


	//----- nvinfo : EIATTR_PARAM_CBANK
	.align		4
        /*00e8*/ 	.byte	0x04, 0x0a
        /*00ea*/ 	.short	(.L_1533 - .L_1532)
	.align		4
.L_1532:
        /*00ec*/ 	.word	index@(.nv.constant0._Z35group_norm_nhwc_fwd_one_pass_kernelI11Fp16IOBf16WLi128ELi42ELi672EEv26Group_norm_nhwc_fwd_params)
        /*00f0*/ 	.short	0x0380
        /*00f2*/ 	.short	0x00a0


	//----- nvinfo : EIATTR_SW_WAR
	.align		4
.L_1533:
        /*00f4*/ 	.byte	0x04, 0x36
        /*00f6*/ 	.short	(.L_1535 - .L_1534)
.L_1534:
        /*00f8*/ 	.word	0x00000008
.L_1535:


//--------------------- .nv.info._Z35group_norm_nhwc_fwd_one_pass_kernelI11Fp16IOBf16WLi256ELi42ELi672EEv26Group_norm_nhwc_fwd_params --------------------------
	.section	.nv.info._Z35group_norm_nhwc_fwd_one_pass_kernelI11Fp16IOBf16WLi256ELi42ELi672EEv26Group_norm_nhwc_fwd_params,"",@"SHT_CUDA_INFO"
	.sectionflags	@""
	.align	4


	//----- nvinfo : EIATTR_CUDA_API_VERSION
	.align		4
        /*0000*/ 	.byte	0x04, 0x37
        /*0002*/ 	.short	(.L_1537 - .L_1536)
.L_1536:
        /*0004*/ 	.word	0x00000082


	//----- nvinfo : EIATTR_KPARAM_INFO
	.align		4
.L_1537:
        /*0008*/ 	.byte	0x04, 0x17
        /*000a*/ 	.short	(.L_1539 - .L_1538)
.L_1538:
        /*000c*/ 	.word	0x00000000
        /*0010*/ 	.short	0x0000
        /*0012*/ 	.short	0x0000
        /*0014*/ 	.byte	0x00, 0xf0, 0x81, 0x02


	//----- nvinfo : EIATTR_SPARSE_MMA_MASK
	.align		4
.L_1539:
        /*0018*/ 	.byte	0x03, 0x50
        /*001a*/ 	.short	0x0000


	//----- nvinfo : EIATTR_MAXREG_COUNT
	.align		4
        /*001c*/ 	.byte	0x03, 0x1b
        /*001e*/ 	.short	0x0050


	//----- nvinfo : EIATTR_NUM_BARRIERS
	.align		4
        /*0020*/ 	.byte	0x02, 0x4c
        /*0022*/ 	.byte	0x01
	.zero		1


	//----- nvinfo : EIATTR_MERCURY_ISA_VERSION
	.align		4
        /*0024*/ 	.byte	0x03, 0x5f
        /*0026*/ 	.short	0x0101


	//----- nvinfo : EIATTR_COOP_GROUP_MASK_REGIDS
	.align		4
        /*0028*/ 	.byte	0x04, 0x29
        /*002a*/ 	.short	(.L_1541 - .L_1540)


	//   ....[0]....
.L_1540:
        /*002c*/ 	.word	0xffffffff


	//   ....[1]....
        /*0030*/ 	.word	0xffffffff


	//   ....[2]....
        /*0034*/ 	.word	0xffffffff


	//   ....[3]....
        /*0038*/ 	.word	0xffffffff


	//   ....[4]....
        /*003c*/ 	.word	0xffffffff


	//   ....[5]....
        /*0040*/ 	.word	0xffffffff


	//   ....[6]....
        /*0044*/ 	.word	0xffffffff


	//   ....[7]....
        /*0048*/ 	.word	0xffffffff


	//   ....[8]....
        /*004c*/ 	.word	0xffffffff


	//   ....[9]....
        /*0050*/ 	.word	0xffffffff


	//----- nvinfo : EIATTR_COOP_GROUP_INSTR_OFFSETS
	.align		4
.L_1541:
        /*0054*/ 	.byte	0x04, 0x28
        /*0056*/ 	.short	(.L_1543 - .L_1542)


	//   ....[0]....
.L_1542:
        /*0058*/ 	.word	0x00000fc0


	//   ....[1]....
        /*005c*/ 	.word	0x00000fd0


	//   ....[2]....
        /*0060*/ 	.word	0x00001000


	//   ....[3]....
        /*0064*/ 	.word	0x00001010


	//   ....[4]....
        /*0068*/ 	.word	0x00001050


	//   ....[5]....
        /*006c*/ 	.word	0x00001060


	//   ....[6]....
        /*0070*/ 	.word	0x000010a0


	//   ....[7]....
        /*0074*/ 	.word	0x000010b0


	//   ....[8]....
        /*0078*/ 	.word	0x00001120


	//   ....[9]....
        /*007c*/ 	.word	0x00001130


	//----- nvinfo : EIATTR_VRC_CTA_INIT_COUNT
	.align		4
.L_1543:
        /*0080*/ 	.byte	0x02, 0x4a
	.zero		1
	.zero		1


	//----- nvinfo : EIATTR_EXIT_INSTR_OFFSETS
	.align		4
        /*0084*/ 	.byte	0x04, 0x1c
        /*0086*/ 	.short	(.L_1545 - .L_1544)


	//   ....[0]....
.L_1544:
        /*0088*/ 	.word	0x00000060


	//   ....[1]....
        /*008c*/ 	.word	0x00003eb0


	//----- nvinfo : EIATTR_MAX_THREADS
	.align		4
.L_1545:
        /*0090*/ 	.byte	0x04, 0x05
        /*0092*/ 	.short	(.L_1547 - .L_1546)
.L_1546:
        /*0094*/ 	.word	0x000002a0
        /*0098*/ 	.word	0x00000001
        /*009c*/ 	.word	0x00000001


	//----- nvinfo : EIATTR_CRS_STACK_SIZE
	.align		4
.L_1547:
        /*00a0*/ 	.byte	0x04, 0x1e
        /*00a2*/ 	.short	(.L_1549 - .L_1548)
.L_1548:
        /*00a4*/ 	.word	0x00000000


	//----- nvinfo : EIATTR_CBANK_PARAM_SIZE
	.align		4
.L_1549:
        /*00a8*/ 	.byte	0x03, 0x19
        /*00aa*/ 	.short	0x00a0


	//----- nvinfo : EIATTR_PARAM_CBANK
	.align		4
        /*00ac*/ 	.byte	0x04, 0x0a
        /*00ae*/ 	.short	(.L_1551 - .L_1550)
	.align		4
.L_1550:
        /*00b0*/ 	.word	index@(.nv.constant0._Z35group_norm_nhwc_fwd_one_pass_kernelI11Fp16IOBf16WLi256ELi42ELi672EEv26Group_norm_nhwc_fwd_params)
        /*00b4*/ 	.short	0x0380
        /*00b6*/ 	.short	0x00a0


	//----- nvinfo : EIATTR_SW_WAR
	.align		4
.L_1551:
        /*00b8*/ 	.byte	0x04, 0x36
        /*00ba*/ 	.short	(.L_1553 - .L_1552)
.L_1552:
        /*00bc*/ 	.word	0x00000008
.L_1553:


//--------------------- .nv.info._Z35group_norm_nhwc_fwd_one_pass_kernelI11Fp16IOBf16WLi512ELi42ELi672EEv26Group_norm_nhwc_fwd_params --------------------------
	.section	.nv.info._Z35group_norm_nhwc_fwd_one_pass_kernelI11Fp16IOBf16WLi512ELi42ELi672EEv26Group_norm_nhwc_fwd_params,"",@"SHT_CUDA_INFO"
	.sectionflags	@""
	.align	4


	//----- nvinfo : EIATTR_CUDA_API_VERSION
	.align		4
        /*0000*/ 	.byte	0x04, 0x37
        /*0002*/ 	.short	(.L_1555 - .L_1554)
.L_1554:
        /*0004*/ 	.word	0x00000082


	//----- nvinfo : EIATTR_KPARAM_INFO
	.align		4
.L_1555:
        /*0008*/ 	.byte	0x04, 0x17
        /*000a*/ 	.short	(.L_1557 - .L_1556)
.L_1556:
        /*000c*/ 	.word	0x00000000
        /*0010*/ 	.short	0x0000
        /*0012*/ 	.short	0x0000
        /*0014*/ 	.byte	0x00, 0xf0, 0x81, 0x02


	//----- nvinfo : EIATTR_SPARSE_MMA_MASK
	.align		4
.L_1557:
        /*0018*/ 	.byte	0x03, 0x50
        /*001a*/ 	.short	0x0000


	//----- nvinfo : EIATTR_MAXREG_COUNT
	.align		4
        /*001c*/ 	.byte	0x03, 0x1b
        /*001e*/ 	.short	0x0050


	//----- nvinfo : EIATTR_NUM_BARRIERS
	.align		4
        /*0020*/ 	.byte	0x02, 0x4c
        /*0022*/ 	.byte	0x01
	.zero		1


	//----- nvinfo : EIATTR_MERCURY_ISA_VERSION
	.align		4
        /*0024*/ 	.byte	0x03, 0x5f
        /*0026*/ 	.short	0x0101


	//----- nvinfo : EIATTR_COOP_GROUP_MASK_REGIDS
	.align		4
        /*0028*/ 	.byte	0x04, 0x29
        /*002a*/ 	.short	(.L_1559 - .L_1558)


	//   ....[0]....
.L_1558:
        /*002c*/ 	.word	0xffffffff


	//   ....[1]....
        /*0030*/ 	.word	0xffffffff


	//   ....[2]....
        /*0034*/ 	.word	0xffffffff


	//   ....[3]....
        /*0038*/ 	.word	0xffffffff


	//   ....[4]....
        /*003c*/ 	.word	0xffffffff


	//   ....[5]....
        /*0040*/ 	.word	0xffffffff


	//   ....[6]....
        /*0044*/ 	.word	0xffffffff


	//   ....[7]....
        /*0048*/ 	.word	0xffffffff


	//   ....[8]....
        /*004c*/ 	.word	0xffffffff


	//   ....[9]....
        /*0050*/ 	.word	0xffffffff


	//----- nvinfo : EIATTR_COOP_GROUP_INSTR_OFFSETS
	.align		4
.L_1559:
        /*0054*/ 	.byte	0x04, 0x28
        /*0056*/ 	.short	(.L_1561 - .L_1560)


	//   ....[0]....
.L_1560:
        /*0058*/ 	.word	0x00001b20


	//   ....[1]....
        /*005c*/ 	.word	0x00001b30


	//   ....[2]....
        /*0060*/ 	.word	0x00001b70


	//   ....[3]....
        /*0064*/ 	.word	0x00001b80


	//   ....[4]....
        /*0068*/ 	.word	0x00001bc0


	//   ....[5]....
        /*006c*/ 	.word	0x00001bd0


	//   ....[6]....
        /*0070*/ 	.word	0x00001c10


	//   ....[7]....
        /*0074*/ 	.word	0x00001c20


	//   ....[8]....
        /*0078*/ 	.word	0x00001cb0


	//   ....[9]....
        /*007c*/ 	.word	0x00001cc0


	//----- nvinfo : EIATTR_VRC_CTA_INIT_COUNT
	.align		4
.L_1561:
        /*0080*/ 	.byte	0x02, 0x4a
	.zero		1
	.zero		1


	//----- nvinfo : EIATTR_EXIT_INSTR_OFFSETS
	.align		4
        /*0084*/ 	.byte	0x04, 0x1c
        /*0086*/ 	.short	(.L_1563 - .L_1562)


	//   ....[0]....
.L_1562:
        /*0088*/ 	.word	0x00000060


	//   ....[1]....
        /*008c*/ 	.word	0x000068d0


	//----- nvinfo : EIATTR_MAX_THREADS
	.align		4
.L_1563:
        /*0090*/ 	.byte	0x04, 0x05
        /*0092*/ 	.short	(.L_1565 - .L_1564)
.L_1564:
        /*0094*/ 	.word	0x000002a0
        /*0098*/ 	.word	0x00000001
        /*009c*/ 	.word	0x00000001


	//----- nvinfo : EIATTR_CRS_STACK_SIZE
	.align		4
.L_1565:
        /*00a0*/ 	.byte	0x04, 0x1e
        /*00a2*/ 	.short	(.L_1567 - .L_1566)
.L_1566:
        /*00a4*/ 	.word	0x00000000


	//----- nvinfo : EIATTR_CBANK_PARAM_SIZE
	.align		4
.L_1567:
        /*00a8*/ 	.byte	0x03, 0x19
        /*00aa*/ 	.short	0x00a0


	//----- nvinfo : EIATTR_PARAM_CBANK
	.align		4
        /*00ac*/ 	.byte	0x04, 0x0a
        /*00ae*/ 	.short	(.L_1569 - .L_1568)
	.align		4
.L_1568:
        /*00b0*/ 	.word	index@(.nv.constant0._Z35group_norm_nhwc_fwd_one_pass_kernelI11Fp16IOBf16WLi512ELi42ELi672EEv26Group_norm_nhwc_fwd_params)
        /*00b4*/ 	.short	0x0380
        /*00b6*/ 	.short	0x00a0


	//----- nvinfo : EIATTR_SW_WAR
	.align		4
.L_1569:
        /*00b8*/ 	.byte	0x04, 0x36
        /*00ba*/ 	.short	(.L_1571 - .L_1570)
.L_1570:
        /*00bc*/ 	.word	0x00000008
.L_1571:


//--------------------- .nv.info._Z35group_norm_nhwc_fwd_one_pass_kernelI11Fp16IOFp16WLi64ELi42ELi672EEv26Group_norm_nhwc_fwd_params --------------------------
	.section	.nv.info._Z35group_norm_nhwc_fwd_one_pass_kernelI11Fp16IOFp16WLi64ELi42ELi672EEv26Group_norm_nhwc_fwd_params,"",@"SHT_CUDA_INFO"
	.sectionflags	@""
	.align	4


	//----- nvinfo : EIATTR_CUDA_API_VERSION
	.align		4
        /*0000*/ 	.byte	0x04, 0x37
        /*0002*/ 	.short	(.L_1573 - .L_1572)
.L_1572:
        /*0004*/ 	.word	0x00000082


	//----- nvinfo : EIATTR_KPARAM_INFO
	.align		4
.L_1573:
        /*0008*/ 	.byte	0x04, 0x17
        /*000a*/ 	.short	(.L_1575 - .L_1574)
.L_1574:
        /*000c*/ 	.word	0x00000000
        /*0010*/ 	.short	0x0000
        /*0012*/ 	.short	0x0000
        /*0014*/ 	.byte	0x00, 0xf0, 0x81, 0x02


	//----- nvinfo : EIATTR_SPARSE_MMA_MASK
	.align		4
.L_1575:
        /*0018*/ 	.byte	0x03, 0x50
        /*001a*/ 	.short	0x0000


	//----- nvinfo : EIATTR_MAXREG_COUNT
	.align		4
        /*001c*/ 	.byte	0x03, 0x1b
        /*001e*/ 	.short	0x0050


	//----- nvinfo : EIATTR_NUM_BARRIERS
	.align		4
        /*0020*/ 	.byte	0x02, 0x4c
        /*0022*/ 	.byte	0x01
	.zero		1


	//----- nvinfo : EIATTR_MERCURY_ISA_VERSION
	.align		4
        /*0024*/ 	.byte	0x03, 0x5f
        /*0026*/ 	.short	0x0101


	//----- nvinfo : EIATTR_INT_WARP_WIDE_INSTR_OFFSETS
	.align		4
        /*0028*/ 	.byte	0x04, 0x31
        /*002a*/ 	.short	(.L_1577 - .L_1576)


	//   ....[0]....
.L_1576:
        /*002c*/ 	.word	0x000010e0


	//   ....[1]....
        /*0030*/ 	.word	0x00001100


	//   ....[2]....
        /*0034*/ 	.word	0x00001120


	//   ....[3]....
        /*0038*/ 	.word	0x00001250


	//   ....[4]....
        /*003c*/ 	.word	0x00001260


	//   ....[5]....
        /*0040*/ 	.word	0x00001380


	//   ....[6]....
        /*0044*/ 	.word	0x000013b0


	//   ....[7]....
        /*0048*/ 	.word	0x000013e0


	//   ....[8]....
        /*004c*/ 	.word	0x00001740


	//   ....[9]....
        /*0050*/ 	.word	0x00001760


	//   ....[10]....
        /*0054*/ 	.word	0x00001770


	//   ....[11]....
        /*0058*/ 	.word	0x000017a0


	//   ....[12]....
        /*005c*/ 	.word	0x000019e0


	//   ....[13]....
        /*0060*/ 	.word	0x00001a00


	//----- nvinfo : EIATTR_COOP_GROUP_MASK_REGIDS
	.align		4
.L_1577:
        /*0064*/ 	.byte	0x04, 0x29
        /*0066*/ 	.short	(.L_1579 - .L_1578)


	//   ....[0]....
.L_1578:
        /*0068*/ 	.word	0xffffffff


	//   ....[1]....
        /*006c*/ 	.word	0xffffffff


	//   ....[2]....
        /*0070*/ 	.word	0xffffffff


	//   ....[3]....
        /*0074*/ 	.word	0xffffffff


	//   ....[4]....
        /*0078*/ 	.word	0xffffffff


	//   ....[5]....
        /*007c*/ 	.word	0xffffffff


	//   ....[6]....
        /*0080*/ 	.word	0xffffffff


	//   ....[7]....
        /*0084*/ 	.word	0xffffffff


	//   ....[8]....
        /*0088*/ 	.word	0xffffffff


	//   ....[9]....
        /*008c*/ 	.word	0xffffffff


	//----- nvinfo : EIATTR_COOP_GROUP_INSTR_OFFSETS
	.align		4
.L_1579:
        /*0090*/ 	.byte	0x04, 0x28
        /*0092*/ 	.short	(.L_1581 - .L_1580)


	//   ....[0]....
.L_1580:
        /*0094*/ 	.word	0x00000760


	//   ....[1]....
        /*0098*/ 	.word	0x00000770


	//   ....[2]....
        /*009c*/ 	.word	0x000007a0


	//   ....[3]....
        /*00a0*/ 	.word	0x000007c0


	//   ....[4]....
        /*00a4*/ 	.word	0x000007f0


	//   ....[5]....
        /*00a8*/ 	.word	0x00000810


	//   ....[6]....
        /*00ac*/ 	.word	0x00000840


	//   ....[7]....
        /*00b0*/ 	.word	0x00000860


	//   ....[8]....
        /*00b4*/ 	.word	0x000008b0


	//   ....[9]....
        /*00b8*/ 	.word	0x000008c0


	//----- nvinfo : EIATTR_VRC_CTA_INIT_COUNT
	.align		4
.L_1581:
        /*00bc*/ 	.byte	0x02, 0x4a
	.zero		1
	.zero		1


	//----- nvinfo : EIATTR_EXIT_INSTR_OFFSETS
	.align		4
        /*00c0*/ 	.byte	0x04, 0x1c
        /*00c2*/ 	.short	(.L_1583 - .L_1582)


	//   ....[0]....
.L_1582:
        /*00c4*/ 	.word	0x00000070


	//   ....[1]....
        /*00c8*/ 	.word	0x000026b0


	//----- nvinfo : EIATTR_MAX_THREADS
	.align		4
.L_1583:
        /*00cc*/ 	.byte	0x04, 0x05
        /*00ce*/ 	.short	(.L_1585 - .L_1584)
.L_1584:
        /*00d0*/ 	.word	0x000002a0
        /*00d4*/ 	.word	0x00000001
        /*00d8*/ 	.word	0x00000001


	//----- nvinfo : EIATTR_CRS_STACK_SIZE
	.align		4
.L_1585:
        /*00dc*/ 	.byte	0x04, 0x1e
        /*00de*/ 	.short	(.L_1587 - .L_1586)
.L_1586:
        /*00e0*/ 	.word	0x00000000


	//----- nvinfo : EIATTR_CBANK_PARAM_SIZE
	.align		4
.L_1587:
        /*00e4*/ 	.byte	0x03, 0x19
        /*00e6*/ 	.short	0x00a0


	//----- nvinfo : EIATTR_PARAM_CBANK
	.align		4
        /*00e8*/ 	.byte	0x04, 0x0a
        /*00ea*/ 	.short	(.L_1589 - .L_1588)
	.align		4
.L_1588:
        /*00ec*/ 	.word	index@(.nv.constant0._Z35group_norm_nhwc_fwd_one_pass_kernelI11Fp16IOFp16WLi64ELi42ELi672EEv26Group_norm_nhwc_fwd_params)
        /*00f0*/ 	.short	0x0380
        /*00f2*/ 	.short	0x00a0


	//----- nvinfo : EIATTR_SW_WAR
	.align		4
.L_1589:
        /*00f4*/ 	.byte	0x04, 0x36
        /*00f6*/ 	.short	(.L_1591 - .L_1590)
.L_1590:
        /*00f8*/ 	.word	0x00000008
.L_1591:


//--------------------- .nv.info._Z35group_norm_nhwc_fwd_one_pass_kernelI11Fp16IOFp16WLi128ELi42ELi672EEv26Group_norm_nhwc_fwd_params --------------------------
	.section	.nv.info._Z35group_norm_nhwc_fwd_one_pass_kernelI11Fp16IOFp16WLi128ELi42ELi672EEv26Group_norm_nhwc_fwd_params,"",@"SHT_CUDA_INFO"
	.sectionflags	@""
	.align	4


	//----- nvinfo : EIATTR_CUDA_API_VERSION
	.align		4
        /*0000*/ 	.byte	0x04, 0x37
        /*0002*/ 	.short	(.L_1593 - .L_1592)
.L_1592:
        /*0004*/ 	.word	0x00000082


	//----- nvinfo : EIATTR_KPARAM_INFO
	.align		4
.L_1593:
        /*0008*/ 	.byte	0x04, 0x17
        /*000a*/ 	.short	(.L_1595 - .L_1594)
.L_1594:
        /*000c*/ 	.word	0x00000000
        /*0010*/ 	.short	0x0000
        /*0012*/ 	.short	0x0000
        /*0014*/ 	.byte	0x00, 0xf0, 0x81, 0x02


	//----- nvinfo : EIATTR_SPARSE_MMA_MASK
	.align		4
.L_1595:
        /*0018*/ 	.byte	0x03, 0x50
        /*001a*/ 	.short	0x0000


	//----- nvinfo : EIATTR_MAXREG_COUNT
	.align		4
        /*001c*/ 	.byte	0x03, 0x1b
        /*001e*/ 	.short	0x0050


	//----- nvinfo : EIATTR_NUM_BARRIERS
	.align		4
        /*0020*/ 	.byte	0x02, 0x4c
        /*0022*/ 	.byte	0x01
	.zero		1


	//----- nvinfo : EIATTR_MERCURY_ISA_VERSION
	.align		4
        /*0024*/ 	.byte	0x03, 0x5f
        /*0026*/ 	.short	0x0101


	//----- nvinfo : EIATTR_INT_WARP_WIDE_INSTR_OFFSETS
	.align		4
        /*0028*/ 	.byte	0x04, 0x31
        /*002a*/ 	.short	(.L_1597 - .L_1596)


	//   ....[0]....
.L_1596:
        /*002c*/ 	.word	0x000014e0


	//   ....[1]....
        /*0030*/ 	.word	0x00001500


	//   ....[2]....
        /*0034*/ 	.word	0x000015e0


	//   ....[3]....
        /*0038*/ 	.word	0x00001600


	//   ....[4]....
        /*003c*/ 	.word	0x00001710


	//   ....[5]....
        /*0040*/ 	.word	0x000017a0


	//   ....[6]....
        /*0044*/ 	.word	0x00001860


	//   ....[7]....
        /*0048*/ 	.word	0x00001880


	//   ....[8]....
        /*004c*/ 	.word	0x00001ad0


	//   ....[9]....
        /*0050*/ 	.word	0x00001bc0


	//   ....[10]....
        /*0054*/ 	.word	0x00001be0


	//   ....[11]....
        /*0058*/ 	.word	0x00001c10


	//   ....[12]....
        /*005c*/ 	.word	0x00001e20


	//   ....[13]....
        /*0060*/ 	.word	0x00001e40


	//----- nvinfo : EIATTR_COOP_GROUP_MASK_REGIDS
	.align		4
.L_1597:
        /*0064*/ 	.byte	0x04, 0x29
        /*0066*/ 	.short	(.L_1599 - .L_1598)


	//   ....[0]....
.L_1598:
        /*0068*/ 	.word	0xffffffff


	//   ....[1]....
        /*006c*/ 	.word	0xffffffff


	//   ....[2]....
        /*0070*/ 	.word	0xffffffff


	//   ....[3]....
        /*0074*/ 	.word	0xffffffff


	//   ....[4]....
        /*0078*/ 	.word	0xffffffff


	//   ....[5]....
        /*007c*/ 	.word	0xffffffff


	//   ....[6]....
        /*0080*/ 	.word	0xffffffff


	//   ....[7]....
        /*0084*/ 	.word	0xffffffff


	//   ....[8]....
        /*0088*/ 	.word	0xffffffff


	//   ....[9]....
        /*008c*/ 	.word	0xffffffff


	//----- nvinfo : EIATTR_COOP_GROUP_INSTR_OFFSETS
	.align		4
.L_1599:
        /*0090*/ 	.byte	0x04, 0x28
        /*0092*/ 	.short	(.L_1601 - .L_1600)


	//   ....[0]....
.L_1600:
        /*0094*/ 	.word	0x00000ba0


	//   ....[1]....
        /*0098*/ 	.word	0x00000bb0


	//   ....[2]....
        /*009c*/ 	.word	0x00000be0


	//   ....[3]....
        /*00a0*/ 	.word	0x00000bf0


	//   ....[4]....
        /*00a4*/ 	.word	0x00000c30


	//   ....[5]....
        /*00a8*/ 	.word	0x00000c40


	//   ....[6]....
        /*00ac*/ 	.word	0x00000c80


	//   ....[7]....
        /*00b0*/ 	.word	0x00000c90


	//   ....[8]....
        /*00b4*/ 	.word	0x00000cf0


	//   ....[9]....
        /*00b8*/ 	.word	0x00000d00


	//----- nvinfo : EIATTR_VRC_CTA_INIT_COUNT
	.align		4
.L_1601:
        /*00bc*/ 	.byte	0x02, 0x4a
	.zero		1
	.zero		1


	//----- nvinfo : EIATTR_EXIT_INSTR_OFFSETS
	.align		4
        /*00c0*/ 	.byte	0x04, 0x1c
        /*00c2*/ 	.short	(.L_1603 - .L_1602)


	//   ....[0]....
.L_1602:
        /*00c4*/ 	.word	0x00000070


	//   ....[1]....
        /*00c8*/ 	.word	0x00003130


	//----- nvinfo : EIATTR_MAX_THREADS
	.align		4
.L_1603:
        /*00cc*/ 	.byte	0x04, 0x05
        /*00ce*/ 	.short	(.L_1605 - .L_1604)
.L_1604:
        /*00d0*/ 	.word	0x000002a0
        /*00d4*/ 	.word	0x00000001
        /*00d8*/ 	.word	0x00000001


	//----- nvinfo : EIATTR_CRS_STACK_SIZE
	.align		4
.L_1605:
        /*00dc*/ 	.byte	0x04, 0x1e
        /*00de*/ 	.short	(.L_1607 - .L_1606)
.L_1606:
        /*00e0*/ 	.word	0x00000000


	//----- nvinfo : EIATTR_CBANK_PARAM_SIZE
	.align		4
.L_1607:
        /*00e4*/ 	.byte	0x03, 0x19
        /*00e6*/ 	.short	0x00a0


	//----- nvinfo : EIATTR_PARAM_CBANK
	.align		4
        /*00e8*/ 	.byte	0x04, 0x0a
        /*00ea*/ 	.short	(.L_1609 - .L_1608)
	.align		4
.L_1608:
        /*00ec*/ 	.word	index@(.nv.constant0._Z35group_norm_nhwc_fwd_one_pass_kernelI11Fp16IOFp16WLi128ELi42ELi672EEv26Group_norm_nhwc_fwd_params)
        /*00f0*/ 	.short	0x0380
        /*00f2*/ 	.short	0x00a0


	//----- nvinfo : EIATTR_SW_WAR
	.align		4
.L_1609:
        /*00f4*/ 	.byte	0x04, 0x36
        /*00f6*/ 	.short	(.L_1611 - .L_1610)
.L_1610:
        /*00f8*/ 	.word	0x00000008
.L_1611:


//--------------------- .nv.info._Z35group_norm_nhwc_fwd_one_pass_kernelI11Fp16IOFp16WLi256ELi42ELi672EEv26Group_norm_nhwc_fwd_params --------------------------
	.section	.nv.info._Z35group_norm_nhwc_fwd_one_pass_kernelI11Fp16IOFp16WLi256ELi42ELi672EEv26Group_norm_nhwc_fwd_params,"",@"SHT_CUDA_INFO"
	.sectionflags	@""
	.align	4


	//----- nvinfo : EIATTR_CUDA_API_VERSION
	.align		4
        /*0000*/ 	.byte	0x04, 0x37
        /*0002*/ 	.short	(.L_1613 - .L_1612)
.L_1612:
        /*0004*/ 	.word	0x00000082


	//----- nvinfo : EIATTR_KPARAM_INFO
	.align		4
.L_1613:
        /*0008*/ 	.byte	0x04, 0x17
        /*000a*/ 	.short	(.L_1615 - .L_1614)
.L_1614:
        /*000c*/ 	.word	0x00000000
        /*0010*/ 	.short	0x0000
        /*0012*/ 	.short	0x0000
        /*0014*/ 	.byte	0x00, 0xf0, 0x81, 0x02


	//----- nvinfo : EIATTR_SPARSE_MMA_MASK
	.align		4
.L_1615:
        /*0018*/ 	.byte	0x03, 0x50
        /*001a*/ 	.short	0x0000


	//----- nvinfo : EIATTR_MAXREG_COUNT
	.align		4
        /*001c*/ 	.byte	0x03, 0x1b
        /*001e*/ 	.short	0x0050


	//----- nvinfo : EIATTR_NUM_BARRIERS
	.align		4
        /*0020*/ 	.byte	0x02, 0x4c
        /*0022*/ 	.byte	0x01
	.zero		1


	//----- nvinfo : EIATTR_MERCURY_ISA_VERSION
	.align		4
        /*0024*/ 	.byte	0x03, 0x5f
        /*0026*/ 	.short	0x0101


	//----- nvinfo : EIATTR_COOP_GROUP_MASK_REGIDS
	.align		4
        /*0028*/ 	.byte	0x04, 0x29
        /*002a*/ 	.short	(.L_1617 - .L_1616)


	//   ....[0]....
.L_1616:
        /*002c*/ 	.word	0xffffffff


	//   ....[1]....
        /*0030*/ 	.word	0xffffffff


	//   ....[2]....
        /*0034*/ 	.word	0xffffffff


	//   ....[3]....
        /*0038*/ 	.word	0xffffffff


	//   ....[4]....
        /*003c*/ 	.word	0xffffffff


	//   ....[5]....
        /*0040*/ 	.word	0xffffffff


	//   ....[6]....
        /*0044*/ 	.word	0xffffffff


	//   ....[7]....
        /*0048*/ 	.word	0xffffffff


	//   ....[8]....
        /*004c*/ 	.word	0xffffffff


	//   ....[9]....
        /*0050*/ 	.word	0xffffffff


	//----- nvinfo : EIATTR_COOP_GROUP_INSTR_OFFSETS
	.align		4
.L_1617:
        /*0054*/ 	.byte	0x04, 0x28
        /*0056*/ 	.short	(.L_1619 - .L_1618)


	//   ....[0]....
.L_1618:
        /*0058*/ 	.word	0x00000fc0


	//   ....[1]....
        /*005c*/ 	.word	0x00000fd0


	//   ....[2]....
        /*0060*/ 	.word	0x00001000


	//   ....[3]....
        /*0064*/ 	.word	0x00001010


	//   ....[4]....
        /*0068*/ 	.word	0x00001050


	//   ....[5]....
        /*006c*/ 	.word	0x00001060


	//   ....[6]....
        /*0070*/ 	.word	0x000010a0


	//   ....[7]....
        /*0074*/ 	.word	0x000010b0


	//   ....[8]....
        /*0078*/ 	.word	0x00001120


	//   ....[9]....
        /*007c*/ 	.word	0x00001130


	//----- nvinfo : EIATTR_VRC_CTA_INIT_COUNT
	.align		4
.L_1619:
        /*0080*/ 	.byte	0x02, 0x4a
	.zero		1
	.zero		1


	//----- nvinfo : EIATTR_EXIT_INSTR_OFFSETS
	.align		4
        /*0084*/ 	.byte	0x04, 0x1c
        /*0086*/ 	.short	(.L_1621 - .L_1620)


	//   ....[0]....
.L_1620:
        /*0088*/ 	.word	0x00000060


	//   ....[1]....
        /*008c*/ 	.word	0x00003eb0


	//----- nvinfo : EIATTR_MAX_THREADS
	.align		4
.L_1621:
        /*0090*/ 	.byte	0x04, 0x05
        /*0092*/ 	.short	(.L_1623 - .L_1622)
.L_1622:
        /*0094*/ 	.word	0x000002a0
        /*0098*/ 	.word	0x00000001
        /*009c*/ 	.word	0x00000001


	//----- nvinfo : EIATTR_CRS_STACK_SIZE
	.align		4
.L_1623:
        /*00a0*/ 	.byte	0x04, 0x1e
        /*00a2*/ 	.short	(.L_1625 - .L_1624)
.L_1624:
        /*00a4*/ 	.word	0x00000000


	//----- nvinfo : EIATTR_CBANK_PARAM_SIZE
	.align		4
.L_1625:
        /*00a8*/ 	.byte	0x03, 0x19
        /*00aa*/ 	.short	0x00a0


	//----- nvinfo : EIATTR_PARAM_CBANK
	.align		4
        /*00ac*/ 	.byte	0x04, 0x0a
        /*00ae*/ 	.short	(.L_1627 - .L_1626)
	.align		4
.L_1626:
        /*00b0*/ 	.word	index@(.nv.constant0._Z35group_norm_nhwc_fwd_one_pass_kernelI11Fp16IOFp16WLi256ELi42ELi672EEv26Group_norm_nhwc_fwd_params)
        /*00b4*/ 	.short	0x0380
        /*00b6*/ 	.short	0x00a0


	//----- nvinfo : EIATTR_SW_WAR
	.align		4
.L_1627:
        /*00b8*/ 	.byte	0x04, 0x36
        /*00ba*/ 	.short	(.L_1629 - .L_1628)
.L_1628:
        /*00bc*/ 	.word	0x00000008
.L_1629:


//--------------------- .nv.info._Z35group_norm_nhwc_fwd_one_pass_kernelI11Fp16IOFp16WLi512ELi42ELi672EEv26Group_norm_nhwc_fwd_params --------------------------
	.section	.nv.info._Z35group_norm_nhwc_fwd_one_pass_kernelI11Fp16IOFp16WLi512ELi42ELi672EEv26Group_norm_nhwc_fwd_params,"",@"SHT_CUDA_INFO"
	.sectionflags	@""
	.align	4


	//----- nvinfo : EIATTR_CUDA_API_VERSION
	.align		4
        /*0000*/ 	.byte	0x04, 0x37
        /*0002*/ 	.short	(.L_1631 - .L_1630)
.L_1630:
        /*0004*/ 	.word	0x00000082


	//----- nvinfo : EIATTR_KPARAM_INFO
	.align		4
.L_1631:
        /*0008*/ 	.byte	0x04, 0x17
        /*000a*/ 	.short	(.L_1633 - .L_1632)
.L_1632:
        /*000c*/ 	.word	0x00000000
        /*0010*/ 	.short	0x0000
        /*0012*/ 	.short	0x0000
        /*0014*/ 	.byte	0x00, 0xf0, 0x81, 0x02


	//----- nvinfo : EIATTR_SPARSE_MMA_MASK
	.align		4
.L_1633:
        /*0018*/ 	.byte	0x03, 0x50
        /*001a*/ 	.short	0x0000


	//----- nvinfo : EIATTR_MAXREG_COUNT
	.align		4
        /*001c*/ 	.byte	0x03, 0x1b
        /*001e*/ 	.short	0x0050


	//----- nvinfo : EIATTR_NUM_BARRIERS
	.align		4
        /*0020*/ 	.byte	0x02, 0x4c
        /*0022*/ 	.byte	0x01
	.zero		1


	//----- nvinfo : EIATTR_MERCURY_ISA_VERSION
	.align		4
        /*0024*/ 	.byte	0x03, 0x5f
        /*0026*/ 	.short	0x0101


	//----- nvinfo : EIATTR_COOP_GROUP_MASK_REGIDS
	.align		4
        /*0028*/ 	.byte	0x04, 0x29
        /*002a*/ 	.short	(.L_1635 - .L_1634)


	//   ....[0]....
.L_1634:
        /*002c*/ 	.word	0xffffffff


	//   ....[1]....
        /*0030*/ 	.word	0xffffffff


	//   ....[2]....
        /*0034*/ 	.word	0xffffffff


	//   ....[3]....
        /*0038*/ 	.word	0xffffffff


	//   ....[4]....
        /*003c*/ 	.word	0xffffffff


	//   ....[5]....
        /*0040*/ 	.word	0xffffffff


	//   ....[6]....
        /*0044*/ 	.word	0xffffffff


	//   ....[7]....
        /*0048*/ 	.word	0xffffffff


	//   ....[8]....
        /*004c*/ 	.word	0xffffffff


	//   ....[9]....
        /*0050*/ 	.word	0xffffffff


	//----- nvinfo : EIATTR_COOP_GROUP_INSTR_OFFSETS
	.align		4
.L_1635:
        /*0054*/ 	.byte	0x04, 0x28
        /*0056*/ 	.short	(.L_1637 - .L_1636)


	//   ....[0]....
.L_1636:
        /*0058*/ 	.word	0x00001b20


	//   ....[1]....
        /*005c*/ 	.word	0x00001b30


	//   ....[2]....
        /*0060*/ 	.word	0x00001b70


	//   ....[3]....
        /*0064*/ 	.word	0x00001b80


	//   ....[4]....
        /*0068*/ 	.word	0x00001bc0


	//   ....[5]....
        /*006c*/ 	.word	0x00001bd0


	//   ....[6]....
        /*0070*/ 	.word	0x00001c10


	//   ....[7]....
        /*0074*/ 	.word	0x00001c20


	//   ....[8]....
        /*0078*/ 	.word	0x00001cb0


	//   ....[9]....
        /*007c*/ 	.word	0x00001cc0


	//----- nvinfo : EIATTR_VRC_CTA_INIT_COUNT
	.align		4
.L_1637:
        /*0080*/ 	.byte	0x02, 0x4a
	.zero		1
	.zero		1


	//----- nvinfo : EIATTR_EXIT_INSTR_OFFSETS
	.align		4
        /*0084*/ 	.byte	0x04, 0x1c
        /*0086*/ 	.short	(.L_1639 - .L_1638)


	//   ....[0]....
.L_1638:
        /*0088*/ 	.word	0x00000060


	//   ....[1]....
        /*008c*/ 	.word	0x000068d0


	//----- nvinfo : EIATTR_MAX_THREADS
	.align		4
.L_1639:
        /*0090*/ 	.byte	0x04, 0x05
        /*0092*/ 	.short	(.L_1641 - .L_1640)
.L_1640:
        /*0094*/ 	.word	0x000002a0
        /*0098*/ 	.word	0x00000001
        /*009c*/ 	.word	0x00000001


	//----- nvinfo : EIATTR_CRS_STACK_SIZE
	.align		4
.L_1641:
        /*00a0*/ 	.byte	0x04, 0x1e
        /*00a2*/ 	.short	(.L_1643 - .L_1642)
.L_1642:
        /*00a4*/ 	.word	0x00000000


	//----- nvinfo : EIATTR_CBANK_PARAM_SIZE
	.align		4
.L_1643:
        /*00a8*/ 	.byte	0x03, 0x19
        /*00aa*/ 	.short	0x00a0


	//----- nvinfo : EIATTR_PARAM_CBANK
	.align		4
        /*00ac*/ 	.byte	0x04, 0x0a
        /*00ae*/ 	.short	(.L_1645 - .L_1644)
	.align		4
.L_1644:
        /*00b0*/ 	.word	index@(.nv.constant0._Z35group_norm_nhwc_fwd_one_pass_kernelI11Fp16IOFp16WLi512ELi42ELi672EEv26Group_norm_nhwc_fwd_params)
        /*00b4*/ 	.short	0x0380
        /*00b6*/ 	.short	0x00a0


	//----- nvinfo : EIATTR_SW_WAR
	.align		4
.L_1645:
        /*00b8*/ 	.byte	0x04, 0x36
        /*00ba*/ 	.short	(.L_1647 - .L_1646)
.L_1646:
        /*00bc*/ 	.word	0x00000008
.L_1647:


//--------------------- .nv.info._Z35group_norm_nhwc_fwd_one_pass_kernelI11Fp32IOFp32WLi64ELi42ELi672EEv26Group_norm_nhwc_fwd_params --------------------------
	.section	.nv.info._Z35group_norm_nhwc_fwd_one_pass_kernelI11Fp32IOFp32WLi64ELi42ELi672EEv26Group_norm_nhwc_fwd_params,"",@"SHT_CUDA_INFO"
	.sectionflags	@""
	.align	4


	//----- nvinfo : EIATTR_CUDA_API_VERSION
	.align		4
        /*0000*/ 	.byte	0x04, 0x37
        /*0002*/ 	.short	(.L_1649 - .L_1648)
.L_1648:
        /*0004*/ 	.word	0x00000082


	//----- nvinfo : EIATTR_KPARAM_INFO
	.align		4
.L_1649:
        /*0008*/ 	.byte	0x04, 0x17
        /*000a*/ 	.short	(.L_1651 - .L_1650)
.L_1650:
        /*000c*/ 	.word	0x00000000
        /*0010*/ 	.short	0x0000
        /*0012*/ 	.short	0x0000
        /*0014*/ 	.byte	0x00, 0xf0, 0x81, 0x02


	//----- nvinfo : EIATTR_SPARSE_MMA_MASK
	.align		4
.L_1651:
        /*0018*/ 	.byte	0x03, 0x50
        /*001a*/ 	.short	0x0000


	//----- nvinfo : EIATTR_MAXREG_COUNT
	.align		4
        /*001c*/ 	.byte	0x03, 0x1b
        /*001e*/ 	.short	0x0050


	//----- nvinfo : EIATTR_NUM_BARRIERS
	.align		4
        /*0020*/ 	.byte	0x02, 0x4c
        /*0022*/ 	.byte	0x01
	.zero		1


	//----- nvinfo : EIATTR_MERCURY_ISA_VERSION
	.align		4
        /*0024*/ 	.byte	0x03, 0x5f
        /*0026*/ 	.short	0x0101


	//----- nvinfo : EIATTR_INT_WARP_WIDE_INSTR_OFFSETS
	.align		4
        /*0028*/ 	.byte	0x04, 0x31
        /*002a*/ 	.short	(.L_1653 - .L_1652)


	//   ....[0]....
.L_1652:
        /*002c*/ 	.word	0x000010b0


	//   ....[1]....
        /*0030*/ 	.word	0x000010d0


	//   ....[2]....
        /*0034*/ 	.word	0x000010f0


	//   ....[3]....
        /*0038*/ 	.word	0x00001220


	//   ....[4]....
        /*003c*/ 	.word	0x00001230


	//   ....[5]....
        /*0040*/ 	.word	0x00001340


	//   ....[6]....
        /*0044*/ 	.word	0x00001390


	//   ....[7]....
        /*0048*/ 	.word	0x000013b0


	//   ....[8]....
        /*004c*/ 	.word	0x00001700


	//   ....[9]....
        /*0050*/ 	.word	0x00001730


	//   ....[10]....
        /*0054*/ 	.word	0x00001740


	//   ....[11]....
        /*0058*/ 	.word	0x00001770


	//   ....[12]....
        /*005c*/ 	.word	0x000019b0


	//   ....[13]....
        /*0060*/ 	.word	0x000019d0


	//----- nvinfo : EIATTR_COOP_GROUP_MASK_REGIDS
	.align		4
.L_1653:
        /*0064*/ 	.byte	0x04, 0x29
        /*0066*/ 	.short	(.L_1655 - .L_1654)


	//   ....[0]....
.L_1654:
        /*0068*/ 	.word	0xffffffff


	//   ....[1]....
        /*006c*/ 	.word	0xffffffff


	//   ....[2]....
        /*0070*/ 	.word	0xffffffff


	//   ....[3]....
        /*0074*/ 	.word	0xffffffff


	//   ....[4]....
        /*0078*/ 	.word	0xffffffff


	//   ....[5]....
        /*007c*/ 	.word	0xffffffff


	//   ....[6]....
        /*0080*/ 	.word	0xffffffff


	//   ....[7]....
        /*0084*/ 	.word	0xffffffff


	//   ....[8]....
        /*0088*/ 	.word	0xffffffff


	//   ....[9]....
        /*008c*/ 	.word	0xffffffff


	//----- nvinfo : EIATTR_COOP_GROUP_INSTR_OFFSETS
	.align		4
.L_1655:
        /*0090*/ 	.byte	0x04, 0x28
        /*0092*/ 	.short	(.L_1657 - .L_1656)


	//   ....[0]....
.L_1656:
        /*0094*/ 	.word	0x00000730


	//   ....[1]....
        /*0098*/ 	.word	0x00000740


	//   ....[2]....
        /*009c*/ 	.word	0x00000770


	//   ....[3]....
        /*00a0*/ 	.word	0x00000790


	//   ....[4]....
        /*00a4*/ 	.word	0x000007c0


	//   ....[5]....
        /*00a8*/ 	.word	0x000007e0


	//   ....[6]....
        /*00ac*/ 	.word	0x00000810


	//   ....[7]....
        /*00b0*/ 	.word	0x00000830


	//   ....[8]....
        /*00b4*/ 	.word	0x00000880


	//   ....[9]....
        /*00b8*/ 	.word	0x00000890


	//----- nvinfo : EIATTR_VRC_CTA_INIT_COUNT
	.align		4
.L_1657:
        /*00bc*/ 	.byte	0x02, 0x4a
	.zero		1
	.zero		1


	//----- nvinfo : EIATTR_EXIT_INSTR_OFFSETS
	.align		4
        /*00c0*/ 	.byte	0x04, 0x1c
        /*00c2*/ 	.short	(.L_1659 - .L_1658)


	//   ....[0]....
.L_1658:
        /*00c4*/ 	.word	0x00000070


	//   ....[1]....
        /*00c8*/ 	.word	0x000025e0


	//----- nvinfo : EIATTR_MAX_THREADS
	.align		4
.L_1659:
        /*00cc*/ 	.byte	0x04, 0x05
        /*00ce*/ 	.short	(.L_1661 - .L_1660)
.L_1660:
        /*00d0*/ 	.word	0x000002a0
        /*00d4*/ 	.word	0x00000001
        /*00d8*/ 	.word	0x00000001


	//----- nvinfo : EIATTR_CRS_STACK_SIZE
	.align		4
.L_1661:
        /*00dc*/ 	.byte	0x04, 0x1e
        /*00de*/ 	.short	(.L_1663 - .L_1662)
.L_1662:
        /*00e0*/ 	.word	0x00000000


	//----- nvinfo : EIATTR_CBANK_PARAM_SIZE
	.align		4
.L_1663:
        /*00e4*/ 	.byte	0x03, 0x19
        /*00e6*/ 	.short	0x00a0


	//----- nvinfo : EIATTR_PARAM_CBANK
	.align		4
        /*00e8*/ 	.byte	0x04, 0x0a
        /*00ea*/ 	.short	(.L_1665 - .L_1664)
	.align		4
.L_1664:
        /*00ec*/ 	.word	index@(.nv.constant0._Z35group_norm_nhwc_fwd_one_pass_kernelI11Fp32IOFp32WLi64ELi42ELi672EEv26Group_norm_nhwc_fwd_params)
        /*00f0*/ 	.short	0x0380
        /*00f2*/ 	.short	0x00a0


	//----- nvinfo : EIATTR_SW_WAR
	.align		4
.L_1665:
        /*00f4*/ 	.byte	0x04, 0x36
        /*00f6*/ 	.short	(.L_1667 - .L_1666)
.L_1666:
        /*00f8*/ 	.word	0x00000008
.L_1667:


//--------------------- .nv.info._Z35group_norm_nhwc_fwd_one_pass_kernelI11Fp32IOFp32WLi128ELi42ELi672EEv26Group_norm_nhwc_fwd_params --------------------------
	.section	.nv.info._Z35group_norm_nhwc_fwd_one_pass_kernelI11Fp32IOFp32WLi128ELi42ELi672EEv26Group_norm_nhwc_fwd_params,"",@"SHT_CUDA_INFO"
	.sectionflags	@""
	.align	4


	//----- nvinfo : EIATTR_CUDA_API_VERSION
	.align		4
        /*0000*/ 	.byte	0x04, 0x37
        /*0002*/ 	.short	(.L_1669 - .L_1668)
.L_1668:
        /*0004*/ 	.word	0x00000082


	//----- nvinfo : EIATTR_KPARAM_INFO
	.align		4
.L_1669:
        /*0008*/ 	.byte	0x04, 0x17
        /*000a*/ 	.short	(.L_1671 - .L_1670)
.L_1670:
        /*000c*/ 	.word	0x00000000
        /*0010*/ 	.short	0x0000
        /*0012*/ 	.short	0x0000
        /*0014*/ 	.byte	0x00, 0xf0, 0x81, 0x02


	//----- nvinfo : EIATTR_SPARSE_MMA_MASK
	.align		4
.L_1671:
        /*0018*/ 	.byte	0x03, 0x50
        /*001a*/ 	.short	0x0000


	//----- nvinfo : EIATTR_MAXREG_COUNT
	.align		4
        /*001c*/ 	.byte	0x03, 0x1b
        /*001e*/ 	.short	0x0050


	//----- nvinfo : EIATTR_NUM_BARRIERS
	.align		4
        /*0020*/ 	.byte	0x02, 0x4c
        /*0022*/ 	.byte	0x01
	.zero		1


	//----- nvinfo : EIATTR_MERCURY_ISA_VERSION
	.align		4
        /*0024*/ 	.byte	0x03, 0x5f
        /*0026*/ 	.short	0x0101


	//----- nvinfo : EIATTR_INT_WARP_WIDE_INSTR_OFFSETS
	.align		4
        /*0028*/ 	.byte	0x04, 0x31
        /*002a*/ 	.short	(.L_1673 - .L_1672)


	//   ....[0]....
.L_1672:
        /*002c*/ 	.word	0x00001430


	//   ....[1]....
        /*0030*/ 	.word	0x00001490


	//   ....[2]....
        /*0034*/ 	.word	0x00001520


	//   ....[3]....
        /*0038*/ 	.word	0x000015d0


	//   ....[4]....
        /*003c*/ 	.word	0x00001630


	//   ....[5]....
        /*0040*/ 	.word	0x00001730


	//   ....[6]....
        /*0044*/ 	.word	0x00001750


	//   ....[7]....
        /*0048*/ 	.word	0x00001810


	//   ....[8]....
        /*004c*/ 	.word	0x00001a30


	//   ....[9]....
        /*0050*/ 	.word	0x00001b20


	//   ....[10]....
        /*0054*/ 	.word	0x00001b40


	//   ....[11]....
        /*0058*/ 	.word	0x00001b70


	//   ....[12]....
        /*005c*/ 	.word	0x00001d80


	//   ....[13]....
        /*0060*/ 	.word	0x00001da0


	//----- nvinfo : EIATTR_COOP_GROUP_MASK_REGIDS
	.align		4
.L_1673:
        /*0064*/ 	.byte	0x04, 0x29
        /*0066*/ 	.short	(.L_1675 - .L_1674)


	//   ....[0]....
.L_1674:
        /*0068*/ 	.word	0xffffffff


	//   ....[1]....
        /*006c*/ 	.word	0xffffffff


	//   ....[2]....
        /*0070*/ 	.word	0xffffffff


	//   ....[3]....
        /*0074*/ 	.word	0xffffffff


	//   ....[4]....
        /*0078*/ 	.word	0xffffffff


	//   ....[5]....
        /*007c*/ 	.word	0xffffffff


	//   ....[6]....
        /*0080*/ 	.word	0xffffffff


	//   ....[7]....
        /*0084*/ 	.word	0xffffffff


	//   ....[8]....
        /*0088*/ 	.word	0xffffffff


	//   ....[9]....
        /*008c*/ 	.word	0xffffffff


	//----- nvinfo : EIATTR_COOP_GROUP_INSTR_OFFSETS
	.align		4
.L_1675:
        /*0090*/ 	.byte	0x04, 0x28
        /*0092*/ 	.short	(.L_1677 - .L_1676)


	//   ....[0]....
.L_1676:
        /*0094*/ 	.word	0x00000b10


	//   ....[1]....
        /*0098*/ 	.word	0x00000b20


	//   ....[2]....
        /*009c*/ 	.word	0x00000b50


	//   ....[3]....
        /*00a0*/ 	.word	0x00000b60


	//   ....[4]....
        /*00a4*/ 	.word	0x00000ba0


	//   ....[5]....
        /*00a8*/ 	.word	0x00000bb0


	//   ....[6]....
        /*00ac*/ 	.word	0x00000bf0


	//   ....[7]....
        /*00b0*/ 	.word	0x00000c00


	//   ....[8]....
        /*00b4*/ 	.word	0x00000c60


	//   ....[9]....
        /*00b8*/ 	.word	0x00000c70


	//----- nvinfo : EIATTR_VRC_CTA_INIT_COUNT
	.align		4
.L_1677:
        /*00bc*/ 	.byte	0x02, 0x4a
	.zero		1
	.zero		1


	//----- nvinfo : EIATTR_EXIT_INSTR_OFFSETS
	.align		4
        /*00c0*/ 	.byte	0x04, 0x1c
        /*00c2*/ 	.short	(.L_1679 - .L_1678)


	//   ....[0]....
.L_1678:
        /*00c4*/ 	.word	0x00000070


	//   ....[1]....
        /*00c8*/ 	.word	0x00002fd0


	//----- nvinfo : EIATTR_MAX_THREADS
	.align		4
.L_1679:
        /*00cc*/ 	.byte	0x04, 0x05
        /*00ce*/ 	.short	(.L_1681 - .L_1680)
.L_1680:
        /*00d0*/ 	.word	0x000002a0
        /*00d4*/ 	.word	0x00000001
        /*00d8*/ 	.word	0x00000001


	//----- nvinfo : EIATTR_CRS_STACK_SIZE
	.align		4
.L_1681:
        /*00dc*/ 	.byte	0x04, 0x1e
        /*00de*/ 	.short	(.L_1683 - .L_1682)
.L_1682:
        /*00e0*/ 	.word	0x00000000


	//----- nvinfo : EIATTR_CBANK_PARAM_SIZE
	.align		4
.L_1683:
        /*00e4*/ 	.byte	0x03, 0x19
        /*00e6*/ 	.short	0x00a0


	//----- nvinfo : EIATTR_PARAM_CBANK
	.align		4
        /*00e8*/ 	.byte	0x04, 0x0a
        /*00ea*/ 	.short	(.L_1685 - .L_1684)
	.align		4
.L_1684:
        /*00ec*/ 	.word	index@(.nv.constant0._Z35group_norm_nhwc_fwd_one_pass_kernelI11Fp32IOFp32WLi128ELi42ELi672EEv26Group_norm_nhwc_fwd_params)
        /*00f0*/ 	.short	0x0380
        /*00f2*/ 	.short	0x00a0


	//----- nvinfo : EIATTR_SW_WAR
	.align		4
.L_1685:
        /*00f4*/ 	.byte	0x04, 0x36
        /*00f6*/ 	.short	(.L_1687 - .L_1686)
.L_1686:
        /*00f8*/ 	.word	0x00000008
.L_1687:


//--------------------- .nv.info._Z35group_norm_nhwc_fwd_one_pass_kernelI11Fp32IOFp32WLi256ELi42ELi672EEv26Group_norm_nhwc_fwd_params --------------------------
	.section	.nv.info._Z35group_norm_nhwc_fwd_one_pass_kernelI11Fp32IOFp32WLi256ELi42ELi672EEv26Group_norm_nhwc_fwd_params,"",@"SHT_CUDA_INFO"
	.sectionflags	@""
	.align	4


	//----- nvinfo : EIATTR_CUDA_API_VERSION
	.align		4
        /*0000*/ 	.byte	0x04, 0x37
        /*0002*/ 	.short	(.L_1689 - .L_1688)
.L_1688:
        /*0004*/ 	.word	0x00000082


	//----- nvinfo : EIATTR_KPARAM_INFO
	.align		4
.L_1689:
        /*0008*/ 	.byte	0x04, 0x17
        /*000a*/ 	.short	(.L_1691 - .L_1690)
.L_1690:
        /*000c*/ 	.word	0x00000000
        /*0010*/ 	.short	0x0000
        /*0012*/ 	.short	0x0000
        /*0014*/ 	.byte	0x00, 0xf0, 0x81, 0x02


	//----- nvinfo : EIATTR_SPARSE_MMA_MASK
	.align		4
.L_1691:
        /*0018*/ 	.byte	0x03, 0x50
        /*001a*/ 	.short	0x0000


	//----- nvinfo : EIATTR_MAXREG_COUNT
	.align		4
        /*001c*/ 	.byte	0x03, 0x1b
        /*001e*/ 	.short	0x0050


	//----- nvinfo : EIATTR_NUM_BARRIERS
	.align		4
        /*0020*/ 	.byte	0x02, 0x4c
        /*0022*/ 	.byte	0x01
	.zero		1


	//----- nvinfo : EIATTR_MERCURY_ISA_VERSION
	.align		4
        /*0024*/ 	.byte	0x03, 0x5f
        /*0026*/ 	.short	0x0101


	//----- nvinfo : EIATTR_COOP_GROUP_MASK_REGIDS
	.align		4
        /*0028*/ 	.byte	0x04, 0x29
        /*002a*/ 	.short	(.L_1693 - .L_1692)


	//   ....[0]....
.L_1692:
        /*002c*/ 	.word	0xffffffff


	//   ....[1]....
        /*0030*/ 	.word	0xffffffff


	//   ....[2]....
        /*0034*/ 	.word	0xffffffff


	//   ....[3]....
        /*0038*/ 	.word	0xffffffff


	//   ....[4]....
        /*003c*/ 	.word	0xffffffff


	//   ....[5]....
        /*0040*/ 	.word	0xffffffff


	//   ....[6]....
        /*0044*/ 	.word	0xffffffff


	//   ....[7]....
        /*0048*/ 	.word	0xffffffff


	//   ....[8]....
        /*004c*/ 	.word	0xffffffff


	//   ....[9]....
        /*0050*/ 	.word	0xffffffff


	//----- nvinfo : EIATTR_COOP_GROUP_INSTR_OFFSETS
	.align		4
.L_1693:
        /*0054*/ 	.byte	0x04, 0x28
        /*0056*/ 	.short	(.L_1695 - .L_1694)


	//   ....[0]....
.L_1694:
        /*0058*/ 	.word	0x00000ee0


	//   ....[1]....
        /*005c*/ 	.word	0x00000ef0


	//   ....[2]....
        /*0060*/ 	.word	0x00000f20


	//   ....[3]....
        /*0064*/ 	.word	0x00000f30


	//   ....[4]....
        /*0068*/ 	.word	0x00000f70


	//   ....[5]....
        /*006c*/ 	.word	0x00000f80


	//   ....[6]....
        /*0070*/ 	.word	0x00000fc0


	//   ....[7]....
        /*0074*/ 	.word	0x00000fd0


	//   ....[8]....
        /*0078*/ 	.word	0x00001030


	//   ....[9]....
        /*007c*/ 	.word	0x00001040


	//----- nvinfo : EIATTR_VRC_CTA_INIT_COUNT
	.align		4
.L_1695:
        /*0080*/ 	.byte	0x02, 0x4a
	.zero		1
	.zero		1


	//----- nvinfo : EIATTR_EXIT_INSTR_OFFSETS
	.align		4
        /*0084*/ 	.byte	0x04, 0x1c
        /*0086*/ 	.short	(.L_1697 - .L_1696)


	//   ....[0]....
.L_1696:
        /*0088*/ 	.word	0x00000060


	//   ....[1]....
        /*008c*/ 	.word	0x00003c70


	//----- nvinfo : EIATTR_MAX_THREADS
	.align		4
.L_1697:
        /*0090*/ 	.byte	0x04, 0x05
        /*0092*/ 	.short	(.L_1699 - .L_1698)
.L_1698:
        /*0094*/ 	.word	0x000002a0
        /*0098*/ 	.word	0x00000001
        /*009c*/ 	.word	0x00000001


	//----- nvinfo : EIATTR_CRS_STACK_SIZE
	.align		4
.L_1699:
        /*00a0*/ 	.byte	0x04, 0x1e
        /*00a2*/ 	.short	(.L_1701 - .L_1700)
.L_1700:
        /*00a4*/ 	.word	0x00000000


	//----- nvinfo : EIATTR_CBANK_PARAM_SIZE
	.align		4
.L_1701:
        /*00a8*/ 	.byte	0x03, 0x19
        /*00aa*/ 	.short	0x00a0


	//----- nvinfo : EIATTR_PARAM_CBANK
	.align		4
        /*00ac*/ 	.byte	0x04, 0x0a
        /*00ae*/ 	.short	(.L_1703 - .L_1702)
	.align		4
.L_1702:
        /*00b0*/ 	.word	index@(.nv.constant0._Z35group_norm_nhwc_fwd_one_pass_kernelI11Fp32IOFp32WLi256ELi42ELi672EEv26Group_norm_nhwc_fwd_params)
        /*00b4*/ 	.short	0x0380
        /*00b6*/ 	.short	0x00a0


	//----- nvinfo : EIATTR_SW_WAR
	.align		4
.L_1703:
        /*00b8*/ 	.byte	0x04, 0x36
        /*00ba*/ 	.short	(.L_1705 - .L_1704)
.L_1704:
        /*00bc*/ 	.word	0x00000008
.L_1705:


//--------------------- .nv.info._Z35group_norm_nhwc_fwd_one_pass_kernelI11Fp32IOFp32WLi512ELi42ELi672EEv26Group_norm_nhwc_fwd_params --------------------------
	.section	.nv.info._Z35group_norm_nhwc_fwd_one_pass_kernelI11Fp32IOFp32WLi512ELi42ELi672EEv26Group_norm_nhwc_fwd_params,"",@"SHT_CUDA_INFO"
	.sectionflags	@""
	.align	4


	//----- nvinfo : EIATTR_CUDA_API_VERSION
	.align		4
        /*0000*/ 	.byte	0x04, 0x37
        /*0002*/ 	.short	(.L_1707 - .L_1706)
.L_1706:
        /*0004*/ 	.word	0x00000082


	//----- nvinfo : EIATTR_KPARAM_INFO
	.align		4
.L_1707:
        /*0008*/ 	.byte	0x04, 0x17
        /*000a*/ 	.short	(.L_1709 - .L_1708)
.L_1708:
        /*000c*/ 	.word	0x00000000
        /*0010*/ 	.short	0x0000
        /*0012*/ 	.short	0x0000
        /*0014*/ 	.byte	0x00, 0xf0, 0x81, 0x02


	//----- nvinfo : EIATTR_SPARSE_MMA_MASK
	.align		4
.L_1709:
        /*0018*/ 	.byte	0x03, 0x50
        /*001a*/ 	.short	0x0000


	//----- nvinfo : EIATTR_MAXREG_COUNT
	.align		4
        /*001c*/ 	.byte	0x03, 0x1b
        /*001e*/ 	.short	0x0050


	//----- nvinfo : EIATTR_NUM_BARRIERS
	.align		4
        /*0020*/ 	.byte	0x02, 0x4c
        /*0022*/ 	.byte	0x01
	.zero		1


	//----- nvinfo : EIATTR_MERCURY_ISA_VERSION
	.align		4
        /*0024*/ 	.byte	0x03, 0x5f
        /*0026*/ 	.short	0x0101


	//----- nvinfo : EIATTR_COOP_GROUP_MASK_REGIDS
	.align		4
        /*0028*/ 	.byte	0x04, 0x29
        /*002a*/ 	.short	(.L_1711 - .L_1710)


	//   ....[0]....
.L_1710:
        /*002c*/ 	.word	0xffffffff


	//   ....[1]....
        /*0030*/ 	.word	0xffffffff


	//   ....[2]....
        /*0034*/ 	.word	0xffffffff


	//   ....[3]....
        /*0038*/ 	.word	0xffffffff


	//   ....[4]....
        /*003c*/ 	.word	0xffffffff


	//   ....[5]....
        /*0040*/ 	.word	0xffffffff


	//   ....[6]....
        /*0044*/ 	.word	0xffffffff


	//   ....[7]....
        /*0048*/ 	.word	0xffffffff


	//   ....[8]....
        /*004c*/ 	.word	0xffffffff


	//   ....[9]....
        /*0050*/ 	.word	0xffffffff


	//----- nvinfo : EIATTR_COOP_GROUP_INSTR_OFFSETS
	.align		4
.L_1711:
        /*0054*/ 	.byte	0x04, 0x28
        /*0056*/ 	.short	(.L_1713 - .L_1712)


	//   ....[0]....
.L_1712:
        /*0058*/ 	.word	0x00001970


	//   ....[1]....
        /*005c*/ 	.word	0x00001980


	//   ....[2]....
        /*0060*/ 	.word	0x000019b0


	//   ....[3]....
        /*0064*/ 	.word	0x000019c0


	//   ....[4]....
        /*0068*/ 	.word	0x00001a00


	//   ....[5]....
        /*006c*/ 	.word	0x00001a10


	//   ....[6]....
        /*0070*/ 	.word	0x00001a50


	//   ....[7]....
        /*0074*/ 	.word	0x00001a60


	//   ....[8]....
        /*0078*/ 	.word	0x00001ad0


	//   ....[9]....
        /*007c*/ 	.word	0x00001ae0


	//----- nvinfo : EIATTR_VRC_CTA_INIT_COUNT
	.align		4
.L_1713:
        /*0080*/ 	.byte	0x02, 0x4a
	.zero		1
	.zero		1


	//----- nvinfo : EIATTR_EXIT_INSTR_OFFSETS
	.align		4
        /*0084*/ 	.byte	0x04, 0x1c
        /*0086*/ 	.short	(.L_1715 - .L_1714)


	//   ....[0]....
.L_1714:
        /*0088*/ 	.word	0x00000060


	//   ....[1]....
        /*008c*/ 	.word	0x000064a0


	//----- nvinfo : EIATTR_MAX_THREADS
	.align		4
.L_1715:
        /*0090*/ 	.byte	0x04, 0x05
        /*0092*/ 	.short	(.L_1717 - .L_1716)
.L_1716:
        /*0094*/ 	.word	0x000002a0
        /*0098*/ 	.word	0x00000001
        /*009c*/ 	.word	0x00000001


	//----- nvinfo : EIATTR_CRS_STACK_SIZE
	.align		4
.L_1717:
        /*00a0*/ 	.byte	0x04, 0x1e
        /*00a2*/ 	.short	(.L_1719 - .L_1718)
.L_1718:
        /*00a4*/ 	.word	0x00000000


	//----- nvinfo : EIATTR_CBANK_PARAM_SIZE
	.align		4
.L_1719:
        /*00a8*/ 	.byte	0x03, 0x19
        /*00aa*/ 	.short	0x00a0


	//----- nvinfo : EIATTR_PARAM_CBANK
	.align		4
        /*00ac*/ 	.byte	0x04, 0x0a
        /*00ae*/ 	.short	(.L_1721 - .L_1720)
	.align		4
.L_1720:
        /*00b0*/ 	.word	index@(.nv.constant0._Z35group_norm_nhwc_fwd_one_pass_kernelI11Fp32IOFp32WLi512ELi42ELi672EEv26Group_norm_nhwc_fwd_params)
        /*00b4*/ 	.short	0x0380
        /*00b6*/ 	.short	0x00a0


	//----- nvinfo : EIATTR_SW_WAR
	.align		4
.L_1721:
        /*00b8*/ 	.byte	0x04, 0x36
        /*00ba*/ 	.short	(.L_1723 - .L_1722)
.L_1722:
        /*00bc*/ 	.word	0x00000008
.L_1723:


//--------------------- .nv.info._Z35group_norm_nhwc_fwd_one_pass_kernelI11Fp32IOBf16WLi64ELi42ELi672EEv26Group_norm_nhwc_fwd_params --------------------------
	.section	.nv.info._Z35group_norm_nhwc_fwd_one_pass_kernelI11Fp32IOBf16WLi64ELi42ELi672EEv26Group_norm_nhwc_fwd_params,"",@"SHT_CUDA_INFO"
	.sectionflags	@""
	.align	4


	//----- nvinfo : EIATTR_CUDA_API_VERSION
	.align		4
        /*0000*/ 	.byte	0x04, 0x37
        /*0002*/ 	.short	(.L_1725 - .L_1724)
.L_1724:
        /*0004*/ 	.word	0x00000082


	//----- nvinfo : EIATTR_KPARAM_INFO
	.align		4
.L_1725:
        /*0008*/ 	.byte	0x04, 0x17
        /*000a*/ 	.short	(.L_1727 - .L_1726)
.L_1726:
        /*000c*/ 	.word	0x00000000
        /*0010*/ 	.short	0x0000
        /*0012*/ 	.short	0x0000
        /*0014*/ 	.byte	0x00, 0xf0, 0x81, 0x02


	//----- nvinfo : EIATTR_SPARSE_MMA_MASK
	.align		4
.L_1727:
        /*0018*/ 	.byte	0x03, 0x50
        /*001a*/ 	.short	0x0000


	//----- nvinfo : EIATTR_MAXREG_COUNT
	.align		4
        /*001c*/ 	.byte	0x03, 0x1b
        /*001e*/ 	.short	0x0050


	//----- nvinfo : EIATTR_NUM_BARRIERS
	.align		4
        /*0020*/ 	.byte	0x02, 0x4c
        /*0022*/ 	.byte	0x01
	.zero		1


	//----- nvinfo : EIATTR_MERCURY_ISA_VERSION
	.align		4
        /*0024*/ 	.byte	0x03, 0x5f
        /*0026*/ 	.short	0x0101


	//----- nvinfo : EIATTR_INT_WARP_WIDE_INSTR_OFFSETS
	.align		4
        /*0028*/ 	.byte	0x04, 0x31
        /*002a*/ 	.short	(.L_1729 - .L_1728)


	//   ....[0]....
.L_1728:
        /*002c*/ 	.word	0x000010b0


	//   ....[1]....
        /*0030*/ 	.word	0x000010d0


	//   ....[2]....
        /*0034*/ 	.word	0x000010f0


	//   ....[3]....
        /*0038*/ 	.word	0x00001220


	//   ....[4]....
        /*003c*/ 	.word	0x00001230


	//   ....[5]....
        /*0040*/ 	.word	0x00001350


	//   ....[6]....
        /*0044*/ 	.word	0x00001380


	//   ....[7]....
        /*0048*/ 	.word	0x000013c0


	//   ....[8]....
        /*004c*/ 	.word	0x00001700


	//   ....[9]....
        /*0050*/ 	.word	0x00001730


	//   ....[10]....
        /*0054*/ 	.word	0x00001740


	//   ....[11]....
        /*0058*/ 	.word	0x00001770


	//   ....[12]....
        /*005c*/ 	.word	0x000019b0


	//   ....[13]....
        /*0060*/ 	.word	0x000019d0


	//----- nvinfo : EIATTR_COOP_GROUP_MASK_REGIDS
	.align		4
.L_1729:
        /*0064*/ 	.byte	0x04, 0x29
        /*0066*/ 	.short	(.L_1731 - .L_1730)


	//   ....[0]....
.L_1730:
        /*0068*/ 	.word	0xffffffff


	//   ....[1]....
        /*006c*/ 	.word	0xffffffff


	//   ....[2]....
        /*0070*/ 	.word	0xffffffff


	//   ....[3]....
        /*0074*/ 	.word	0xffffffff


	//   ....[4]....
        /*0078*/ 	.word	0xffffffff


	//   ....[5]....
        /*007c*/ 	.word	0xffffffff


	//   ....[6]....
        /*0080*/ 	.word	0xffffffff


	//   ....[7]....
        /*0084*/ 	.word	0xffffffff


	//   ....[8]....
        /*0088*/ 	.word	0xffffffff


	//   ....[9]....
        /*008c*/ 	.word	0xffffffff


	//----- nvinfo : EIATTR_COOP_GROUP_INSTR_OFFSETS
	.align		4
.L_1731:
        /*0090*/ 	.byte	0x04, 0x28
        /*0092*/ 	.short	(.L_1733 - .L_1732)


	//   ....[0]....
.L_1732:
        /*0094*/ 	.word	0x00000730


	//   ....[1]....
        /*0098*/ 	.word	0x00000740


	//   ....[2]....
        /*009c*/ 	.word	0x00000770


	//   ....[3]....
        /*00a0*/ 	.word	0x00000790


	//   ....[4]....
        /*00a4*/ 	.word	0x000007c0


	//   ....[5]....
        /*00a8*/ 	.word	0x000007e0


	//   ....[6]....
        /*00ac*/ 	.word	0x00000810


	//   ....[7]....
        /*00b0*/ 	.word	0x00000830


	//   ....[8]....
        /*00b4*/ 	.word	0x00000880


	//   ....[9]....
        /*00b8*/ 	.word	0x00000890


	//----- nvinfo : EIATTR_VRC_CTA_INIT_COUNT
	.align		4
.L_1733:
        /*00bc*/ 	.byte	0x02, 0x4a
	.zero		1
	.zero		1


	//----- nvinfo : EIATTR_EXIT_INSTR_OFFSETS
	.align		4
        /*00c0*/ 	.byte	0x04, 0x1c
        /*00c2*/ 	.short	(.L_1735 - .L_1734)


	//   ....[0]....
.L_1734:
        /*00c4*/ 	.word	0x00000070


	//   ....[1]....
        /*00c8*/ 	.word	0x00002640


	//----- nvinfo : EIATTR_MAX_THREADS
	.align		4
.L_1735:
        /*00cc*/ 	.byte	0x04, 0x05
        /*00ce*/ 	.short	(.L_1737 - .L_1736)
.L_1736:
        /*00d0*/ 	.word	0x000002a0
        /*00d4*/ 	.word	0x00000001
        /*00d8*/ 	.word	0x00000001


	//----- nvinfo : EIATTR_CRS_STACK_SIZE
	.align		4
.L_1737:
        /*00dc*/ 	.byte	0x04, 0x1e
        /*00de*/ 	.short	(.L_1739 - .L_1738)
.L_1738:
        /*00e0*/ 	.word	0x00000000


	//----- nvinfo : EIATTR_CBANK_PARAM_SIZE
	.align		4
.L_1739:
        /*00e4*/ 	.byte	0x03, 0x19
        /*00e6*/ 	.short	0x00a0


	//----- nvinfo : EIATTR_PARAM_CBANK
	.align		4
        /*00e8*/ 	.byte	0x04, 0x0a
        /*00ea*/ 	.short	(.L_1741 - .L_1740)
	.align		4
.L_1740:
        /*00ec*/ 	.word	index@(.nv.constant0._Z35group_norm_nhwc_fwd_one_pass_kernelI11Fp32IOBf16WLi64ELi42ELi672EEv26Group_norm_nhwc_fwd_params)
        /*00f0*/ 	.short	0x0380
        /*00f2*/ 	.short	0x00a0


	//----- nvinfo : EIATTR_SW_WAR
	.align		4
.L_1741:
        /*00f4*/ 	.byte	0x04, 0x36
        /*00f6*/ 	.short	(.L_1743 - .L_1742)
.L_1742:
        /*00f8*/ 	.word	0x00000008
.L_1743:


//--------------------- .nv.info._Z35group_norm_nhwc_fwd_one_pass_kernelI11Fp32IOBf16WLi128ELi42ELi672EEv26Group_norm_nhwc_fwd_params --------------------------
	.section	.nv.info._Z35group_norm_nhwc_fwd_one_pass_kernelI11Fp32IOBf16WLi128ELi42ELi672EEv26Group_norm_nhwc_fwd_params,"",@"SHT_CUDA_INFO"
	.sectionflags	@""
	.align	4


	//----- nvinfo : EIATTR_CUDA_API_VERSION
	.align		4
        /*0000*/ 	.byte	0x04, 0x37
        /*0002*/ 	.short	(.L_1745 - .L_1744)
.L_1744:
        /*0004*/ 	.word	0x00000082


	//----- nvinfo : EIATTR_KPARAM_INFO
	.align		4
.L_1745:
        /*0008*/ 	.byte	0x04, 0x17
        /*000a*/ 	.short	(.L_1747 - .L_1746)
.L_1746:
        /*000c*/ 	.word	0x00000000
        /*0010*/ 	.short	0x0000
        /*0012*/ 	.short	0x0000
        /*0014*/ 	.byte	0x00, 0xf0, 0x81, 0x02


	//----- nvinfo : EIATTR_SPARSE_MMA_MASK
	.align		4
.L_1747:
        /*0018*/ 	.byte	0x03, 0x50
        /*001a*/ 	.short	0x0000


	//----- nvinfo : EIATTR_MAXREG_COUNT
	.align		4
        /*001c*/ 	.byte	0x03, 0x1b
        /*001e*/ 	.short	0x0050


	//----- nvinfo : EIATTR_NUM_BARRIERS
	.align		4
        /*0020*/ 	.byte	0x02, 0x4c
        /*0022*/ 	.byte	0x01
	.zero		1


	//----- nvinfo : EIATTR_MERCURY_ISA_VERSION
	.align		4
        /*0024*/ 	.byte	0x03, 0x5f
        /*0026*/ 	.short	0x0101


	//----- nvinfo : EIATTR_INT_WARP_WIDE_INSTR_OFFSETS
	.align		4
        /*0028*/ 	.byte	0x04, 0x31
        /*002a*/ 	.short	(.L_1749 - .L_1748)


	//   ....[0]....
.L_1748:
        /*002c*/ 	.word	0x00001430


	//   ....[1]....
        /*0030*/ 	.word	0x00001490


	//   ....[2]....
        /*0034*/ 	.word	0x00001520


	//   ....[3]....
        /*0038*/ 	.word	0x000015d0


	//   ....[4]....
        /*003c*/ 	.word	0x00001630


	//   ....[5]....
        /*0040*/ 	.word	0x00001730


	//   ....[6]....
        /*0044*/ 	.word	0x00001750


	//   ....[7]....
        /*0048*/ 	.word	0x00001810


	//   ....[8]....
        /*004c*/ 	.word	0x00001a30


	//   ....[9]....
        /*0050*/ 	.word	0x00001b20


	//   ....[10]....
        /*0054*/ 	.word	0x00001b40


	//   ....[11]....
        /*0058*/ 	.word	0x00001b70


	//   ....[12]....
        /*005c*/ 	.word	0x00001d80


	//   ....[13]....
        /*0060*/ 	.word	0x00001da0


	//----- nvinfo : EIATTR_COOP_GROUP_MASK_REGIDS
	.align		4
.L_1749:
        /*0064*/ 	.byte	0x04, 0x29
        /*0066*/ 	.short	(.L_1751 - .L_1750)


	//   ....[0]....
.L_1750:
        /*0068*/ 	.word	0xffffffff


	//   ....[1]....
        /*006c*/ 	.word	0xffffffff


	//   ....[2]....
        /*0070*/ 	.word	0xffffffff


	//   ....[3]....
        /*0074*/ 	.word	0xffffffff


	//   ....[4]....
        /*0078*/ 	.word	0xffffffff


	//   ....[5]....
        /*007c*/ 	.word	0xffffffff


	//   ....[6]....
        /*0080*/ 	.word	0xffffffff


	//   ....[7]....
        /*0084*/ 	.word	0xffffffff


	//   ....[8]....
        /*0088*/ 	.word	0xffffffff


	//   ....[9]....
        /*008c*/ 	.word	0xffffffff


	//----- nvinfo : EIATTR_COOP_GROUP_INSTR_OFFSETS
	.align		4
.L_1751:
        /*0090*/ 	.byte	0x04, 0x28
        /*0092*/ 	.short	(.L_1753 - .L_1752)


	//   ....[0]....
.L_1752:
        /*0094*/ 	.word	0x00000b10


	//   ....[1]....
        /*0098*/ 	.word	0x00000b20


	//   ....[2]....
        /*009c*/ 	.word	0x00000b50


	//   ....[3]....
        /*00a0*/ 	.word	0x00000b60


	//   ....[4]....
        /*00a4*/ 	.word	0x00000ba0


	//   ....[5]....
        /*00a8*/ 	.word	0x00000bb0


	//   ....[6]....
        /*00ac*/ 	.word	0x00000bf0


	//   ....[7]....
        /*00b0*/ 	.word	0x00000c00


	//   ....[8]....
        /*00b4*/ 	.word	0x00000c60


	//   ....[9]....
        /*00b8*/ 	.word	0x00000c70


	//----- nvinfo : EIATTR_VRC_CTA_INIT_COUNT
	.align		4
.L_1753:
        /*00bc*/ 	.byte	0x02, 0x4a
	.zero		1
	.zero		1


	//----- nvinfo : EIATTR_EXIT_INSTR_OFFSETS
	.align		4
        /*00c0*/ 	.byte	0x04, 0x1c
        /*00c2*/ 	.short	(.L_1755 - .L_1754)


	//   ....[0]....
.L_1754:
        /*00c4*/ 	.word	0x00000070


	//   ....[1]....
        /*00c8*/ 	.word	0x00003030


	//----- nvinfo : EIATTR_MAX_THREADS
	.align		4
.L_1755:
        /*00cc*/ 	.byte	0x04, 0x05
        /*00ce*/ 	.short	(.L_1757 - .L_1756)
.L_1756:
        /*00d0*/ 	.word	0x000002a0
        /*00d4*/ 	.word	0x00000001
        /*00d8*/ 	.word	0x00000001


	//----- nvinfo : EIATTR_CRS_STACK_SIZE
	.align		4
.L_1757:
        /*00dc*/ 	.byte	0x04, 0x1e
        /*00de*/ 	.short	(.L_1759 - .L_1758)
.L_1758:
        /*00e0*/ 	.word	0x00000000


	//----- nvinfo : EIATTR_CBANK_PARAM_SIZE
	.align		4
.L_1759:
        /*00e4*/ 	.byte	0x03, 0x19
        /*00e6*/ 	.short	0x00a0


	//----- nvinfo : EIATTR_PARAM_CBANK
	.align		4
        /*00e8*/ 	.byte	0x04, 0x0a
        /*00ea*/ 	.short	(.L_1761 - .L_1760)
	.align		4
.L_1760:
        /*00ec*/ 	.word	index@(.nv.constant0._Z35group_norm_nhwc_fwd_one_pass_kernelI11Fp32IOBf16WLi128ELi42ELi672EEv26Group_norm_nhwc_fwd_params)
        /*00f0*/ 	.short	0x0380
        /*00f2*/ 	.short	0x00a0


	//----- nvinfo : EIATTR_SW_WAR
	.align		4
.L_1761:
        /*00f4*/ 	.byte	0x04, 0x36
        /*00f6*/ 	.short	(.L_1763 - .L_1762)
.L_1762:
        /*00f8*/ 	.word	0x00000008
.L_1763:


//--------------------- .nv.info._Z35group_norm_nhwc_fwd_one_pass_kernelI11Fp32IOBf16WLi256ELi42ELi672EEv26Group_norm_nhwc_fwd_params --------------------------
	.section	.nv.info._Z35group_norm_nhwc_fwd_one_pass_kernelI11Fp32IOBf16WLi256ELi42ELi672EEv26Group_norm_nhwc_fwd_params,"",@"SHT_CUDA_INFO"
	.sectionflags	@""
	.align	4


	//----- nvinfo : EIATTR_CUDA_API_VERSION
	.align		4
        /*0000*/ 	.byte	0x04, 0x37
        /*0002*/ 	.short	(.L_1765 - .L_1764)
.L_1764:
        /*0004*/ 	.word	0x00000082


	//----- nvinfo : EIATTR_KPARAM_INFO
	.align		4
.L_1765:
        /*0008*/ 	.byte	0x04, 0x17
        /*000a*/ 	.short	(.L_1767 - .L_1766)
.L_1766:
        /*000c*/ 	.word	0x00000000
        /*0010*/ 	.short	0x0000
        /*0012*/ 	.short	0x0000
        /*0014*/ 	.byte	0x00, 0xf0, 0x81, 0x02


	//----- nvinfo : EIATTR_SPARSE_MMA_MASK
	.align		4
.L_1767:
        /*0018*/ 	.byte	0x03, 0x50
        /*001a*/ 	.short	0x0000


	//----- nvinfo : EIATTR_MAXREG_COUNT
	.align		4
        /*001c*/ 	.byte	0x03, 0x1b
        /*001e*/ 	.short	0x0050


	//----- nvinfo : EIATTR_NUM_BARRIERS
	.align		4
        /*0020*/ 	.byte	0x02, 0x4c
        /*0022*/ 	.byte	0x01
	.zero		1


	//----- nvinfo : EIATTR_MERCURY_ISA_VERSION
	.align		4
        /*0024*/ 	.byte	0x03, 0x5f
        /*0026*/ 	.short	0x0101


	//----- nvinfo : EIATTR_COOP_GROUP_MASK_REGIDS
	.align		4
        /*0028*/ 	.byte	0x04, 0x29
        /*002a*/ 	.short	(.L_1769 - .L_1768)


	//   ....[0]....
.L_1768:
        /*002c*/ 	.word	0xffffffff


	//   ....[1]....
        /*0030*/ 	.word	0xffffffff


	//   ....[2]....
        /*0034*/ 	.word	0xffffffff


	//   ....[3]....
        /*0038*/ 	.word	0xffffffff


	//   ....[4]....
        /*003c*/ 	.word	0xffffffff


	//   ....[5]....
        /*0040*/ 	.word	0xffffffff


	//   ....[6]....
        /*0044*/ 	.word	0xffffffff


	//   ....[7]....
        /*0048*/ 	.word	0xffffffff


	//   ....[8]....
        /*004c*/ 	.word	0xffffffff


	//   ....[9]....
        /*0050*/ 	.word	0xffffffff


	//----- nvinfo : EIATTR_COOP_GROUP_INSTR_OFFSETS
	.align		4
.L_1769:
        /*0054*/ 	.byte	0x04, 0x28
        /*0056*/ 	.short	(.L_1771 - .L_1770)


	//   ....[0]....
.L_1770:
        /*0058*/ 	.word	0x00000ee0


	//   ....[1]....
        /*005c*/ 	.word	0x00000ef0


	//   ....[2]....
        /*0060*/ 	.word	0x00000f20


	//   ....[3]....
        /*0064*/ 	.word	0x00000f30


	//   ....[4]....
        /*0068*/ 	.word	0x00000f70


	//   ....[5]....
        /*006c*/ 	.word	0x00000f80


	//   ....[6]....
        /*0070*/ 	.word	0x00000fc0


	//   ....[7]....
        /*0074*/ 	.word	0x00000fd0


	//   ....[8]....
        /*0078*/ 	.word	0x00001030


	//   ....[9]....
        /*007c*/ 	.word	0x00001040


	//----- nvinfo : EIATTR_VRC_CTA_INIT_COUNT
	.align		4
.L_1771:
        /*0080*/ 	.byte	0x02, 0x4a
	.zero		1
	.zero		1


	//----- nvinfo : EIATTR_EXIT_INSTR_OFFSETS
	.align		4
        /*0084*/ 	.byte	0x04, 0x1c
        /*0086*/ 	.short	(.L_1773 - .L_1772)


	//   ....[0]....
.L_1772:
        /*0088*/ 	.word	0x00000060


	//   ....[1]....
        /*008c*/ 	.word	0x00003cd0


	//----- nvinfo : EIATTR_MAX_THREADS
	.align		4
.L_1773:
        /*0090*/ 	.byte	0x04, 0x05
        /*0092*/ 	.short	(.L_1775 - .L_1774)
.L_1774:
        /*0094*/ 	.word	0x000002a0
        /*0098*/ 	.word	0x00000001
        /*009c*/ 	.word	0x00000001


	//----- nvinfo : EIATTR_CRS_STACK_SIZE
	.align		4
.L_1775:
        /*00a0*/ 	.byte	0x04, 0x1e
        /*00a2*/ 	.short	(.L_1777 - .L_1776)
.L_1776:
        /*00a4*/ 	.word	0x00000000


	//----- nvinfo : EIATTR_CBANK_PARAM_SIZE
	.align		4
.L_1777:
        /*00a8*/ 	.byte	0x03, 0x19
        /*00aa*/ 	.short	0x00a0


	//----- nvinfo : EIATTR_PARAM_CBANK
	.align		4
        /*00ac*/ 	.byte	0x04, 0x0a
        /*00ae*/ 	.short	(.L_1779 - .L_1778)
	.align		4
.L_1778:
        /*00b0*/ 	.word	index@(.nv.constant0._Z35group_norm_nhwc_fwd_one_pass_kernelI11Fp32IOBf16WLi256ELi42ELi672EEv26Group_norm_nhwc_fwd_params)
        /*00b4*/ 	.short	0x0380
        /*00b6*/ 	.short	0x00a0


	//----- nvinfo : EIATTR_SW_WAR
	.align		4
.L_1779:
        /*00b8*/ 	.byte	0x04, 0x36
        /*00ba*/ 	.short	(.L_1781 - .L_1780)
.L_1780:
        /*00bc*/ 	.word	0x00000008
.L_1781:


//--------------------- .nv.info._Z35group_norm_nhwc_fwd_one_pass_kernelI11Fp32IOBf16WLi512ELi42ELi672EEv26Group_norm_nhwc_fwd_params --------------------------
	.section	.nv.info._Z35group_norm_nhwc_fwd_one_pass_kernelI11Fp32IOBf16WLi512ELi42ELi672EEv26Group_norm_nhwc_fwd_params,"",@"SHT_CUDA_INFO"
	.sectionflags	@""
	.align	4


	//----- nvinfo : EIATTR_CUDA_API_VERSION
	.align		4
        /*0000*/ 	.byte	0x04, 0x37
        /*0002*/ 	.short	(.L_1783 - .L_1782)
.L_1782:
        /*0004*/ 	.word	0x00000082


	//----- nvinfo : EIATTR_KPARAM_INFO
	.align		4
.L_1783:
        /*0008*/ 	.byte	0x04, 0x17
        /*000a*/ 	.short	(.L_1785 - .L_1784)
.L_1784:
        /*000c*/ 	.word	0x00000000
        /*0010*/ 	.short	0x0000
        /*0012*/ 	.short	0x0000
        /*0014*/ 	.byte	0x00, 0xf0, 0x81, 0x02


	//----- nvinfo : EIATTR_SPARSE_MMA_MASK
	.align		4
.L_1785:
        /*0018*/ 	.byte	0x03, 0x50
        /*001a*/ 	.short	0x0000


	//----- nvinfo : EIATTR_MAXREG_COUNT
	.align		4
        /*001c*/ 	.byte	0x03, 0x1b
        /*001e*/ 	.short	0x0050


	//----- nvinfo : EIATTR_NUM_BARRIERS
	.align		4
        /*0020*/ 	.byte	0x02, 0x4c
        /*0022*/ 	.byte	0x01
	.zero		1


	//----- nvinfo : EIATTR_MERCURY_ISA_VERSION
	.align		4
        /*0024*/ 	.byte	0x03, 0x5f
        /*0026*/ 	.short	0x0101


	//----- nvinfo : EIATTR_COOP_GROUP_MASK_REGIDS
	.align		4
        /*0028*/ 	.byte	0x04, 0x29
        /*002a*/ 	.short	(.L_1787 - .L_1786)


	//   ....[0]....
.L_1786:
        /*002c*/ 	.word	0xffffffff


	//   ....[1]....
        /*0030*/ 	.word	0xffffffff


	//   ....[2]....
        /*0034*/ 	.word	0xffffffff


	//   ....[3]....
        /*0038*/ 	.word	0xffffffff


	//   ....[4]....
        /*003c*/ 	.word	0xffffffff


	//   ....[5]....
        /*0040*/ 	.word	0xffffffff


	//   ....[6]....
        /*0044*/ 	.word	0xffffffff


	//   ....[7]....
        /*0048*/ 	.word	0xffffffff


	//   ....[8]....
        /*004c*/ 	.word	0xffffffff


	//   ....[9]....
        /*0050*/ 	.word	0xffffffff


	//----- nvinfo : EIATTR_COOP_GROUP_INSTR_OFFSETS
	.align		4
.L_1787:
        /*0054*/ 	.byte	0x04, 0x28
        /*0056*/ 	.short	(.L_1789 - .L_1788)


	//   ....[0]....
.L_1788:
        /*0058*/ 	.word	0x00001950


	//   ....[1]....
        /*005c*/ 	.word	0x00001960


	//   ....[2]....
        /*0060*/ 	.word	0x00001990


	//   ....[3]....
        /*0064*/ 	.word	0x000019a0


	//   ....[4]....
        /*0068*/ 	.word	0x000019e0


	//   ....[5]....
        /*006c*/ 	.word	0x000019f0


	//   ....[6]....
        /*0070*/ 	.word	0x00001a30


	//   ....[7]....
        /*0074*/ 	.word	0x00001a40


	//   ....[8]....
        /*0078*/ 	.word	0x00001ad0


	//   ....[9]....
        /*007c*/ 	.word	0x00001ae0


	//----- nvinfo : EIATTR_VRC_CTA_INIT_COUNT
	.align		4
.L_1789:
        /*0080*/ 	.byte	0x02, 0x4a
	.zero		1
	.zero		1


	//----- nvinfo : EIATTR_EXIT_INSTR_OFFSETS
	.align		4
        /*0084*/ 	.byte	0x04, 0x1c
        /*0086*/ 	.short	(.L_1791 - .L_1790)


	//   ....[0]....
.L_1790:
        /*0088*/ 	.word	0x00000060


	//   ....[1]....
        /*008c*/ 	.word	0x00006500


	//----- nvinfo : EIATTR_MAX_THREADS
	.align		4
.L_1791:
        /*0090*/ 	.byte	0x04, 0x05
        /*0092*/ 	.short	(.L_1793 - .L_1792)
.L_1792:
        /*0094*/ 	.word	0x000002a0
        /*0098*/ 	.word	0x00000001
        /*009c*/ 	.word	0x00000001


	//----- nvinfo : EIATTR_CRS_STACK_SIZE
	.align		4
.L_1793:
        /*00a0*/ 	.byte	0x04, 0x1e
        /*00a2*/ 	.short	(.L_1795 - .L_1794)
.L_1794:
        /*00a4*/ 	.word	0x00000000


	//----- nvinfo : EIATTR_CBANK_PARAM_SIZE
	.align		4
.L_1795:
        /*00a8*/ 	.byte	0x03, 0x19
        /*00aa*/ 	.short	0x00a0


	//----- nvinfo : EIATTR_PARAM_CBANK
	.align		4
        /*00ac*/ 	.byte	0x04, 0x0a
        /*00ae*/ 	.short	(.L_1797 - .L_1796)
	.align		4
.L_1796:
        /*00b0*/ 	.word	index@(.nv.constant0._Z35group_norm_nhwc_fwd_one_pass_kernelI11Fp32IOBf16WLi512ELi42ELi672EEv26Group_norm_nhwc_fwd_params)
        /*00b4*/ 	.short	0x0380
        /*00b6*/ 	.short	0x00a0


	//----- nvinfo : EIATTR_SW_WAR
	.align		4
.L_1797:
        /*00b8*/ 	.byte	0x04, 0x36
        /*00ba*/ 	.short	(.L_1799 - .L_1798)
.L_1798:
        /*00bc*/ 	.word	0x00000008
.L_1799:


//--------------------- .nv.info._Z35group_norm_nhwc_fwd_one_pass_kernelI11Fp32IOFp16WLi64ELi42ELi672EEv26Group_norm_nhwc_fwd_params --------------------------
	.section	.nv.info._Z35group_norm_nhwc_fwd_one_pass_kernelI11Fp32IOFp16WLi64ELi42ELi672EEv26Group_norm_nhwc_fwd_params,"",@"SHT_CUDA_INFO"
	.sectionflags	@""
	.align	4


	//----- nvinfo : EIATTR_CUDA_API_VERSION
	.align		4
        /*0000*/ 	.byte	0x04, 0x37
        /*0002*/ 	.short	(.L_1801 - .L_1800)
.L_1800:
        /*0004*/ 	.word	0x00000082


	//----- nvinfo : EIATTR_KPARAM_INFO
	.align		4
.L_1801:
        /*0008*/ 	.byte	0x04, 0x17
        /*000a*/ 	.short	(.L_1803 - .L_1802)
.L_1802:
        /*000c*/ 	.word	0x00000000
        /*0010*/ 	.short	0x0000
        /*0012*/ 	.short	0x0000
        /*0014*/ 	.byte	0x00, 0xf0, 0x81, 0x02


	//----- nvinfo : EIATTR_SPARSE_MMA_MASK
	.align		4
.L_1803:
        /*0018*/ 	.byte	0x03, 0x50
        /*001a*/ 	.short	0x0000


	//----- nvinfo : EIATTR_MAXREG_COUNT
	.align		4
        /*001c*/ 	.byte	0x03, 0x1b
        /*001e*/ 	.short	0x0050


	//----- nvinfo : EIATTR_NUM_BARRIERS
	.align		4
        /*0020*/ 	.byte	0x02, 0x4c
        /*0022*/ 	.byte	0x01
	.zero		1


	//----- nvinfo : EIATTR_MERCURY_ISA_VERSION
	.align		4
        /*0024*/ 	.byte	0x03, 0x5f
        /*0026*/ 	.short	0x0101


	//----- nvinfo : EIATTR_INT_WARP_WIDE_INSTR_OFFSETS
	.align		4
        /*0028*/ 	.byte	0x04, 0x31
        /*002a*/ 	.short	(.L_1805 - .L_1804)


	//   ....[0]....
.L_1804:
        /*002c*/ 	.word	0x000010b0


	//   ....[1]....
        /*0030*/ 	.word	0x000010d0


	//   ....[2]....
        /*0034*/ 	.word	0x000010f0


	//   ....[3]....
        /*0038*/ 	.word	0x00001220


	//   ....[4]....
        /*003c*/ 	.word	0x00001230


	//   ....[5]....
        /*0040*/ 	.word	0x00001350


	//   ....[6]....
        /*0044*/ 	.word	0x00001380


	//   ....[7]....
        /*0048*/ 	.word	0x000013b0


	//   ....[8]....
        /*004c*/ 	.word	0x00001710


	//   ....[9]....
        /*0050*/ 	.word	0x00001730


	//   ....[10]....
        /*0054*/ 	.word	0x00001740


	//   ....[11]....
        /*0058*/ 	.word	0x00001770


	//   ....[12]....
        /*005c*/ 	.word	0x000019b0


	//   ....[13]....
        /*0060*/ 	.word	0x000019d0


	//----- nvinfo : EIATTR_COOP_GROUP_MASK_REGIDS
	.align		4
.L_1805:
        /*0064*/ 	.byte	0x04, 0x29
        /*0066*/ 	.short	(.L_1807 - .L_1806)


	//   ....[0]....
.L_1806:
        /*0068*/ 	.word	0xffffffff


	//   ....[1]....
        /*006c*/ 	.word	0xffffffff


	//   ....[2]....
        /*0070*/ 	.word	0xffffffff


	//   ....[3]....
        /*0074*/ 	.word	0xffffffff


	//   ....[4]....
        /*0078*/ 	.word	0xffffffff


	//   ....[5]....
        /*007c*/ 	.word	0xffffffff


	//   ....[6]....
        /*0080*/ 	.word	0xffffffff


	//   ....[7]....
        /*0084*/ 	.word	0xffffffff


	//   ....[8]....
        /*0088*/ 	.word	0xffffffff


	//   ....[9]....
        /*008c*/ 	.word	0xffffffff


	//----- nvinfo : EIATTR_COOP_GROUP_INSTR_OFFSETS
	.align		4
.L_1807:
        /*0090*/ 	.byte	0x04, 0x28
        /*0092*/ 	.short	(.L_1809 - .L_1808)


	//   ....[0]....
.L_1808:
        /*0094*/ 	.word	0x00000730


	//   ....[1]....
        /*0098*/ 	.word	0x00000740


	//   ....[2]....
        /*009c*/ 	.word	0x00000770


	//   ....[3]....
        /*00a0*/ 	.word	0x00000790


	//   ....[4]....
        /*00a4*/ 	.word	0x000007c0


	//   ....[5]....
        /*00a8*/ 	.word	0x000007e0


	//   ....[6]....
        /*00ac*/ 	.word	0x00000810


	//   ....[7]....
        /*00b0*/ 	.word	0x00000830


	//   ....[8]....
        /*00b4*/ 	.word	0x00000880


	//   ....[9]....
        /*00b8*/ 	.word	0x00000890


	//----- nvinfo : EIATTR_VRC_CTA_INIT_COUNT
	.align		4
.L_1809:
        /*00bc*/ 	.byte	0x02, 0x4a
	.zero		1
	.zero		1


	//----- nvinfo : EIATTR_EXIT_INSTR_OFFSETS
	.align		4
        /*00c0*/ 	.byte	0x04, 0x1c
        /*00c2*/ 	.short	(.L_1811 - .L_1810)


	//   ....[0]....
.L_1810:
        /*00c4*/ 	.word	0x00000070


	//   ....[1]....
        /*00c8*/ 	.word	0x00002640


	//----- nvinfo : EIATTR_MAX_THREADS
	.align		4
.L_1811:
        /*00cc*/ 	.byte	0x04, 0x05
        /*00ce*/ 	.short	(.L_1813 - .L_1812)
.L_1812:
        /*00d0*/ 	.word	0x000002a0
        /*00d4*/ 	.word	0x00000001
        /*00d8*/ 	.word	0x00000001


	//----- nvinfo : EIATTR_CRS_STACK_SIZE
	.align		4
.L_1813:
        /*00dc*/ 	.byte	0x04, 0x1e
        /*00de*/ 	.short	(.L_1815 - .L_1814)
.L_1814:
        /*00e0*/ 	.word	0x00000000


	//----- nvinfo : EIATTR_CBANK_PARAM_SIZE
	.align		4
.L_1815:
        /*00e4*/ 	.byte	0x03, 0x19
        /*00e6*/ 	.short	0x00a0


	//----- nvinfo : EIATTR_PARAM_CBANK
	.align		4
        /*00e8*/ 	.byte	0x04, 0x0a
        /*00ea*/ 	.short	(.L_1817 - .L_1816)
	.align		4
.L_1816:
        /*00ec*/ 	.word	index@(.nv.constant0._Z35group_norm_nhwc_fwd_one_pass_kernelI11Fp32IOFp16WLi64ELi42ELi672EEv26Group_norm_nhwc_fwd_params)
        /*00f0*/ 	.short	0x0380
        /*00f2*/ 	.short	0x00a0


	//----- nvinfo : EIATTR_SW_WAR
	.align		4
.L_1817:
        /*00f4*/ 	.byte	0x04, 0x36
        /*00f6*/ 	.short	(.L_1819 - .L_1818)
.L_1818:
        /*00f8*/ 	.word	0x00000008
.L_1819:


//--------------------- .nv.info._Z35group_norm_nhwc_fwd_one_pass_kernelI11Fp32IOFp16WLi128ELi42ELi672EEv26Group_norm_nhwc_fwd_params --------------------------
	.section	.nv.info._Z35group_norm_nhwc_fwd_one_pass_kernelI11Fp32IOFp16WLi128ELi42ELi672EEv26Group_norm_nhwc_fwd_params,"",@"SHT_CUDA_INFO"
	.sectionflags	@""
	.align	4


	//----- nvinfo : EIATTR_CUDA_API_VERSION
	.align		4
        /*0000*/ 	.byte	0x04, 0x37
        /*0002*/ 	.short	(.L_1821 - .L_1820)
.L_1820:
        /*0004*/ 	.word	0x00000082


	//----- nvinfo : EIATTR_KPARAM_INFO
	.align		4
.L_1821:
        /*0008*/ 	.byte	0x04, 0x17
        /*000a*/ 	.short	(.L_1823 - .L_1822)
.L_1822:
        /*000c*/ 	.word	0x00000000
        /*0010*/ 	.short	0x0000
        /*0012*/ 	.short	0x0000
        /*0014*/ 	.byte	0x00, 0xf0, 0x81, 0x02


	//----- nvinfo : EIATTR_SPARSE_MMA_MASK
	.align		4
.L_1823:
        /*0018*/ 	.byte	0x03, 0x50
        /*001a*/ 	.short	0x0000


	//----- nvinfo : EIATTR_MAXREG_COUNT
	.align		4
        /*001c*/ 	.byte	0x03, 0x1b
        /*001e*/ 	.short	0x0050


	//----- nvinfo : EIATTR_NUM_BARRIERS
	.align		4
        /*0020*/ 	.byte	0x02, 0x4c
        /*0022*/ 	.byte	0x01
	.zero		1


	//----- nvinfo : EIATTR_MERCURY_ISA_VERSION
	.align		4
        /*0024*/ 	.byte	0x03, 0x5f
        /*0026*/ 	.short	0x0101


	//----- nvinfo : EIATTR_INT_WARP_WIDE_INSTR_OFFSETS
	.align		4
        /*0028*/ 	.byte	0x04, 0x31
        /*002a*/ 	.short	(.L_1825 - .L_1824)


	//   ....[0]....
.L_1824:
        /*002c*/ 	.word	0x00001430


	//   ....[1]....
        /*0030*/ 	.word	0x00001490


	//   ....[2]....
        /*0034*/ 	.word	0x00001520


	//   ....[3]....
        /*0038*/ 	.word	0x000015d0


	//   ....[4]....
        /*003c*/ 	.word	0x00001630


	//   ....[5]....
        /*0040*/ 	.word	0x00001730


	//   ....[6]....
        /*0044*/ 	.word	0x00001750


	//   ....[7]....
        /*0048*/ 	.word	0x00001810


	//   ....[8]....
        /*004c*/ 	.word	0x00001a30


	//   ....[9]....
        /*0050*/ 	.word	0x00001b20


	//   ....[10]....
        /*0054*/ 	.word	0x00001b40


	//   ....[11]....
        /*0058*/ 	.word	0x00001b70


	//   ....[12]....
        /*005c*/ 	.word	0x00001d80


	//   ....[13]....
        /*0060*/ 	.word	0x00001da0


	//----- nvinfo : EIATTR_COOP_GROUP_MASK_REGIDS
	.align		4
.L_1825:
        /*0064*/ 	.byte	0x04, 0x29
        /*0066*/ 	.short	(.L_1827 - .L_1826)


	//   ....[0]....
.L_1826:
        /*0068*/ 	.word	0xffffffff


	//   ....[1]....
        /*006c*/ 	.word	0xffffffff


	//   ....[2]....
        /*0070*/ 	.word	0xffffffff


	//   ....[3]....
        /*0074*/ 	.word	0xffffffff


	//   ....[4]....
        /*0078*/ 	.word	0xffffffff


	//   ....[5]....
        /*007c*/ 	.word	0xffffffff


	//   ....[6]....
        /*0080*/ 	.word	0xffffffff


	//   ....[7]....
        /*0084*/ 	.word	0xffffffff


	//   ....[8]....
        /*0088*/ 	.word	0xffffffff


	//   ....[9]....
        /*008c*/ 	.word	0xffffffff


	//----- nvinfo : EIATTR_COOP_GROUP_INSTR_OFFSETS
	.align		4
.L_1827:
        /*0090*/ 	.byte	0x04, 0x28
        /*0092*/ 	.short	(.L_1829 - .L_1828)


	//   ....[0]....
.L_1828:
        /*0094*/ 	.word	0x00000b10


	//   ....[1]....
        /*0098*/ 	.word	0x00000b20


	//   ....[2]....
        /*009c*/ 	.word	0x00000b50


	//   ....[3]....
        /*00a0*/ 	.word	0x00000b60


	//   ....[4]....
        /*00a4*/ 	.word	0x00000ba0


	//   ....[5]....
        /*00a8*/ 	.word	0x00000bb0


	//   ....[6]....
        /*00ac*/ 	.word	0x00000bf0


	//   ....[7]....
        /*00b0*/ 	.word	0x00000c00


	//   ....[8]....
        /*00b4*/ 	.word	0x00000c60


	//   ....[9]....
        /*00b8*/ 	.word	0x00000c70


	//----- nvinfo : EIATTR_VRC_CTA_INIT_COUNT
	.align		4
.L_1829:
        /*00bc*/ 	.byte	0x02, 0x4a
	.zero		1
	.zero		1


	//----- nvinfo : EIATTR_EXIT_INSTR_OFFSETS
	.align		4
        /*00c0*/ 	.byte	0x04, 0x1c
        /*00c2*/ 	.short	(.L_1831 - .L_1830)


	//   ....[0]....
.L_1830:
        /*00c4*/ 	.word	0x00000070


	//   ....[1]....
        /*00c8*/ 	.word	0x00003030


	//----- nvinfo : EIATTR_MAX_THREADS
	.align		4
.L_1831:
        /*00cc*/ 	.byte	0x04, 0x05
        /*00ce*/ 	.short	(.L_1833 - .L_1832)
.L_1832:
        /*00d0*/ 	.word	0x000002a0
        /*00d4*/ 	.word	0x00000001
        /*00d8*/ 	.word	0x00000001


	//----- nvinfo : EIATTR_CRS_STACK_SIZE
	.align		4
.L_1833:
        /*00dc*/ 	.byte	0x04, 0x1e
        /*00de*/ 	.short	(.L_1835 - .L_1834)
.L_1834:
        /*00e0*/ 	.word	0x00000000


	//----- nvinfo : EIATTR_CBANK_PARAM_SIZE
	.align		4
.L_1835:
        /*00e4*/ 	.byte	0x03, 0x19
        /*00e6*/ 	.short	0x00a0


	//----- nvinfo : EIATTR_PARAM_CBANK
	.align		4
        /*00e8*/ 	.byte	0x04, 0x0a
        /*00ea*/ 	.short	(.L_1837 - .L_1836)
	.align		4
.L_1836:
        /*00ec*/ 	.word	index@(.nv.constant0._Z35group_norm_nhwc_fwd_one_pass_kernelI11Fp32IOFp16WLi128ELi42ELi672EEv26Group_norm_nhwc_fwd_params)
        /*00f0*/ 	.short	0x0380
        /*00f2*/ 	.short	0x00a0


	//----- nvinfo : EIATTR_SW_WAR
	.align		4
.L_1837:
        /*00f4*/ 	.byte	0x04, 0x36
        /*00f6*/ 	.short	(.L_1839 - .L_1838)
.L_1838:
        /*00f8*/ 	.word	0x00000008
.L_1839:


//--------------------- .nv.info._Z35group_norm_nhwc_fwd_one_pass_kernelI11Fp32IOFp16WLi256ELi42ELi672EEv26Group_norm_nhwc_fwd_params --------------------------
	.section	.nv.info._Z35group_norm_nhwc_fwd_one_pass_kernelI11Fp32IOFp16WLi256ELi42ELi672EEv26Group_norm_nhwc_fwd_params,"",@"SHT_CUDA_INFO"
	.sectionflags	@""
	.align	4


	//----- nvinfo : EIATTR_CUDA_API_VERSION
	.align		4
        /*0000*/ 	.byte	0x04, 0x37
        /*0002*/ 	.short	(.L_1841 - .L_1840)
.L_1840:
        /*0004*/ 	.word	0x00000082


	//----- nvinfo : EIATTR_KPARAM_INFO
	.align		4
.L_1841:
        /*0008*/ 	.byte	0x04, 0x17
        /*000a*/ 	.short	(.L_1843 - .L_1842)
.L_1842:
        /*000c*/ 	.word	0x00000000
        /*0010*/ 	.short	0x0000
        /*0012*/ 	.short	0x0000
        /*0014*/ 	.byte	0x00, 0xf0, 0x81, 0x02


	//----- nvinfo : EIATTR_SPARSE_MMA_MASK
	.align		4
.L_1843:
        /*0018*/ 	.byte	0x03, 0x50
        /*001a*/ 	.short	0x0000


	//----- nvinfo : EIATTR_MAXREG_COUNT
	.align		4
        /*001c*/ 	.byte	0x03, 0x1b
        /*001e*/ 	.short	0x0050


	//----- nvinfo : EIATTR_NUM_BARRIERS
	.align		4
        /*0020*/ 	.byte	0x02, 0x4c
        /*0022*/ 	.byte	0x01
	.zero		1


	//----- nvinfo : EIATTR_MERCURY_ISA_VERSION
	.align		4
        /*0024*/ 	.byte	0x03, 0x5f
        /*0026*/ 	.short	0x0101


	//----- nvinfo : EIATTR_COOP_GROUP_MASK_REGIDS
	.align		4
        /*0028*/ 	.byte	0x04, 0x29
        /*002a*/ 	.short	(.L_1845 - .L_1844)


	//   ....[0]....
.L_1844:
        /*002c*/ 	.word	0xffffffff


	//   ....[1]....
        /*0030*/ 	.word	0xffffffff


	//   ....[2]....
        /*0034*/ 	.word	0xffffffff


	//   ....[3]....
        /*0038*/ 	.word	0xffffffff


	//   ....[4]....
        /*003c*/ 	.word	0xffffffff


	//   ....[5]....
        /*0040*/ 	.word	0xffffffff


	//   ....[6]....
        /*0044*/ 	.word	0xffffffff


	//   ....[7]....
        /*0048*/ 	.word	0xffffffff


	//   ....[8]....
        /*004c*/ 	.word	0xffffffff


	//   ....[9]....
        /*0050*/ 	.word	0xffffffff


	//----- nvinfo : EIATTR_COOP_GROUP_INSTR_OFFSETS
	.align		4
.L_1845:
        /*0054*/ 	.byte	0x04, 0x28
        /*0056*/ 	.short	(.L_1847 - .L_1846)


	//   ....[0]....
.L_1846:
        /*0058*/ 	.word	0x00000ee0


	//   ....[1]....
        /*005c*/ 	.word	0x00000ef0


	//   ....[2]....
        /*0060*/ 	.word	0x00000f20


	//   ....[3]....
        /*0064*/ 	.word	0x00000f30


	//   ....[4]....
        /*0068*/ 	.word	0x00000f70


	//   ....[5]....
        /*006c*/ 	.word	0x00000f80


	//   ....[6]....
        /*0070*/ 	.word	0x00000fc0


	//   ....[7]....
        /*0074*/ 	.word	0x00000fd0


	//   ....[8]....
        /*0078*/ 	.word	0x00001030


	//   ....[9]....
        /*007c*/ 	.word	0x00001040


	//----- nvinfo : EIATTR_VRC_CTA_INIT_COUNT
	.align		4
.L_1847:
        /*0080*/ 	.byte	0x02, 0x4a
	.zero		1
	.zero		1


	//----- nvinfo : EIATTR_EXIT_INSTR_OFFSETS
	.align		4
        /*0084*/ 	.byte	0x04, 0x1c
        /*0086*/ 	.short	(.L_1849 - .L_1848)


	//   ....[0]....
.L_1848:
        /*0088*/ 	.word	0x00000060


	//   ....[1]....
        /*008c*/ 	.word	0x00003cd0


	//----- nvinfo : EIATTR_MAX_THREADS
	.align		4
.L_1849:
        /*0090*/ 	.byte	0x04, 0x05
        /*0092*/ 	.short	(.L_1851 - .L_1850)
.L_1850:
        /*0094*/ 	.word	0x000002a0
        /*0098*/ 	.word	0x00000001
        /*009c*/ 	.word	0x00000001


	//----- nvinfo : EIATTR_CRS_STACK_SIZE
	.align		4
.L_1851:
        /*00a0*/ 	.byte	0x04, 0x1e
        /*00a2*/ 	.short	(.L_1853 - .L_1852)
.L_1852:
        /*00a4*/ 	.word	0x00000000


	//----- nvinfo : EIATTR_CBANK_PARAM_SIZE
	.align		4
.L_1853:
        /*00a8*/ 	.byte	0x03, 0x19
        /*00aa*/ 	.short	0x00a0


	//----- nvinfo : EIATTR_PARAM_CBANK
	.align		4
        /*00ac*/ 	.byte	0x04, 0x0a
        /*00ae*/ 	.short	(.L_1855 - .L_1854)
	.align		4
.L_1854:
        /*00b0*/ 	.word	index@(.nv.constant0._Z35group_norm_nhwc_fwd_one_pass_kernelI11Fp32IOFp16WLi256ELi42ELi672EEv26Group_norm_nhwc_fwd_params)
        /*00b4*/ 	.short	0x0380
        /*00b6*/ 	.short	0x00a0


	//----- nvinfo : EIATTR_SW_WAR
	.align		4
.L_1855:
        /*00b8*/ 	.byte	0x04, 0x36
        /*00ba*/ 	.short	(.L_1857 - .L_1856)
.L_1856:
        /*00bc*/ 	.word	0x00000008
.L_1857:


//--------------------- .nv.info._Z35group_norm_nhwc_fwd_one_pass_kernelI11Fp32IOFp16WLi512ELi42ELi672EEv26Group_norm_nhwc_fwd_params --------------------------
	.section	.nv.info._Z35group_norm_nhwc_fwd_one_pass_kernelI11Fp32IOFp16WLi512ELi42ELi672EEv26Group_norm_nhwc_fwd_params,"",@"SHT_CUDA_INFO"
	.sectionflags	@""
	.align	4


	//----- nvinfo : EIATTR_CUDA_API_VERSION
	.align		4
        /*0000*/ 	.byte	0x04, 0x37
        /*0002*/ 	.short	(.L_1859 - .L_1858)
.L_1858:
        /*0004*/ 	.word	0x00000082


	//----- nvinfo : EIATTR_KPARAM_INFO
	.align		4
.L_1859:
        /*0008*/ 	.byte	0x04, 0x17
        /*000a*/ 	.short	(.L_1861 - .L_1860)
.L_1860:
        /*000c*/ 	.word	0x00000000
        /*0010*/ 	.short	0x0000
        /*0012*/ 	.short	0x0000
        /*0014*/ 	.byte	0x00, 0xf0, 0x81, 0x02


	//----- nvinfo : EIATTR_SPARSE_MMA_MASK
	.align		4
.L_1861:
        /*0018*/ 	.byte	0x03, 0x50
        /*001a*/ 	.short	0x0000


	//----- nvinfo : EIATTR_MAXREG_COUNT
	.align		4
        /*001c*/ 	.byte	0x03, 0x1b
        /*001e*/ 	.short	0x0050


	//----- nvinfo : EIATTR_NUM_BARRIERS
	.align		4
        /*0020*/ 	.byte	0x02, 0x4c
        /*0022*/ 	.byte	0x01
	.zero		1


	//----- nvinfo : EIATTR_MERCURY_ISA_VERSION
	.align		4
        /*0024*/ 	.byte	0x03, 0x5f
        /*0026*/ 	.short	0x0101


	//----- nvinfo : EIATTR_COOP_GROUP_MASK_REGIDS
	.align		4
        /*0028*/ 	.byte	0x04, 0x29
        /*002a*/ 	.short	(.L_1863 - .L_1862)


	//   ....[0]....
.L_1862:
        /*002c*/ 	.word	0xffffffff


	//   ....[1]....
        /*0030*/ 	.word	0xffffffff


	//   ....[2]....
        /*0034*/ 	.word	0xffffffff


	//   ....[3]....
        /*0038*/ 	.word	0xffffffff


	//   ....[4]....
        /*003c*/ 	.word	0xffffffff


	//   ....[5]....
        /*0040*/ 	.word	0xffffffff


	//   ....[6]....
        /*0044*/ 	.word	0xffffffff


	//   ....[7]....
        /*0048*/ 	.word	0xffffffff


	//   ....[8]....
        /*004c*/ 	.word	0xffffffff


	//   ....[9]....
        /*0050*/ 	.word	0xffffffff


	//----- nvinfo : EIATTR_COOP_GROUP_INSTR_OFFSETS
	.align		4
.L_1863:
        /*0054*/ 	.byte	0x04, 0x28
        /*0056*/ 	.short	(.L_1865 - .L_1864)


	//   ....[0]....
.L_1864:
        /*0058*/ 	.word	0x00001950


	//   ....[1]....
        /*005c*/ 	.word	0x00001960


	//   ....[2]....
        /*0060*/ 	.word	0x00001990


	//   ....[3]....
        /*0064*/ 	.word	0x000019a0


	//   ....[4]....
        /*0068*/ 	.word	0x000019e0


	//   ....[5]....
        /*006c*/ 	.word	0x000019f0


	//   ....[6]....
        /*0070*/ 	.word	0x00001a30


	//   ....[7]....
        /*0074*/ 	.word	0x00001a40


	//   ....[8]....
        /*0078*/ 	.word	0x00001ad0


	//   ....[9]....
        /*007c*/ 	.word	0x00001ae0


	//----- nvinfo : EIATTR_VRC_CTA_INIT_COUNT
	.align		4
.L_1865:
        /*0080*/ 	.byte	0x02, 0x4a
	.zero		1
	.zero		1


	//----- nvinfo : EIATTR_EXIT_INSTR_OFFSETS
	.align		4
        /*0084*/ 	.byte	0x04, 0x1c
        /*0086*/ 	.short	(.L_1867 - .L_1866)


	//   ....[0]....
.L_1866:
        /*0088*/ 	.word	0x00000060


	//   ....[1]....
        /*008c*/ 	.word	0x00006500


	//----- nvinfo : EIATTR_MAX_THREADS
	.align		4
.L_1867:
        /*0090*/ 	.byte	0x04, 0x05
        /*0092*/ 	.short	(.L_1869 - .L_1868)
.L_1868:
        /*0094*/ 	.word	0x000002a0
        /*0098*/ 	.word	0x00000001
        /*009c*/ 	.word	0x00000001


	//----- nvinfo : EIATTR_CRS_STACK_SIZE
	.align		4
.L_1869:
        /*00a0*/ 	.byte	0x04, 0x1e
        /*00a2*/ 	.short	(.L_1871 - .L_1870)
.L_1870:
        /*00a4*/ 	.word	0x00000000


	//----- nvinfo : EIATTR_CBANK_PARAM_SIZE
	.align		4
.L_1871:
        /*00a8*/ 	.byte	0x03, 0x19
        /*00aa*/ 	.short	0x00a0


	//----- nvinfo : EIATTR_PARAM_CBANK
	.align		4
        /*00ac*/ 	.byte	0x04, 0x0a
        /*00ae*/ 	.short	(.L_1873 - .L_1872)
	.align		4
.L_1872:
        /*00b0*/ 	.word	index@(.nv.constant0._Z35group_norm_nhwc_fwd_one_pass_kernelI11Fp32IOFp16WLi512ELi42ELi672EEv26Group_norm_nhwc_fwd_params)
        /*00b4*/ 	.short	0x0380
        /*00b6*/ 	.short	0x00a0


	//----- nvinfo : EIATTR_SW_WAR
	.align		4
.L_1873:
        /*00b8*/ 	.byte	0x04, 0x36
        /*00ba*/ 	.short	(.L_1875 - .L_1874)
.L_1874:
        /*00bc*/ 	.word	0x00000008
.L_1875:


//--------------------- .nv.callgraph             --------------------------
	.section	.nv.callgraph,"",@"SHT_CUDA_CALLGRAPH"
	.align	4
	.sectionentsize	8
	.align		4
        /*0000*/ 	.word	0x00000000
	.align		4
        /*0004*/ 	.word	0xffffffff
	.align		4
        /*0008*/ 	.word	0x00000000
	.align		4
        /*000c*/ 	.word	0xfffffffe
	.align		4
        /*0010*/ 	.word	0x00000000
	.align		4
        /*0014*/ 	.word	0xfffffffd
	.align		4
        /*0018*/ 	.word	0x00000000
	.align		4
        /*001c*/ 	.word	0xfffffffc


//--------------------- .nv.constant4             --------------------------
	.section	.nv.constant4,"a",@progbits
	.align	8
	.align		8
.nv.constant4:
        /*0000*/ 	.dword	_ZN61_INTERNAL_a3db6c8f_30_group_norm_nhwc_one_pass_42_cu_44ca18254cuda3std3__45__cpo5beginE
	.align		8
        /*0008*/ 	.dword	_ZN61_INTERNAL_a3db6c8f_30_group_norm_nhwc_one_pass_42_cu_44ca18254cuda3std3__45__cpo3endE
	.align		8
        /*0010*/ 	.dword	_ZN61_INTERNAL_a3db6c8f_30_group_norm_nhwc_one_pass_42_cu_44ca18254cuda3std3__45__cpo6cbeginE
	.align		8
        /*0018*/ 	.dword	_ZN61_INTERNAL_a3db6c8f_30_group_norm_nhwc_one_pass_42_cu_44ca18254cuda3std3__45__cpo4cendE
	.align		8
        /*0020*/ 	.dword	_ZN61_INTERNAL_a3db6c8f_30_group_norm_nhwc_one_pass_42_cu_44ca18254cuda3std3__45__cpo6rbeginE
	.align		8
        /*0028*/ 	.dword	_ZN61_INTERNAL_a3db6c8f_30_group_norm_nhwc_one_pass_42_cu_44ca18254cuda3std3__45__cpo4rendE
	.align		8
        /*0030*/ 	.dword	_ZN61_INTERNAL_a3db6c8f_30_group_norm_nhwc_one_pass_42_cu_44ca18254cuda3std3__45__cpo7crbeginE
	.align		8
        /*0038*/ 	.dword	_ZN61_INTERNAL_a3db6c8f_30_group_norm_nhwc_one_pass_42_cu_44ca18254cuda3std3__45__cpo5crendE
	.align		8
        /*0040*/ 	.dword	_ZN61_INTERNAL_a3db6c8f_30_group_norm_nhwc_one_pass_42_cu_44ca18254cuda3std3__463_GLOBAL__N__a3db6c8f_30_group_norm_nhwc_one_pass_42_cu_44ca18256ignoreE
	.align		8
        /*0048*/ 	.dword	_ZN61_INTERNAL_a3db6c8f_30_group_norm_nhwc_one_pass_42_cu_44ca18254cuda3std3__419piecewise_constructE
	.align		8
        /*0050*/ 	.dword	_ZN61_INTERNAL_a3db6c8f_30_group_norm_nhwc_one_pass_42_cu_44ca18254cuda3std3__48in_placeE
	.align		8
        /*0058*/ 	.dword	_ZN61_INTERNAL_a3db6c8f_30_group_norm_nhwc_one_pass_42_cu_44ca18254cuda3std3__420unreachable_sentinelE
	.align		8
        /*0060*/ 	.dword	_ZN61_INTERNAL_a3db6c8f_30_group_norm_nhwc_one_pass_42_cu_44ca18254cuda3std3__47nulloptE
	.align		8
        /*0068*/ 	.dword	_ZN61_INTERNAL_a3db6c8f_30_group_norm_nhwc_one_pass_42_cu_44ca18254cuda3std3__48unexpectE
	.align		8
        /*0070*/ 	.dword	_ZN61_INTERNAL_a3db6c8f_30_group_norm_nhwc_one_pass_42_cu_44ca18254cuda3std6ranges3__45__cpo4swapE
	.align		8
        /*0078*/ 	.dword	_ZN61_INTERNAL_a3db6c8f_30_group_norm_nhwc_one_pass_42_cu_44ca18254cuda3std6ranges3__45__cpo9iter_moveE
	.align		8
        /*0080*/ 	.dword	_ZN61_INTERNAL_a3db6c8f_30_group_norm_nhwc_one_pass_42_cu_44ca18254cuda3std6ranges3__45__cpo5beginE
	.align		8
        /*0088*/ 	.dword	_ZN61_INTERNAL_a3db6c8f_30_group_norm_nhwc_one_pass_42_cu_44ca18254cuda3std6ranges3__45__cpo3endE
	.align		8
        /*0090*/ 	.dword	_ZN61_INTERNAL_a3db6c8f_30_group_norm_nhwc_one_pass_42_cu_44ca18254cuda3std6ranges3__45__cpo6cbeginE
	.align		8
        /*0098*/ 	.dword	_ZN61_INTERNAL_a3db6c8f_30_group_norm_nhwc_one_pass_42_cu_44ca18254cuda3std6ranges3__45__cpo4cendE
	.align		8
        /*00a0*/ 	.dword	_ZN61_INTERNAL_a3db6c8f_30_group_norm_nhwc_one_pass_42_cu_44ca18254cuda3std6ranges3__45__cpo7advanceE
	.align		8
        /*00a8*/ 	.dword	_ZN61_INTERNAL_a3db6c8f_30_group_norm_nhwc_one_pass_42_cu_44ca18254cuda3std6ranges3__45__cpo9iter_swapE
	.align		8
        /*00b0*/ 	.dword	_ZN61_INTERNAL_a3db6c8f_30_group_norm_nhwc_one_pass_42_cu_44ca18254cuda3std6ranges3__45__cpo4nextE
	.align		8
        /*00b8*/ 	.dword	_ZN61_INTERNAL_a3db6c8f_30_group_norm_nhwc_one_pass_42_cu_44ca18254cuda3std6ranges3__45__cpo4prevE
	.align		8
        /*00c0*/ 	.dword	_ZN61_INTERNAL_a3db6c8f_30_group_norm_nhwc_one_pass_42_cu_44ca18254cuda3std6ranges3__45__cpo4dataE
	.align		8
        /*00c8*/ 	.dword	_ZN61_INTERNAL_a3db6c8f_30_group_norm_nhwc_one_pass_42_cu_44ca18254cuda3std6ranges3__45__cpo5cdataE
	.align		8
        /*00d0*/ 	.dword	_ZN61_INTERNAL_a3db6c8f_30_group_norm_nhwc_one_pass_42_cu_44ca18254cuda3std6ranges3__45__cpo4sizeE
	.align		8
        /*00d8*/ 	.dword	_ZN61_INTERNAL_a3db6c8f_30_group_norm_nhwc_one_pass_42_cu_44ca18254cuda3std6ranges3__45__cpo5ssizeE
	.align		8
        /*00e0*/ 	.dword	_ZN61_INTERNAL_a3db6c8f_30_group_norm_nhwc_one_pass_42_cu_44ca18254cuda3std6ranges3__45__cpo8distanceE
	.align		8
        /*00e8*/ 	.dword	_ZN61_INTERNAL_a3db6c8f_30_group_norm_nhwc_one_pass_42_cu_44ca18256thrust24THRUST_300001_SM_1000_NS6system6detail10sequential3seqE
	.align		8
        /*00f0*/ 	.dword	_ZN61_INTERNAL_a3db6c8f_30_group_norm_nhwc_one_pass_42_cu_44ca18256thrust24THRUST_300001_SM_1000_NS12placeholders2_1E
	.align		8
        /*00f8*/ 	.dword	_ZN61_INTERNAL_a3db6c8f_30_group_norm_nhwc_one_pass_42_cu_44ca18256thrust24THRUST_300001_SM_1000_NS12placeholders2_2E
	.align		8
        /*0100*/ 	.dword	_ZN61_INTERNAL_a3db6c8f_30_group_norm_nhwc_one_pass_42_cu_44ca18256thrust24THRUST_300001_SM_1000_NS12placeholders2_3E
	.align		8
        /*0108*/ 	.dword	_ZN61_INTERNAL_a3db6c8f_30_group_norm_nhwc_one_pass_42_cu_44ca18256thrust24THRUST_300001_SM_1000_NS12placeholders2_4E
	.align		8
        /*0110*/ 	.dword	_ZN61_INTERNAL_a3db6c8f_30_group_norm_nhwc_one_pass_42_cu_44ca18256thrust24THRUST_300001_SM_1000_NS12placeholders2_5E
	.align		8
        /*0118*/ 	.dword	_ZN61_INTERNAL_a3db6c8f_30_group_norm_nhwc_one_pass_42_cu_44ca18256thrust24THRUST_300001_SM_1000_NS12placeholders2_6E
	.align		8
        /*0120*/ 	.dword	_ZN61_INTERNAL_a3db6c8f_30_group_norm_nhwc_one_pass_42_cu_44ca18256thrust24THRUST_300001_SM_1000_NS12placeholders2_7E
	.align		8
        /*0128*/ 	.dword	_ZN61_INTERNAL_a3db6c8f_30_group_norm_nhwc_one_pass_42_cu_44ca18256thrust24THRUST_300001_SM_1000_NS12placeholders2_8E
	.align		8
        /*0130*/ 	.dword	_ZN61_INTERNAL_a3db6c8f_30_group_norm_nhwc_one_pass_42_cu_44ca18256thrust24THRUST_300001_SM_1000_NS12placeholders2_9E
	.align		8
        /*0138*/ 	.dword	_ZN61_INTERNAL_a3db6c8f_30_group_norm_nhwc_one_pass_42_cu_44ca18256thrust24THRUST_300001_SM_1000_NS12placeholders3_10E


//--------------------- .text._ZN3cub18CUB_300001_SM_10006detail11EmptyKernelIvEEvv --------------------------
	.section	.text._ZN3cub18CUB_300001_SM_10006detail11EmptyKernelIvEEvv,"ax",@progbits
	.align	128
        .global         _ZN3cub18CUB_300001_SM_10006detail11EmptyKernelIvEEvv
        .type           _ZN3cub18CUB_300001_SM_10006detail11EmptyKernelIvEEvv,@function
        .size           _ZN3cub18CUB_300001_SM_10006detail11EmptyKernelIvEEvv,(.L_x_3409 - _ZN3cub18CUB_300001_SM_10006detail11EmptyKernelIvEEvv)
        .other          _ZN3cub18CUB_300001_SM_10006detail11EmptyKernelIvEEvv,@"STO_CUDA_ENTRY STV_DEFAULT"
_ZN3cub18CUB_300001_SM_10006detail11EmptyKernelIvEEvv:
.text._ZN3cub18CUB_300001_SM_10006detail11EmptyKernelIvEEvv:
[----:B------:R-:W-:Y:S01]  /*0000*/  LDC R1, c[0x0][0x37c] ;  /* 0x0000df00ff017b82 */ /* 0x000fe20000000800 */
[----:B------:R-:W-:Y:S05]  /*0010*/  EXIT ;  /* 0x000000000000794d */ /* 0x000fea0003800000 */
.L_x_0:
[----:B------:R-:W-:-:S00]  /*0020*/  BRA `(.L_x_0) ;  /* 0xfffffffc00fc7947 */ /* 0x000fc0000383ffff */
[----:B------:R-:W-:-:S00]  /*0030*/  NOP ;  /* 0x0000000000007918 */ /* 0x000fc00000000000 */
        /* <DEDUP_REMOVED lines=12> */
.L_x_3409:


//--------------------- .text._Z35group_norm_nhwc_bwd_one_pass_kernelI11Bf16IOFp32WLi64ELi42ELi672EEv26Group_norm_nhwc_bwd_params --------------------------
	.section	.text._Z35group_norm_nhwc_bwd_one_pass_kernelI11Bf16IOFp32WLi64ELi42ELi672EEv26Group_norm_nhwc_bwd_params,"ax",@progbits
	.align	128
        .global         _Z35group_norm_nhwc_bwd_one_pass_kernelI11Bf16IOFp32WLi64ELi42ELi672EEv26Group_norm_nhwc_bwd_params
        .type           _Z35group_norm_nhwc_bwd_one_pass_kernelI11Bf16IOFp32WLi64ELi42ELi672EEv26Group_norm_nhwc_bwd_params,@function
        .size           _Z35group_norm_nhwc_bwd_one_pass_kernelI11Bf16IOFp32WLi64ELi42ELi672EEv26Group_norm_nhwc_bwd_params,(.L_x_3410 - _Z35group_norm_nhwc_bwd_one_pass_kernelI11Bf16IOFp32WLi64ELi42ELi672EEv26Group_norm_nhwc_bwd_params)
        .other          _Z35group_norm_nhwc_bwd_one_pass_kernelI11Bf16IOFp32WLi64ELi42ELi672EEv26Group_norm_nhwc_bwd_params,@"STO_CUDA_ENTRY STV_DEFAULT"
_Z35group_norm_nhwc_bwd_one_pass_kernelI11Bf16IOFp32WLi64ELi42ELi672EEv26Group_norm_nhwc_bwd_params:
.text._Z35group_norm_nhwc_bwd_one_pass_kernelI11Bf16IOFp32WLi64ELi42ELi672EEv26Group_norm_nhwc_bwd_params:
[----:B------:R-:W-:Y:S01]  /*0000*/  LDC R1, c[0x0][0x37c] ;  /* 0x0000df00ff017b82 */ /* 0x000fe20000000800 */
[----:B------:R-:W0:Y:S01]  /*0010*/  S2R R25, SR_CTAID.Y ;  /* 0x0000000000197919 */ /* 0x000e220000002600 */
[----:B------:R-:W1:Y:S06]  /*0020*/  LDCU UR4, c[0x0][0x410] ;  /* 0x00008200ff0477ac */ /* 0x000e6c0008000800 */
[----:B------:R-:W2:Y:S01]  /*0030*/  S2UR UR8, SR_CTAID.X ;  /* 0x00000000000879c3 */ /* 0x000ea20000002500 */
[----:B------:R-:W3:Y:S01]  /*0040*/  S2R R26, SR_TID.X ;  /* 0x00000000001a7919 */ /* 0x000ee20000002100 */
[----:B------:R-:W1:Y:S01]  /*0050*/  LDCU UR5, c[0x0][0x3e0] ;  /* 0x00007c00ff0577ac */ /* 0x000e620008000800 */
[----:B------:R-:W4:Y:S01]  /*0060*/  LDCU.64 UR12, c[0x0][0x358] ;  /* 0x00006b00ff0c77ac */ /* 0x000f220008000a00 */
[----:B-1----:R-:W-:-:S06]  /*0070*/  UIMAD UR4, UR4, UR5, URZ ;  /* 0x00000005040472a4 */ /* 0x002fcc000f8e02ff */
[----:B0-----:R-:W-:-:S13]  /*0080*/  ISETP.GE.AND P0, PT, R25, UR4, PT ;  /* 0x0000000419007c0c */ /* 0x001fda000bf06270 */
[----:B--234-:R-:W-:Y:S05]  /*0090*/  @P0 BRA `(.L_x_1) ;  /* 0x0000003400240947 */ /* 0x01cfea0003800000 */
[----:B------:R-:W-:Y:S01]  /*00a0*/  LOP3.LUT R0, R26, 0xffff, RZ, 0xc0, !PT ;  /* 0x0000ffff1a007812 */ /* 0x000fe200078ec0ff */
[----:B------:R-:W0:Y:S01]  /*00b0*/  S2R R3, SR_LANEID ;  /* 0x0000000000037919 */ /* 0x000e220000000000 */
[----:B------:R-:W1:Y:S01]  /*00c0*/  LDC R24, c[0x0][0x374] ;  /* 0x0000dd00ff187b82 */ /* 0x000e620000000800 */
[----:B------:R-:W-:Y:S01]  /*00d0*/  HFMA2 R32, -RZ, RZ, 0, 0 ;  /* 0x00000000ff207431 */ /* 0x000fe200000001ff */
[----:B------:R-:W-:Y:S01]  /*00e0*/  MOV R31, R25 ;  /* 0x00000019001f7202 */ /* 0x000fe20000000f00 */
[----:B------:R-:W-:-:S05]  /*00f0*/  IMAD R0, R0, 0xc31, RZ ;  /* 0x00000c3100007824 */ /* 0x000fca00078e02ff */
[----:B------:R-:W-:-:S04]  /*0100*/  SHF.R.U32.HI R0, RZ, 0x10, R0 ;  /* 0x00000010ff007819 */ /* 0x000fc80000011600 */
[----:B------:R-:W-:-:S05]  /*0110*/  PRMT R0, R0, 0x9910, RZ ;  /* 0x0000991000007816 */ /* 0x000fca00000000ff */
[----:B------:R-:W-:-:S05]  /*0120*/  IMAD R0, R0, 0x15, RZ ;  /* 0x0000001500007824 */ /* 0x000fca00078e02ff */
[----:B------:R-:W-:-:S04]  /*0130*/  IADD3 R0, PT, PT, RZ, -R0, RZ ;  /* 0x80000000ff007210 */ /* 0x000fc80007ffe0ff */
[----:B------:R-:W-:-:S04]  /*0140*/  PRMT R5, R0, 0x7710, RZ ;  /* 0x0000771000057816 */ /* 0x000fc800000000ff */
[----:B------:R-:W-:-:S04]  /*0150*/  IADD3 R0, PT, PT, R5, R26, RZ ;  /* 0x0000001a05007210 */ /* 0x000fc80007ffe0ff */
[----:B------:R-:W-:-:S04]  /*0160*/  SHF.L.U32 R0, R0, 0x1, RZ ;  /* 0x0000000100007819 */ /* 0x000fc800000006ff */
[----:B0-----:R-:W-:-:S07]  /*0170*/  LOP3.LUT R0, R0, 0xffff, RZ, 0xc0, !PT ;  /* 0x0000ffff00007812 */ /* 0x001fce00078ec0ff */
.L_x_26:
[----:B0-----:R-:W0:Y:S01]  /*0180*/  LDC R12, c[0x0][0x410] ;  /* 0x00010400ff0c7b82 */ /* 0x001e220000000800 */
[----:B------:R-:W-:Y:S01]  /*0190*/  IABS R8, R31 ;  /* 0x0000001f00087213 */ /* 0x000fe20000000000 */
[----:B------:R-:W2:Y:S01]  /*01a0*/  LDCU.128 UR4, c[0x0][0x400] ;  /* 0x00008000ff0477ac */ /* 0x000ea20008000c00 */
[----:B------:R-:W-:-:S05]  /*01b0*/  ISETP.GE.AND P3, PT, R31, RZ, PT ;  /* 0x000000ff1f00720c */ /* 0x000fca0003f66270 */
[----:B------:R-:W3:Y:S01]  /*01c0*/  LDC R11, c[0x0][0x41c] ;  /* 0x00010700ff0b7b82 */ /* 0x000ee20000000800 */
[----:B01----:R-:W-:-:S04]  /*01d0*/  IABS R7, R12 ;  /* 0x0000000c00077213 */ /* 0x003fc80000000000 */
[----:B------:R-:W0:Y:S08]  /*01e0*/  I2F.RP R2, R7 ;  /* 0x0000000700027306 */ /* 0x000e300000209400 */
[----:B0-----:R-:W0:Y:S02]  /*01f0*/  MUFU.RCP R2, R2 ;  /* 0x0000000200027308 */ /* 0x001e240000001000 */
[----:B0-----:R-:W-:-:S06]  /*0200*/  IADD3 R4, PT, PT, R2, 0xffffffe, RZ ;  /* 0x0ffffffe02047810 */ /* 0x001fcc0007ffe0ff */
[----:B------:R0:W4:Y:S02]  /*0210*/  F2I.FTZ.U32.TRUNC.NTZ R5, R4 ;  /* 0x0000000400057305 */ /* 0x000124000021f000 */
[----:B0-----:R-:W-:Y:S02]  /*0220*/  MOV R4, RZ ;  /* 0x000000ff00047202 */ /* 0x001fe40000000f00 */
[----:B----4-:R-:W-:-:S05]  /*0230*/  IADD3 R6, PT, PT, RZ, -R5, RZ ;  /* 0x80000005ff067210 */ /* 0x010fca0007ffe0ff */
[----:B------:R-:W-:-:S04]  /*0240*/  IMAD R9, R6, R7, RZ ;  /* 0x0000000706097224 */ /* 0x000fc800078e02ff */
[----:B------:R-:W-:Y:S01]  /*0250*/  IMAD.HI.U32 R5, R5, R9, R4 ;  /* 0x0000000905057227 */ /* 0x000fe200078e0004 */
[----:B------:R-:W-:-:S05]  /*0260*/  LOP3.LUT R4, R26, 0xffff, RZ, 0xc0, !PT ;  /* 0x0000ffff1a047812 */ /* 0x000fca00078ec0ff */
[----:B------:R-:W-:-:S04]  /*0270*/  IMAD.HI.U32 R6, R5, R8, RZ ;  /* 0x0000000805067227 */ /* 0x000fc800078e00ff */
[----:B------:R-:W-:Y:S01]  /*0280*/  IMAD R10, R4, 0xc31, RZ ;  /* 0x00000c31040a7824 */ /* 0x000fe200078e02ff */
[----:B------:R-:W-:Y:S01]  /*0290*/  IADD3 R2, PT, PT, -R6, RZ, RZ ;  /* 0x000000ff06027210 */ /* 0x000fe20007ffe1ff */
[----:B------:R-:W0:Y:S03]  /*02a0*/  LDC.64 R4, c[0x0][0x3b8] ;  /* 0x0000ee00ff047b82 */ /* 0x000e260000000a00 */
[----:B------:R-:W-:Y:S01]  /*02b0*/  SHF.R.U32.HI R10, RZ, 0x10, R10 ;  /* 0x00000010ff0a7819 */ /* 0x000fe2000001160a */
[----:B------:R-:W-:Y:S01]  /*02c0*/  IMAD R2, R7, R2, R8 ;  /* 0x0000000207027224 */ /* 0x000fe200078e0208 */
[----:B------:R-:W-:-:S03]  /*02d0*/  LOP3.LUT R8, R31, R12, RZ, 0x3c, !PT ;  /* 0x0000000c1f087212 */ /* 0x000fc600078e3cff */
[----:B---3--:R-:W-:Y:S01]  /*02e0*/  IMAD R11, R11, UR8, R10 ;  /* 0x000000080b0b7c24 */ /* 0x008fe2000f8e020a */
[----:B------:R-:W-:Y:S02]  /*02f0*/  ISETP.GT.U32.AND P1, PT, R7, R2, PT ;  /* 0x000000020700720c */ /* 0x000fe40003f24070 */
[----:B------:R-:W-:Y:S02]  /*0300*/  ISETP.GE.AND P5, PT, R8, RZ, PT ;  /* 0x000000ff0800720c */ /* 0x000fe40003fa6270 */
[----:B--2---:R-:W-:Y:S02]  /*0310*/  ISETP.GE.U32.AND P0, PT, R11, UR4, PT ;  /* 0x000000040b007c0c */ /* 0x004fe4000bf06070 */
[----:B------:R-:W-:-:S04]  /*0320*/  SHF.R.S32.HI R13, RZ, 0x1f, R11 ;  /* 0x0000001fff0d7819 */ /* 0x000fc8000001140b */
[----:B------:R-:W-:-:S03]  /*0330*/  ISETP.GE.AND.EX P0, PT, R13, UR5, PT, P0 ;  /* 0x000000050d007c0c */ /* 0x000fc6000bf06300 */
[-C--:B------:R-:W-:Y:S01]  /*0340*/  @!P1 IADD3 R2, PT, PT, R2, -R7.reuse, RZ ;  /* 0x8000000702029210 */ /* 0x080fe20007ffe0ff */
[----:B0-----:R-:W-:Y:S01]  /*0350*/  IMAD.WIDE R8, R31, 0x8, R4 ;  /* 0x000000081f087825 */ /* 0x001fe200078e0204 */
[----:B------:R-:W-:Y:S02]  /*0360*/  @!P1 IADD3 R6, PT, PT, R6, 0x1, RZ ;  /* 0x0000000106069810 */ /* 0x000fe40007ffe0ff */
[CC--:B------:R-:W-:Y:S02]  /*0370*/  ISETP.GE.U32.AND P2, PT, R2.reuse, R7.reuse, PT ;  /* 0x000000070200720c */ /* 0x0c0fe40003f46070 */
[----:B------:R-:W-:Y:S01]  /*0380*/  ISETP.GT.U32.AND P4, PT, R7, R2, PT ;  /* 0x000000020700720c */ /* 0x000fe20003f84070 */
[----:B------:R-:W2:Y:S01]  /*0390*/  LDG.E.64 R8, desc[UR12][R8.64] ;  /* 0x0000000c08087981 */ /* 0x000ea2000c1e1b00 */
[----:B------:R-:W-:Y:S02]  /*03a0*/  IADD3 R7, PT, PT, R2, -R7, RZ ;  /* 0x8000000702077210 */ /* 0x000fe40007ffe0ff */
[----:B------:R-:W0:Y:S01]  /*03b0*/  @!P0 LDC.64 R4, c[0x0][0x3f8] ;  /* 0x0000fe00ff048b82 */ /* 0x000e220000000a00 */
[----:B------:R-:W-:-:S02]  /*03c0*/  ISETP.NE.AND P1, PT, R12, RZ, PT ;  /* 0x000000ff0c00720c */ /* 0x000fc40003f25270 */
[----:B------:R-:W-:Y:S02]  /*03d0*/  SEL R2, R7, R2, !P4 ;  /* 0x0000000207027207 */ /* 0x000fe40006000000 */
[----:B------:R-:W-:Y:S02]  /*03e0*/  LOP3.LUT R7, RZ, R12, RZ, 0x33, !PT ;  /* 0x0000000cff077212 */ /* 0x000fe400078e33ff */
[----:B------:R-:W-:Y:S01]  /*03f0*/  @!P3 IADD3 R2, PT, PT, -R2, RZ, RZ ;  /* 0x000000ff0202b210 */ /* 0x000fe20007ffe1ff */
[----:B------:R-:W3:Y:S01]  /*0400*/  @!P0 LDC.64 R18, c[0x0][0x3a0] ;  /* 0x0000e800ff128b82 */ /* 0x000ee20000000a00 */
[----:B------:R-:W-:Y:S02]  /*0410*/  @P2 IADD3 R6, PT, PT, R6, 0x1, RZ ;  /* 0x0000000106062810 */ /* 0x000fe40007ffe0ff */
[----:B------:R-:W-:Y:S02]  /*0420*/  SEL R2, R7, R2, !P1 ;  /* 0x0000000207027207 */ /* 0x000fe40004800000 */
[----:B------:R-:W-:-:S03]  /*0430*/  @!P5 IADD3 R6, PT, PT, -R6, RZ, RZ ;  /* 0x000000ff0606d210 */ /* 0x000fc60007ffe1ff */
[----:B------:R-:W-:Y:S01]  /*0440*/  IMAD R17, R2, 0x2a, RZ ;  /* 0x0000002a02117824 */ /* 0x000fe200078e02ff */
[----:B------:R-:W-:Y:S02]  /*0450*/  SEL R15, R7, R6, !P1 ;  /* 0x00000006070f7207 */ /* 0x000fe40004800000 */
[----:B------:R-:W-:Y:S02]  /*0460*/  IADD3 R6, PT, PT, R11, 0x20, RZ ;  /* 0x000000200b067810 */ /* 0x000fe40007ffe0ff */
[----:B------:R-:W-:Y:S02]  /*0470*/  IADD3 R34, P2, PT, R17, R0, RZ ;  /* 0x0000000011227210 */ /* 0x000fe40007f5e0ff */
[----:B------:R-:W-:Y:S02]  /*0480*/  ISETP.GE.U32.AND P1, PT, R6, UR4, PT ;  /* 0x0000000406007c0c */ /* 0x000fe4000bf26070 */
[----:B------:R-:W-:Y:S02]  /*0490*/  SHF.R.S32.HI R7, RZ, 0x1f, R6 ;  /* 0x0000001fff077819 */ /* 0x000fe40000011406 */
[----:B------:R-:W-:-:S02]  /*04a0*/  SHF.R.S32.HI R0, RZ, 0x1f, R15 ;  /* 0x0000001fff007819 */ /* 0x000fc4000001140f */
[----:B------:R-:W-:Y:S01]  /*04b0*/  ISETP.GE.AND.EX P1, PT, R7, UR5, PT, P1 ;  /* 0x0000000507007c0c */ /* 0x000fe2000bf26310 */
[----:B------:R-:W4:Y:S01]  /*04c0*/  LDCU.U8 UR5, c[0x0][0x414] ;  /* 0x00008280ff0577ac */ /* 0x000f220008000000 */
[----:B------:R-:W-:Y:S01]  /*04d0*/  LEA.HI.X.SX32 R35, R17, RZ, 0x1, P2 ;  /* 0x000000ff11237211 */ /* 0x000fe200010f0eff */
[----:B------:R-:W-:-:S04]  /*04e0*/  IMAD R0, R0, UR6, RZ ;  /* 0x0000000600007c24 */ /* 0x000fc8000f8e02ff */
[C---:B------:R-:W-:Y:S02]  /*04f0*/  IMAD R37, R15.reuse, UR7, R0 ;  /* 0x000000070f257c24 */ /* 0x040fe4000f8e0200 */
[----:B------:R-:W-:Y:S02]  /*0500*/  IMAD.WIDE.U32 R34, R15, UR6, R34 ;  /* 0x000000060f227c25 */ /* 0x000fe4000f8e0022 */
[----:B------:R-:W1:Y:S02]  /*0510*/  @!P0 LDC.64 R14, c[0x0][0x398] ;  /* 0x0000e600ff0e8b82 */ /* 0x000e640000000a00 */
[----:B0-----:R-:W-:Y:S01]  /*0520*/  @!P0 IMAD R0, R13, R4, RZ ;  /* 0x000000040d008224 */ /* 0x001fe200078e02ff */
[----:B------:R-:W-:Y:S02]  /*0530*/  IADD3 R37, PT, PT, R35, R37, RZ ;  /* 0x0000002523257210 */ /* 0x000fe40007ffe0ff */
[----:B------:R-:W-:Y:S01]  /*0540*/  @!P0 MOV R36, R34 ;  /* 0x0000002200248202 */ /* 0x000fe20000000f00 */
[----:B------:R-:W-:-:S02]  /*0550*/  @!P0 IMAD R13, R11, R5, R0 ;  /* 0x000000050b0d8224 */ /* 0x000fc400078e0200 */
[----:B------:R-:W0:Y:S02]  /*0560*/  @!P1 LDC.64 R16, c[0x0][0x3f8] ;  /* 0x0000fe00ff109b82 */ /* 0x000e240000000a00 */
[----:B------:R-:W-:-:S05]  /*0570*/  @!P0 IMAD.WIDE.U32 R4, R11, R4, R36 ;  /* 0x000000040b048225 */ /* 0x000fca00078e0024 */
[----:B------:R-:W-:Y:S02]  /*0580*/  @!P0 IADD3 R5, PT, PT, R5, R13, RZ ;  /* 0x0000000d05058210 */ /* 0x000fe40007ffe0ff */
[C---:B------:R-:W-:Y:S01]  /*0590*/  @!P0 SHF.L.U32 R11, R4.reuse, 0x1, RZ ;  /* 0x00000001040b8819 */ /* 0x040fe200000006ff */
[----:B------:R-:W0:Y:S01]  /*05a0*/  @!P1 LDC.64 R12, c[0x0][0x3a0] ;  /* 0x0000e800ff0c9b82 */ /* 0x000e220000000a00 */
[----:B------:R-:W-:Y:S02]  /*05b0*/  @!P0 SHF.L.U64.HI R0, R4, 0x1, R5 ;  /* 0x0000000104008819 */ /* 0x000fe40000010205 */
[C---:B---3--:R-:W-:Y:S02]  /*05c0*/  @!P0 IADD3 R18, P2, PT, R11.reuse, R18, RZ ;  /* 0x000000120b128210 */ /* 0x048fe40007f5e0ff */
[----:B------:R-:W-:Y:S02]  /*05d0*/  PRMT R10, R10, 0x9910, RZ ;  /* 0x000099100a0a7816 */ /* 0x000fe400000000ff */
[----:B------:R-:W-:Y:S01]  /*05e0*/  @!P0 IADD3.X R19, PT, PT, R0, R19, RZ, P2, !PT ;  /* 0x0000001300138210 */ /* 0x000fe200017fe4ff */
[----:B------:R-:W3:Y:S01]  /*05f0*/  @!P1 LDC.64 R4, c[0x0][0x398] ;  /* 0x0000e600ff049b82 */ /* 0x000ee20000000a00 */
[----:B----4-:R-:W-:Y:S01]  /*0600*/  ISETP.NE.AND P2, PT, RZ, UR5, PT ;  /* 0x00000005ff007c0c */ /* 0x010fe2000bf45270 */
[----:B------:R-:W-:Y:S01]  /*0610*/  IMAD R20, R10, 0x15, RZ ;  /* 0x000000150a147824 */ /* 0x000fe200078e02ff */
[----:B-1----:R-:W-:-:S02]  /*0620*/  @!P0 IADD3 R14, P3, PT, R11, R14, RZ ;  /* 0x0000000e0b0e8210 */ /* 0x002fc40007f7e0ff */
[----:B------:R-:W-:Y:S01]  /*0630*/  @!P1 MOV R10, R34 ;  /* 0x00000022000a9202 */ /* 0x000fe20000000f00 */
[----:B0-----:R-:W-:Y:S01]  /*0640*/  @!P1 IMAD R7, R7, R16, RZ ;  /* 0x0000001007079224 */ /* 0x001fe200078e02ff */
[----:B------:R-:W-:Y:S02]  /*0650*/  @!P1 MOV R11, R37 ;  /* 0x00000025000b9202 */ /* 0x000fe40000000f00 */
[----:B------:R-:W-:Y:S01]  /*0660*/  MOV R30, RZ ;  /* 0x000000ff001e7202 */ /* 0x000fe20000000f00 */
[C---:B------:R-:W-:Y:S01]  /*0670*/  @!P1 IMAD R21, R6.reuse, R17, R7 ;  /* 0x0000001106159224 */ /* 0x040fe200078e0207 */
[----:B------:R-:W-:Y:S01]  /*0680*/  IADD3 R20, PT, PT, RZ, -R20, RZ ;  /* 0x80000014ff147210 */ /* 0x000fe20007ffe0ff */
[----:B------:R-:W-:Y:S02]  /*0690*/  @!P1 IMAD.WIDE.U32 R16, R6, R16, R10 ;  /* 0x0000001006109225 */ /* 0x000fe400078e000a */
[----:B------:R-:W0:Y:S01]  /*06a0*/  @P2 LDC.64 R6, c[0x0][0x3b0] ;  /* 0x0000ec00ff062b82 */ /* 0x000e220000000a00 */
[----:B------:R1:W4:Y:S07]  /*06b0*/  @!P0 LDG.E R30, desc[UR12][R18.64] ;  /* 0x0000000c121e8981 */ /* 0x00032e000c1e1900 */
[----:B------:R-:W0:Y:S01]  /*06c0*/  LDC.64 R10, c[0x0][0x3a8] ;  /* 0x0000ea00ff0a7b82 */ /* 0x000e220000000a00 */
[----:B-1----:R-:W-:-:S02]  /*06d0*/  PRMT R19, R20, 0x7710, RZ ;  /* 0x0000771014137816 */ /* 0x002fc400000000ff */
[----:B------:R-:W-:Y:S02]  /*06e0*/  CS2R R28, SRZ ;  /* 0x00000000001c7805 */ /* 0x000fe4000001ff00 */
[----:B------:R-:W-:Y:S02]  /*06f0*/  @!P0 IADD3.X R15, PT, PT, R0, R15, RZ, P3, !PT ;  /* 0x0000000f000f8210 */ /* 0x000fe40001ffe4ff */
[----:B------:R-:W-:Y:S02]  /*0700*/  IADD3 R19, PT, PT, R19, R26, RZ ;  /* 0x0000001a13137210 */ /* 0x000fe40007ffe0ff */
[----:B------:R-:W-:Y:S01]  /*0710*/  @!P1 IADD3 R21, PT, PT, R17, R21, RZ ;  /* 0x0000001511159210 */ /* 0x000fe20007ffe0ff */
[----:B------:R0:W4:Y:S01]  /*0720*/  @!P0 LDG.E R29, desc[UR12][R14.64] ;  /* 0x0000000c0e1d8981 */ /* 0x000122000c1e1900 */
[----:B------:R-:W-:Y:S02]  /*0730*/  @!P1 SHF.L.U32 R17, R16, 0x1, RZ ;  /* 0x0000000110119819 */ /* 0x000fe400000006ff */
[----:B------:R-:W-:-:S02]  /*0740*/  SHF.L.U32 R19, R19, 0x1, RZ ;  /* 0x0000000113137819 */ /* 0x000fc400000006ff */
[----:B------:R-:W-:Y:S02]  /*0750*/  @!P1 SHF.L.U64.HI R16, R16, 0x1, R21 ;  /* 0x0000000110109819 */ /* 0x000fe40000010215 */
[----:B---3--:R-:W-:Y:S02]  /*0760*/  @!P1 IADD3 R4, P0, PT, R17, R4, RZ ;  /* 0x0000000411049210 */ /* 0x008fe40007f1e0ff */
[----:B------:R-:W-:Y:S02]  /*0770*/  LOP3.LUT R0, R19, 0xffff, RZ, 0xc0, !PT ;  /* 0x0000ffff13007812 */ /* 0x000fe400078ec0ff */
[----:B------:R-:W-:Y:S02]  /*0780*/  @!P1 IADD3 R12, P3, PT, R17, R12, RZ ;  /* 0x0000000c110c9210 */ /* 0x000fe40007f7e0ff */
[----:B------:R-:W-:Y:S01]  /*0790*/  MOV R27, RZ ;  /* 0x000000ff001b7202 */ /* 0x000fe20000000f00 */
[----:B------:R-:W-:Y:S01]  /*07a0*/  IMAD R17, R2, 0x2a, R0 ;  /* 0x0000002a02117824 */ /* 0x000fe200078e0200 */
[----:B------:R-:W-:-:S02]  /*07b0*/  @!P1 IADD3.X R5, PT, PT, R16, R5, RZ, P0, !PT ;  /* 0x0000000510059210 */ /* 0x000fc400007fe4ff */
[----:B------:R-:W-:Y:S01]  /*07c0*/  @!P1 IADD3.X R13, PT, PT, R16, R13, RZ, P3, !PT ;  /* 0x0000000d100d9210 */ /* 0x000fe20001ffe4ff */
[C---:B0-----:R-:W-:Y:S02]  /*07d0*/  @P2 IMAD.WIDE R14, R17.reuse, 0x4, R6 ;  /* 0x00000004110e2825 */ /* 0x041fe400078e0206 */
[----:B------:R0:W3:Y:S02]  /*07e0*/  @!P1 LDG.E R27, desc[UR12][R4.64] ;  /* 0x0000000c041b9981 */ /* 0x0000e4000c1e1900 */
[----:B------:R-:W-:Y:S02]  /*07f0*/  IMAD.WIDE R6, R17, 0x4, R10 ;  /* 0x0000000411067825 */ /* 0x000fe400078e020a */
[----:B------:R3:W3:Y:S04]  /*0800*/  @!P1 LDG.E R28, desc[UR12][R12.64] ;  /* 0x0000000c0c1c9981 */ /* 0x0006e8000c1e1900 */
[----:B------:R-:W5:Y:S01]  /*0810*/  LDG.E.64 R6, desc[UR12][R6.64] ;  /* 0x0000000c06067981 */ /* 0x000f62000c1e1b00 */
[----:B0-----:R-:W-:-:S06]  /*0820*/  CS2R R4, SRZ ;  /* 0x0000000000047805 */ /* 0x001fcc000001ff00 */
[----:B------:R0:W5:Y:S01]  /*0830*/  @P2 LDG.E.64 R4, desc[UR12][R14.64] ;  /* 0x0000000c0e042981 */ /* 0x000162000c1e1b00 */
[----:B------:R-:W-:Y:S01]  /*0840*/  UISETP.NE.AND UP1, UPT, UR5, URZ, UPT ;  /* 0x000000ff0500728c */ /* 0x000fe2000bf25270 */
[----:B------:R-:W-:Y:S01]  /*0850*/  UMOV UR6, 0x3f800000 ;  /* 0x3f80000000067882 */ /* 0x000fe20000000000 */
[----:B--2---:R-:W-:-:S13]  /*0860*/  R2UR UR9, R8 ;  /* 0x00000000080972ca */ /* 0x004fda00000e0000 */
[----:B------:R-:W-:-:S05]  /*0870*/  MOV R8, UR9 ;  /* 0x0000000900087c02 */ /* 0x000fca0008000f00 */
[----:B------:R-:W-:-:S05]  /*0880*/  FFMA.FTZ R9, -R8, UR9, R9 ;  /* 0x0000000908097c23 */ /* 0x000fca0008010109 */
[----:B------:R-:W-:-:S13]  /*0890*/  FSETP.GTU.FTZ.AND P0, PT, R9, RZ, PT ;  /* 0x000000ff0900720b */ /* 0x000fda0003f1c000 */
[----:B------:R-:W-:-:S05]  /*08a0*/  VOTEU.ANY UP0, P0 ;  /* 0x0000000000ff7886 */ /* 0x000fca0000000100 */
[----:B------:R-:W1:Y:S01]  /*08b0*/  @UP0 LDCU UR4, c[0x0][0x3c0] ;  /* 0x00007800ff0407ac */ /* 0x000e620008000800 */
[----:B------:R-:W-:-:S13]  /*08c0*/  PLOP3.LUT P0, PT, PT, PT, UP0, 0x80, 0x8 ;  /* 0x000000000008781c */ /* 0x000fda0003f0f008 */
[----:B-1----:R-:W-:-:S06]  /*08d0*/  @P0 FADD.FTZ R8, R9, UR4 ;  /* 0x0000000409080e21 */ /* 0x002fcc0008010000 */
[----:B------:R-:W1:Y:S02]  /*08e0*/  @P0 MUFU.RSQ R8, R8 ;  /* 0x0000000800080308 */ /* 0x000e640000001400 */
[----:B-1----:R-:W-:Y:S02]  /*08f0*/  @P0 R2UR UR4, R8 ;  /* 0x00000000080402ca */ /* 0x002fe400000e0000 */
[----:B----4-:R-:W-:-:S11]  /*0900*/  PRMT R9, R30, 0x7632, R9 ;  /* 0x000076321e097816 */ /* 0x010fd60000000009 */
[----:B------:R-:W-:Y:S01]  /*0910*/  @UP0 UMOV UR6, UR4 ;  /* 0x0000000400060c82 */ /* 0x000fe20008000000 */
[----:B------:R-:W-:Y:S02]  /*0920*/  PRMT R10, R29, 0x7632, R10 ;  /* 0x000076321d0a7816 */ /* 0x000fe4000000000a */
[----:B---3--:R-:W-:Y:S02]  /*0930*/  PRMT R12, R27, 0x7632, R12 ;  /* 0x000076321b0c7816 */ /* 0x008fe4000000000c */
[----:B------:R-:W-:Y:S01]  /*0940*/  PRMT R13, R28, 0x7632, R13 ;  /* 0x000076321c0d7816 */ /* 0x000fe2000000000d */
[----:B0-----:R-:W-:Y:S06]  /*0950*/  BRA.U UP1, `(.L_x_2) ;  /* 0x0000000101947547 */ /* 0x001fec000b800000 */
[----:B------:R-:W-:Y:S02]  /*0960*/  SHF.L.U32 R11, R30, 0x10, RZ ;  /* 0x000000101e0b7819 */ /* 0x000fe400000006ff */
[----:B------:R-:W-:Y:S02]  /*0970*/  SHF.L.U32 R14, R9, 0x10, RZ ;  /* 0x00000010090e7819 */ /* 0x000fe400000006ff */
[----:B------:R-:W-:Y:S02]  /*0980*/  SHF.L.U32 R9, R29, 0x10, RZ ;  /* 0x000000101d097819 */ /* 0x000fe400000006ff */
[----:B------:R-:W-:Y:S01]  /*0990*/  SHF.L.U32 R8, R10, 0x10, RZ ;  /* 0x000000100a087819 */ /* 0x000fe200000006ff */
[----:B------:R-:W-:Y:S01]  /*09a0*/  FADD.FTZ R10, R11, -UR9 ;  /* 0x800000090b0a7e21 */ /* 0x000fe20008010000 */
[----:B------:R-:W-:Y:S01]  /*09b0*/  FADD.FTZ R14, R14, -UR9 ;  /* 0x800000090e0e7e21 */ /* 0x000fe20008010000 */
[----:B-----5:R-:W-:Y:S01]  /*09c0*/  FMUL.FTZ R11, R6, R9 ;  /* 0x00000009060b7220 */ /* 0x020fe20000410000 */
[----:B------:R-:W-:Y:S01]  /*09d0*/  SHF.L.U32 R18, R28, 0x10, RZ ;  /* 0x000000101c127819 */ /* 0x000fe200000006ff */
[----:B------:R-:W-:Y:S01]  /*09e0*/  FMUL.FTZ R10, R10, UR6 ;  /* 0x000000060a0a7c20 */ /* 0x000fe20008410000 */
[----:B------:R-:W-:Y:S01]  /*09f0*/  FMUL.FTZ R15, R14, UR6 ;  /* 0x000000060e0f7c20 */ /* 0x000fe20008410000 */
[----:B------:R-:W-:Y:S01]  /*0a00*/  FMUL.FTZ R16, R7, R8 ;  /* 0x0000000807107220 */ /* 0x000fe20000410000 */
[----:B------:R-:W-:Y:S01]  /*0a10*/  FADD.FTZ R17, RZ, R11 ;  /* 0x0000000bff117221 */ /* 0x000fe20000010000 */
[----:B------:R-:W-:Y:S01]  /*0a20*/  FFMA.FTZ R14, R10, R11, RZ ;  /* 0x0000000b0a0e7223 */ /* 0x000fe200000100ff */
[----:B------:R-:W-:Y:S01]  /*0a30*/  SHF.L.U32 R11, R27, 0x10, RZ ;  /* 0x000000101b0b7819 */ /* 0x000fe200000006ff */
[----:B------:R-:W-:Y:S01]  /*0a40*/  FADD.FTZ R18, R18, -UR9 ;  /* 0x8000000912127e21 */ /* 0x000fe20008010000 */
[----:B------:R-:W-:Y:S01]  /*0a50*/  SHF.L.U32 R13, R13, 0x10, RZ ;  /* 0x000000100d0d7819 */ /* 0x000fe200000006ff */
[----:B------:R-:W-:Y:S01]  /*0a60*/  FADD.FTZ R19, R16, R17 ;  /* 0x0000001110137221 */ /* 0x000fe20000010000 */
[----:B------:R-:W-:Y:S01]  /*0a70*/  FFMA.FTZ R17, R15, R16, R14 ;  /* 0x000000100f117223 */ /* 0x000fe2000001000e */
[----:B------:R-:W-:Y:S01]  /*0a80*/  FMUL.FTZ R16, R6, R11 ;  /* 0x0000000b06107220 */ /* 0x000fe20000410000 */
[----:B------:R-:W-:Y:S01]  /*0a90*/  FMUL.FTZ R20, R18, UR6 ;  /* 0x0000000612147c20 */ /* 0x000fe20008410000 */
[----:B------:R-:W-:Y:S01]  /*0aa0*/  SHF.L.U32 R18, R12, 0x10, RZ ;  /* 0x000000100c127819 */ /* 0x000fe200000006ff */
[----:B------:R-:W-:Y:S01]  /*0ab0*/  FADD.FTZ R13, R13, -UR9 ;  /* 0x800000090d0d7e21 */ /* 0x000fe20008010000 */
[----:B------:R-:W-:Y:S01]  /*0ac0*/  FADD.FTZ R12, R19, R16 ;  /* 0x00000010130c7221 */ /* 0x000fe20000010000 */
[----:B------:R-:W-:Y:S01]  /*0ad0*/  FFMA.FTZ R16, R20, R16, R17 ;  /* 0x0000001014107223 */ /* 0x000fe20000010011 */
[----:B------:R-:W-:Y:S01]  /*0ae0*/  FFMA.FTZ R17, R8, R15, RZ ;  /* 0x0000000f08117223 */ /* 0x000fe200000100ff */
[----:B------:R-:W-:Y:S01]  /*0af0*/  FMUL.FTZ R19, R7, R18 ;  /* 0x0000001207137220 */ /* 0x000fe20000410000 */
[----:B------:R-:W-:Y:S01]  /*0b00*/  FMUL.FTZ R13, R13, UR6 ;  /* 0x000000060d0d7c20 */ /* 0x000fe20008410000 */
[----:B------:R-:W-:Y:S01]  /*0b10*/  FFMA.FTZ R10, R9, R10, RZ ;  /* 0x0000000a090a7223 */ /* 0x000fe200000100ff */
[----:B------:R-:W-:Y:S01]  /*0b20*/  FADD.FTZ R14, RZ, R9 ;  /* 0x00000009ff0e7221 */ /* 0x000fe20000010000 */
[----:B------:R-:W-:Y:S01]  /*0b30*/  FADD.FTZ R15, RZ, R8 ;  /* 0x00000008ff0f7221 */ /* 0x000fe20000010000 */
[----:B------:R-:W-:Y:S01]  /*0b40*/  FADD.FTZ R9, R19, R12 ;  /* 0x0000000c13097221 */ /* 0x000fe20000010000 */
[----:B------:R-:W-:Y:S01]  /*0b50*/  FFMA.FTZ R16, R13, R19, R16 ;  /* 0x000000130d107223 */ /* 0x000fe20000010010 */
[C---:B------:R-:W-:Y:S01]  /*0b60*/  FADD.FTZ R14, R11.reuse, R14 ;  /* 0x0000000e0b0e7221 */ /* 0x040fe20000010000 */
[----:B------:R-:W-:Y:S01]  /*0b70*/  FFMA.FTZ R12, R11, R20, R10 ;  /* 0x000000140b0c7223 */ /* 0x000fe2000001000a */
[C---:B------:R-:W-:Y:S01]  /*0b80*/  FADD.FTZ R15, R18.reuse, R15 ;  /* 0x0000000f120f7221 */ /* 0x040fe20000010000 */
[----:B------:R-:W-:Y:S01]  /*0b90*/  FFMA.FTZ R13, R18, R13, R17 ;  /* 0x0000000d120d7223 */ /* 0x000fe20000010011 */
[----:B------:R-:W-:Y:S06]  /*0ba0*/  BRA `(.L_x_3) ;  /* 0x00000004002c7947 */ /* 0x000fec0003800000 */
.L_x_2:
[----:B------:R-:W-:Y:S02]  /*0bb0*/  SHF.L.U32 R9, R9, 0x10, RZ ;  /* 0x0000001009097819 */ /* 0x000fe400000006ff */
[C---:B------:R-:W-:Y:S02]  /*0bc0*/  SHF.L.U32 R10, R28.reuse, 0x10, RZ ;  /* 0x000000101c0a7819 */ /* 0x040fe400000006ff */
[----:B------:R-:W-:Y:S01]  /*0bd0*/  PRMT R12, R28, 0x7632, R12 ;  /* 0x000076321c0c7816 */ /* 0x000fe2000000000c */
[----:B------:R-:W-:Y:S01]  /*0be0*/  FADD.FTZ R8, R9, -UR9 ;  /* 0x8000000909087e21 */ /* 0x000fe20008010000 */
[----:B------:R-:W-:Y:S01]  /*0bf0*/  SHF.L.U32 R9, R30, 0x10, RZ ;  /* 0x000000101e097819 */ /* 0x000fe200000006ff */
[----:B------:R-:W-:Y:S01]  /*0c00*/  FADD.FTZ R11, R10, -UR9 ;  /* 0x800000090a0b7e21 */ /* 0x000fe20008010000 */
[----:B------:R-:W-:Y:S01]  /*0c10*/  SHF.L.U32 R10, R12, 0x10, RZ ;  /* 0x000000100c0a7819 */ /* 0x000fe200000006ff */
[----:B------:R-:W-:Y:S01]  /*0c20*/  FMUL.FTZ R8, R8, UR6 ;  /* 0x0000000608087c20 */ /* 0x000fe20008410000 */
[----:B------:R-:W-:Y:S01]  /*0c30*/  PRMT R23, R29, 0x7632, R23 ;  /* 0x000076321d177816 */ /* 0x000fe20000000017 */
[----:B------:R-:W-:Y:S01]  /*0c40*/  FADD.FTZ R9, R9, -UR9 ;  /* 0x8000000909097e21 */ /* 0x000fe20008010000 */
[----:B------:R-:W-:Y:S01]  /*0c50*/  FMUL.FTZ R11, R11, UR6 ;  /* 0x000000060b0b7c20 */ /* 0x000fe20008410000 */
[--C-:B-----5:R-:W-:Y:S01]  /*0c60*/  FFMA.FTZ R16, R7, R8, R5.reuse ;  /* 0x0000000807107223 */ /* 0x120fe20000010005 */
[----:B------:R-:W-:Y:S01]  /*0c70*/  FADD.FTZ R10, R10, -UR9 ;  /* 0x800000090a0a7e21 */ /* 0x000fe20008010000 */
[----:B------:R-:W-:Y:S01]  /*0c80*/  FMUL.FTZ R9, R9, UR6 ;  /* 0x0000000609097c20 */ /* 0x000fe20008410000 */
[--C-:B------:R-:W-:Y:S01]  /*0c90*/  FFMA.FTZ R15, R6, R11, R4.reuse ;  /* 0x0000000b060f7223 */ /* 0x100fe20000010004 */
[----:B------:R-:W-:Y:S01]  /*0ca0*/  FMUL.FTZ R18, R16, -1.4426950216293334961 ;  /* 0xbfb8aa3b10127820 */ /* 0x000fe20000410000 */
[----:B------:R-:W-:Y:S01]  /*0cb0*/  FMUL.FTZ R10, R10, UR6 ;  /* 0x000000060a0a7c20 */ /* 0x000fe20008410000 */
[----:B------:R-:W-:Y:S01]  /*0cc0*/  FFMA.FTZ R13, R6, R9, R4 ;  /* 0x00000009060d7223 */ /* 0x000fe20000010004 */
[----:B------:R-:W-:Y:S01]  /*0cd0*/  FMUL.FTZ R14, R15, -1.4426950216293334961 ;  /* 0xbfb8aa3b0f0e7820 */ /* 0x000fe20000410000 */
[----:B------:R-:W-:Y:S01]  /*0ce0*/  SHF.L.U32 R23, R23, 0x10, RZ ;  /* 0x0000001017177819 */ /* 0x000fe200000006ff */
[----:B------:R-:W-:Y:S01]  /*0cf0*/  FFMA.FTZ R12, R7, R10, R5 ;  /* 0x0000000a070c7223 */ /* 0x000fe20000010005 */
[----:B------:R-:W0:Y:S01]  /*0d00*/  MUFU.EX2 R18, R18 ;  /* 0x0000001200127308 */ /* 0x000e220000000800 */
[----:B------:R-:W-:-:S02]  /*0d10*/  FMUL.FTZ R19, R13, -1.4426950216293334961 ;  /* 0xbfb8aa3b0d137820 */ /* 0x000fc40000410000 */
[----:B------:R-:W-:-:S05]  /*0d20*/  FMUL.FTZ R17, R12, -1.4426950216293334961 ;  /* 0xbfb8aa3b0c117820 */ /* 0x000fca0000410000 */
[----:B------:R-:W1:Y:S08]  /*0d30*/  MUFU.EX2 R19, R19 ;  /* 0x0000001300137308 */ /* 0x000e700000000800 */
[----:B------:R-:W2:Y:S01]  /*0d40*/  MUFU.EX2 R14, R14 ;  /* 0x0000000e000e7308 */ /* 0x000ea20000000800 */
[----:B0-----:R-:W-:-:S07]  /*0d50*/  FADD.FTZ R20, R18, 1 ;  /* 0x3f80000012147421 */ /* 0x001fce0000010000 */
[----:B------:R-:W0:Y:S01]  /*0d60*/  MUFU.RCP R20, R20 ;  /* 0x0000001400147308 */ /* 0x000e220000001000 */
[----:B-1----:R-:W-:-:S07]  /*0d70*/  FADD.FTZ R21, R19, 1 ;  /* 0x3f80000013157421 */ /* 0x002fce0000010000 */
[----:B------:R-:W1:Y:S01]  /*0d80*/  MUFU.EX2 R17, R17 ;  /* 0x0000001100117308 */ /* 0x000e620000000800 */
[----:B--2---:R-:W-:-:S07]  /*0d90*/  FADD.FTZ R18, R14, 1 ;  /* 0x3f8000000e127421 */ /* 0x004fce0000010000 */
[----:B------:R2:W3:Y:S01]  /*0da0*/  MUFU.RCP R19, R21 ;  /* 0x0000001500137308 */ /* 0x0004e20000001000 */
[----:B0-----:R-:W-:Y:S01]  /*0db0*/  FMUL.FTZ R14, R23, R20 ;  /* 0x00000014170e7220 */ /* 0x001fe20000410000 */
[----:B------:R-:W-:-:S06]  /*0dc0*/  FADD.FTZ R23, -R20, 1 ;  /* 0x3f80000014177421 */ /* 0x000fcc0000010100 */
[----:B------:R-:W0:Y:S01]  /*0dd0*/  MUFU.RCP R18, R18 ;  /* 0x0000001200127308 */ /* 0x000e220000001000 */
[----:B-1----:R-:W-:Y:S01]  /*0de0*/  FADD.FTZ R22, R17, 1 ;  /* 0x3f80000011167421 */ /* 0x002fe20000010000 */
[----:B------:R-:W-:Y:S01]  /*0df0*/  FFMA.FTZ R17, R16, R23, 1 ;  /* 0x3f80000010117423 */ /* 0x000fe20000010017 */
[----:B------:R-:W-:Y:S02]  /*0e00*/  SHF.L.U32 R23, R29, 0x10, RZ ;  /* 0x000000101d177819 */ /* 0x000fe400000006ff */
[----:B--2---:R-:W-:Y:S01]  /*0e10*/  SHF.L.U32 R21, R27, 0x10, RZ ;  /* 0x000000101b157819 */ /* 0x004fe200000006ff */
[----:B------:R-:W-:Y:S02]  /*0e20*/  FMUL.FTZ R17, R14, R17 ;  /* 0x000000110e117220 */ /* 0x000fe40000410000 */
[----:B------:R-:W1:Y:S01]  /*0e30*/  MUFU.RCP R16, R22 ;  /* 0x0000001600107308 */ /* 0x000e620000001000 */
[----:B---3--:R-:W-:-:S04]  /*0e40*/  FADD.FTZ R20, -R19, 1 ;  /* 0x3f80000013147421 */ /* 0x008fc80000010100 */
[----:B------:R-:W-:Y:S01]  /*0e50*/  FFMA.FTZ R20, R13, R20, 1 ;  /* 0x3f8000000d147423 */ /* 0x000fe20000010014 */
[----:B------:R-:W-:Y:S01]  /*0e60*/  FMUL.FTZ R13, R23, R19 ;  /* 0x00000013170d7220 */ /* 0x000fe20000410000 */
[----:B------:R-:W-:-:S03]  /*0e70*/  PRMT R23, R27, 0x7632, R23 ;  /* 0x000076321b177816 */ /* 0x000fc60000000017 */
[----:B------:R-:W-:Y:S01]  /*0e80*/  FMUL.FTZ R13, R13, R20 ;  /* 0x000000140d0d7220 */ /* 0x000fe20000410000 */
[----:B------:R-:W-:Y:S01]  /*0e90*/  SHF.L.U32 R23, R23, 0x10, RZ ;  /* 0x0000001017177819 */ /* 0x000fe200000006ff */
[----:B0-----:R-:W-:Y:S01]  /*0ea0*/  FADD.FTZ R20, -R18, 1 ;  /* 0x3f80000012147421 */ /* 0x001fe20000010100 */
[----:B------:R-:W-:-:S03]  /*0eb0*/  FMUL.FTZ R18, R21, R18 ;  /* 0x0000001215127220 */ /* 0x000fc60000410000 */
[----:B------:R-:W-:Y:S01]  /*0ec0*/  FFMA.FTZ R19, R15, R20, 1 ;  /* 0x3f8000000f137423 */ /* 0x000fe20000010014 */
[----:B-1----:R-:W-:Y:S01]  /*0ed0*/  FMUL.FTZ R15, R23, R16 ;  /* 0x00000010170f7220 */ /* 0x002fe20000410000 */
[----:B------:R-:W-:Y:S01]  /*0ee0*/  FADD.FTZ R21, -R16, 1 ;  /* 0x3f80000010157421 */ /* 0x000fe20000010100 */
[----:B------:R-:W-:Y:S01]  /*0ef0*/  FMUL.FTZ R16, R6, R13 ;  /* 0x0000000d06107220 */ /* 0x000fe20000410000 */
[----:B------:R-:W-:Y:S01]  /*0f00*/  FMUL.FTZ R14, R18, R19 ;  /* 0x00000013120e7220 */ /* 0x000fe20000410000 */
[----:B------:R-:W-:Y:S01]  /*0f10*/  FMUL.FTZ R19, R7, R17 ;  /* 0x0000001107137220 */ /* 0x000fe20000410000 */
[----:B------:R-:W-:Y:S01]  /*0f20*/  FFMA.FTZ R12, R12, R21, 1 ;  /* 0x3f8000000c0c7423 */ /* 0x000fe20000010015 */
[----:B------:R-:W-:Y:S01]  /*0f30*/  FFMA.FTZ R21, R9, R16, RZ ;  /* 0x0000001009157223 */ /* 0x000fe200000100ff */
[----:B------:R-:W-:Y:S01]  /*0f40*/  FADD.FTZ R16, RZ, R16 ;  /* 0x00000010ff107221 */ /* 0x000fe20000010000 */
[----:B------:R-:W-:Y:S01]  /*0f50*/  FMUL.FTZ R23, R6, R14 ;  /* 0x0000000e06177220 */ /* 0x000fe20000410000 */
[----:B------:R-:W-:Y:S01]  /*0f60*/  FMUL.FTZ R15, R15, R12 ;  /* 0x0000000c0f0f7220 */ /* 0x000fe20000410000 */
[----:B------:R-:W-:Y:S01]  /*0f70*/  FFMA.FTZ R12, R8, R19, R21 ;  /* 0x00000013080c7223 */ /* 0x000fe20000010015 */
[----:B------:R-:W-:-:S02]  /*0f80*/  FADD.FTZ R16, R19, R16 ;  /* 0x0000001013107221 */ /* 0x000fc40000010000 */
[----:B------:R-:W-:Y:S01]  /*0f90*/  FMUL.FTZ R19, R7, R15 ;  /* 0x0000000f07137220 */ /* 0x000fe20000410000 */
[----:B------:R-:W-:Y:S01]  /*0fa0*/  FFMA.FTZ R21, R11, R23, R12 ;  /* 0x000000170b157223 */ /* 0x000fe2000001000c */
[----:B------:R-:W-:Y:S01]  /*0fb0*/  FADD.FTZ R18, R16, R23 ;  /* 0x0000001710127221 */ /* 0x000fe20000010000 */
[----:B------:R-:W-:Y:S01]  /*0fc0*/  FFMA.FTZ R12, R9, R13, RZ ;  /* 0x0000000d090c7223 */ /* 0x000fe200000100ff */
[----:B------:R-:W-:Y:S01]  /*0fd0*/  FADD.FTZ R13, RZ, R13 ;  /* 0x0000000dff0d7221 */ /* 0x000fe20000010000 */
[----:B------:R-:W-:Y:S01]  /*0fe0*/  FFMA.FTZ R16, R10, R19, R21 ;  /* 0x000000130a107223 */ /* 0x000fe20000010015 */
[----:B------:R-:W-:Y:S01]  /*0ff0*/  FADD.FTZ R9, R19, R18 ;  /* 0x0000001213097221 */ /* 0x000fe20000010000 */
[----:B------:R-:W-:Y:S01]  /*1000*/  FFMA.FTZ R19, R8, R17, RZ ;  /* 0x0000001108137223 */ /* 0x000fe200000100ff */
[----:B------:R-:W-:Y:S01]  /*1010*/  FADD.FTZ R8, RZ, R17 ;  /* 0x00000011ff087221 */ /* 0x000fe20000010000 */
[----:B------:R-:W-:Y:S01]  /*1020*/  FFMA.FTZ R12, R11, R14, R12 ;  /* 0x0000000e0b0c7223 */ /* 0x000fe2000001000c */
[----:B------:R-:W-:Y:S01]  /*1030*/  FADD.FTZ R14, R13, R14 ;  /* 0x0000000e0d0e7221 */ /* 0x000fe20000010000 */
[----:B------:R-:W-:Y:S01]  /*1040*/  FFMA.FTZ R13, R10, R15, R19 ;  /* 0x0000000f0a0d7223 */ /* 0x000fe20000010013 */
[----:B------:R-:W-:-:S07]  /*1050*/  FADD.FTZ R15, R8, R15 ;  /* 0x0000000f080f7221 */ /* 0x000fce0000010000 */
.L_x_3:
[----:B------:R-:W0:Y:S01]  /*1060*/  SHFL.DOWN PT, R11, R16, 0x1, 0x1f ;  /* 0x08201f00100b7f89 */ /* 0x000e2200000e0000 */
[C---:B------:R-:W-:Y:S01]  /*1070*/  ISETP.GT.AND P0, PT, R3.reuse, 0x1e, PT ;  /* 0x0000001e0300780c */ /* 0x040fe20003f04270 */
[----:B------:R-:W1:Y:S01]  /*1080*/  S2UR UR7, SR_CgaCtaId ;  /* 0x00000000000779c3 */ /* 0x000e620000008800 */
[----:B------:R-:W-:Y:S01]  /*1090*/  UMOV UR5, 0x400 ;  /* 0x0000040000057882 */ /* 0x000fe20000000000 */
[----:B------:R-:W2:Y:S01]  /*10a0*/  SHFL.DOWN PT, R8, R9, 0x1, 0x1f ;  /* 0x08201f0009087f89 */ /* 0x000ea200000e0000 */
[----:B------:R-:W-:Y:S01]  /*10b0*/  UIADD3 UR4, UPT, UPT, UR5, 0xd0, URZ ;  /* 0x000000d005047890 */ /* 0x000fe2000fffe0ff */
[----:B------:R-:W-:Y:S01]  /*10c0*/  ISETP.GT.AND P2, PT, R3, 0xf, PT ;  /* 0x0000000f0300780c */ /* 0x000fe20003f44270 */
[----:B------:R-:W-:Y:S01]  /*10d0*/  BSSY.RECONVERGENT B0, `(.L_x_4) ;  /* 0x0000024000007945 */ /* 0x000fe20003800200 */
[C---:B------:R-:W-:Y:S02]  /*10e0*/  ISETP.NE.AND P1, PT, R26.reuse, RZ, PT ;  /* 0x000000ff1a00720c */ /* 0x040fe40003f25270 */
[----:B------:R-:W-:-:S04]  /*10f0*/  ISETP.GT.U32.AND P3, PT, R26, 0x14, PT ;  /* 0x000000141a00780c */ /* 0x000fc80003f64070 */
[----:B0-----:R-:W-:Y:S01]  /*1100*/  @!P0 FADD.FTZ R16, R11, R16 ;  /* 0x000000100b108221 */ /* 0x001fe20000010000 */
[----:B-1----:R-:W-:Y:S01]  /*1110*/  ULEA UR4, UR7, UR4, 0x18 ;  /* 0x0000000407047291 */ /* 0x002fe2000f8ec0ff */
[----:B--2---:R-:W-:-:S03]  /*1120*/  @!P0 FADD.FTZ R9, R8, R9 ;  /* 0x0000000908098221 */ /* 0x004fc60000010000 */
[----:B------:R-:W0:Y:S01]  /*1130*/  SHFL.DOWN PT, R11, R16, 0x2, 0x1f ;  /* 0x08401f00100b7f89 */ /* 0x000e2200000e0000 */
[----:B------:R-:W-:Y:S02]  /*1140*/  ISETP.GT.AND P0, PT, R3, 0x1d, PT ;  /* 0x0000001d0300780c */ /* 0x000fe40003f04270 */
[----:B------:R-:W-:Y:S01]  /*1150*/  LEA R33, R26, UR4, 0x4 ;  /* 0x000000041a217c11 */ /* 0x000fe2000f8e20ff */
[----:B------:R-:W1:Y:S04]  /*1160*/  SHFL.DOWN PT, R8, R9, 0x2, 0x1f ;  /* 0x08401f0009087f89 */ /* 0x000e6800000e0000 */
[----:B------:R-:W-:Y:S06]  /*1170*/  STS.128 [R33], R12 ;  /* 0x0000000c21007388 */ /* 0x000fec0000000c00 */
[----:B0-----:R-:W-:Y:S01]  /*1180*/  @!P0 FADD.FTZ R16, R16, R11 ;  /* 0x0000000b10108221 */ /* 0x001fe20000010000 */
[----:B-1----:R-:W-:-:S04]  /*1190*/  @!P0 FADD.FTZ R9, R9, R8 ;  /* 0x0000000809098221 */ /* 0x002fc80000010000 */
[----:B------:R-:W0:Y:S01]  /*11a0*/  SHFL.DOWN PT, R11, R16, 0x4, 0x1f ;  /* 0x08801f00100b7f89 */ /* 0x000e2200000e0000 */
[----:B------:R-:W-:-:S03]  /*11b0*/  ISETP.GT.AND P0, PT, R3, 0x1b, PT ;  /* 0x0000001b0300780c */ /* 0x000fc60003f04270 */
[----:B------:R-:W1:Y:S10]  /*11c0*/  SHFL.DOWN PT, R8, R9, 0x4, 0x1f ;  /* 0x08801f0009087f89 */ /* 0x000e7400000e0000 */
[----:B0-----:R-:W-:Y:S01]  /*11d0*/  @!P0 FADD.FTZ R16, R16, R11 ;  /* 0x0000000b10108221 */ /* 0x001fe20000010000 */
[----:B-1----:R-:W-:-:S04]  /*11e0*/  @!P0 FADD.FTZ R9, R9, R8 ;  /* 0x0000000809098221 */ /* 0x002fc80000010000 */
[----:B------:R-:W0:Y:S01]  /*11f0*/  SHFL.DOWN PT, R11, R16, 0x8, 0x1f ;  /* 0x09001f00100b7f89 */ /* 0x000e2200000e0000 */
[----:B------:R-:W-:-:S03]  /*1200*/  ISETP.GT.AND P0, PT, R3, 0x17, PT ;  /* 0x000000170300780c */ /* 0x000fc60003f04270 */
[----:B------:R-:W1:Y:S01]  /*1210*/  SHFL.DOWN PT, R8, R9, 0x8, 0x1f ;  /* 0x09001f0009087f89 */ /* 0x000e6200000e0000 */
[----:B0-----:R-:W-:Y:S01]  /*1220*/  FADD.FTZ R11, R16, R11 ;  /* 0x0000000b100b7221 */ /* 0x001fe20000010000 */
[----:B-1----:R-:W-:-:S04]  /*1230*/  FADD.FTZ R18, R9, R8 ;  /* 0x0000000809127221 */ /* 0x002fc80000010000 */
[----:B------:R-:W-:Y:S02]  /*1240*/  FSEL R8, R16, R11, P0 ;  /* 0x0000000b10087208 */ /* 0x000fe40000000000 */
[----:B------:R-:W-:-:S03]  /*1250*/  FSEL R9, R9, R18, P0 ;  /* 0x0000001209097208 */ /* 0x000fc60000000000 */
[----:B------:R0:W1:Y:S04]  /*1260*/  SHFL.DOWN PT, R16, R8, 0x10, 0x1f ;  /* 0x0a001f0008107f89 */ /* 0x00006800000e0000 */
[----:B------:R0:W2:Y:S01]  /*1270*/  SHFL.DOWN PT, R17, R9, 0x10, 0x1f ;  /* 0x0a001f0009117f89 */ /* 0x0000a200000e0000 */
[----:B------:R-:W-:Y:S05]  /*1280*/  @P2 BRA `(.L_x_5) ;  /* 0x0000000000202947 */ /* 0x000fea0003800000 */
[----:B------:R-:W-:Y:S01]  /*1290*/  ISETP.NE.AND P0, PT, R3, RZ, PT ;  /* 0x000000ff0300720c */ /* 0x000fe20003f05270 */
[----:B01----:R-:W-:Y:S01]  /*12a0*/  FADD.FTZ R8, R11, R16 ;  /* 0x000000100b087221 */ /* 0x003fe20000010000 */
[----:B--2---:R-:W-:-:S11]  /*12b0*/  FADD.FTZ R9, R18, R17 ;  /* 0x0000001112097221 */ /* 0x004fd60000010000 */
[----:B------:R-:W-:Y:S01]  /*12c0*/  VOTEU.ALL UP0, P0 ;  /* 0x0000000000ff7886 */ /* 0x000fe20000000000 */
[----:B------:R-:W-:-:S04]  /*12d0*/  @!P0 SHF.R.U32.HI R10, RZ, 0x2, R26 ;  /* 0x00000002ff0a8819 */ /* 0x000fc8000001161a */
[----:B------:R-:W-:Y:S01]  /*12e0*/  @!UP0 ULEA UR4, UR7, UR5, 0x18 ;  /* 0x0000000507048291 */ /* 0x000fe2000f8ec0ff */
[----:B------:R-:W-:-:S08]  /*12f0*/  @!P0 LOP3.LUT R10, R10, 0xf8, RZ, 0xc0, !PT ;  /* 0x000000f80a0a8812 */ /* 0x000fd000078ec0ff */
[----:B------:R3:W-:Y:S03]  /*1300*/  @!P0 STS.64 [R10+UR4+0x18], R8 ;  /* 0x000018080a008988 */ /* 0x0007e60008000a04 */
.L_x_5:
[----:B------:R-:W-:Y:S05]  /*1310*/  BSYNC.RECONVERGENT B0 ;  /* 0x0000000000007941 */ /* 0x000fea0003800200 */
.L_x_4:
[----:B------:R-:W-:Y:S06]  /*1320*/  BAR.SYNC.DEFER_BLOCKING 0x0 ;  /* 0x0000000000007b1d */ /* 0x000fec0000010000 */
[----:B------:R-:W-:Y:S04]  /*1330*/  BSSY.RECONVERGENT B0, `(.L_x_6) ;  /* 0x0000035000007945 */ /* 0x000fe80003800200 */
[----:B------:R-:W-:Y:S05]  /*1340*/  @P1 BRA `(.L_x_7) ;  /* 0x0000000000cc1947 */ /* 0x000fea0003800000 */
[----:B------:R-:W-:-:S09]  /*1350*/  ULEA UR4, UR7, UR5, 0x18 ;  /* 0x0000000507047291 */ /* 0x000fd2000f8ec0ff */
[----:B-12---:R-:W1:Y:S04]  /*1360*/  LDS.128 R16, [UR4+0x20] ;  /* 0x00002004ff107984 */ /* 0x006e680008000c00 */
[----:B------:R-:W2:Y:S01]  /*1370*/  LDS.128 R20, [UR4+0x30] ;  /* 0x00003004ff147984 */ /* 0x000ea20008000c00 */
[----:B-1----:R-:W-:Y:S01]  /*1380*/  FADD.FTZ R11, R8, R16 ;  /* 0x00000010080b7221 */ /* 0x002fe20000010000 */
[----:B0--3--:R-:W-:-:S03]  /*1390*/  FADD.FTZ R8, R9, R17 ;  /* 0x0000001109087221 */ /* 0x009fc60000010000 */
[----:B------:R-:W-:Y:S01]  /*13a0*/  FADD.FTZ R11, R11, R18 ;  /* 0x000000120b0b7221 */ /* 0x000fe20000010000 */
[----:B------:R-:W-:-:S03]  /*13b0*/  FADD.FTZ R8, R8, R19 ;  /* 0x0000001308087221 */ /* 0x000fc60000010000 */
[----:B--2---:R-:W-:Y:S01]  /*13c0*/  FADD.FTZ R17, R11, R20 ;  /* 0x000000140b117221 */ /* 0x004fe20000010000 */
[----:B------:R-:W-:Y:S02]  /*13d0*/  FADD.FTZ R16, R8, R21 ;  /* 0x0000001508107221 */ /* 0x000fe40000010000 */
[----:B------:R-:W0:Y:S01]  /*13e0*/  LDS.128 R8, [UR4+0x40] ;  /* 0x00004004ff087984 */ /* 0x000e220008000c00 */
[----:B------:R-:W-:Y:S01]  /*13f0*/  FADD.FTZ R21, R17, R22 ;  /* 0x0000001611157221 */ /* 0x000fe20000010000 */
[----:B------:R-:W-:Y:S02]  /*1400*/  FADD.FTZ R20, R16, R23 ;  /* 0x0000001710147221 */ /* 0x000fe40000010000 */
[----:B------:R-:W1:Y:S01]  /*1410*/  LDS.128 R16, [UR4+0x50] ;  /* 0x00005004ff107984 */ /* 0x000e620008000c00 */
[----:B0-----:R-:W-:Y:S01]  /*1420*/  FADD.FTZ R21, R21, R8 ;  /* 0x0000000815157221 */ /* 0x001fe20000010000 */
[----:B------:R-:W-:-:S03]  /*1430*/  FADD.FTZ R20, R20, R9 ;  /* 0x0000000914147221 */ /* 0x000fc60000010000 */
[----:B------:R-:W-:Y:S01]  /*1440*/  FADD.FTZ R21, R21, R10 ;  /* 0x0000000a15157221 */ /* 0x000fe20000010000 */
[----:B------:R-:W-:Y:S02]  /*1450*/  FADD.FTZ R20, R20, R11 ;  /* 0x0000000b14147221 */ /* 0x000fe40000010000 */
[----:B------:R-:W0:Y:S01]  /*1460*/  LDS.128 R8, [UR4+0x60] ;  /* 0x00006004ff087984 */ /* 0x000e220008000c00 */
[----:B-1----:R-:W-:Y:S01]  /*1470*/  FADD.FTZ R21, R21, R16 ;  /* 0x0000001015157221 */ /* 0x002fe20000010000 */
[----:B------:R-:W-:-:S03]  /*1480*/  FADD.FTZ R20, R20, R17 ;  /* 0x0000001114147221 */ /* 0x000fc60000010000 */
        /* <DEDUP_REMOVED lines=26> */
[----:B------:R-:W-:-:S03]  /*1630*/  FADD.FTZ R20, R20, R11 ;  /* 0x0000000b14147221 */ /* 0x000fc60000010000 */
[----:B-1----:R-:W-:Y:S01]  /*1640*/  FADD.FTZ R21, R21, R16 ;  /* 0x0000001015157221 */ /* 0x002fe20000010000 */
[----:B------:R-:W-:-:S03]  /*1650*/  FADD.FTZ R20, R20, R17 ;  /* 0x0000001114147221 */ /* 0x000fc60000010000 */
[----:B------:R-:W-:Y:S01]  /*1660*/  FADD.FTZ R8, R21, R18 ;  /* 0x0000001215087221 */ /* 0x000fe20000010000 */
[----:B------:R-:W-:-:S07]  /*1670*/  FADD.FTZ R9, R20, R19 ;  /* 0x0000001314097221 */ /* 0x000fce0000010000 */
.L_x_7:
[----:B------:R-:W-:Y:S05]  /*1680*/  BSYNC.RECONVERGENT B0 ;  /* 0x0000000000007941 */ /* 0x000fea0003800200 */
.L_x_6:
[----:B------:R-:W-:Y:S06]  /*1690*/  BAR.SYNC.DEFER_BLOCKING 0x0 ;  /* 0x0000000000007b1d */ /* 0x000fec0000010000 */
[----:B------:R-:W-:Y:S04]  /*16a0*/  BSSY.RECONVERGENT B0, `(.L_x_8) ;  /* 0x000009d000007945 */ /* 0x000fe80003800200 */
[----:B------:R-:W-:Y:S05]  /*16b0*/  @P3 BRA `(.L_x_9) ;  /* 0x00000008006c3947 */ /* 0x000fea0003800000 */
[----:B------:R-:W4:Y:S04]  /*16c0*/  LDS.128 R20, [R33+0x150] ;  /* 0x0001500021147984 */ /* 0x000f280000000c00 */
[----:B-12---:R-:W1:Y:S01]  /*16d0*/  LDS.128 R16, [R33+0x2a0] ;  /* 0x0002a00021107984 */ /* 0x006e620000000c00 */
[----:B----4-:R-:W-:Y:S01]  /*16e0*/  FADD.FTZ R11, R14, R22 ;  /* 0x000000160e0b7221 */ /* 0x010fe20000010000 */
[----:B------:R-:W-:Y:S01]  /*16f0*/  FADD.FTZ R20, R12, R20 ;  /* 0x000000140c147221 */ /* 0x000fe20000010000 */
[----:B---3--:R-:W-:Y:S01]  /*1700*/  FADD.FTZ R10, R13, R21 ;  /* 0x000000150d0a7221 */ /* 0x008fe20000010000 */
[----:B------:R-:W-:Y:S01]  /*1710*/  FADD.FTZ R22, R15, R23 ;  /* 0x000000170f167221 */ /* 0x000fe20000010000 */
[----:B-1----:R-:W-:Y:S01]  /*1720*/  FADD.FTZ R21, R11, R18 ;  /* 0x000000120b157221 */ /* 0x002fe20000010000 */
[----:B------:R-:W1:Y:S01]  /*1730*/  LDS.128 R12, [R33+0x3f0] ;  /* 0x0003f000210c7984 */ /* 0x000e620000000c00 */
[----:B------:R-:W-:Y:S01]  /*1740*/  FADD.FTZ R23, R20, R16 ;  /* 0x0000001014177221 */ /* 0x000fe20000010000 */
[----:B------:R-:W-:Y:S01]  /*1750*/  FADD.FTZ R10, R10, R17 ;  /* 0x000000110a0a7221 */ /* 0x000fe20000010000 */
[----:B------:R-:W-:-:S02]  /*1760*/  FADD.FTZ R22, R22, R19 ;  /* 0x0000001316167221 */ /* 0x000fc40000010000 */
[----:B------:R-:W2:Y:S01]  /*1770*/  LDS.128 R16, [R33+0x540] ;  /* 0x0005400021107984 */ /* 0x000ea20000000c00 */
[----:B-1----:R-:W-:Y:S01]  /*1780*/  FADD.FTZ R11, R23, R12 ;  /* 0x0000000c170b7221 */ /* 0x002fe20000010000 */
[----:B------:R-:W-:Y:S01]  /*1790*/  FADD.FTZ R10, R10, R13 ;  /* 0x0000000d0a0a7221 */ /* 0x000fe20000010000 */
[----:B------:R-:W-:Y:S01]  /*17a0*/  FADD.FTZ R21, R21, R14 ;  /* 0x0000000e15157221 */ /* 0x000fe20000010000 */
[----:B------:R-:W-:Y:S02]  /*17b0*/  FADD.FTZ R22, R22, R15 ;  /* 0x0000000f16167221 */ /* 0x000fe40000010000 */
[----:B------:R-:W1:Y:S01]  /*17c0*/  LDS.128 R12, [R33+0x690] ;  /* 0x00069000210c7984 */ /* 0x000e620000000c00 */
[----:B--2---:R-:W-:Y:S01]  /*17d0*/  FADD.FTZ R11, R11, R16 ;  /* 0x000000100b0b7221 */ /* 0x004fe20000010000 */
        /* <DEDUP_REMOVED lines=122> */
[----:B------:R-:W-:Y:S01]  /*1f80*/  FADD.FTZ R10, R22, R19 ;  /* 0x00000013160a7221 */ /* 0x000fe20000010000 */
[----:B-1----:R-:W-:Y:S01]  /*1f90*/  FADD.FTZ R11, R11, R12 ;  /* 0x0000000c0b0b7221 */ /* 0x002fe20000010000 */
[----:B------:R-:W-:Y:S01]  /*1fa0*/  FADD.FTZ R12, R16, R13 ;  /* 0x0000000d100c7221 */ /* 0x000fe20000010000 */
[----:B------:R-:W-:Y:S01]  /*1fb0*/  FADD.FTZ R13, R21, R14 ;  /* 0x0000000e150d7221 */ /* 0x000fe20000010000 */
[----:B------:R-:W1:Y:S01]  /*1fc0*/  LDS.128 R16, [R33+0x2760] ;  /* 0x0027600021107984 */ /* 0x000e620000000c00 */
[----:B------:R-:W-:-:S03]  /*1fd0*/  FADD.FTZ R10, R10, R15 ;  /* 0x0000000f0a0a7221 */ /* 0x000fc60000010000 */
[----:B------:R-:W2:Y:S01]  /*1fe0*/  LDS.128 R20, [R33+0x28b0] ;  /* 0x0028b00021147984 */ /* 0x000ea20000000c00 */
[----:B-1----:R-:W-:Y:S01]  /*1ff0*/  FADD.FTZ R14, R12, R17 ;  /* 0x000000110c0e7221 */ /* 0x002fe20000010000 */
[----:B------:R-:W-:Y:S01]  /*2000*/  FADD.FTZ R15, R13, R18 ;  /* 0x000000120d0f7221 */ /* 0x000fe20000010000 */
[----:B------:R-:W-:Y:S01]  /*2010*/  FADD.FTZ R11, R11, R16 ;  /* 0x000000100b0b7221 */ /* 0x000fe20000010000 */
[----:B------:R-:W-:Y:S01]  /*2020*/  FADD.FTZ R10, R10, R19 ;  /* 0x000000130a0a7221 */ /* 0x000fe20000010000 */
[----:B--2---:R-:W-:Y:S01]  /*2030*/  FADD.FTZ R13, R14, R21 ;  /* 0x000000150e0d7221 */ /* 0x004fe20000010000 */
[----:B------:R-:W-:Y:S01]  /*2040*/  FADD.FTZ R14, R15, R22 ;  /* 0x000000160f0e7221 */ /* 0x000fe20000010000 */
[----:B------:R-:W-:Y:S01]  /*2050*/  FADD.FTZ R12, R11, R20 ;  /* 0x000000140b0c7221 */ /* 0x000fe20000010000 */
[----:B------:R-:W-:-:S07]  /*2060*/  FADD.FTZ R15, R10, R23 ;  /* 0x000000170a0f7221 */ /* 0x000fce0000010000 */
.L_x_9:
[----:B------:R-:W-:Y:S05]  /*2070*/  BSYNC.RECONVERGENT B0 ;  /* 0x0000000000007941 */ /* 0x000fea0003800200 */
.L_x_8:
[----:B------:R-:W4:Y:S01]  /*2080*/  LDC R20, c[0x0][0x370] ;  /* 0x0000dc00ff147b82 */ /* 0x000f220000000800 */
[----:B------:R-:W-:Y:S01]  /*2090*/  BSSY.RECONVERGENT B0, `(.L_x_10) ;  /* 0x000001e000007945 */ /* 0x000fe20003800200 */
[----:B----4-:R-:W-:-:S03]  /*20a0*/  ISETP.GE.U32.AND P0, PT, R20, 0x2, PT ;  /* 0x000000021400780c */ /* 0x010fc60003f06070 */
[----:B------:R-:W-:Y:S10]  /*20b0*/  @P3 BRA `(.L_x_11) ;  /* 0x00000000006c3947 */ /* 0x000ff40003800000 */
[----:B---3--:R-:W3:Y:S01]  /*20c0*/  LDC.64 R10, c[0x0][0x3f8] ;  /* 0x0000fe00ff0a7b82 */ /* 0x008ee20000000a00 */
[----:B------:R-:W-:-:S07]  /*20d0*/  IMAD R23, R2, 0x15, R26 ;  /* 0x0000001502177824 */ /* 0x000fce00078e021a */
[----:B-12---:R-:W1:Y:S01]  /*20e0*/  LDC.64 R16, c[0x0][0x3d8] ;  /* 0x0000f600ff107b82 */ /* 0x006e620000000a00 */
[----:B---3--:R-:W-:Y:S01]  /*20f0*/  IMAD.WIDE.U32 R18, R10, 0x3, RZ ;  /* 0x000000030a127825 */ /* 0x008fe200078e00ff */
[----:B------:R-:W-:-:S04]  /*2100*/  LEA R21, R11, R11, 0x1 ;  /* 0x0000000b0b157211 */ /* 0x000fc800078e08ff */
[----:B------:R-:W-:Y:S01]  /*2110*/  IADD3 R19, PT, PT, R19, R21, RZ ;  /* 0x0000001513137210 */ /* 0x000fe20007ffe0ff */
[----:B-1----:R-:W-:-:S03]  /*2120*/  IMAD.WIDE R22, R23, 0x4, R16 ;  /* 0x0000000417167825 */ /* 0x002fc600078e0210 */
[----:B------:R-:W-:-:S04]  /*2130*/  LEA.HI R18, P2, R19, R18, RZ, 0x1 ;  /* 0x0000001213127211 */ /* 0x000fc800078508ff */
[----:B------:R-:W-:Y:S01]  /*2140*/  IADD3.X R21, PT, PT, RZ, R19, RZ, P2, !PT ;  /* 0x00000013ff157210 */ /* 0x000fe200017fe4ff */
[----:B------:R4:W-:Y:S01]  /*2150*/  REDG.E.ADD.F32.FTZ.RN.STRONG.GPU desc[UR12][R22.64], R12 ;  /* 0x0000000c160079a6 */ /* 0x0009e2000c12f30c */
[----:B------:R-:W-:Y:S02]  /*2160*/  LEA.HI R19, P2, R11, R10, RZ, 0x1 ;  /* 0x0000000a0b137211 */ /* 0x000fe400078508ff */
[----:B------:R-:W-:Y:S02]  /*2170*/  SHF.L.U32 R33, R18, 0x1, RZ ;  /* 0x0000000112217819 */ /* 0x000fe400000006ff */
[----:B------:R-:W-:Y:S02]  /*2180*/  SHF.L.U32 R17, R19, 0x1, RZ ;  /* 0x0000000113117819 */ /* 0x000fe400000006ff */
[----:B------:R-:W-:Y:S02]  /*2190*/  IADD3.X R2, PT, PT, RZ, R11, RZ, P2, !PT ;  /* 0x0000000bff027210 */ /* 0x000fe400017fe4ff */
[----:B------:R-:W-:-:S02]  /*21a0*/  LOP3.LUT R17, R17, 0xfffffffc, RZ, 0xc0, !PT ;  /* 0xfffffffc11117812 */ /* 0x000fc400078ec0ff */
[----:B------:R-:W-:Y:S02]  /*21b0*/  LEA R16, P3, R10, R22, 0x2 ;  /* 0x000000160a107211 */ /* 0x000fe400078610ff */
[----:B------:R-:W-:Y:S02]  /*21c0*/  LOP3.LUT R33, R33, 0xfffffffc, RZ, 0xc0, !PT ;  /* 0xfffffffc21217812 */ /* 0x000fe400078ec0ff */
[----:B------:R-:W-:Y:S02]  /*21d0*/  SHF.L.U64.HI R21, R18, 0x1, R21 ;  /* 0x0000000112157819 */ /* 0x000fe40000010215 */
[----:B------:R-:W-:Y:S02]  /*21e0*/  SHF.L.U64.HI R19, R19, 0x1, R2 ;  /* 0x0000000113137819 */ /* 0x000fe40000010202 */
[----:B------:R-:W-:Y:S02]  /*21f0*/  IADD3 R18, P2, PT, R22, R17, RZ ;  /* 0x0000001116127210 */ /* 0x000fe40007f5e0ff */
[----:B------:R-:W-:-:S02]  /*2200*/  LEA.HI.X R17, R10, R23, R11, 0x2, P3 ;  /* 0x000000170a117211 */ /* 0x000fc400018f140b */
[----:B------:R-:W-:Y:S02]  /*2210*/  IADD3 R10, P3, PT, R22, R33, RZ ;  /* 0x00000021160a7210 */ /* 0x000fe40007f7e0ff */
[C---:B------:R-:W-:Y:S02]  /*2220*/  IADD3.X R19, PT, PT, R23.reuse, R19, RZ, P2, !PT ;  /* 0x0000001317137210 */ /* 0x040fe400017fe4ff */
[----:B------:R-:W-:-:S03]  /*2230*/  IADD3.X R11, PT, PT, R23, R21, RZ, P3, !PT ;  /* 0x00000015170b7210 */ /* 0x000fc60001ffe4ff */
[----:B------:R4:W-:Y:S04]  /*2240*/  REDG.E.ADD.F32.FTZ.RN.STRONG.GPU desc[UR12][R18.64], R13 ;  /* 0x0000000d120079a6 */ /* 0x0009e8000c12f30c */
[----:B------:R4:W-:Y:S04]  /*2250*/  REDG.E.ADD.F32.FTZ.RN.STRONG.GPU desc[UR12][R16.64], R14 ;  /* 0x0000000e100079a6 */ /* 0x0009e8000c12f30c */
[----:B------:R4:W-:Y:S02]  /*2260*/  REDG.E.ADD.F32.FTZ.RN.STRONG.GPU desc[UR12][R10.64], R15 ;  /* 0x0000000f0a0079a6 */ /* 0x0009e4000c12f30c */
.L_x_11:
[----:B------:R-:W-:Y:S05]  /*2270*/  BSYNC.RECONVERGENT B0 ;  /* 0x0000000000007941 */ /* 0x000fea0003800200 */
.L_x_10:
[----:B------:R-:W-:Y:S05]  /*2280*/  @!P0 BRA `(.L_x_12) ;  /* 0x0000000800a08947 */ /* 0x000fea0003800000 */
[----:B----4-:R-:W4:Y:S01]  /*2290*/  LDC.64 R22, c[0x0][0x3d0] ;  /* 0x0000f400ff167b82 */ /* 0x010f220000000a00 */
[----:B------:R-:W-:Y:S02]  /*22a0*/  LOP3.LUT R11, R32, 0x1, RZ, 0xc0, !PT ;  /* 0x00000001200b7812 */ /* 0x000fe400078ec0ff */
[----:B------:R-:W-:-:S03]  /*22b0*/  ISETP.GE.U32.AND P2, PT, R20, 0x8, PT ;  /* 0x000000081400780c */ /* 0x000fc60003f46070 */
[----:B------:R-:W-:-:S04]  /*22c0*/  IMAD R13, R11, R24, RZ ;  /* 0x000000180b0d7224 */ /* 0x000fc800078e02ff */
[----:B------:R-:W-:-:S05]  /*22d0*/  IMAD R2, R13, R20, RZ ;  /* 0x000000140d027224 */ /* 0x000fca00078e02ff */
[----:B------:R-:W-:-:S05]  /*22e0*/  SHF.L.U32 R11, R2, 0x1, RZ ;  /* 0x00000001020b7819 */ /* 0x000fca00000006ff */
[----:B----4-:R-:W-:Y:S01]  /*22f0*/  IMAD.WIDE R22, R11, 0x4, R22 ;  /* 0x000000040b167825 */ /* 0x010fe200078e0216 */
[----:B------:R-:W-:Y:S06]  /*2300*/  @P1 BRA `(.L_x_13) ;  /* 0x0000000000501947 */ /* 0x000fec0003800000 */
[----:B---3--:R-:W3:Y:S01]  /*2310*/  LDC.64 R10, c[0x0][0x3c8] ;  /* 0x0000f200ff0a7b82 */ /* 0x008ee20000000a00 */
[----:B------:R-:W-:Y:S01]  /*2320*/  LOP3.LUT P0, R2, R32, 0x2, RZ, 0xc0, !PT ;  /* 0x0000000220027812 */ /* 0x000fe2000780c0ff */
[----:B------:R-:W-:Y:S01]  /*2330*/  IMAD R15, R24, UR8, R25 ;  /* 0x00000008180f7c24 */ /* 0x000fe2000f8e0219 */
[----:B------:R-:W-:Y:S02]  /*2340*/  IADD3 R13, PT, PT, R13, R25, RZ ;  /* 0x000000190d0d7210 */ /* 0x000fe40007ffe0ff */
[----:B--2---:R-:W-:-:S04]  /*2350*/  SEL R17, R20, RZ, !P0 ;  /* 0x000000ff14117207 */ /* 0x004fc80004000000 */
[----:B------:R-:W-:Y:S01]  /*2360*/  ISETP.NE.AND P0, PT, R17, -0x1, PT ;  /* 0xffffffff1100780c */ /* 0x000fe20003f05270 */
[----:B---3--:R-:W-:-:S04]  /*2370*/  IMAD.WIDE.U32 R10, R13, 0x4, R10 ;  /* 0x000000040d0a7825 */ /* 0x008fc800078e000a */
[----:B------:R-:W-:Y:S01]  /*2380*/  IMAD.WIDE.U32 R12, R15, 0x8, R22 ;  /* 0x000000080f0c7825 */ /* 0x000fe200078e0016 */
[----:B------:R-:W-:-:S04]  /*2390*/  IADD3 R15, PT, PT, -R2, 0x1, RZ ;  /* 0x00000001020f7810 */ /* 0x000fc80007ffe1ff */
[----:B------:R4:W-:Y:S01]  /*23a0*/  STG.E.64 desc[UR12][R12.64], R8 ;  /* 0x000000080c007986 */ /* 0x0009e2000c101b0c */
[----:B------:R-:W-:Y:S06]  /*23b0*/  MEMBAR.ALL.GPU ;  /* 0x0000000000007992 */ /* 0x000fec000000a000 */
[----:B------:R-:W-:-:S00]  /*23c0*/  ERRBAR ;  /* 0x00000000000079ab */ /* 0x000fc00000000000 */
[----:B------:R-:W-:Y:S06]  /*23d0*/  CGAERRBAR ;  /* 0x00000000000075ab */ /* 0x000fec0000000000 */
[----:B------:R4:W-:Y:S01]  /*23e0*/  REDG.E.ADD.S32.STRONG.GPU desc[UR12][R10.64], R15 ;  /* 0x0000000f0a00798e */ /* 0x0009e2000c12e30c */
[----:B------:R-:W-:Y:S05]  /*23f0*/  @!P0 BRA `(.L_x_13) ;  /* 0x0000000000148947 */ /* 0x000fea0003800000 */
.L_x_14:
[----:B------:R-:W2:Y:S04]  /*2400*/  LDG.E.STRONG.GPU R2, desc[UR12][R10.64] ;  /* 0x0000000c0a027981 */ /* 0x000ea8000c1ef900 */
[----:B--2---:R-:W-:Y:S01]  /*2410*/  CCTL.IVALL ;  /* 0x00000000ff00798f */ /* 0x004fe20002000000 */
[----:B------:R-:W-:Y:S05]  /*2420*/  YIELD ;  /* 0x0000000000007946 */ /* 0x000fea0003800000 */
[----:B------:R-:W-:-:S13]  /*2430*/  ISETP.NE.AND P0, PT, R2, R17, PT ;  /* 0x000000110200720c */ /* 0x000fda0003f05270 */
[----:B------:R-:W-:Y:S05]  /*2440*/  @P0 BRA `(.L_x_14) ;  /* 0xfffffffc00ec0947 */ /* 0x000fea000383ffff */
.L_x_13:
[----:B------:R-:W-:Y:S05]  /*2450*/  WARPSYNC.ALL ;  /* 0x0000000000007948 */ /* 0x000fea0003800000 */
[----:B------:R-:W-:Y:S01]  /*2460*/  BAR.SYNC.DEFER_BLOCKING 0x0 ;  /* 0x0000000000007b1d */ /* 0x000fe20000010000 */
[----:B------:R-:W-:-:S05]  /*2470*/  HFMA2 R2, -RZ, RZ, 0, 0 ;  /* 0x00000000ff027431 */ /* 0x000fca00000001ff */
[----:B------:R-:W-:Y:S05]  /*2480*/  @!P2 BRA `(.L_x_15) ;  /* 0x000000040020a947 */ /* 0x000fea0003800000 */
[CC--:B------:R-:W-:Y:S01]  /*2490*/  LEA R21, R24.reuse, R25.reuse, 0x1 ;  /* 0x0000001918157211 */ /* 0x0c0fe200078e08ff */
[C-C-:B------:R-:W-:Y:S01]  /*24a0*/  IMAD R19, R24.reuse, 0x5, R25.reuse ;  /* 0x0000000518137824 */ /* 0x140fe200078e0219 */
[CC--:B------:R-:W-:Y:S01]  /*24b0*/  LEA R20, R24.reuse, R25.reuse, 0x2 ;  /* 0x0000001918147211 */ /* 0x0c0fe200078e10ff */
[C-C-:B------:R-:W-:Y:S01]  /*24c0*/  IMAD R18, R24.reuse, 0x6, R25.reuse ;  /* 0x0000000618127824 */ /* 0x140fe200078e0219 */
[----:B----4-:R-:W-:Y:S01]  /*24d0*/  IADD3 R15, PT, PT, R25, R24, RZ ;  /* 0x00000018190f7210 */ /* 0x010fe20007ffe0ff */
[C-C-:B--2---:R-:W-:Y:S01]  /*24e0*/  IMAD R17, R24.reuse, 0x3, R25.reuse ;  /* 0x0000000318117824 */ /* 0x144fe200078e0219 */
[----:B------:R-:W-:Y:S01]  /*24f0*/  MOV R14, RZ ;  /* 0x000000ff000e7202 */ /* 0x000fe20000000f00 */
[----:B-1----:R-:W-:Y:S01]  /*2500*/  IMAD R16, R24, 0x7, R25 ;  /* 0x0000000718107824 */ /* 0x002fe200078e0219 */
[----:B------:R-:W-:Y:S01]  /*2510*/  MOV R2, R25 ;  /* 0x0000001900027202 */ /* 0x000fe20000000f00 */
[----:B------:R-:W-:-:S12]  /*2520*/  UIADD3 UR4, UPT, UPT, -UR8, URZ, URZ ;  /* 0x000000ff08047290 */ /* 0x000fd8000fffe1ff */
.L_x_16:
[----:B------:R-:W-:Y:S02]  /*2530*/  ISETP.EQ.OR P0, PT, RZ, UR4, P1 ;  /* 0x00000004ff007c0c */ /* 0x000fe40008f02670 */
[----:B---3--:R-:W-:-:S04]  /*2540*/  IADD3 R10, PT, PT, R14, 0x1, RZ ;  /* 0x000000010e0a7810 */ /* 0x008fc80007ffe0ff */
[----:B------:R-:W-:-:S07]  /*2550*/  ISETP.EQ.OR P2, PT, R10, UR8, P1 ;  /* 0x000000080a007c0c */ /* 0x000fce0008f42670 */
[----:B------:R-:W-:-:S06]  /*2560*/  @!P0 IMAD.WIDE.U32 R12, R2, 0x8, R22 ;  /* 0x00000008020c8825 */ /* 0x000fcc00078e0016 */
[----:B------:R-:W0:Y:S01]  /*2570*/  @!P0 LDG.E.64 R12, desc[UR12][R12.64] ;  /* 0x0000000c0c0c8981 */ /* 0x000e22000c1e1b00 */
[----:B------:R-:W-:-:S06]  /*2580*/  @!P2 IMAD.WIDE.U32 R10, R15, 0x8, R22 ;  /* 0x000000080f0aa825 */ /* 0x000fcc00078e0016 */
[----:B------:R-:W2:Y:S01]  /*2590*/  @!P2 LDG.E.64 R10, desc[UR12][R10.64] ;  /* 0x0000000c0a0aa981 */ /* 0x000ea2000c1e1b00 */
[----:B------:R-:W-:Y:S01]  /*25a0*/  IADD3 R33, PT, PT, R14, 0x2, RZ ;  /* 0x000000020e217810 */ /* 0x000fe20007ffe0ff */
[----:B0-----:R-:W-:Y:S01]  /*25b0*/  @!P0 FADD.FTZ R8, R8, R12 ;  /* 0x0000000c08088221 */ /* 0x001fe20000010000 */
[----:B------:R-:W-:Y:S02]  /*25c0*/  @!P0 FADD.FTZ R9, R9, R13 ;  /* 0x0000000d09098221 */ /* 0x000fe40000010000 */
[----:B------:R-:W-:Y:S02]  /*25d0*/  ISETP.EQ.OR P0, PT, R33, UR8, P1 ;  /* 0x0000000821007c0c */ /* 0x000fe40008f02670 */
[----:B------:R-:W-:Y:S01]  /*25e0*/  IADD3 R33, PT, PT, R14, 0x3, RZ ;  /* 0x000000030e217810 */ /* 0x000fe20007ffe0ff */
[----:B--2---:R-:W-:Y:S01]  /*25f0*/  @!P2 FADD.FTZ R8, R8, R10 ;  /* 0x0000000a0808a221 */ /* 0x004fe20000010000 */
[----:B------:R-:W-:-:S09]  /*2600*/  @!P2 FADD.FTZ R9, R9, R11 ;  /* 0x0000000b0909a221 */ /* 0x000fd20000010000 */
[----:B------:R-:W-:Y:S01]  /*2610*/  @!P0 IMAD.WIDE.U32 R12, R21, 0x8, R22 ;  /* 0x00000008150c8825 */ /* 0x000fe200078e0016 */
[----:B------:R-:W-:-:S05]  /*2620*/  ISETP.EQ.OR P2, PT, R33, UR8, P1 ;  /* 0x0000000821007c0c */ /* 0x000fca0008f42670 */
[----:B------:R-:W2:Y:S08]  /*2630*/  @!P0 LDG.E.64 R12, desc[UR12][R12.64] ;  /* 0x0000000c0c0c8981 */ /* 0x000eb0000c1e1b00 */
[----:B------:R-:W-:-:S06]  /*2640*/  @!P2 IMAD.WIDE.U32 R10, R17, 0x8, R22 ;  /* 0x00000008110aa825 */ /* 0x000fcc00078e0016 */
[----:B------:R-:W3:Y:S01]  /*2650*/  @!P2 LDG.E.64 R10, desc[UR12][R10.64] ;  /* 0x0000000c0a0aa981 */ /* 0x000ee2000c1e1b00 */
[----:B------:R-:W-:Y:S01]  /*2660*/  IADD3 R33, PT, PT, R14, 0x4, RZ ;  /* 0x000000040e217810 */ /* 0x000fe20007ffe0ff */
[----:B--2---:R-:W-:Y:S01]  /*2670*/  @!P0 FADD.FTZ R8, R8, R12 ;  /* 0x0000000c08088221 */ /* 0x004fe20000010000 */
[----:B------:R-:W-:Y:S02]  /*2680*/  @!P0 FADD.FTZ R9, R9, R13 ;  /* 0x0000000d09098221 */ /* 0x000fe40000010000 */
[----:B------:R-:W-:Y:S02]  /*2690*/  ISETP.EQ.OR P0, PT, R33, UR8, P1 ;  /* 0x0000000821007c0c */ /* 0x000fe40008f02670 */
[----:B------:R-:W-:-:S11]  /*26a0*/  IADD3 R33, PT, PT, R14, 0x5, RZ ;  /* 0x000000050e217810 */ /* 0x000fd60007ffe0ff */
[----:B------:R-:W-:-:S04]  /*26b0*/  @!P0 IMAD.WIDE.U32 R12, R20, 0x8, R22 ;  /* 0x00000008140c8825 */ /* 0x000fc800078e0016 */
[----:B---3--:R-:W-:Y:S01]  /*26c0*/  @!P2 FADD.FTZ R8, R8, R10 ;  /* 0x0000000a0808a221 */ /* 0x008fe20000010000 */
[----:B------:R-:W-:Y:S01]  /*26d0*/  @!P2 FADD.FTZ R9, R9, R11 ;  /* 0x0000000b0909a221 */ /* 0x000fe20000010000 */
[----:B------:R-:W-:Y:S01]  /*26e0*/  ISETP.EQ.OR P2, PT, R33, UR8, P1 ;  /* 0x0000000821007c0c */ /* 0x000fe20008f42670 */
[----:B------:R-:W2:-:S12]  /*26f0*/  @!P0 LDG.E.64 R12, desc[UR12][R12.64] ;  /* 0x0000000c0c0c8981 */ /* 0x000e98000c1e1b00 */
        /* <DEDUP_REMOVED lines=14> */
[----:B------:R-:W0:Y:S01]  /*27e0*/  LDC R33, c[0x0][0x370] ;  /* 0x0000dc00ff217b82 */ /* 0x000e220000000800 */
[----:B------:R-:W-:Y:S01]  /*27f0*/  IADD3 R14, PT, PT, R14, 0x8, RZ ;  /* 0x000000080e0e7810 */ /* 0x000fe20007ffe0ff */
[----:B------:R-:W-:Y:S01]  /*2800*/  UIADD3 UR4, UPT, UPT, UR4, 0x8, URZ ;  /* 0x0000000804047890 */ /* 0x000fe2000fffe0ff */
[C---:B------:R-:W-:Y:S02]  /*2810*/  LEA R2, R24.reuse, R2, 0x3 ;  /* 0x0000000218027211 */ /* 0x040fe400078e18ff */
[C---:B------:R-:W-:Y:S02]  /*2820*/  LEA R15, R24.reuse, R15, 0x3 ;  /* 0x0000000f180f7211 */ /* 0x040fe400078e18ff */
[C---:B------:R-:W-:Y:S02]  /*2830*/  LEA R21, R24.reuse, R21, 0x3 ;  /* 0x0000001518157211 */ /* 0x040fe400078e18ff */
[----:B------:R-:W-:-:S02]  /*2840*/  LEA R17, R24, R17, 0x3 ;  /* 0x0000001118117211 */ /* 0x000fc400078e18ff */
[C---:B------:R-:W-:Y:S02]  /*2850*/  LEA R20, R24.reuse, R20, 0x3 ;  /* 0x0000001418147211 */ /* 0x040fe400078e18ff */
[C---:B------:R-:W-:Y:S02]  /*2860*/  LEA R19, R24.reuse, R19, 0x3 ;  /* 0x0000001318137211 */ /* 0x040fe400078e18ff */
[C---:B------:R-:W-:Y:S02]  /*2870*/  LEA R18, R24.reuse, R18, 0x3 ;  /* 0x0000001218127211 */ /* 0x040fe400078e18ff */
[----:B------:R-:W-:Y:S01]  /*2880*/  LEA R16, R24, R16, 0x3 ;  /* 0x0000001018107211 */ /* 0x000fe200078e18ff */
[----:B--2---:R-:W-:Y:S01]  /*2890*/  @!P0 FADD.FTZ R9, R9, R13 ;  /* 0x0000000d09098221 */ /* 0x004fe20000010000 */
[----:B0-----:R-:W-:Y:S01]  /*28a0*/  LOP3.LUT R13, R33, 0x7ffffff8, RZ, 0xc0, !PT ;  /* 0x7ffffff8210d7812 */ /* 0x001fe200078ec0ff */
[----:B------:R-:W-:-:S03]  /*28b0*/  @!P0 FADD.FTZ R8, R8, R12 ;  /* 0x0000000c08088221 */ /* 0x000fc60000010000 */
[----:B------:R-:W-:Y:S01]  /*28c0*/  ISETP.NE.AND P0, PT, R14, R13, PT ;  /* 0x0000000d0e00720c */ /* 0x000fe20003f05270 */
[----:B---3--:R-:W-:Y:S01]  /*28d0*/  @!P2 FADD.FTZ R8, R8, R10 ;  /* 0x0000000a0808a221 */ /* 0x008fe20000010000 */
[----:B------:R-:W-:-:S11]  /*28e0*/  @!P2 FADD.FTZ R9, R9, R11 ;  /* 0x0000000b0909a221 */ /* 0x000fd60000010000 */
[----:B------:R-:W-:Y:S05]  /*28f0*/  @P0 BRA `(.L_x_16) ;  /* 0xfffffffc000c0947 */ /* 0x000fea000383ffff */
[----:B------:R-:W-:-:S07]  /*2900*/  MOV R2, R13 ;  /* 0x0000000d00027202 */ /* 0x000fce0000000f00 */
.L_x_15:
[----:B------:R-:W5:Y:S02]  /*2910*/  LDCU UR5, c[0x0][0x370] ;  /* 0x00006e00ff0577ac */ /* 0x000f640008000800 */
[----:B-----5:R-:W-:-:S09]  /*2920*/  ULOP3.LUT UP0, UR4, UR5, 0x7, URZ, 0xc0, !UPT ;  /* 0x0000000705047892 */ /* 0x020fd2000f80c0ff */
[----:B------:R-:W-:Y:S05]  /*2930*/  BRA.U !UP0, `(.L_x_12) ;  /* 0x0000000108f47547 */ /* 0x000fea000b800000 */
[----:B------:R-:W-:Y:S02]  /*2940*/  UIADD3 UR4, UPT, UPT, UR4, -0x1, URZ ;  /* 0xffffffff04047890 */ /* 0x000fe4000fffe0ff */
[----:B------:R-:W-:Y:S02]  /*2950*/  ULOP3.LUT UP1, UR7, UR5, 0x3, URZ, 0xc0, !UPT ;  /* 0x0000000305077892 */ /* 0x000fe4000f82c0ff */
[----:B------:R-:W-:-:S09]  /*2960*/  UISETP.GE.U32.AND UP0, UPT, UR4, 0x3, UPT ;  /* 0x000000030400788c */ /* 0x000fd2000bf06070 */
[----:B------:R-:W-:Y:S05]  /*2970*/  BRA.U !UP0, `(.L_x_17) ;  /* 0x0000000108707547 */ /* 0x000fea000b800000 */
[C---:B----4-:R-:W-:Y:S02]  /*2980*/  IADD3 R13, PT, PT, R2.reuse, 0x1, RZ ;  /* 0x00000001020d7810 */ /* 0x050fe40007ffe0ff */
[C---:B------:R-:W-:Y:S02]  /*2990*/  ISETP.EQ.OR P0, PT, R2.reuse, UR8, P1 ;  /* 0x0000000802007c0c */ /* 0x040fe40008f02670 */
[C---:B------:R-:W-:Y:S02]  /*29a0*/  IADD3 R15, PT, PT, R2.reuse, 0x2, RZ ;  /* 0x00000002020f7810 */ /* 0x040fe40007ffe0ff */
[----:B------:R-:W-:Y:S02]  /*29b0*/  ISETP.EQ.OR P2, PT, R13, UR8, P1 ;  /* 0x000000080d007c0c */ /* 0x000fe40008f42670 */
[----:B--2---:R-:W-:Y:S02]  /*29c0*/  IADD3 R17, PT, PT, R2, 0x3, RZ ;  /* 0x0000000302117810 */ /* 0x004fe40007ffe0ff */
[----:B------:R-:W-:-:S02]  /*29d0*/  ISETP.EQ.OR P3, PT, R15, UR8, P1 ;  /* 0x000000080f007c0c */ /* 0x000fc40008f62670 */
[----:B------:R-:W-:-:S03]  /*29e0*/  ISETP.EQ.OR P4, PT, R17, UR8, P1 ;  /* 0x0000000811007c0c */ /* 0x000fc60008f82670 */
[----:B------:R-:W-:-:S04]  /*29f0*/  @!P0 IMAD R11, R2, R24, R25 ;  /* 0x00000018020b8224 */ /* 0x000fc800078e0219 */
[----:B------:R-:W-:Y:S02]  /*2a00*/  @!P2 IMAD R13, R13, R24, R25 ;  /* 0x000000180d0da224 */ /* 0x000fe400078e0219 */
[----:B---3--:R-:W-:-:S04]  /*2a10*/  @!P0 IMAD.WIDE.U32 R10, R11, 0x8, R22 ;  /* 0x000000080b0a8825 */ /* 0x008fc800078e0016 */
[-C--:B------:R-:W-:Y:S02]  /*2a20*/  @!P3 IMAD R15, R15, R24.reuse, R25 ;  /* 0x000000180f0fb224 */ /* 0x080fe400078e0219 */
[----:B------:R-:W-:Y:S01]  /*2a30*/  @!P2 IMAD.WIDE.U32 R12, R13, 0x8, R22 ;  /* 0x000000080d0ca825 */ /* 0x000fe200078e0016 */
[----:B------:R-:W0:Y:S03]  /*2a40*/  @!P0 LDG.E.64 R10, desc[UR12][R10.64] ;  /* 0x0000000c0a0a8981 */ /* 0x000e26000c1e1b00 */
[----:B------:R-:W-:Y:S02]  /*2a50*/  @!P4 IMAD R17, R17, R24, R25 ;  /* 0x000000181111c224 */ /* 0x000fe400078e0219 */
[--C-:B------:R-:W-:Y:S01]  /*2a60*/  @!P3 IMAD.WIDE.U32 R14, R15, 0x8, R22.reuse ;  /* 0x000000080f0eb825 */ /* 0x100fe200078e0016 */
[----:B------:R-:W2:Y:S03]  /*2a70*/  @!P2 LDG.E.64 R12, desc[UR12][R12.64] ;  /* 0x0000000c0c0ca981 */ /* 0x000ea6000c1e1b00 */
[----:B-1----:R-:W-:-:S02]  /*2a80*/  @!P4 IMAD.WIDE.U32 R16, R17, 0x8, R22 ;  /* 0x000000081110c825 */ /* 0x002fc400078e0016 */
[----:B------:R-:W3:Y:S04]  /*2a90*/  @!P3 LDG.E.64 R14, desc[UR12][R14.64] ;  /* 0x0000000c0e0eb981 */ /* 0x000ee8000c1e1b00 */
[----:B------:R-:W4:Y:S01]  /*2aa0*/  @!P4 LDG.E.64 R16, desc[UR12][R16.64] ;  /* 0x0000000c1010c981 */ /* 0x000f22000c1e1b00 */
[----:B------:R-:W-:Y:S01]  /*2ab0*/  IADD3 R2, PT, PT, R2, 0x4, RZ ;  /* 0x0000000402027810 */ /* 0x000fe20007ffe0ff */
[----:B0-----:R-:W-:Y:S01]  /*2ac0*/  @!P0 FADD.FTZ R8, R8, R10 ;  /* 0x0000000a08088221 */ /* 0x001fe20000010000 */
[----:B------:R-:W-:-:S03]  /*2ad0*/  @!P0 FADD.FTZ R9, R9, R11 ;  /* 0x0000000b09098221 */ /* 0x000fc60000010000 */
[----:B--2---:R-:W-:Y:S01]  /*2ae0*/  @!P2 FADD.FTZ R8, R8, R12 ;  /* 0x0000000c0808a221 */ /* 0x004fe20000010000 */
[----:B------:R-:W-:-:S03]  /*2af0*/  @!P2 FADD.FTZ R9, R9, R13 ;  /* 0x0000000d0909a221 */ /* 0x000fc60000010000 */
[----:B---3--:R-:W-:Y:S01]  /*2b00*/  @!P3 FADD.FTZ R8, R8, R14 ;  /* 0x0000000e0808b221 */ /* 0x008fe20000010000 */
[----:B------:R-:W-:-:S03]  /*2b10*/  @!P3 FADD.FTZ R9, R9, R15 ;  /* 0x0000000f0909b221 */ /* 0x000fc60000010000 */
[----:B----4-:R-:W-:Y:S01]  /*2b20*/  @!P4 FADD.FTZ R8, R8, R16 ;  /* 0x000000100808c221 */ /* 0x010fe20000010000 */
[----:B------:R-:W-:-:S07]  /*2b30*/  @!P4 FADD.FTZ R9, R9, R17 ;  /* 0x000000110909c221 */ /* 0x000fce0000010000 */
.L_x_17:
[----:B------:R-:W-:Y:S05]  /*2b40*/  BRA.U !UP1, `(.L_x_12) ;  /* 0x0000000109707547 */ /* 0x000fea000b800000 */
[----:B------:R-:W-:Y:S02]  /*2b50*/  UISETP.NE.AND UP0, UPT, UR7, 0x1, UPT ;  /* 0x000000010700788c */ /* 0x000fe4000bf05270 */
[----:B------:R-:W-:-:S06]  /*2b60*/  ULOP3.LUT UR4, UR5, 0x1, URZ, 0xc0, !UPT ;  /* 0x0000000105047892 */ /* 0x000fcc000f8ec0ff */
[----:B------:R-:W-:Y:S01]  /*2b70*/  MOV R14, UR4 ;  /* 0x00000004000e7c02 */ /* 0x000fe20008000f00 */
[----:B------:R-:W-:Y:S06]  /*2b80*/  BRA.U !UP0, `(.L_x_18) ;  /* 0x0000000108387547 */ /* 0x000fec000b800000 */
[C---:B----4-:R-:W-:Y:S02]  /*2b90*/  IADD3 R13, PT, PT, R2.reuse, 0x1, RZ ;  /* 0x00000001020d7810 */ /* 0x050fe40007ffe0ff */
[----:B------:R-:W-:Y:S02]  /*2ba0*/  ISETP.EQ.OR P2, PT, R2, UR8, P1 ;  /* 0x0000000802007c0c */ /* 0x000fe40008f42670 */
[----:B------:R-:W-:-:S11]  /*2bb0*/  ISETP.EQ.OR P0, PT, R13, UR8, P1 ;  /* 0x000000080d007c0c */ /* 0x000fd60008f02670 */
[-CC-:B------:R-:W-:Y:S02]  /*2bc0*/  @!P2 IMAD R11, R2, R24.reuse, R25.reuse ;  /* 0x00000018020ba224 */ /* 0x180fe400078e0219 */
[----:B------:R-:W-:Y:S02]  /*2bd0*/  @!P0 IMAD R13, R13, R24, R25 ;  /* 0x000000180d0d8224 */ /* 0x000fe400078e0219 */
[----:B---3--:R-:W-:-:S04]  /*2be0*/  @!P2 IMAD.WIDE.U32 R10, R11, 0x8, R22 ;  /* 0x000000080b0aa825 */ /* 0x008fc800078e0016 */
[----:B------:R-:W-:Y:S02]  /*2bf0*/  @!P0 IMAD.WIDE.U32 R12, R13, 0x8, R22 ;  /* 0x000000080d0c8825 */ /* 0x000fe400078e0016 */
[----:B------:R-:W0:Y:S04]  /*2c00*/  @!P2 LDG.E.64 R10, desc[UR12][R10.64] ;  /* 0x0000000c0a0aa981 */ /* 0x000e28000c1e1b00 */
[----:B------:R-:W3:Y:S01]  /*2c10*/  @!P0 LDG.E.64 R12, desc[UR12][R12.64] ;  /* 0x0000000c0c0c8981 */ /* 0x000ee2000c1e1b00 */
[----:B------:R-:W-:Y:S01]  /*2c20*/  IADD3 R2, PT, PT, R2, 0x2, RZ ;  /* 0x0000000202027810 */ /* 0x000fe20007ffe0ff */
[----:B0-----:R-:W-:Y:S01]  /*2c30*/  @!P2 FADD.FTZ R8, R8, R10 ;  /* 0x0000000a0808a221 */ /* 0x001fe20000010000 */
[----:B------:R-:W-:-:S03]  /*2c40*/  @!P2 FADD.FTZ R9, R9, R11 ;  /* 0x0000000b0909a221 */ /* 0x000fc60000010000 */
[----:B---3--:R-:W-:Y:S01]  /*2c50*/  @!P0 FADD.FTZ R8, R8, R12 ;  /* 0x0000000c08088221 */ /* 0x008fe20000010000 */
[----:B------:R-:W-:-:S07]  /*2c60*/  @!P0 FADD.FTZ R9, R9, R13 ;  /* 0x0000000d09098221 */ /* 0x000fce0000010000 */
.L_x_18:
[----:B------:R-:W-:Y:S01]  /*2c70*/  ISETP.EQ.OR P0, PT, R2, UR8, P1 ;  /* 0x0000000802007c0c */ /* 0x000fe20008f02670 */
[----:B------:R-:W-:Y:S03]  /*2c80*/  BSSY.RECONVERGENT B0, `(.L_x_12) ;  /* 0x0000008000007945 */ /* 0x000fe60003800200 */
[----:B------:R-:W-:-:S13]  /*2c90*/  ISETP.NE.U32.OR P0, PT, R14, 0x1, P0 ;  /* 0x000000010e00780c */ /* 0x000fda0000705470 */
[----:B------:R-:W-:Y:S05]  /*2ca0*/  @P0 BRA `(.L_x_19) ;  /* 0x0000000000140947 */ /* 0x000fea0003800000 */
[----:B----4-:R-:W-:-:S04]  /*2cb0*/  IMAD R11, R24, R2, R25 ;  /* 0x00000002180b7224 */ /* 0x010fc800078e0219 */
[----:B------:R-:W-:-:S06]  /*2cc0*/  IMAD.WIDE.U32 R22, R11, 0x8, R22 ;  /* 0x000000080b167825 */ /* 0x000fcc00078e0016 */
[----:B------:R-:W0:Y:S02]  /*2cd0*/  LDG.E.64 R22, desc[UR12][R22.64] ;  /* 0x0000000c16167981 */ /* 0x000e24000c1e1b00 */
[----:B0--3--:R-:W-:Y:S01]  /*2ce0*/  FADD.FTZ R8, R8, R22 ;  /* 0x0000001608087221 */ /* 0x009fe20000010000 */
[----:B------:R-:W-:-:S07]  /*2cf0*/  FADD.FTZ R9, R9, R23 ;  /* 0x0000001709097221 */ /* 0x000fce0000010000 */
.L_x_19:
[----:B------:R-:W-:Y:S05]  /*2d00*/  BSYNC.RECONVERGENT B0 ;  /* 0x0000000000007941 */ /* 0x000fea0003800200 */
.L_x_12:
[----:B------:R-:W5:Y:S01]  /*2d10*/  S2UR UR5, SR_CgaCtaId ;  /* 0x00000000000579c3 */ /* 0x000f620000008800 */
[----:B------:R-:W-:Y:S01]  /*2d20*/  UMOV UR4, 0x400 ;  /* 0x0000040000047882 */ /* 0x000fe20000000000 */
[----:B------:R-:W-:Y:S01]  /*2d30*/  LOP3.LUT R2, R26, 0xffff, RZ, 0xc0, !PT ;  /* 0x0000ffff1a027812 */ /* 0x000fe200078ec0ff */
[----:B------:R-:W0:Y:S01]  /*2d40*/  LDCU.64 UR10, c[0x0][0x400] ;  /* 0x00008000ff0a77ac */ /* 0x000e220008000a00 */
[C---:B---34-:R-:W-:Y:S02]  /*2d50*/  PRMT R10, R28.reuse, 0x7632, R10 ;  /* 0x000076321c0a7816 */ /* 0x058fe4000000000a */
[----:B------:R-:W-:Y:S01]  /*2d60*/  SHF.L.U32 R28, R28, 0x10, RZ ;  /* 0x000000101c1c7819 */ /* 0x000fe200000006ff */
[----:B------:R-:W-:Y:S01]  /*2d70*/  IMAD R2, R2, 0xc31, RZ ;  /* 0x00000c3102027824 */ /* 0x000fe200078e02ff */
[----:B------:R-:W3:Y:S01]  /*2d80*/  LDC R11, c[0x0][0x41c] ;  /* 0x00010700ff0b7b82 */ /* 0x000ee20000000800 */
[----:B------:R-:W-:Y:S02]  /*2d90*/  SHF.L.U32 R10, R10, 0x10, RZ ;  /* 0x000000100a0a7819 */ /* 0x000fe400000006ff */
[----:B------:R-:W-:Y:S01]  /*2da0*/  FADD.FTZ R15, R28, -UR9 ;  /* 0x800000091c0f7e21 */ /* 0x000fe20008010000 */
[----:B------:R-:W-:-:S02]  /*2db0*/  SHF.R.U32.HI R2, RZ, 0x10, R2 ;  /* 0x00000010ff027819 */ /* 0x000fc40000011602 */
[----:B------:R-:W-:Y:S01]  /*2dc0*/  FADD.FTZ R10, R10, -UR9 ;  /* 0x800000090a0a7e21 */ /* 0x000fe20008010000 */
[----:B------:R-:W-:Y:S01]  /*2dd0*/  FMUL.FTZ R15, R15, UR6 ;  /* 0x000000060f0f7c20 */ /* 0x000fe20008410000 */
[C---:B-1----:R-:W-:Y:S02]  /*2de0*/  PRMT R16, R29.reuse, 0x7632, R16 ;  /* 0x000076321d107816 */ /* 0x042fe40000000010 */
[----:B------:R-:W-:Y:S02]  /*2df0*/  SHF.L.U32 R29, R29, 0x10, RZ ;  /* 0x000000101d1d7819 */ /* 0x000fe400000006ff */
[----:B------:R-:W-:Y:S01]  /*2e00*/  SHF.L.U32 R16, R16, 0x10, RZ ;  /* 0x0000001010107819 */ /* 0x000fe200000006ff */
[----:B-----5:R-:W-:Y:S01]  /*2e10*/  ULEA UR4, UR5, UR4, 0x18 ;  /* 0x0000000405047291 */ /* 0x020fe2000f8ec0ff */
[----:B------:R-:W1:Y:S01]  /*2e20*/  LDCU.U8 UR5, c[0x0][0x414] ;  /* 0x00008280ff0577ac */ /* 0x000e620008000000 */
[----:B---3--:R-:W-:-:S07]  /*2e30*/  IMAD R11, R11, UR8, R2 ;  /* 0x000000080b0b7c24 */ /* 0x008fce000f8e0202 */
[----:B------:R3:W-:Y:S01]  /*2e40*/  @!P1 STS.64 [UR4+0xc8], R8 ;  /* 0x0000c808ff009988 */ /* 0x0007e20008000a04 */
[----:B------:R-:W-:Y:S01]  /*2e50*/  BAR.SYNC.DEFER_BLOCKING 0x0 ;  /* 0x0000000000007b1d */ /* 0x000fe20000010000 */
[C---:B0-----:R-:W-:Y:S02]  /*2e60*/  ISETP.GE.U32.AND P0, PT, R11.reuse, UR10, PT ;  /* 0x0000000a0b007c0c */ /* 0x041fe4000bf06070 */
[----:B------:R-:W-:Y:S02]  /*2e70*/  IADD3 R14, PT, PT, R11, 0x20, RZ ;  /* 0x000000200b0e7810 */ /* 0x000fe40007ffe0ff */
[C---:B---3--:R-:W-:Y:S01]  /*2e80*/  PRMT R8, R30.reuse, 0x7632, R8 ;  /* 0x000076321e087816 */ /* 0x048fe20000000008 */
[----:B-1----:R-:W-:Y:S01]  /*2e90*/  UISETP.NE.AND UP0, UPT, UR5, URZ, UPT ;  /* 0x000000ff0500728c */ /* 0x002fe2000bf05270 */
[----:B------:R-:W-:Y:S02]  /*2ea0*/  SHF.L.U32 R30, R30, 0x10, RZ ;  /* 0x000000101e1e7819 */ /* 0x000fe400000006ff */
[----:B------:R-:W-:-:S02]  /*2eb0*/  SHF.L.U32 R8, R8, 0x10, RZ ;  /* 0x0000001008087819 */ /* 0x000fc400000006ff */
[----:B------:R-:W-:Y:S01]  /*2ec0*/  ISETP.GE.U32.AND P1, PT, R14, UR10, PT ;  /* 0x0000000a0e007c0c */ /* 0x000fe2000bf26070 */
[----:B------:R-:W-:Y:S02]  /*2ed0*/  FADD.FTZ R30, R30, -UR9 ;  /* 0x800000091e1e7e21 */ /* 0x000fe40008010000 */
[----:B------:R-:W-:Y:S01]  /*2ee0*/  FADD.FTZ R9, R8, -UR9 ;  /* 0x8000000908097e21 */ /* 0x000fe20008010000 */
[----:B------:R-:W-:Y:S01]  /*2ef0*/  SHF.R.S32.HI R8, RZ, 0x1f, R11 ;  /* 0x0000001fff087819 */ /* 0x000fe2000001140b */
[----:B------:R-:W-:Y:S02]  /*2f00*/  FMUL.FTZ R19, R30, UR6 ;  /* 0x000000061e137c20 */ /* 0x000fe40008410000 */
[----:B------:R-:W-:Y:S01]  /*2f10*/  FMUL.FTZ R20, R9, UR6 ;  /* 0x0000000609147c20 */ /* 0x000fe20008410000 */
[----:B------:R-:W-:Y:S01]  /*2f20*/  ISETP.GE.AND.EX P0, PT, R8, UR11, PT, P0 ;  /* 0x0000000b08007c0c */ /* 0x000fe2000bf06300 */
[----:B------:R-:W0:Y:S01]  /*2f30*/  LDS.64 R12, [UR4+0xc8] ;  /* 0x0000c804ff0c7984 */ /* 0x000e220008000a00 */
[----:B------:R-:W0:Y:S02]  /*2f40*/  LDCU UR4, c[0x0][0x42c] ;  /* 0x00008580ff0477ac */ /* 0x000e240008000800 */
[----:B0-----:R-:W-:Y:S01]  /*2f50*/  FMUL.FTZ R2, R12, UR4 ;  /* 0x000000040c027c20 */ /* 0x001fe20008410000 */
[----:B--2---:R-:W-:Y:S01]  /*2f60*/  FMUL.FTZ R17, R13, UR4 ;  /* 0x000000040d117c20 */ /* 0x004fe20008410000 */
[----:B------:R-:W-:-:S03]  /*2f70*/  FMUL.FTZ R12, R10, UR6 ;  /* 0x000000060a0c7c20 */ /* 0x000fc60008410000 */
[C-C-:B------:R-:W-:Y:S01]  /*2f80*/  FFMA.FTZ R9, R2.reuse, R19, R17.reuse ;  /* 0x0000001302097223 */ /* 0x140fe20000010011 */
[C-C-:B------:R-:W-:Y:S01]  /*2f90*/  FFMA.FTZ R10, R2.reuse, R20, R17.reuse ;  /* 0x00000014020a7223 */ /* 0x140fe20000010011 */
[C-C-:B------:R-:W-:Y:S01]  /*2fa0*/  FFMA.FTZ R13, R2.reuse, R15, R17.reuse ;  /* 0x0000000f020d7223 */ /* 0x140fe20000010011 */
[----:B------:R-:W-:Y:S01]  /*2fb0*/  FFMA.FTZ R2, R2, R12, R17 ;  /* 0x0000000c02027223 */ /* 0x000fe20000010011 */
[----:B------:R-:W-:Y:S06]  /*2fc0*/  BRA.U !UP0, `(.L_x_20) ;  /* 0x0000000108487547 */ /* 0x000fec000b800000 */
[----:B------:R-:W-:Y:S01]  /*2fd0*/  FFMA.FTZ R18, R6, R19, R4 ;  /* 0x0000001306127223 */ /* 0x000fe20000010004 */
[----:B------:R-:W-:-:S03]  /*2fe0*/  FFMA.FTZ R17, R7, R20, R5 ;  /* 0x0000001407117223 */ /* 0x000fc60000010005 */
[----:B------:R-:W-:Y:S01]  /*2ff0*/  FMUL.FTZ R19, R18, -1.4426950216293334961 ;  /* 0xbfb8aa3b12137820 */ /* 0x000fe20000410000 */
[----:B------:R-:W-:-:S05]  /*3000*/  FMUL.FTZ R21, R17, -1.4426950216293334961 ;  /* 0xbfb8aa3b11157820 */ /* 0x000fca0000410000 */
[----:B------:R-:W0:Y:S08]  /*3010*/  MUFU.EX2 R19, R19 ;  /* 0x0000001300137308 */ /* 0x000e300000000800 */
[----:B------:R-:W1:Y:S01]  /*3020*/  MUFU.EX2 R21, R21 ;  /* 0x0000001500157308 */ /* 0x000e620000000800 */
[----:B0-----:R-:W-:-:S07]  /*3030*/  FADD.FTZ R20, R19, 1 ;  /* 0x3f80000013147421 */ /* 0x001fce0000010000 */
[----:B------:R-:W0:Y:S01]  /*3040*/  MUFU.RCP R20, R20 ;  /* 0x0000001400147308 */ /* 0x000e220000001000 */
[----:B-1----:R-:W-:-:S07]  /*3050*/  FADD.FTZ R22, R21, 1 ;  /* 0x3f80000015167421 */ /* 0x002fce0000010000 */
[----:B------:R-:W1:Y:S01]  /*3060*/  MUFU.RCP R23, R22 ;  /* 0x0000001600177308 */ /* 0x000e620000001000 */
[----:B0-----:R-:W-:Y:S01]  /*3070*/  FADD.FTZ R33, -R20, 1 ;  /* 0x3f80000014217421 */ /* 0x001fe20000010100 */
[----:B------:R-:W-:-:S03]  /*3080*/  FMUL.FTZ R29, R29, R20 ;  /* 0x000000141d1d7220 */ /* 0x000fc60000410000 */
[----:B------:R-:W-:Y:S01]  /*3090*/  FFMA.FTZ R18, R18, R33, 1 ;  /* 0x3f80000012127423 */ /* 0x000fe20000010021 */
[----:B-1----:R-:W-:Y:S01]  /*30a0*/  FADD.FTZ R28, -R23, 1 ;  /* 0x3f800000171c7421 */ /* 0x002fe20000010100 */
[----:B------:R-:W-:Y:S02]  /*30b0*/  FMUL.FTZ R16, R16, R23 ;  /* 0x0000001710107220 */ /* 0x000fe40000410000 */
[----:B------:R-:W-:Y:S01]  /*30c0*/  FMUL.FTZ R29, R29, R18 ;  /* 0x000000121d1d7220 */ /* 0x000fe20000410000 */
[----:B------:R-:W-:-:S04]  /*30d0*/  FFMA.FTZ R17, R17, R28, 1 ;  /* 0x3f80000011117423 */ /* 0x000fc8000001001c */
[----:B------:R-:W-:-:S07]  /*30e0*/  FMUL.FTZ R16, R16, R17 ;  /* 0x0000001110107220 */ /* 0x000fce0000410000 */
.L_x_20:
[----:B------:R-:W-:Y:S01]  /*30f0*/  BSSY.RECONVERGENT B0, `(.L_x_21) ;  /* 0x0000013000007945 */ /* 0x000fe20003800200 */
[----:B------:R-:W-:Y:S01]  /*3100*/  FFMA.FTZ R29, R6, R29, -R9 ;  /* 0x0000001d061d7223 */ /* 0x000fe20000010809 */
[----:B------:R-:W-:Y:S01]  /*3110*/  PRMT R17, R27, 0x7632, R17 ;  /* 0x000076321b117816 */ /* 0x000fe20000000011 */
[----:B------:R-:W-:Y:S01]  /*3120*/  FFMA.FTZ R16, R7, R16, -R10 ;  /* 0x0000001007107223 */ /* 0x000fe2000001080a */
[----:B------:R-:W-:Y:S06]  /*3130*/  @P0 BRA `(.L_x_22) ;  /* 0x0000000000380947 */ /* 0x000fec0003800000 */
[----:B------:R-:W0:Y:S01]  /*3140*/  LDCU.64 UR14, c[0x0][0x3f8] ;  /* 0x00007f00ff0e77ac */ /* 0x000e220008000a00 */
[----:B------:R-:W-:Y:S01]  /*3150*/  MOV R9, R37 ;  /* 0x0000002500097202 */ /* 0x000fe20000000f00 */
[----:B------:R-:W-:Y:S01]  /*3160*/  FMUL.FTZ R29, R29, UR6 ;  /* 0x000000061d1d7c20 */ /* 0x000fe20008410000 */
[----:B------:R-:W-:Y:S01]  /*3170*/  FMUL.FTZ R16, R16, UR6 ;  /* 0x0000000610107c20 */ /* 0x000fe20008410000 */
[----:B------:R-:W1:Y:S01]  /*3180*/  LDCU.64 UR4, c[0x0][0x380] ;  /* 0x00007000ff0477ac */ /* 0x000e620008000a00 */
[----:B0-----:R-:W-:Y:S01]  /*3190*/  IMAD R10, R8, UR14, RZ ;  /* 0x0000000e080a7c24 */ /* 0x001fe2000f8e02ff */
[----:B------:R-:W-:-:S05]  /*31a0*/  MOV R8, R34 ;  /* 0x0000002200087202 */ /* 0x000fca0000000f00 */
[----:B------:R-:W-:-:S04]  /*31b0*/  IMAD.WIDE.U32 R8, R11, UR14, R8 ;  /* 0x0000000e0b087c25 */ /* 0x000fc8000f8e0008 */
[----:B------:R-:W-:Y:S01]  /*31c0*/  IMAD R11, R11, UR15, R10 ;  /* 0x0000000f0b0b7c24 */ /* 0x000fe2000f8e020a */
[----:B-1----:R-:W-:-:S04]  /*31d0*/  LEA R10, P0, R8, UR4, 0x1 ;  /* 0x00000004080a7c11 */ /* 0x002fc8000f8008ff */
[----:B------:R-:W-:Y:S02]  /*31e0*/  IADD3 R11, PT, PT, R9, R11, RZ ;  /* 0x0000000b090b7210 */ /* 0x000fe40007ffe0ff */
[----:B------:R-:W-:Y:S02]  /*31f0*/  F2FP.BF16.F32.PACK_AB R9, R16, R29 ;  /* 0x0000001d1009723e */ /* 0x000fe400000010ff */
[----:B------:R-:W-:-:S05]  /*3200*/  LEA.HI.X R11, R8, UR5, R11, 0x1, P0 ;  /* 0x00000005080b7c11 */ /* 0x000fca00080f0c0b */
[----:B------:R0:W-:Y:S02]  /*3210*/  STG.E desc[UR12][R10.64], R9 ;  /* 0x000000090a007986 */ /* 0x0001e4000c10190c */
.L_x_22:
[----:B------:R-:W-:Y:S05]  /*3220*/  BSYNC.RECONVERGENT B0 ;  /* 0x0000000000007941 */ /* 0x000fea0003800200 */
.L_x_21:
[----:B------:R-:W-:Y:S02]  /*3230*/  SHF.L.U32 R27, R27, 0x10, RZ ;  /* 0x000000101b1b7819 */ /* 0x000fe400000006ff */
[----:B------:R-:W-:Y:S02]  /*3240*/  SHF.R.S32.HI R8, RZ, 0x1f, R14 ;  /* 0x0000001fff087819 */ /* 0x000fe4000001140e */
[----:B------:R-:W-:Y:S01]  /*3250*/  SHF.L.U32 R17, R17, 0x10, RZ ;  /* 0x0000001011117819 */ /* 0x000fe200000006ff */
[----:B------:R-:W-:Y:S06]  /*3260*/  BRA.U !UP0, `(.L_x_23) ;  /* 0x0000000108487547 */ /* 0x000fec000b800000 */
[----:B------:R-:W-:Y:S01]  /*3270*/  FFMA.FTZ R4, R6, R15, R4 ;  /* 0x0000000f06047223 */ /* 0x000fe20000010004 */
[----:B------:R-:W-:-:S03]  /*3280*/  FFMA.FTZ R5, R7, R12, R5 ;  /* 0x0000000c07057223 */ /* 0x000fc60000010005 */
[----:B0-----:R-:W-:Y:S01]  /*3290*/  FMUL.FTZ R9, R4, -1.4426950216293334961 ;  /* 0xbfb8aa3b04097820 */ /* 0x001fe20000410000 */
        /* <DEDUP_REMOVED lines=15> */
.L_x_23:
[----:B------:R-:W-:Y:S01]  /*3390*/  ISETP.GE.AND.EX P1, PT, R8, UR11, PT, P1 ;  /* 0x0000000b08007c0c */ /* 0x000fe2000bf26310 */
[----:B------:R-:W-:Y:S01]  /*33a0*/  FFMA.FTZ R13, R6, R27, -R13 ;  /* 0x0000001b060d7223 */ /* 0x000fe2000001080d */
[----:B------:R-:W-:Y:S01]  /*33b0*/  FFMA.FTZ R2, R7, R17, -R2 ;  /* 0x0000001107027223 */ /* 0x000fe20000010802 */
[----:B------:R-:W-:Y:S02]  /*33c0*/  BSSY.RECONVERGENT B0, `(.L_x_24) ;  /* 0x000000f000007945 */ /* 0x000fe40003800200 */
[----:B------:R-:W-:Y:S01]  /*33d0*/  FMUL.FTZ R7, R13, UR6 ;  /* 0x000000060d077c20 */ /* 0x000fe20008410000 */
[----:B------:R-:W-:-:S07]  /*33e0*/  FMUL.FTZ R2, R2, UR6 ;  /* 0x0000000602027c20 */ /* 0x000fce0008410000 */
[----:B------:R-:W-:Y:S05]  /*33f0*/  @P1 BRA `(.L_x_25) ;  /* 0x00000000002c1947 */ /* 0x000fea0003800000 */
[----:B------:R-:W1:Y:S01]  /*3400*/  LDCU.64 UR4, c[0x0][0x3f8] ;  /* 0x00007f00ff0477ac */ /* 0x000e620008000a00 */
[----:B------:R-:W-:Y:S02]  /*3410*/  MOV R35, R37 ;  /* 0x0000002500237202 */ /* 0x000fe40000000f00 */
[----:B------:R-:W-:Y:S01]  /*3420*/  F2FP.BF16.F32.PACK_AB R7, R2, R7 ;  /* 0x000000070207723e */ /* 0x000fe200000010ff */
[----:B------:R-:W2:Y:S01]  /*3430*/  LDCU.64 UR6, c[0x0][0x380] ;  /* 0x00007000ff0677ac */ /* 0x000ea20008000a00 */
[----:B-1----:R-:W-:Y:S02]  /*3440*/  IMAD R5, R8, UR4, RZ ;  /* 0x0000000408057c24 */ /* 0x002fe4000f8e02ff */
[----:B------:R-:W-:-:S04]  /*3450*/  IMAD.WIDE.U32 R34, R14, UR4, R34 ;  /* 0x000000040e227c25 */ /* 0x000fc8000f8e0022 */
[----:B------:R-:W-:Y:S01]  /*3460*/  IMAD R5, R14, UR5, R5 ;  /* 0x000000050e057c24 */ /* 0x000fe2000f8e0205 */
[----:B--2---:R-:W-:-:S04]  /*3470*/  LEA R4, P0, R34, UR6, 0x1 ;  /* 0x0000000622047c11 */ /* 0x004fc8000f8008ff */
[----:B------:R-:W-:-:S04]  /*3480*/  IADD3 R5, PT, PT, R35, R5, RZ ;  /* 0x0000000523057210 */ /* 0x000fc80007ffe0ff */
[----:B------:R-:W-:-:S05]  /*3490*/  LEA.HI.X R5, R34, UR7, R5, 0x1, P0 ;  /* 0x0000000722057c11 */ /* 0x000fca00080f0c05 */
[----:B------:R1:W-:Y:S02]  /*34a0*/  STG.E desc[UR12][R4.64], R7 ;  /* 0x0000000704007986 */ /* 0x0003e4000c10190c */
.L_x_25:
[----:B------:R-:W-:Y:S05]  /*34b0*/  BSYNC.RECONVERGENT B0 ;  /* 0x0000000000007941 */ /* 0x000fea0003800200 */
.L_x_24:
[----:B------:R-:W2:Y:S01]  /*34c0*/  LDCU UR4, c[0x0][0x410] ;  /* 0x00008200ff0477ac */ /* 0x000ea20008000800 */
[----:B------:R-:W-:Y:S02]  /*34d0*/  IADD3 R31, PT, PT, R24, R31, RZ ;  /* 0x0000001f181f7210 */ /* 0x000fe40007ffe0ff */
[----:B------:R-:W-:Y:S01]  /*34e0*/  IADD3 R32, PT, PT, R32, 0x1, RZ ;  /* 0x0000000120207810 */ /* 0x000fe20007ffe0ff */
[----:B------:R-:W2:Y:S02]  /*34f0*/  LDCU UR5, c[0x0][0x3e0] ;  /* 0x00007c00ff0577ac */ /* 0x000ea40008000800 */
[----:B--2---:R-:W-:-:S06]  /*3500*/  UIMAD UR4, UR4, UR5, URZ ;  /* 0x00000005040472a4 */ /* 0x004fcc000f8e02ff */
[----:B------:R-:W-:-:S13]  /*3510*/  ISETP.GE.AND P0, PT, R31, UR4, PT ;  /* 0x000000041f007c0c */ /* 0x000fda000bf06270 */
[----:B------:R-:W-:Y:S05]  /*3520*/  @!P0 BRA `(.L_x_26) ;  /* 0xffffffcc00148947 */ /* 0x000fea000383ffff */
.L_x_1:
[----:B-1----:R-:W1:Y:S01]  /*3530*/  LDC R4, c[0x0][0x370] ;  /* 0x0000dc00ff047b82 */ /* 0x002e620000000800 */
[----:B------:R-:W-:Y:S01]  /*3540*/  ISETP.NE.AND P2, PT, R26, RZ, PT ;  /* 0x000000ff1a00720c */ /* 0x000fe20003f45270 */
[----:B------:R-:W-:Y:S06]  /*3550*/  BSSY.RECONVERGENT B0, `(.L_x_27) ;  /* 0x0000011000007945 */ /* 0x000fec0003800200 */
[----:B------:R-:W2:Y:S08]  /*3560*/  LDC R7, c[0x0][0x374] ;  /* 0x0000dd00ff077b82 */ /* 0x000eb00000000800 */
[----:B------:R-:W3:Y:S01]  /*3570*/  LDC.64 R2, c[0x0][0x3c8] ;  /* 0x0000f200ff027b82 */ /* 0x000ee20000000a00 */
[----:B-1----:R-:W-:-:S02]  /*3580*/  IADD3 R5, PT, PT, R4, -0x1, RZ ;  /* 0xffffffff04057810 */ /* 0x002fc40007ffe0ff */
[----:B------:R-:W-:Y:S02]  /*3590*/  ISETP.NE.AND P1, PT, R4, 0x1, PT ;  /* 0x000000010400780c */ /* 0x000fe40003f25270 */
[----:B--2---:R-:W-:-:S04]  /*35a0*/  IADD3 R0, PT, PT, R7, -0x1, RZ ;  /* 0xffffffff07007810 */ /* 0x004fc80007ffe0ff */
[----:B------:R-:W-:Y:S02]  /*35b0*/  ISETP.NE.AND P0, PT, R25, R0, PT ;  /* 0x000000001900720c */ /* 0x000fe40003f05270 */
[----:B------:R-:W-:Y:S02]  /*35c0*/  SHF.L.U32 R0, R7, 0x1, RZ ;  /* 0x0000000107007819 */ /* 0x000fe400000006ff */
[----:B------:R-:W-:Y:S02]  /*35d0*/  ISETP.NE.OR P0, PT, R5, UR8, P0 ;  /* 0x0000000805007c0c */ /* 0x000fe40008705670 */
[----:B------:R-:W-:-:S05]  /*35e0*/  SEL R5, R0, RZ, P1 ;  /* 0x000000ff00057207 */ /* 0x000fca0000800000 */
[----:B---3--:R-:W-:Y:S01]  /*35f0*/  IMAD.WIDE.U32 R2, R5, 0x4, R2 ;  /* 0x0000000405027825 */ /* 0x008fe200078e0002 */
[----:B------:R-:W-:Y:S06]  /*3600*/  @P2 BRA `(.L_x_28) ;  /* 0x0000000000142947 */ /* 0x000fec0003800000 */
[----:B------:R-:W-:Y:S01]  /*3610*/  HFMA2 R5, -RZ, RZ, 0, 5.9604644775390625e-08 ;  /* 0x00000001ff057431 */ /* 0x000fe200000001ff */
[----:B------:R-:W-:Y:S06]  /*3620*/  MEMBAR.ALL.GPU ;  /* 0x0000000000007992 */ /* 0x000fec000000a000 */
[----:B------:R-:W-:-:S00]  /*3630*/  ERRBAR ;  /* 0x00000000000079ab */ /* 0x000fc00000000000 */
[----:B------:R-:W-:Y:S06]  /*3640*/  CGAERRBAR ;  /* 0x00000000000075ab */ /* 0x000fec0000000000 */
[----:B------:R1:W-:Y:S02]  /*3650*/  REDG.E.ADD.S32.STRONG.GPU desc[UR12][R2.64], R5 ;  /* 0x000000050200798e */ /* 0x0003e4000c12e30c */
.L_x_28:
[----:B------:R-:W-:Y:S05]  /*3660*/  BSYNC.RECONVERGENT B0 ;  /* 0x0000000000007941 */ /* 0x000fea0003800200 */
.L_x_27:
[----:B------:R-:W-:Y:S05]  /*3670*/  @P0 EXIT ;  /* 0x000000000000094d */ /* 0x000fea0003800000 */
[----:B------:R-:W-:Y:S05]  /*3680*/  @P2 BRA `(.L_x_29) ;  /* 0x0000000000202947 */ /* 0x000fea0003800000 */
[----:B------:R-:W-:-:S05]  /*3690*/  IMAD R0, R4, R7, RZ ;  /* 0x0000000704007224 */ /* 0x000fca00078e02ff */
[----:B------:R-:W-:-:S13]  /*36a0*/  ISETP.NE.AND P0, PT, R0, -0x1, PT ;  /* 0xffffffff0000780c */ /* 0x000fda0003f05270 */
[----:B------:R-:W-:Y:S05]  /*36b0*/  @!P0 BRA `(.L_x_29) ;  /* 0x0000000000148947 */ /* 0x000fea0003800000 */
.L_x_30:
[----:B-1----:R-:W2:Y:S04]  /*36c0*/  LDG.E.STRONG.GPU R5, desc[UR12][R2.64] ;  /* 0x0000000c02057981 */ /* 0x002ea8000c1ef900 */
[----:B--2---:R-:W-:Y:S01]  /*36d0*/  CCTL.IVALL ;  /* 0x00000000ff00798f */ /* 0x004fe20002000000 */
[----:B------:R-:W-:Y:S05]  /*36e0*/  YIELD ;  /* 0x0000000000007946 */ /* 0x000fea0003800000 */
[----:B------:R-:W-:-:S13]  /*36f0*/  ISETP.NE.AND P0, PT, R5, R0, PT ;  /* 0x000000000500720c */ /* 0x000fda0003f05270 */
[----:B------:R-:W-:Y:S05]  /*3700*/  @P0 BRA `(.L_x_30) ;  /* 0xfffffffc00ec0947 */ /* 0x000fea000383ffff */
.L_x_29:
[----:B------:R-:W-:Y:S05]  /*3710*/  WARPSYNC.ALL ;  /* 0x0000000000007948 */ /* 0x000fea0003800000 */
[----:B------:R-:W2:Y:S02]  /*3720*/  LDCU.64 UR10, c[0x0][0x3f8] ;  /* 0x00007f00ff0a77ac */ /* 0x000ea40008000a00 */
[----:B--2---:R-:W-:-:S04]  /*3730*/  ULEA.HI UR8, UP0, UR11, UR10, URZ, 0x1 ;  /* 0x0000000a0b087291 */ /* 0x004fc8000f8108ff */
[----:B------:R-:W-:-:S04]  /*3740*/  UIADD3.X UR9, UPT, UPT, URZ, UR11, URZ, UP0, !UPT ;  /* 0x0000000bff097290 */ /* 0x000fc800087fe4ff */
[----:B------:R-:W-:Y:S02]  /*3750*/  USHF.R.S64 UR8, UR8, 0x1, UR9 ;  /* 0x0000000108087899 */ /* 0x000fe40008001009 */
[----:B------:R-:W-:Y:S01]  /*3760*/  USHF.R.S32.HI UR9, URZ, 0x1, UR9 ;  /* 0x00000001ff097899 */ /* 0x000fe20008011409 */
[----:B------:R-:W-:Y:S03]  /*3770*/  BAR.SYNC.DEFER_BLOCKING 0x0 ;  /* 0x0000000000007b1d */ /* 0x000fe60000010000 */
[----:B------:R-:W-:Y:S02]  /*3780*/  ISETP.LT.U32.AND P0, PT, R26, UR8, PT ;  /* 0x000000081a007c0c */ /* 0x000fe4000bf01070 */
[----:B------:R-:W-:-:S04]  /*3790*/  MOV R0, UR9 ;  /* 0x0000000900007c02 */ /* 0x000fc80008000f00 */
[----:B------:R-:W-:-:S13]  /*37a0*/  ISETP.GT.AND.EX P0, PT, R0, RZ, PT, P0 ;  /* 0x000000ff0000720c */ /* 0x000fda0003f04300 */
[----:B------:R-:W-:Y:S05]  /*37b0*/  @!P0 EXIT ;  /* 0x000000000000894d */ /* 0x000fea0003800000 */
[----:B------:R-:W-:Y:S01]  /*37c0*/  IADD3 R7, P1, PT, R26, 0x2a0, RZ ;  /* 0x000002a01a077810 */ /* 0x000fe20007f3e0ff */
[----:B------:R-:W-:Y:S01]  /*37d0*/  UIMAD.WIDE.U32 UR4, UR10, 0x3, URZ ;  /* 0x000000030a0478a5 */ /* 0x000fe2000f8e00ff */
[----:B------:R-:W-:Y:S01]  /*37e0*/  MOV R27, RZ ;  /* 0x000000ff001b7202 */ /* 0x000fe20000000f00 */
[----:B------:R-:W-:Y:S01]  /*37f0*/  UIMAD UR6, UR11, 0x3, URZ ;  /* 0x000000030b0678a4 */ /* 0x000fe2000f8e02ff */
[----:B-1----:R-:W-:Y:S01]  /*3800*/  MOV R3, UR9 ;  /* 0x0000000900037c02 */ /* 0x002fe20008000f00 */
[----:B------:R-:W-:Y:S01]  /*3810*/  BSSY.RECONVERGENT B0, `(.L_x_31) ;  /* 0x000005e000007945 */ /* 0x000fe20003800200 */
[----:B------:R-:W-:Y:S01]  /*3820*/  ISETP.LT.U32.AND P0, PT, R7, UR8, PT ;  /* 0x0000000807007c0c */ /* 0x000fe2000bf01070 */
[----:B------:R-:W-:Y:S01]  /*3830*/  UIADD3 UR6, UPT, UPT, UR5, UR6, URZ ;  /* 0x0000000605067290 */ /* 0x000fe2000fffe0ff */
[----:B------:R-:W-:-:S03]  /*3840*/  IADD3.X R0, PT, PT, RZ, R27, RZ, P1, !PT ;  /* 0x0000001bff007210 */ /* 0x000fc60000ffe4ff */
[----:B------:R-:W-:Y:S01]  /*3850*/  ULEA.HI UR4, UP0, UR6, UR4, URZ, 0x1 ;  /* 0x0000000406047291 */ /* 0x000fe2000f8108ff */
[----:B------:R-:W-:-:S03]  /*3860*/  ISETP.GT.AND.EX P0, PT, R3, R0, PT, P0 ;  /* 0x000000000300720c */ /* 0x000fc60003f04300 */
[----:B------:R-:W-:Y:S01]  /*3870*/  UIADD3.X UR7, UPT, UPT, URZ, UR6, URZ, UP0, !UPT ;  /* 0x00000006ff077290 */ /* 0x000fe200087fe4ff */
[----:B------:R-:W-:Y:S02]  /*3880*/  SEL R7, R7, UR8, !P0 ;  /* 0x0000000807077c07 */ /* 0x000fe4000c000000 */
[----:B------:R-:W-:Y:S01]  /*3890*/  SEL R0, R0, UR9, !P0 ;  /* 0x0000000900007c07 */ /* 0x000fe2000c000000 */
[----:B------:R-:W-:Y:S01]  /*38a0*/  USHF.R.S64 UR6, UR4, 0x1, UR7 ;  /* 0x0000000104067899 */ /* 0x000fe20008001007 */
[----:B------:R-:W-:Y:S01]  /*38b0*/  IADD3 R7, P0, PT, R7, -0x2a0, RZ ;  /* 0xfffffd6007077810 */ /* 0x000fe20007f1e0ff */
[----:B------:R-:W-:-:S03]  /*38c0*/  USHF.R.S32.HI UR7, URZ, 0x1, UR7 ;  /* 0x00000001ff077899 */ /* 0x000fc60008011407 */
[----:B------:R-:W-:Y:S02]  /*38d0*/  IADD3.X R0, PT, PT, R0, -0x1, RZ, P0, !PT ;  /* 0xffffffff00007810 */ /* 0x000fe400007fe4ff */
[----:B------:R-:W-:-:S04]  /*38e0*/  ISETP.NE.U32.AND P0, PT, R7, R26, PT ;  /* 0x0000001a0700720c */ /* 0x000fc80003f05070 */
[----:B------:R-:W-:-:S04]  /*38f0*/  ISETP.NE.AND.EX P0, PT, R0, R27, PT, P0 ;  /* 0x0000001b0000720c */ /* 0x000fc80003f05300 */
[----:B0-----:R-:W-:-:S04]  /*3900*/  SEL R11, RZ, 0x1, !P0 ;  /* 0x00000001ff0b7807 */ /* 0x001fc80004000000 */
[----:B------:R-:W-:-:S04]  /*3910*/  IADD3 R7, P0, P1, R7, -R11, -R26 ;  /* 0x8000000b07077210 */ /* 0x000fc8000791e81a */
[----:B------:R-:W-:-:S04]  /*3920*/  IADD3.X R0, PT, PT, R0, -0x1, ~R27, P0, P1 ;  /* 0xffffffff00007810 */ /* 0x000fc800007e2c1b */
[--C-:B------:R-:W-:Y:S02]  /*3930*/  SHF.R.U32.HI R9, RZ, 0x5, R0.reuse ;  /* 0x00000005ff097819 */ /* 0x100fe40000011600 */
[----:B------:R-:W-:-:S03]  /*3940*/  SHF.R.U64 R7, R7, 0x5, R0 ;  /* 0x0000000507077819 */ /* 0x000fc60000001200 */
[----:B------:R-:W-:-:S04]  /*3950*/  IMAD.WIDE.U32 R2, R9, 0x30c30c31, RZ ;  /* 0x30c30c3109027825 */ /* 0x000fc800078e00ff */
[----:B------:R-:W-:-:S04]  /*3960*/  IMAD.WIDE.U32 R4, P0, R7, 0xc30c30c, R2 ;  /* 0x0c30c30c07047825 */ /* 0x000fc80007800002 */
[----:B------:R-:W-:Y:S01]  /*3970*/  IMAD.WIDE.U32 R2, R7, 0x30c30c31, RZ ;  /* 0x30c30c3107027825 */ /* 0x000fe200078e00ff */
[----:B------:R-:W-:Y:S02]  /*3980*/  IADD3.X R7, PT, PT, RZ, RZ, RZ, P0, !PT ;  /* 0x000000ffff077210 */ /* 0x000fe400007fe4ff */
[----:B------:R-:W-:Y:S02]  /*3990*/  MOV R6, R5 ;  /* 0x0000000500067202 */ /* 0x000fe40000000f00 */
[----:B------:R-:W-:-:S05]  /*39a0*/  IADD3 RZ, P0, PT, R3, R4, RZ ;  /* 0x0000000403ff7210 */ /* 0x000fca0007f1e0ff */
[----:B------:R-:W-:-:S03]  /*39b0*/  IMAD.WIDE.U32.X R2, R9, 0xc30c30c, R6, P0 ;  /* 0x0c30c30c09027825 */ /* 0x000fc600000e0406 */
[----:B------:R-:W-:-:S04]  /*39c0*/  IADD3 R11, P0, PT, R11, R2, RZ ;  /* 0x000000020b0b7210 */ /* 0x000fc80007f1e0ff */
[C---:B------:R-:W-:Y:S02]  /*39d0*/  LOP3.LUT R0, R11.reuse, 0x3, RZ, 0xc0, !PT ;  /* 0x000000030b007812 */ /* 0x040fe400078ec0ff */
[----:B------:R-:W-:Y:S02]  /*39e0*/  IADD3.X R2, PT, PT, RZ, R3, RZ, P0, !PT ;  /* 0x00000003ff027210 */ /* 0x000fe400007fe4ff */
[----:B------:R-:W-:Y:S02]  /*39f0*/  ISETP.NE.U32.AND P1, PT, R0, 0x3, PT ;  /* 0x000000030000780c */ /* 0x000fe40003f25070 */
[----:B------:R-:W-:Y:S02]  /*3a00*/  ISETP.GE.U32.AND P0, PT, R11, 0x3, PT ;  /* 0x000000030b00780c */ /* 0x000fe40003f06070 */
[----:B------:R-:W-:Y:S02]  /*3a10*/  ISETP.NE.AND.EX P1, PT, RZ, RZ, PT, P1 ;  /* 0x000000ffff00720c */ /* 0x000fe40003f25310 */
[----:B------:R-:W-:-:S11]  /*3a20*/  ISETP.GE.U32.AND.EX P0, PT, R2, RZ, PT, P0 ;  /* 0x000000ff0200720c */ /* 0x000fd60003f06100 */
[----:B------:R-:W-:Y:S05]  /*3a30*/  @!P1 BRA `(.L_x_32) ;  /* 0x0000000000ec9947 */ /* 0x000fea0003800000 */
[----:B------:R-:W0:Y:S01]  /*3a40*/  LDCU.64 UR4, c[0x0][0x3d8] ;  /* 0x00007b00ff0477ac */ /* 0x000e220008000a00 */
[----:B------:R-:W-:Y:S02]  /*3a50*/  MOV R15, UR6 ;  /* 0x00000006000f7c02 */ /* 0x000fe40008000f00 */
[----:B------:R-:W-:Y:S01]  /*3a60*/  MOV R2, UR7 ;  /* 0x0000000700027c02 */ /* 0x000fe20008000f00 */
[----:B------:R-:W1:Y:S01]  /*3a70*/  LDCU.64 UR14, c[0x0][0x390] ;  /* 0x00007200ff0e77ac */ /* 0x000e620008000a00 */
[----:B------:R-:W-:Y:S02]  /*3a80*/  IADD3 R19, PT, PT, R11, 0x1, RZ ;  /* 0x000000010b137810 */ /* 0x000fe40007ffe0ff */
[----:B------:R-:W-:Y:S01]  /*3a90*/  SHF.L.U64.HI R15, R15, 0x2, R2 ;  /* 0x000000020f0f7819 */ /* 0x000fe20000010202 */
[----:B------:R-:W2:Y:S01]  /*3aa0*/  LDCU.64 UR16, c[0x0][0x388] ;  /* 0x00007100ff1077ac */ /* 0x000ea20008000a00 */
[----:B------:R-:W-:Y:S02]  /*3ab0*/  MOV R14, UR8 ;  /* 0x00000008000e7c02 */ /* 0x000fe40008000f00 */
[----:B------:R-:W-:-:S02]  /*3ac0*/  MOV R3, UR9 ;  /* 0x0000000900037c02 */ /* 0x000fc40008000f00 */
[----:B------:R-:W-:Y:S02]  /*3ad0*/  LOP3.LUT R19, R19, 0x3, RZ, 0xc0, !PT ;  /* 0x0000000313137812 */ /* 0x000fe400078ec0ff */
[----:B------:R-:W-:Y:S02]  /*3ae0*/  MOV R2, UR10 ;  /* 0x0000000a00027c02 */ /* 0x000fe40008000f00 */
[C---:B------:R-:W-:Y:S02]  /*3af0*/  SHF.L.U32 R18, R26.reuse, 0x3, RZ ;  /* 0x000000031a127819 */ /* 0x040fe400000006ff */
[----:B0-----:R-:W-:Y:S01]  /*3b00*/  LEA R0, P1, R26, UR4, 0x2 ;  /* 0x000000041a007c11 */ /* 0x001fe2000f8210ff */
[----:B------:R-:W-:Y:S01]  /*3b10*/  UMOV UR4, URZ ;  /* 0x000000ff00047c82 */ /* 0x000fe20008000000 */
[----:B------:R-:W-:Y:S01]  /*3b20*/  SHF.L.U64.HI R14, R14, 0x2, R3 ;  /* 0x000000020e0e7819 */ /* 0x000fe20000010203 */
[----:B------:R-:W-:Y:S01]  /*3b30*/  IMAD.WIDE.U32 R2, R2, 0x4, RZ ;  /* 0x0000000402027825 */ /* 0x000fe200078e00ff */
[C-C-:B------:R-:W-:Y:S01]  /*3b40*/  LEA.HI.X R17, R26.reuse, UR5, R27.reuse, 0x2, P1 ;  /* 0x000000051a117c11 */ /* 0x140fe200088f141b */
[----:B------:R-:W-:Y:S01]  /*3b50*/  USHF.L.U32 UR5, UR11, 0x2, URZ ;  /* 0x000000020b057899 */ /* 0x000fe200080006ff */
[--C-:B------:R-:W-:Y:S01]  /*3b60*/  SHF.L.U64.HI R23, R26, 0x3, R27.reuse ;  /* 0x000000031a177819 */ /* 0x100fe2000001021b */
[----:B------:R-:W-:Y:S01]  /*3b70*/  IMAD.WIDE.U32 R26, R19, 0x2a0, R26 ;  /* 0x000002a0131a7825 */ /* 0x000fe200078e001a */
[----:B-1----:R-:W-:-:S02]  /*3b80*/  IADD3 R16, P1, PT, R18, UR14, RZ ;  /* 0x0000000e12107c10 */ /* 0x002fc4000ff3e0ff */
[----:B--2---:R-:W-:Y:S02]  /*3b90*/  IADD3 R18, P2, PT, R18, UR16, RZ ;  /* 0x0000001012127c10 */ /* 0x004fe4000ff5e0ff */
[----:B------:R-:W-:Y:S02]  /*3ba0*/  IADD3 R19, P3, PT, RZ, -R19, RZ ;  /* 0x80000013ff137210 */ /* 0x000fe40007f7e0ff */
[----:B------:R-:W-:Y:S02]  /*3bb0*/  IADD3.X R25, PT, PT, R23, UR15, RZ, P1, !PT ;  /* 0x0000000f17197c10 */ /* 0x000fe40008ffe4ff */
[----:B------:R-:W-:Y:S02]  /*3bc0*/  IADD3 R27, PT, PT, R27, UR4, RZ ;  /* 0x000000041b1b7c10 */ /* 0x000fe4000fffe0ff */
[----:B------:R-:W-:Y:S02]  /*3bd0*/  IADD3.X R23, PT, PT, R23, UR17, RZ, P2, !PT ;  /* 0x0000001117177c10 */ /* 0x000fe400097fe4ff */
[----:B------:R-:W-:-:S02]  /*3be0*/  IADD3 R24, PT, PT, R3, UR5, RZ ;  /* 0x0000000503187c10 */ /* 0x000fc4000fffe0ff */
[----:B------:R-:W-:-:S07]  /*3bf0*/  IADD3.X R22, PT, PT, RZ, -0x1, RZ, P3, !PT ;  /* 0xffffffffff167810 */ /* 0x000fce0001ffe4ff */
.L_x_33:
[----:B0-----:R-:W-:Y:S02]  /*3c00*/  MOV R7, UR8 ;  /* 0x0000000800077c02 */ /* 0x001fe40008000f00 */
[----:B------:R-:W-:Y:S02]  /*3c10*/  MOV R9, UR6 ;  /* 0x0000000600097c02 */ /* 0x000fe40008000f00 */
[----:B------:R-:W-:Y:S02]  /*3c20*/  LEA R6, P1, R7, R0, 0x2 ;  /* 0x0000000007067211 */ /* 0x000fe400078210ff */
[----:B------:R-:W-:Y:S02]  /*3c30*/  IADD3 R12, P2, PT, R0, R2, RZ ;  /* 0x00000002000c7210 */ /* 0x000fe40007f5e0ff */
[-C--:B------:R-:W-:Y:S02]  /*3c40*/  LEA R8, P3, R9, R0.reuse, 0x2 ;  /* 0x0000000009087211 */ /* 0x080fe400078610ff */
[----:B------:R-:W-:-:S02]  /*3c50*/  MOV R20, R0 ;  /* 0x0000000000147202 */ /* 0x000fc40000000f00 */
[----:B------:R-:W-:Y:S02]  /*3c60*/  MOV R21, R17 ;  /* 0x0000001100157202 */ /* 0x000fe40000000f00 */
[C---:B------:R-:W-:Y:S02]  /*3c70*/  IADD3.X R7, PT, PT, R17.reuse, R14, RZ, P1, !PT ;  /* 0x0000000e11077210 */ /* 0x040fe40000ffe4ff */
[C---:B------:R-:W-:Y:S01]  /*3c80*/  IADD3.X R13, PT, PT, R17.reuse, R24, RZ, P2, !PT ;  /* 0x00000018110d7210 */ /* 0x040fe200017fe4ff */
[----:B------:R-:W2:Y:S01]  /*3c90*/  LDG.E R4, desc[UR12][R20.64] ;  /* 0x0000000c14047981 */ /* 0x000ea2000c1e1900 */
[----:B------:R-:W-:-:S03]  /*3ca0*/  IADD3.X R9, PT, PT, R17, R15, RZ, P3, !PT ;  /* 0x0000000f11097210 */ /* 0x000fc60001ffe4ff */
[----:B------:R0:W2:Y:S04]  /*3cb0*/  LDG.E R5, desc[UR12][R6.64] ;  /* 0x0000000c06057981 */ /* 0x0000a8000c1e1900 */
[----:B------:R-:W3:Y:S04]  /*3cc0*/  LDG.E R10, desc[UR12][R12.64] ;  /* 0x0000000c0c0a7981 */ /* 0x000ee8000c1e1900 */
[----:B------:R1:W3:Y:S01]  /*3cd0*/  LDG.E R11, desc[UR12][R8.64] ;  /* 0x0000000c080b7981 */ /* 0x0002e2000c1e1900 */
[----:B0-----:R-:W-:Y:S02]  /*3ce0*/  MOV R6, R18 ;  /* 0x0000001200067202 */ /* 0x001fe40000000f00 */
[----:B------:R-:W-:-:S02]  /*3cf0*/  MOV R7, R23 ;  /* 0x0000001700077202 */ /* 0x000fc40000000f00 */
[----:B------:R-:W-:Y:S02]  /*3d00*/  IADD3 R19, P1, PT, R19, 0x1, RZ ;  /* 0x0000000113137810 */ /* 0x000fe40007f3e0ff */
[----:B-1----:R-:W-:Y:S02]  /*3d10*/  MOV R8, R16 ;  /* 0x0000001000087202 */ /* 0x002fe40000000f00 */
[----:B------:R-:W-:Y:S02]  /*3d20*/  MOV R9, R25 ;  /* 0x0000001900097202 */ /* 0x000fe40000000f00 */
[----:B------:R-:W-:Y:S02]  /*3d30*/  IADD3.X R22, PT, PT, RZ, R22, RZ, P1, !PT ;  /* 0x00000016ff167210 */ /* 0x000fe40000ffe4ff */
[----:B------:R-:W-:-:S04]  /*3d40*/  ISETP.NE.U32.AND P1, PT, R19, RZ, PT ;  /* 0x000000ff1300720c */ /* 0x000fc80003f25070 */
[----:B------:R-:W-:Y:S02]  /*3d50*/  ISETP.NE.AND.EX P1, PT, R22, RZ, PT, P1 ;  /* 0x000000ff1600720c */ /* 0x000fe40003f25310 */
[----:B------:R-:W-:Y:S02]  /*3d60*/  IADD3 R16, P3, PT, R16, 0x1500, RZ ;  /* 0x0000150010107810 */ /* 0x000fe40007f7e0ff */
[----:B------:R-:W-:Y:S02]  /*3d70*/  IADD3 R18, P4, PT, R18, 0x1500, RZ ;  /* 0x0000150012127810 */ /* 0x000fe40007f9e0ff */
[----:B------:R-:W-:Y:S02]  /*3d80*/  IADD3 R0, P2, PT, R0, 0xa80, RZ ;  /* 0x00000a8000007810 */ /* 0x000fe40007f5e0ff */
[----:B------:R-:W-:Y:S02]  /*3d90*/  IADD3.X R25, PT, PT, RZ, R25, RZ, P3, !PT ;  /* 0x00000019ff197210 */ /* 0x000fe40001ffe4ff */
[----:B------:R-:W-:-:S02]  /*3da0*/  IADD3.X R23, PT, PT, RZ, R23, RZ, P4, !PT ;  /* 0x00000017ff177210 */ /* 0x000fc400027fe4ff */
[----:B------:R-:W-:Y:S01]  /*3db0*/  IADD3.X R17, PT, PT, RZ, R17, RZ, P2, !PT ;  /* 0x00000011ff117210 */ /* 0x000fe200017fe4ff */
[----:B--2---:R0:W-:Y:S04]  /*3dc0*/  STG.E.64 desc[UR12][R6.64], R4 ;  /* 0x0000000406007986 */ /* 0x0041e8000c101b0c */
[----:B---3--:R0:W-:Y:S01]  /*3dd0*/  STG.E.64 desc[UR12][R8.64], R10 ;  /* 0x0000000a08007986 */ /* 0x0081e2000c101b0c */
[----:B------:R-:W-:Y:S05]  /*3de0*/  @P1 BRA `(.L_x_33) ;  /* 0xfffffffc00841947 */ /* 0x000fea000383ffff */
.L_x_32:
[----:B------:R-:W-:Y:S05]  /*3df0*/  BSYNC.RECONVERGENT B0 ;  /* 0x0000000000007941 */ /* 0x000fea0003800200 */
.L_x_31:
[----:B------:R-:W-:Y:S05]  /*3e00*/  @!P0 EXIT ;  /* 0x000000000000894d */ /* 0x000fea0003800000 */
[----:B------:R-:W-:Y:S01]  /*3e10*/  BSSY.RECONVERGENT B0, `(.L_x_34) ;  /* 0x000005c000007945 */ /* 0x000fe20003800200 */
[----:B------:R-:W-:Y:S02]  /*3e20*/  USHF.L.U64.HI UR5, UR10, 0x2, UR11 ;  /* 0x000000020a057899 */ /* 0x000fe4000801020b */
[----:B------:R-:W-:Y:S02]  /*3e30*/  USHF.L.U32 UR4, UR10, 0x2, URZ ;  /* 0x000000020a047899 */ /* 0x000fe400080006ff */
[----:B------:R-:W-:Y:S01]  /*3e40*/  USHF.L.U64.HI UR7, UR6, 0x2, UR7 ;  /* 0x0000000206077899 */ /* 0x000fe20008010207 */
[----:B------:R-:W1:Y:S01]  /*3e50*/  LDCU.64 UR14, c[0x0][0x3d8] ;  /* 0x00007b00ff0e77ac */ /* 0x000e620008000a00 */
[----:B------:R-:W2:Y:S01]  /*3e60*/  LDCU.64 UR16, c[0x0][0x388] ;  /* 0x00007100ff1077ac */ /* 0x000ea20008000a00 */
[----:B------:R-:W3:Y:S01]  /*3e70*/  LDCU.64 UR18, c[0x0][0x390] ;  /* 0x00007200ff1277ac */ /* 0x000ee20008000a00 */
[----:B------:R-:W-:Y:S02]  /*3e80*/  USHF.L.U64.HI UR10, UR8, 0x2, UR9 ;  /* 0x00000002080a7899 */ /* 0x000fe40008010209 */
[----:B------:R-:W-:-:S02]  /*3e90*/  USHF.L.U32 UR11, UR8, 0x2, URZ ;  /* 0x00000002080b7899 */ /* 0x000fc400080006ff */
[----:B------:R-:W-:-:S12]  /*3ea0*/  USHF.L.U32 UR6, UR6, 0x2, URZ ;  /* 0x0000000206067899 */ /* 0x000fd800080006ff */
.L_x_35:
[C---:B----4-:R-:W-:Y:S02]  /*3eb0*/  SHF.L.U32 R15, R26.reuse, 0x2, RZ ;  /* 0x000000021a0f7819 */ /* 0x050fe400000006ff */
[----:B------:R-:W-:Y:S02]  /*3ec0*/  SHF.L.U64.HI R18, R26, 0x2, R27 ;  /* 0x000000021a127819 */ /* 0x000fe4000001021b */
[----:B-1----:R-:W-:-:S04]  /*3ed0*/  IADD3 R2, P0, PT, R15, UR14, RZ ;  /* 0x0000000e0f027c10 */ /* 0x002fc8000ff1e0ff */
[----:B------:R-:W-:Y:S02]  /*3ee0*/  IADD3.X R3, PT, PT, R18, UR15, RZ, P0, !PT ;  /* 0x0000000f12037c10 */ /* 0x000fe400087fe4ff */
[C---:B0-----:R-:W-:Y:S02]  /*3ef0*/  IADD3 R4, P0, PT, R2.reuse, UR11, RZ ;  /* 0x0000000b02047c10 */ /* 0x041fe4000ff1e0ff */
[C---:B------:R-:W-:Y:S01]  /*3f00*/  IADD3 R8, P1, PT, R2.reuse, UR6, RZ ;  /* 0x0000000602087c10 */ /* 0x040fe2000ff3e0ff */
[----:B------:R0:W4:Y:S01]  /*3f10*/  LDG.E R10, desc[UR12][R2.64] ;  /* 0x0000000c020a7981 */ /* 0x000122000c1e1900 */
[C---:B------:R-:W-:Y:S02]  /*3f20*/  IADD3.X R5, PT, PT, R3.reuse, UR10, RZ, P0, !PT ;  /* 0x0000000a03057c10 */ /* 0x040fe400087fe4ff */
[----:B------:R-:W-:Y:S02]  /*3f30*/  IADD3 R6, P0, PT, R2, UR4, RZ ;  /* 0x0000000402067c10 */ /* 0x000fe4000ff1e0ff */
[C---:B------:R-:W-:Y:S01]  /*3f40*/  IADD3.X R9, PT, PT, R3.reuse, UR7, RZ, P1, !PT ;  /* 0x0000000703097c10 */ /* 0x040fe20008ffe4ff */
[----:B------:R-:W4:Y:S01]  /*3f50*/  LDG.E R11, desc[UR12][R4.64] ;  /* 0x0000000c040b7981 */ /* 0x000f22000c1e1900 */
[----:B------:R-:W-:-:S03]  /*3f60*/  IADD3.X R7, PT, PT, R3, UR5, RZ, P0, !PT ;  /* 0x0000000503077c10 */ /* 0x000fc600087fe4ff */
[----:B------:R-:W5:Y:S04]  /*3f70*/  LDG.E R13, desc[UR12][R8.64] ;  /* 0x0000000c080d7981 */ /* 0x000f68000c1e1900 */
[----:B------:R1:W5:Y:S01]  /*3f80*/  LDG.E R12, desc[UR12][R6.64] ;  /* 0x0000000c060c7981 */ /* 0x000362000c1e1900 */
[C---:B------:R-:W-:Y:S02]  /*3f90*/  SHF.L.U32 R0, R26.reuse, 0x3, RZ ;  /* 0x000000031a007819 */ /* 0x040fe400000006ff */
[----:B------:R-:W-:Y:S02]  /*3fa0*/  SHF.L.U64.HI R27, R26, 0x3, R27 ;  /* 0x000000031a1b7819 */ /* 0x000fe4000001021b */
[----:B------:R-:W-:Y:S02]  /*3fb0*/  LOP3.LUT R16, R0, 0xfffffff8, RZ, 0xc0, !PT ;  /* 0xfffffff800107812 */ /* 0x000fe400078ec0ff */
[----:B------:R-:W-:-:S02]  /*3fc0*/  LOP3.LUT R15, R15, 0xfffffffc, RZ, 0xc0, !PT ;  /* 0xfffffffc0f0f7812 */ /* 0x000fc400078ec0ff */
[----:B------:R-:W-:Y:S02]  /*3fd0*/  LOP3.LUT R17, R27, 0x3, RZ, 0xc0, !PT ;  /* 0x000000031b117812 */ /* 0x000fe400078ec0ff */
[----:B--2---:R-:W-:Y:S02]  /*3fe0*/  IADD3 R14, P0, PT, R16, UR16, RZ ;  /* 0x00000010100e7c10 */ /* 0x004fe4000ff1e0ff */
[----:B0-----:R-:W-:Y:S02]  /*3ff0*/  LOP3.LUT R3, R18, 0x3, RZ, 0xc0, !PT ;  /* 0x0000000312037812 */ /* 0x001fe400078ec0ff */
[----:B---3--:R-:W-:Y:S02]  /*4000*/  IADD3 R16, P1, PT, R16, UR18, RZ ;  /* 0x0000001210107c10 */ /* 0x008fe4000ff3e0ff */
[----:B------:R-:W-:Y:S02]  /*4010*/  IADD3 R2, P2, PT, R15, UR14, RZ ;  /* 0x0000000e0f027c10 */ /* 0x000fe4000ff5e0ff */
[----:B------:R-:W-:-:S02]  /*4020*/  IADD3.X R15, PT, PT, R17, UR17, RZ, P0, !PT ;  /* 0x00000011110f7c10 */ /* 0x000fc400087fe4ff */
[----:B------:R-:W-:Y:S02]  /*4030*/  IADD3.X R17, PT, PT, R17, UR19, RZ, P1, !PT ;  /* 0x0000001311117c10 */ /* 0x000fe40008ffe4ff */
[----:B------:R-:W-:Y:S02]  /*4040*/  IADD3.X R3, PT, PT, R3, UR15, RZ, P2, !PT ;  /* 0x0000000f03037c10 */ /* 0x000fe400097fe4ff */
[C---:B-1----:R-:W-:Y:S02]  /*4050*/  IADD3 R6, P0, PT, R2.reuse, UR11, RZ ;  /* 0x0000000b02067c10 */ /* 0x042fe4000ff1e0ff */
[C---:B------:R-:W-:Y:S02]  /*4060*/  IADD3 R8, P1, PT, R2.reuse, UR4, RZ ;  /* 0x0000000402087c10 */ /* 0x040fe4000ff3e0ff */
[----:B------:R-:W-:Y:S02]  /*4070*/  IADD3 R4, P2, PT, R2, UR6, RZ ;  /* 0x0000000602047c10 */ /* 0x000fe4000ff5e0ff */
[----:B------:R-:W-:-:S02]  /*4080*/  IADD3.X R7, PT, PT, R3, UR10, RZ, P0, !PT ;  /* 0x0000000a03077c10 */ /* 0x000fc400087fe4ff */
[C---:B------:R-:W-:Y:S02]  /*4090*/  IADD3.X R9, PT, PT, R3.reuse, UR5, RZ, P1, !PT ;  /* 0x0000000503097c10 */ /* 0x040fe40008ffe4ff */
[----:B------:R-:W-:Y:S01]  /*40a0*/  IADD3.X R5, PT, PT, R3, UR7, RZ, P2, !PT ;  /* 0x0000000703057c10 */ /* 0x000fe200097fe4ff */
[----:B----4-:R0:W-:Y:S04]  /*40b0*/  STG.E.64 desc[UR12][R14.64], R10 ;  /* 0x0000000a0e007986 */ /* 0x0101e8000c101b0c */
[----:B-----5:R1:W-:Y:S04]  /*40c0*/  STG.E.64 desc[UR12][R16.64], R12 ;  /* 0x0000000c10007986 */ /* 0x0203e8000c101b0c */
[----:B------:R-:W2:Y:S04]  /*40d0*/  LDG.E R18, desc[UR12][R2.64+0xa80] ;  /* 0x000a800c02127981 */ /* 0x000ea8000c1e1900 */
[----:B------:R-:W2:Y:S04]  /*40e0*/  LDG.E R19, desc[UR12][R6.64+0xa80] ;  /* 0x000a800c06137981 */ /* 0x000ea8000c1e1900 */
[----:B------:R-:W3:Y:S04]  /*40f0*/  LDG.E R20, desc[UR12][R8.64+0xa80] ;  /* 0x000a800c08147981 */ /* 0x000ee8000c1e1900 */
[----:B------:R-:W3:Y:S01]  /*4100*/  LDG.E R21, desc[UR12][R4.64+0xa80] ;  /* 0x000a800c04157981 */ /* 0x000ee2000c1e1900 */
[----:B0-----:R-:W-:-:S04]  /*4110*/  IADD3 R14, P0, PT, R0, 0x1500, RZ ;  /* 0x00001500000e7810 */ /* 0x001fc80007f1e0ff */
[----:B------:R-:W-:Y:S02]  /*4120*/  IADD3.X R15, PT, PT, RZ, R27, RZ, P0, !PT ;  /* 0x0000001bff0f7210 */ /* 0x000fe400007fe4ff */
[----:B------:R-:W-:Y:S02]  /*4130*/  LOP3.LUT R14, R14, 0xfffffff8, RZ, 0xc0, !PT ;  /* 0xfffffff80e0e7812 */ /* 0x000fe400078ec0ff */
[----:B------:R-:W-:Y:S02]  /*4140*/  LOP3.LUT R15, R15, 0x3, RZ, 0xc0, !PT ;  /* 0x000000030f0f7812 */ /* 0x000fe400078ec0ff */
[C---:B------:R-:W-:Y:S02]  /*4150*/  IADD3 R10, P0, PT, R14.reuse, UR16, RZ ;  /* 0x000000100e0a7c10 */ /* 0x040fe4000ff1e0ff */
[----:B------:R-:W-:Y:S02]  /*4160*/  IADD3 R14, P1, PT, R14, UR18, RZ ;  /* 0x000000120e0e7c10 */ /* 0x000fe4000ff3e0ff */
[----:B------:R-:W-:-:S02]  /*4170*/  IADD3.X R11, PT, PT, R15, UR17, RZ, P0, !PT ;  /* 0x000000110f0b7c10 */ /* 0x000fc400087fe4ff */
[----:B------:R-:W-:-:S03]  /*4180*/  IADD3.X R15, PT, PT, R15, UR19, RZ, P1, !PT ;  /* 0x000000130f0f7c10 */ /* 0x000fc60008ffe4ff */
[----:B--2---:R0:W-:Y:S04]  /*4190*/  STG.E.64 desc[UR12][R10.64], R18 ;  /* 0x000000120a007986 */ /* 0x0041e8000c101b0c */
[----:B---3--:R2:W-:Y:S04]  /*41a0*/  STG.E.64 desc[UR12][R14.64], R20 ;  /* 0x000000140e007986 */ /* 0x0085e8000c101b0c */
[----:B-1----:R-:W3:Y:S04]  /*41b0*/  LDG.E R16, desc[UR12][R2.64+0x1500] ;  /* 0x0015000c02107981 */ /* 0x002ee8000c1e1900 */
[----:B------:R-:W3:Y:S04]  /*41c0*/  LDG.E R17, desc[UR12][R6.64+0x1500] ;  /* 0x0015000c06117981 */ /* 0x000ee8000c1e1900 */
[----:B------:R-:W4:Y:S04]  /*41d0*/  LDG.E R22, desc[UR12][R8.64+0x1500] ;  /* 0x0015000c08167981 */ /* 0x000f28000c1e1900 */
[----:B------:R-:W4:Y:S01]  /*41e0*/  LDG.E R23, desc[UR12][R4.64+0x1500] ;  /* 0x0015000c04177981 */ /* 0x000f22000c1e1900 */
[----:B------:R-:W-:-:S04]  /*41f0*/  IADD3 R13, P0, PT, R0, 0x2a00, RZ ;  /* 0x00002a00000d7810 */ /* 0x000fc80007f1e0ff */
[----:B------:R-:W-:Y:S02]  /*4200*/  IADD3.X R24, PT, PT, RZ, R27, RZ, P0, !PT ;  /* 0x0000001bff187210 */ /* 0x000fe400007fe4ff */
[----:B------:R-:W-:Y:S02]  /*4210*/  LOP3.LUT R13, R13, 0xfffffff8, RZ, 0xc0, !PT ;  /* 0xfffffff80d0d7812 */ /* 0x000fe400078ec0ff */
[----:B------:R-:W-:Y:S02]  /*4220*/  LOP3.LUT R24, R24, 0x3, RZ, 0xc0, !PT ;  /* 0x0000000318187812 */ /* 0x000fe400078ec0ff */
[C---:B------:R-:W-:Y:S02]  /*4230*/  IADD3 R12, P0, PT, R13.reuse, UR16, RZ ;  /* 0x000000100d0c7c10 */ /* 0x040fe4000ff1e0ff */
[----:B0-----:R-:W-:Y:S02]  /*4240*/  IADD3 R10, P1, PT, R13, UR18, RZ ;  /* 0x000000120d0a7c10 */ /* 0x001fe4000ff3e0ff */
[----:B------:R-:W-:-:S02]  /*4250*/  IADD3.X R13, PT, PT, R24, UR17, RZ, P0, !PT ;  /* 0x00000011180d7c10 */ /* 0x000fc400087fe4ff */
[----:B------:R-:W-:-:S03]  /*4260*/  IADD3.X R11, PT, PT, R24, UR19, RZ, P1, !PT ;  /* 0x00000013180b7c10 */ /* 0x000fc60008ffe4ff */
[----:B---3--:R0:W-:Y:S04]  /*4270*/  STG.E.64 desc[UR12][R12.64], R16 ;  /* 0x000000100c007986 */ /* 0x0081e8000c101b0c */
[----:B----4-:R4:W-:Y:S04]  /*4280*/  STG.E.64 desc[UR12][R10.64], R22 ;  /* 0x000000160a007986 */ /* 0x0109e8000c101b0c */
[----:B------:R-:W3:Y:S04]  /*4290*/  LDG.E R18, desc[UR12][R2.64+0x1f80] ;  /* 0x001f800c02127981 */ /* 0x000ee8000c1e1900 */
[----:B------:R-:W3:Y:S04]  /*42a0*/  LDG.E R19, desc[UR12][R6.64+0x1f80] ;  /* 0x001f800c06137981 */ /* 0x000ee8000c1e1900 */
[----:B--2---:R-:W2:Y:S04]  /*42b0*/  LDG.E R20, desc[UR12][R8.64+0x1f80] ;  /* 0x001f800c08147981 */ /* 0x004ea8000c1e1900 */
[----:B------:R-:W2:Y:S01]  /*42c0*/  LDG.E R21, desc[UR12][R4.64+0x1f80] ;  /* 0x001f800c04157981 */ /* 0x000ea2000c1e1900 */
[----:B------:R-:W-:-:S04]  /*42d0*/  IADD3 R0, P0, PT, R0, 0x3f00, RZ ;  /* 0x00003f0000007810 */ /* 0x000fc80007f1e0ff */
[----:B------:R-:W-:Y:S02]  /*42e0*/  IADD3.X R24, PT, PT, RZ, R27, RZ, P0, !PT ;  /* 0x0000001bff187210 */ /* 0x000fe400007fe4ff */
[----:B------:R-:W-:Y:S02]  /*42f0*/  LOP3.LUT R0, R0, 0xfffffff8, RZ, 0xc0, !PT ;  /* 0xfffffff800007812 */ /* 0x000fe400078ec0ff */
[----:B------:R-:W-:Y:S02]  /*4300*/  LOP3.LUT R24, R24, 0x3, RZ, 0xc0, !PT ;  /* 0x0000000318187812 */ /* 0x000fe400078ec0ff */
[C---:B------:R-:W-:Y:S02]  /*4310*/  IADD3 R14, P0, PT, R0.reuse, UR16, RZ ;  /* 0x00000010000e7c10 */ /* 0x040fe4000ff1e0ff */
[----:B0-----:R-:W-:Y:S02]  /*4320*/  IADD3 R12, P1, PT, R0, UR18, RZ ;  /* 0x00000012000c7c10 */ /* 0x001fe4000ff3e0ff */
[----:B------:R-:W-:-:S02]  /*4330*/  IADD3.X R15, PT, PT, R24, UR17, RZ, P0, !PT ;  /* 0x00000011180f7c10 */ /* 0x000fc400087fe4ff */
[----:B------:R-:W-:Y:S02]  /*4340*/  IADD3.X R13, PT, PT, R24, UR19, RZ, P1, !PT ;  /* 0x00000013180d7c10 */ /* 0x000fe40008ffe4ff */
[----:B------:R-:W-:Y:S02]  /*4350*/  IADD3 R26, PT, PT, R26, 0xa80, RZ ;  /* 0x00000a801a1a7810 */ /* 0x000fe40007ffe0ff */
[----:B------:R-:W-:Y:S02]  /*4360*/  MOV R0, UR9 ;  /* 0x0000000900007c02 */ /* 0x000fe40008000f00 */
[----:B------:R-:W-:-:S04]  /*4370*/  ISETP.LT.U32.AND P0, PT, R26, UR8, PT ;  /* 0x000000081a007c0c */ /* 0x000fc8000bf01070 */
[----:B------:R-:W-:Y:S01]  /*4380*/  ISETP.GT.AND.EX P0, PT, R0, RZ, PT, P0 ;  /* 0x000000ff0000720c */ /* 0x000fe20003f04300 */
[----:B------:R-:W-:Y:S01]  /*4390*/  HFMA2 R27, -RZ, RZ, 0, 0 ;  /* 0x00000000ff1b7431 */ /* 0x000fe200000001ff */
[----:B---3--:R4:W-:Y:S04]  /*43a0*/  STG.E.64 desc[UR12][R14.64], R18 ;  /* 0x000000120e007986 */ /* 0x0089e8000c101b0c */
[----:B--2---:R4:W-:Y:S07]  /*43b0*/  STG.E.64 desc[UR12][R12.64], R20 ;  /* 0x000000140c007986 */ /* 0x0049ee000c101b0c */
[----:B------:R-:W-:Y:S05]  /*43c0*/  @P0 BRA `(.L_x_35) ;  /* 0xfffffff800b80947 */ /* 0x000fea000383ffff */
[----:B------:R-:W-:Y:S05]  /*43d0*/  BSYNC.RECONVERGENT B0 ;  /* 0x0000000000007941 */ /* 0x000fea0003800200 */
.L_x_34:
[----:B------:R-:W-:Y:S05]  /*43e0*/  EXIT ;  /* 0x000000000000794d */ /* 0x000fea0003800000 */
.L_x_36:
        /* <DEDUP_REMOVED lines=9> */
.L_x_3410:


//--------------------- .text._Z35group_norm_nhwc_bwd_one_pass_kernelI11Bf16IOFp32WLi128ELi42ELi672EEv26Group_norm_nhwc_bwd_params --------------------------
	.section	.text._Z35group_norm_nhwc_bwd_one_pass_kernelI11Bf16IOFp32WLi128ELi42ELi672EEv26Group_norm_nhwc_bwd_params,"ax",@progbits
	.align	128
        .global         _Z35group_norm_nhwc_bwd_one_pass_kernelI11Bf16IOFp32WLi128ELi42ELi672EEv26Group_norm_nhwc_bwd_params
        .type           _Z35group_norm_nhwc_bwd_one_pass_kernelI11Bf16IOFp32WLi128ELi42ELi672EEv26Group_norm_nhwc_bwd_params,@function
        .size           _Z35group_norm_nhwc_bwd_one_pass_kernelI11Bf16IOFp32WLi128ELi42ELi672EEv26Group_norm_nhwc_bwd_params,(.L_x_3411 - _Z35group_norm_nhwc_bwd_one_pass_kernelI11Bf16IOFp32WLi128ELi42ELi672EEv26Group_norm_nhwc_bwd_params)
        .other          _Z35group_norm_nhwc_bwd_one_pass_kernelI11Bf16IOFp32WLi128ELi42ELi672EEv26Group_norm_nhwc_bwd_params,@"STO_CUDA_ENTRY STV_DEFAULT"
_Z35group_norm_nhwc_bwd_one_pass_kernelI11Bf16IOFp32WLi128ELi42ELi672EEv26Group_norm_nhwc_bwd_params:
.text._Z35group_norm_nhwc_bwd_one_pass_kernelI11Bf16IOFp32WLi128ELi42ELi672EEv26Group_norm_nhwc_bwd_params:
        /* <DEDUP_REMOVED lines=10> */
[----:B------:R-:W0:Y:S01]  /*00a0*/  LDC R55, c[0x0][0x41c] ;  /* 0x00010700ff377b82 */ /* 0x000e220000000800 */
[----:B------:R-:W-:Y:S01]  /*00b0*/  LOP3.LUT R4, R2, 0xffff, RZ, 0xc0, !PT ;  /* 0x0000ffff02047812 */ /* 0x000fe200078ec0ff */
[----:B------:R-:W1:Y:S01]  /*00c0*/  S2R R5, SR_LANEID ;  /* 0x0000000000057919 */ /* 0x000e620000000000 */
[----:B------:R-:W-:Y:S01]  /*00d0*/  UMOV UR5, 0x400 ;  /* 0x0000040000057882 */ /* 0x000fe20000000000 */
[----:B------:R-:W-:Y:S01]  /*00e0*/  SHF.R.U32.HI R53, RZ, 0x2, R2 ;  /* 0x00000002ff357819 */ /* 0x000fe20000011602 */
[----:B------:R-:W-:Y:S01]  /*00f0*/  UIADD3 UR6, UPT, UPT, UR5, 0xd0, URZ ;  /* 0x000000d005067890 */ /* 0x000fe2000fffe0ff */
[----:B------:R-:W-:Y:S02]  /*0100*/  IMAD R6, R4, 0xc31, RZ ;  /* 0x00000c3104067824 */ /* 0x000fe400078e02ff */
[----:B------:R-:W-:Y:S01]  /*0110*/  HFMA2 R39, -RZ, RZ, 0, 0 ;  /* 0x00000000ff277431 */ /* 0x000fe200000001ff */
[----:B------:R-:W2:Y:S01]  /*0120*/  S2UR UR7, SR_CgaCtaId ;  /* 0x00000000000779c3 */ /* 0x000ea20000008800 */
[----:B------:R-:W-:Y:S01]  /*0130*/  MOV R40, R0 ;  /* 0x0000000000287202 */ /* 0x000fe20000000f00 */
[----:B------:R-:W3:Y:S01]  /*0140*/  LDCU.U8 UR11, c[0x0][0x414] ;  /* 0x00008280ff0b77ac */ /* 0x000ee20008000000 */
[----:B------:R-:W-:-:S02]  /*0150*/  SHF.R.U32.HI R6, RZ, 0x10, R6 ;  /* 0x00000010ff067819 */ /* 0x000fc40000011606 */
[----:B------:R-:W-:-:S03]  /*0160*/  LOP3.LUT R53, R53, 0xf8, RZ, 0xc0, !PT ;  /* 0x000000f835357812 */ /* 0x000fc600078ec0ff */
[----:B------:R-:W4:Y:S01]  /*0170*/  LDC R3, c[0x0][0x374] ;  /* 0x0000dd00ff037b82 */ /* 0x000f220000000800 */
[----:B0-----:R-:W-:Y:S01]  /*0180*/  IMAD R55, R55, UR10, R6 ;  /* 0x0000000a37377c24 */ /* 0x001fe2000f8e0206 */
[----:B------:R-:W-:-:S06]  /*0190*/  PRMT R6, R6, 0x9910, RZ ;  /* 0x0000991006067816 */ /* 0x000fcc00000000ff */
[----:B------:R-:W0:Y:S01]  /*01a0*/  LDC R4, c[0x0][0x370] ;  /* 0x0000dc00ff047b82 */ /* 0x000e220000000800 */
[C---:B------:R-:W-:Y:S01]  /*01b0*/  IADD3 R50, PT, PT, R55.reuse, 0x20, RZ ;  /* 0x0000002037327810 */ /* 0x040fe20007ffe0ff */
[----:B------:R-:W-:Y:S01]  /*01c0*/  IMAD R6, R6, 0x15, RZ ;  /* 0x0000001506067824 */ /* 0x000fe200078e02ff */
[C---:B------:R-:W-:Y:S01]  /*01d0*/  IADD3 R49, PT, PT, R55.reuse, 0x40, RZ ;  /* 0x0000004037317810 */ /* 0x040fe20007ffe0ff */
[----:B--2---:R-:W-:Y:S01]  /*01e0*/  ULEA UR6, UR7, UR6, 0x18 ;  /* 0x0000000607067291 */ /* 0x004fe2000f8ec0ff */
[----:B------:R-:W-:Y:S01]  /*01f0*/  IADD3 R48, PT, PT, R55, 0x60, RZ ;  /* 0x0000006037307810 */ /* 0x000fe20007ffe0ff */
[----:B------:R-:W-:Y:S01]  /*0200*/  ULEA UR5, UR7, UR5, 0x18 ;  /* 0x0000000507057291 */ /* 0x000fe2000f8ec0ff */
[----:B------:R-:W-:Y:S02]  /*0210*/  IADD3 R6, PT, PT, RZ, -R6, RZ ;  /* 0x80000006ff067210 */ /* 0x000fe40007ffe0ff */
[----:B------:R-:W-:Y:S02]  /*0220*/  SHF.R.S32.HI R7, RZ, 0x1f, R55 ;  /* 0x0000001fff077819 */ /* 0x000fe40000011437 */
[----:B------:R-:W-:Y:S01]  /*0230*/  PRMT R9, R6, 0x7710, RZ ;  /* 0x0000771006097816 */ /* 0x000fe200000000ff */
[C-C-:B----4-:R-:W-:Y:S01]  /*0240*/  IMAD R52, R3.reuse, UR10, R0.reuse ;  /* 0x0000000a03347c24 */ /* 0x150fe2000f8e0200 */
[C---:B------:R-:W-:Y:S01]  /*0250*/  LEA R43, R3.reuse, R0, 0x2 ;  /* 0x00000000032b7211 */ /* 0x040fe200078e10ff */
[--C-:B------:R-:W-:Y:S01]  /*0260*/  IMAD R46, R3, 0x7, R0.reuse ;  /* 0x00000007032e7824 */ /* 0x100fe200078e0200 */
[----:B------:R-:W-:Y:S01]  /*0270*/  IADD3 R6, PT, PT, R9, R2, RZ ;  /* 0x0000000209067210 */ /* 0x000fe20007ffe0ff */
[C-C-:B------:R-:W-:Y:S01]  /*0280*/  IMAD R45, R3.reuse, 0x6, R0.reuse ;  /* 0x00000006032d7824 */ /* 0x140fe200078e0200 */
[C---:B------:R-:W-:Y:S01]  /*0290*/  LEA R41, R3.reuse, R0, 0x1 ;  /* 0x0000000003297211 */ /* 0x040fe200078e08ff */
[C-C-:B------:R-:W-:Y:S01]  /*02a0*/  IMAD R44, R3.reuse, 0x5, R0.reuse ;  /* 0x00000005032c7824 */ /* 0x140fe200078e0200 */
[----:B------:R-:W-:Y:S01]  /*02b0*/  SHF.L.U32 R6, R6, 0x1, RZ ;  /* 0x0000000106067819 */ /* 0x000fe200000006ff */
[----:B------:R-:W-:Y:S01]  /*02c0*/  IMAD R42, R3, 0x3, R0 ;  /* 0x00000003032a7824 */ /* 0x000fe200078e0200 */
[----:B------:R-:W-:-:S02]  /*02d0*/  LEA R54, R2, UR6, 0x4 ;  /* 0x0000000602367c11 */ /* 0x000fc4000f8e20ff */
[C---:B0-----:R-:W-:Y:S02]  /*02e0*/  LOP3.LUT R51, R4.reuse, 0x7, RZ, 0xc0, !PT ;  /* 0x0000000704337812 */ /* 0x041fe400078ec0ff */
[----:B------:R-:W-:Y:S02]  /*02f0*/  LOP3.LUT R47, R4, 0x7ffffff8, RZ, 0xc0, !PT ;  /* 0x7ffffff8042f7812 */ /* 0x000fe400078ec0ff */
[----:B------:R-:W-:Y:S02]  /*0300*/  SHF.R.S32.HI R9, RZ, 0x1f, R50 ;  /* 0x0000001fff097819 */ /* 0x000fe40000011432 */
[----:B------:R-:W-:Y:S02]  /*0310*/  SHF.R.S32.HI R11, RZ, 0x1f, R49 ;  /* 0x0000001fff0b7819 */ /* 0x000fe40000011431 */
[----:B------:R-:W-:Y:S02]  /*0320*/  SHF.R.S32.HI R13, RZ, 0x1f, R48 ;  /* 0x0000001fff0d7819 */ /* 0x000fe40000011430 */
[----:B-1-3--:R-:W-:-:S07]  /*0330*/  LOP3.LUT R6, R6, 0xffff, RZ, 0xc0, !PT ;  /* 0x0000ffff06067812 */ /* 0x00afce00078ec0ff */
.L_x_68:
[----:B01----:R-:W0:Y:S01]  /*0340*/  LDC R21, c[0x0][0x410] ;  /* 0x00010400ff157b82 */ /* 0x003e220000000800 */
[----:B------:R-:W1:Y:S01]  /*0350*/  LDCU.128 UR12, c[0x0][0x400] ;  /* 0x00008000ff0c77ac */ /* 0x000e620008000c00 */
[----:B------:R-:W-:Y:S02]  /*0360*/  ISETP.GE.AND P2, PT, R40, RZ, PT ;  /* 0x000000ff2800720c */ /* 0x000fe40003f46270 */
[----:B------:R-:W-:Y:S02]  /*0370*/  MOV R36, RZ ;  /* 0x000000ff00247202 */ /* 0x000fe40000000f00 */
[----:B-1----:R-:W-:-:S04]  /*0380*/  ISETP.GE.U32.AND P1, PT, R50, UR12, PT ;  /* 0x0000000c32007c0c */ /* 0x002fc8000bf26070 */
[----:B------:R-:W-:Y:S02]  /*0390*/  ISETP.GE.AND.EX P1, PT, R9, UR13, PT, P1 ;  /* 0x0000000d09007c0c */ /* 0x000fe4000bf26310 */
[----:B0-2---:R-:W-:-:S04]  /*03a0*/  IABS R17, R21 ;  /* 0x0000001500117213 */ /* 0x005fc80000000000 */
[----:B------:R-:W0:Y:S07]  /*03b0*/  I2F.RP R8, R17 ;  /* 0x0000001100087306 */ /* 0x000e2e0000209400 */
[----:B------:R-:W1:Y:S01]  /*03c0*/  @!P1 LDC.64 R22, c[0x0][0x3a0] ;  /* 0x0000e800ff169b82 */ /* 0x000e620000000a00 */
[----:B0-----:R-:W0:Y:S07]  /*03d0*/  MUFU.RCP R8, R8 ;  /* 0x0000000800087308 */ /* 0x001e2e0000001000 */
[----:B------:R-:W2:Y:S01]  /*03e0*/  @!P1 LDC.64 R30, c[0x0][0x398] ;  /* 0x0000e600ff1e9b82 */ /* 0x000ea20000000a00 */
[----:B0-----:R-:W-:-:S04]  /*03f0*/  IADD3 R14, PT, PT, R8, 0xffffffe, RZ ;  /* 0x0ffffffe080e7810 */ /* 0x001fc80007ffe0ff */
[----:B------:R0:W3:Y:S02]  /*0400*/  F2I.FTZ.U32.TRUNC.NTZ R15, R14 ;  /* 0x0000000e000f7305 */ /* 0x0000e4000021f000 */
[----:B0-----:R-:W-:Y:S02]  /*0410*/  MOV R14, RZ ;  /* 0x000000ff000e7202 */ /* 0x001fe40000000f00 */
[----:B---3--:R-:W-:-:S05]  /*0420*/  IADD3 R10, PT, PT, RZ, -R15, RZ ;  /* 0x8000000fff0a7210 */ /* 0x008fca0007ffe0ff */
[----:B------:R-:W-:Y:S01]  /*0430*/  IMAD R19, R10, R17, RZ ;  /* 0x000000110a137224 */ /* 0x000fe200078e02ff */
[----:B------:R-:W-:-:S03]  /*0440*/  IABS R10, R40 ;  /* 0x00000028000a7213 */ /* 0x000fc60000000000 */
[----:B------:R-:W-:Y:S01]  /*0450*/  IMAD.HI.U32 R15, R15, R19, R14 ;  /* 0x000000130f0f7227 */ /* 0x000fe200078e000e */
[----:B------:R-:W-:-:S05]  /*0460*/  LOP3.LUT R19, RZ, R21, RZ, 0x33, !PT ;  /* 0x00000015ff137212 */ /* 0x000fca00078e33ff */
[----:B------:R-:W-:-:S05]  /*0470*/  IMAD.HI.U32 R15, R15, R10, RZ ;  /* 0x0000000a0f0f7227 */ /* 0x000fca00078e00ff */
[----:B------:R-:W-:-:S05]  /*0480*/  IADD3 R8, PT, PT, -R15, RZ, RZ ;  /* 0x000000ff0f087210 */ /* 0x000fca0007ffe1ff */
[----:B------:R-:W-:Y:S01]  /*0490*/  IMAD R8, R17, R8, R10 ;  /* 0x0000000811087224 */ /* 0x000fe200078e020a */
[----:B------:R-:W-:-:S04]  /*04a0*/  LOP3.LUT R10, R40, R21, RZ, 0x3c, !PT ;  /* 0x00000015280a7212 */ /* 0x000fc800078e3cff */
[----:B------:R-:W-:Y:S02]  /*04b0*/  ISETP.GT.U32.AND P4, PT, R17, R8, PT ;  /* 0x000000081100720c */ /* 0x000fe40003f84070 */
[----:B------:R-:W-:-:S11]  /*04c0*/  ISETP.GE.AND P0, PT, R10, RZ, PT ;  /* 0x000000ff0a00720c */ /* 0x000fd60003f06270 */
[-C--:B------:R-:W-:Y:S02]  /*04d0*/  @!P4 IADD3 R8, PT, PT, R8, -R17.reuse, RZ ;  /* 0x800000110808c210 */ /* 0x080fe40007ffe0ff */
[----:B------:R-:W-:Y:S02]  /*04e0*/  @!P4 IADD3 R15, PT, PT, R15, 0x1, RZ ;  /* 0x000000010f0fc810 */ /* 0x000fe40007ffe0ff */
[CC--:B------:R-:W-:Y:S02]  /*04f0*/  ISETP.GE.U32.AND P3, PT, R8.reuse, R17.reuse, PT ;  /* 0x000000110800720c */ /* 0x0c0fe40003f66070 */
[----:B------:R-:W-:Y:S02]  /*0500*/  ISETP.GT.U32.AND P4, PT, R17, R8, PT ;  /* 0x000000081100720c */ /* 0x000fe40003f84070 */
[----:B------:R-:W-:-:S04]  /*0510*/  IADD3 R17, PT, PT, R8, -R17, RZ ;  /* 0x8000001108117210 */ /* 0x000fc80007ffe0ff */
[----:B------:R-:W-:Y:S02]  /*0520*/  SEL R8, R17, R8, !P4 ;  /* 0x0000000811087207 */ /* 0x000fe40006000000 */
[----:B------:R-:W0:Y:S02]  /*0530*/  @!P1 LDC.64 R16, c[0x0][0x3f8] ;  /* 0x0000fe00ff109b82 */ /* 0x000e240000000a00 */
[----:B------:R-:W-:Y:S02]  /*0540*/  @!P2 IADD3 R8, PT, PT, -R8, RZ, RZ ;  /* 0x000000ff0808a210 */ /* 0x000fe40007ffe1ff */
[----:B------:R-:W-:Y:S02]  /*0550*/  @P3 IADD3 R15, PT, PT, R15, 0x1, RZ ;  /* 0x000000010f0f3810 */ /* 0x000fe40007ffe0ff */
[----:B------:R-:W-:Y:S02]  /*0560*/  ISETP.NE.AND P3, PT, R21, RZ, PT ;  /* 0x000000ff1500720c */ /* 0x000fe40003f65270 */
[----:B------:R-:W-:-:S02]  /*0570*/  ISETP.GE.U32.AND P2, PT, R49, UR12, PT ;  /* 0x0000000c31007c0c */ /* 0x000fc4000bf46070 */
[----:B------:R-:W-:Y:S02]  /*0580*/  SEL R65, R19, R8, !P3 ;  /* 0x0000000813417207 */ /* 0x000fe40005800000 */
[----:B------:R-:W-:Y:S02]  /*0590*/  @!P0 IADD3 R15, PT, PT, -R15, RZ, RZ ;  /* 0x000000ff0f0f8210 */ /* 0x000fe40007ffe1ff */
[----:B------:R-:W-:Y:S01]  /*05a0*/  ISETP.GE.AND.EX P2, PT, R11, UR13, PT, P2 ;  /* 0x0000000d0b007c0c */ /* 0x000fe2000bf46320 */
[----:B------:R-:W-:Y:S01]  /*05b0*/  IMAD R33, R65, 0x2a, RZ ;  /* 0x0000002a41217824 */ /* 0x000fe200078e02ff */
[----:B------:R-:W-:Y:S02]  /*05c0*/  SEL R15, R19, R15, !P3 ;  /* 0x0000000f130f7207 */ /* 0x000fe40005800000 */
[----:B------:R-:W-:Y:S02]  /*05d0*/  ISETP.GE.U32.AND P3, PT, R48, UR12, PT ;  /* 0x0000000c30007c0c */ /* 0x000fe4000bf66070 */
[----:B------:R-:W-:-:S02]  /*05e0*/  SHF.R.S32.HI R8, RZ, 0x1f, R15 ;  /* 0x0000001fff087819 */ /* 0x000fc4000001140f */
[----:B------:R-:W-:Y:S02]  /*05f0*/  IADD3 R68, P0, PT, R33, R6, RZ ;  /* 0x0000000621447210 */ /* 0x000fe40007f1e0ff */
[----:B------:R-:W-:Y:S01]  /*0600*/  ISETP.GE.AND.EX P3, PT, R13, UR13, PT, P3 ;  /* 0x0000000d0d007c0c */ /* 0x000fe2000bf66330 */
[----:B------:R-:W-:Y:S01]  /*0610*/  IMAD R8, R8, UR14, RZ ;  /* 0x0000000e08087c24 */ /* 0x000fe2000f8e02ff */
[----:B------:R-:W-:Y:S01]  /*0620*/  LEA.HI.X.SX32 R69, R33, RZ, 0x1, P0 ;  /* 0x000000ff21457211 */ /* 0x000fe200000f0eff */
[----:B------:R-:W3:Y:S01]  /*0630*/  @!P2 LDC.64 R20, c[0x0][0x3f8] ;  /* 0x0000fe00ff14ab82 */ /* 0x000ee20000000a00 */
[----:B------:R-:W-:Y:S01]  /*0640*/  ISETP.GE.U32.AND P0, PT, R55, UR12, PT ;  /* 0x0000000c37007c0c */ /* 0x000fe2000bf06070 */
[C---:B------:R-:W-:Y:S02]  /*0650*/  IMAD R67, R15.reuse, UR15, R8 ;  /* 0x0000000f0f437c24 */ /* 0x040fe4000f8e0208 */
[----:B------:R-:W-:Y:S01]  /*0660*/  IMAD.WIDE.U32 R68, R15, UR14, R68 ;  /* 0x0000000e0f447c25 */ /* 0x000fe2000f8e0044 */
[----:B------:R-:W-:-:S03]  /*0670*/  ISETP.GE.AND.EX P0, PT, R7, UR13, PT, P0 ;  /* 0x0000000d07007c0c */ /* 0x000fc6000bf06300 */
[----:B------:R-:W4:Y:S01]  /*0680*/  LDC.64 R14, c[0x0][0x3b8] ;  /* 0x0000ee00ff0e7b82 */ /* 0x000f220000000a00 */
[----:B0-----:R-:W-:Y:S01]  /*0690*/  @!P1 IMAD R8, R9, R16, RZ ;  /* 0x0000001009089224 */ /* 0x001fe200078e02ff */
[----:B------:R-:W-:Y:S02]  /*06a0*/  IADD3 R67, PT, PT, R69, R67, RZ ;  /* 0x0000004345437210 */ /* 0x000fe40007ffe0ff */
[-C--:B------:R-:W-:Y:S01]  /*06b0*/  @!P1 MOV R66, R68.reuse ;  /* 0x0000004400429202 */ /* 0x080fe20000000f00 */
[C---:B------:R-:W-:Y:S01]  /*06c0*/  @!P1 IMAD R19, R50.reuse, R17, R8 ;  /* 0x0000001132139224 */ /* 0x040fe200078e0208 */
[----:B------:R-:W-:Y:S02]  /*06d0*/  @!P2 MOV R24, R68 ;  /* 0x000000440018a202 */ /* 0x000fe40000000f00 */
[----:B------:R-:W0:Y:S01]  /*06e0*/  @!P2 LDC.64 R26, c[0x0][0x3a0] ;  /* 0x0000e800ff1aab82 */ /* 0x000e220000000a00 */
[----:B------:R-:W-:Y:S01]  /*06f0*/  @!P1 IMAD.WIDE.U32 R16, R50, R16, R66 ;  /* 0x0000001032109225 */ /* 0x000fe200078e0042 */
[----:B------:R-:W-:-:S04]  /*0700*/  @!P2 MOV R25, R67 ;  /* 0x000000430019a202 */ /* 0x000fc80000000f00 */
[----:B------:R-:W-:Y:S01]  /*0710*/  @!P1 IADD3 R17, PT, PT, R17, R19, RZ ;  /* 0x0000001311119210 */ /* 0x000fe20007ffe0ff */
[----:B---3--:R-:W-:Y:S01]  /*0720*/  @!P2 IMAD R10, R11, R20, RZ ;  /* 0x000000140b0aa224 */ /* 0x008fe200078e02ff */
[----:B------:R-:W3:Y:S01]  /*0730*/  @!P0 LDC.64 R18, c[0x0][0x3f8] ;  /* 0x0000fe00ff128b82 */ /* 0x000ee20000000a00 */
[C---:B------:R-:W-:Y:S02]  /*0740*/  @!P1 SHF.L.U32 R35, R16.reuse, 0x1, RZ ;  /* 0x0000000110239819 */ /* 0x040fe400000006ff */
[----:B------:R-:W-:Y:S01]  /*0750*/  @!P1 SHF.L.U64.HI R8, R16, 0x1, R17 ;  /* 0x0000000110089819 */ /* 0x000fe20000010211 */
[----:B------:R-:W-:Y:S01]  /*0760*/  @!P2 IMAD R37, R49, R21, R10 ;  /* 0x000000153125a224 */ /* 0x000fe200078e020a */
[----:B-1----:R-:W-:Y:S01]  /*0770*/  @!P1 IADD3 R28, P4, PT, R35, R22, RZ ;  /* 0x00000016231c9210 */ /* 0x002fe20007f9e0ff */
[----:B------:R-:W-:Y:S02]  /*0780*/  @!P2 IMAD.WIDE.U32 R20, R49, R20, R24 ;  /* 0x000000143114a225 */ /* 0x000fe400078e0018 */
[----:B------:R-:W1:Y:S01]  /*0790*/  @!P2 LDC.64 R16, c[0x0][0x398] ;  /* 0x0000e600ff10ab82 */ /* 0x000e620000000a00 */
[----:B------:R-:W-:Y:S01]  /*07a0*/  @!P1 IADD3.X R29, PT, PT, R8, R23, RZ, P4, !PT ;  /* 0x00000017081d9210 */ /* 0x000fe200027fe4ff */
[----:B----4-:R-:W-:Y:S01]  /*07b0*/  IMAD.WIDE R14, R40, 0x8, R14 ;  /* 0x00000008280e7825 */ /* 0x010fe200078e020e */
[----:B--2---:R-:W-:-:S02]  /*07c0*/  @!P1 IADD3 R30, P4, PT, R35, R30, RZ ;  /* 0x0000001e231e9210 */ /* 0x004fc40007f9e0ff */
[----:B------:R-:W-:Y:S01]  /*07d0*/  @!P2 IADD3 R21, PT, PT, R21, R37, RZ ;  /* 0x000000251515a210 */ /* 0x000fe20007ffe0ff */
[----:B------:R1:W2:Y:S01]  /*07e0*/  @!P1 LDG.E R36, desc[UR8][R28.64] ;  /* 0x000000081c249981 */ /* 0x0002a2000c1e1900 */
[----:B------:R-:W-:Y:S01]  /*07f0*/  @!P1 IADD3.X R31, PT, PT, R8, R31, RZ, P4, !PT ;  /* 0x0000001f081f9210 */ /* 0x000fe200027fe4ff */
[----:B------:R-:W4:Y:S01]  /*0800*/  @!P3 LDC.64 R22, c[0x0][0x3f8] ;  /* 0x0000fe00ff16bb82 */ /* 0x000f220000000a00 */
[C---:B------:R-:W-:Y:S01]  /*0810*/  @!P2 SHF.L.U32 R37, R20.reuse, 0x1, RZ ;  /* 0x000000011425a819 */ /* 0x040fe200000006ff */
[----:B------:R-:W2:Y:S01]  /*0820*/  LDG.E.64 R14, desc[UR8][R14.64] ;  /* 0x000000080e0e7981 */ /* 0x000ea2000c1e1b00 */
[----:B------:R-:W-:-:S05]  /*0830*/  @!P2 SHF.L.U64.HI R8, R20, 0x1, R21 ;  /* 0x000000011408a819 */ /* 0x000fca0000010215 */
[----:B------:R-:W4:Y:S01]  /*0840*/  @!P0 LDC.64 R24, c[0x0][0x3a0] ;  /* 0x0000e800ff188b82 */ /* 0x000f220000000a00 */
[----:B------:R-:W-:Y:S02]  /*0850*/  CS2R R34, SRZ ;  /* 0x0000000000227805 */ /* 0x000fe4000001ff00 */
[----:B0-----:R-:W-:-:S05]  /*0860*/  @!P2 IADD3 R26, P4, PT, R37, R26, RZ ;  /* 0x0000001a251aa210 */ /* 0x001fca0007f9e0ff */
[----:B------:R-:W0:Y:S01]  /*0870*/  @!P0 LDC.64 R20, c[0x0][0x398] ;  /* 0x0000e600ff148b82 */ /* 0x000e220000000a00 */
[----:B------:R-:W-:Y:S01]  /*0880*/  @!P0 MOV R56, R68 ;  /* 0x0000004400388202 */ /* 0x000fe20000000f00 */
[----:B---3--:R-:W-:Y:S01]  /*0890*/  @!P0 IMAD R10, R7, R18, RZ ;  /* 0x00000012070a8224 */ /* 0x008fe200078e02ff */
[----:B------:R-:W-:Y:S01]  /*08a0*/  @!P0 MOV R57, R67 ;  /* 0x0000004300398202 */ /* 0x000fe20000000f00 */
[----:B------:R3:W2:Y:S01]  /*08b0*/  @!P1 LDG.E R35, desc[UR8][R30.64] ;  /* 0x000000081e239981 */ /* 0x0006a2000c1e1900 */
[C---:B------:R-:W-:Y:S02]  /*08c0*/  @!P2 IADD3.X R27, PT, PT, R8.reuse, R27, RZ, P4, !PT ;  /* 0x0000001b081ba210 */ /* 0x040fe400027fe4ff */
[----:B-1----:R-:W-:Y:S01]  /*08d0*/  @!P2 IADD3 R28, P1, PT, R37, R16, RZ ;  /* 0x00000010251ca210 */ /* 0x002fe20007f3e0ff */
[C---:B------:R-:W-:Y:S01]  /*08e0*/  @!P0 IMAD R37, R55.reuse, R19, R10 ;  /* 0x0000001337258224 */ /* 0x040fe200078e020a */
[----:B------:R-:W-:Y:S01]  /*08f0*/  ISETP.NE.AND P4, PT, RZ, UR11, PT ;  /* 0x0000000bff007c0c */ /* 0x000fe2000bf85270 */
[----:B------:R-:W-:Y:S01]  /*0900*/  @!P0 IMAD.WIDE.U32 R56, R55, R18, R56 ;  /* 0x0000001237388225 */ /* 0x000fe200078e0038 */
[----:B------:R-:W-:Y:S01]  /*0910*/  @!P2 IADD3.X R29, PT, PT, R8, R17, RZ, P1, !PT ;  /* 0x00000011081da210 */ /* 0x000fe20000ffe4ff */
[----:B------:R-:W1:Y:S01]  /*0920*/  @!P3 LDC.64 R18, c[0x0][0x3a0] ;  /* 0x0000e800ff12bb82 */ /* 0x000e620000000a00 */
[----:B------:R-:W-:Y:S01]  /*0930*/  MOV R12, RZ ;  /* 0x000000ff000c7202 */ /* 0x000fe20000000f00 */
[----:B------:R4:W2:Y:S01]  /*0940*/  @!P2 LDG.E R34, desc[UR8][R26.64] ;  /* 0x000000081a22a981 */ /* 0x0008a2000c1e1900 */
[----:B------:R-:W-:-:S02]  /*0950*/  @!P0 IADD3 R37, PT, PT, R57, R37, RZ ;  /* 0x0000002539258210 */ /* 0x000fc40007ffe0ff */
[----:B---3--:R-:W-:-:S03]  /*0960*/  @!P0 SHF.L.U32 R31, R56, 0x1, RZ ;  /* 0x00000001381f8819 */ /* 0x008fc600000006ff */
[----:B------:R-:W3:Y:S01]  /*0970*/  @!P3 LDC.64 R16, c[0x0][0x398] ;  /* 0x0000e600ff10bb82 */ /* 0x000ee20000000a00 */
[----:B----4-:R-:W-:Y:S01]  /*0980*/  @!P3 IMAD R8, R13, R22, RZ ;  /* 0x000000160d08b224 */ /* 0x010fe200078e02ff */
[----:B------:R-:W-:Y:S01]  /*0990*/  @!P0 SHF.L.U64.HI R56, R56, 0x1, R37 ;  /* 0x0000000138388819 */ /* 0x000fe20000010225 */
[----:B------:R4:W2:Y:S01]  /*09a0*/  @!P2 LDG.E R12, desc[UR8][R28.64] ;  /* 0x000000081c0ca981 */ /* 0x0008a2000c1e1900 */
[----:B------:R-:W-:Y:S02]  /*09b0*/  @!P3 MOV R26, R68 ;  /* 0x00000044001ab202 */ /* 0x000fe40000000f00 */
[----:B------:R-:W-:Y:S02]  /*09c0*/  @!P3 MOV R27, R67 ;  /* 0x00000043001bb202 */ /* 0x000fe40000000f00 */
[C---:B------:R-:W-:Y:S01]  /*09d0*/  @!P0 IADD3 R30, P1, PT, R31.reuse, R24, RZ ;  /* 0x000000181f1e8210 */ /* 0x040fe20007f3e0ff */
[C---:B------:R-:W-:Y:S01]  /*09e0*/  @!P3 IMAD R37, R48.reuse, R23, R8 ;  /* 0x000000173025b224 */ /* 0x040fe200078e0208 */
[----:B0-----:R-:W-:Y:S01]  /*09f0*/  @!P0 IADD3 R20, P2, PT, R31, R20, RZ ;  /* 0x000000141f148210 */ /* 0x001fe20007f5e0ff */
[----:B------:R-:W-:Y:S01]  /*0a00*/  @!P3 IMAD.WIDE.U32 R26, R48, R22, R26 ;  /* 0x00000016301ab225 */ /* 0x000fe200078e001a */
[----:B------:R-:W-:Y:S01]  /*0a10*/  @!P0 IADD3.X R31, PT, PT, R56, R25, RZ, P1, !PT ;  /* 0x00000019381f8210 */ /* 0x000fe20000ffe4ff */
[----:B------:R-:W0:Y:S08]  /*0a20*/  @P4 LDC.64 R22, c[0x0][0x3b0] ;  /* 0x0000ec00ff164b82 */ /* 0x000e300000000a00 */
[----:B------:R-:W0:Y:S01]  /*0a30*/  LDC.64 R24, c[0x0][0x3a8] ;  /* 0x0000ea00ff187b82 */ /* 0x000e220000000a00 */
[----:B------:R-:W-:-:S02]  /*0a40*/  @!P3 IADD3 R27, PT, PT, R27, R37, RZ ;  /* 0x000000251b1bb210 */ /* 0x000fc40007ffe0ff */
[C---:B----4-:R-:W-:Y:S02]  /*0a50*/  @!P3 SHF.L.U32 R29, R26.reuse, 0x1, RZ ;  /* 0x000000011a1db819 */ /* 0x050fe400000006ff */
[----:B------:R-:W-:Y:S02]  /*0a60*/  @!P3 SHF.L.U64.HI R10, R26, 0x1, R27 ;  /* 0x000000011a0ab819 */ /* 0x000fe4000001021b */
[C---:B-1----:R-:W-:Y:S02]  /*0a70*/  @!P3 IADD3 R26, P1, PT, R29.reuse, R18, RZ ;  /* 0x000000121d1ab210 */ /* 0x042fe40007f3e0ff */
[----:B------:R-:W-:Y:S02]  /*0a80*/  @!P0 IADD3.X R21, PT, PT, R56, R21, RZ, P2, !PT ;  /* 0x0000001538158210 */ /* 0x000fe400017fe4ff */
[----:B---3--:R-:W-:Y:S02]  /*0a90*/  @!P3 IADD3 R28, P2, PT, R29, R16, RZ ;  /* 0x000000101d1cb210 */ /* 0x008fe40007f5e0ff */
[----:B------:R-:W-:-:S02]  /*0aa0*/  @!P3 IADD3.X R27, PT, PT, R10, R19, RZ, P1, !PT ;  /* 0x000000130a1bb210 */ /* 0x000fc40000ffe4ff */
[----:B------:R-:W-:Y:S02]  /*0ab0*/  IADD3 R19, PT, PT, R33, R6, RZ ;  /* 0x0000000621137210 */ /* 0x000fe40007ffe0ff */
[----:B------:R-:W-:Y:S02]  /*0ac0*/  @!P3 IADD3.X R29, PT, PT, R10, R17, RZ, P2, !PT ;  /* 0x000000110a1db210 */ /* 0x000fe400017fe4ff */
[----:B------:R-:W-:Y:S02]  /*0ad0*/  MOV R38, RZ ;  /* 0x000000ff00267202 */ /* 0x000fe40000000f00 */
[----:B------:R-:W-:Y:S02]  /*0ae0*/  MOV R37, RZ ;  /* 0x000000ff00257202 */ /* 0x000fe40000000f00 */
[----:B------:R-:W-:Y:S02]  /*0af0*/  MOV R8, RZ ;  /* 0x000000ff00087202 */ /* 0x000fe40000000f00 */
[----:B------:R-:W-:Y:S01]  /*0b00*/  MOV R10, RZ ;  /* 0x000000ff000a7202 */ /* 0x000fe20000000f00 */
[C---:B0-----:R-:W-:Y:S01]  /*0b10*/  @P4 IMAD.WIDE R22, R19.reuse, 0x4, R22 ;  /* 0x0000000413164825 */ /* 0x041fe200078e0216 */
[----:B------:R-:W-:Y:S01]  /*0b20*/  CS2R R16, SRZ ;  /* 0x0000000000107805 */ /* 0x000fe2000001ff00 */
[----:B------:R-:W3:Y:S02]  /*0b30*/  @!P0 LDG.E R38, desc[UR8][R30.64] ;  /* 0x000000081e268981 */ /* 0x000ee4000c1e1900 */
[----:B------:R-:W-:-:S02]  /*0b40*/  IMAD.WIDE R18, R19, 0x4, R24 ;  /* 0x0000000413127825 */ /* 0x000fc400078e0218 */
[----:B------:R0:W4:Y:S04]  /*0b50*/  @!P0 LDG.E R37, desc[UR8][R20.64] ;  /* 0x0000000814258981 */ /* 0x000128000c1e1900 */
[----:B------:R-:W4:Y:S04]  /*0b60*/  @!P3 LDG.E R8, desc[UR8][R26.64] ;  /* 0x000000081a08b981 */ /* 0x000f28000c1e1900 */
[----:B------:R-:W4:Y:S04]  /*0b70*/  @!P3 LDG.E R10, desc[UR8][R28.64] ;  /* 0x000000081c0ab981 */ /* 0x000f28000c1e1900 */
[----:B------:R1:W5:Y:S04]  /*0b80*/  @P4 LDG.E.64 R16, desc[UR8][R22.64] ;  /* 0x0000000816104981 */ /* 0x000368000c1e1b00 */
[----:B------:R-:W5:Y:S01]  /*0b90*/  LDG.E.64 R18, desc[UR8][R18.64] ;  /* 0x0000000812127981 */ /* 0x000f62000c1e1b00 */
[----:B------:R-:W-:Y:S01]  /*0ba0*/  MOV R63, 0x3f800000 ;  /* 0x3f800000003f7802 */ /* 0x000fe20000000f00 */
[----:B------:R-:W-:Y:S01]  /*0bb0*/  UISETP.NE.AND UP0, UPT, UR11, URZ, UPT ;  /* 0x000000ff0b00728c */ /* 0x000fe2000bf05270 */
[----:B--2---:R-:W-:-:S05]  /*0bc0*/  FFMA.FTZ R15, -R14, R14, R15 ;  /* 0x0000000e0e0f7223 */ /* 0x004fca000001010f */
[----:B------:R-:W-:-:S13]  /*0bd0*/  FSETP.GTU.FTZ.AND P1, PT, R15, RZ, PT ;  /* 0x000000ff0f00720b */ /* 0x000fda0003f3c000 */
[----:B0-----:R-:W0:Y:S01]  /*0be0*/  @P1 LDC R20, c[0x0][0x3c0] ;  /* 0x0000f000ff141b82 */ /* 0x001e220000000800 */
[----:B------:R-:W-:Y:S02]  /*0bf0*/  PRMT R59, R36, 0x7632, R59 ;  /* 0x00007632243b7816 */ /* 0x000fe4000000003b */
[----:B------:R-:W-:Y:S01]  /*0c00*/  PRMT R60, R35, 0x7632, R60 ;  /* 0x00007632233c7816 */ /* 0x000fe2000000003c */
[----:B0-----:R-:W-:-:S04]  /*0c10*/  @P1 FADD.FTZ R20, R15, R20 ;  /* 0x000000140f141221 */ /* 0x001fc80000010000 */
[----:B------:R1:W0:Y:S01]  /*0c20*/  @P1 MUFU.RSQ R63, R20 ;  /* 0x00000014003f1308 */ /* 0x0002220000001400 */
[----:B------:R-:W-:Y:S02]  /*0c30*/  PRMT R57, R34, 0x7632, R57 ;  /* 0x0000763222397816 */ /* 0x000fe40000000039 */
[----:B------:R-:W-:Y:S02]  /*0c40*/  PRMT R58, R12, 0x7632, R58 ;  /* 0x000076320c3a7816 */ /* 0x000fe4000000003a */
[----:B---3--:R-:W-:Y:S02]  /*0c50*/  PRMT R61, R38, 0x7632, R61 ;  /* 0x00007632263d7816 */ /* 0x008fe4000000003d */
[----:B----4-:R-:W-:Y:S02]  /*0c60*/  PRMT R62, R37, 0x7632, R62 ;  /* 0x00007632253e7816 */ /* 0x010fe4000000003e */
[----:B------:R-:W-:Y:S02]  /*0c70*/  PRMT R15, R8, 0x7632, R15 ;  /* 0x00007632080f7816 */ /* 0x000fe4000000000f */
[----:B------:R-:W-:Y:S01]  /*0c80*/  PRMT R56, R10, 0x7632, R56 ;  /* 0x000076320a387816 */ /* 0x000fe20000000038 */
[----:B01----:R-:W-:Y:S06]  /*0c90*/  BRA.U UP0, `(.L_x_38) ;  /* 0x0000000500247547 */ /* 0x003fec000b800000 */
[----:B------:R-:W-:Y:S02]  /*0ca0*/  SHF.L.U32 R23, R38, 0x10, RZ ;  /* 0x0000001026177819 */ /* 0x000fe400000006ff */
[----:B------:R-:W-:Y:S02]  /*0cb0*/  SHF.L.U32 R25, R61, 0x10, RZ ;  /* 0x000000103d197819 */ /* 0x000fe400000006ff */
[----:B------:R-:W-:Y:S01]  /*0cc0*/  SHF.L.U32 R21, R37, 0x10, RZ ;  /* 0x0000001025157819 */ /* 0x000fe200000006ff */
[----:B------:R-:W-:Y:S01]  /*0cd0*/  FADD.FTZ R22, -R14, R23 ;  /* 0x000000170e167221 */ /* 0x000fe20000010100 */
[----:B------:R-:W-:Y:S01]  /*0ce0*/  SHF.L.U32 R20, R62, 0x10, RZ ;  /* 0x000000103e147819 */ /* 0x000fe200000006ff */
[----:B------:R-:W-:Y:S01]  /*0cf0*/  FADD.FTZ R24, -R14, R25 ;  /* 0x000000190e187221 */ /* 0x000fe20000010100 */
[----:B------:R-:W-:Y:S01]  /*0d00*/  SHF.L.U32 R29, R36, 0x10, RZ ;  /* 0x00000010241d7819 */ /* 0x000fe200000006ff */
[----:B-----5:R-:W-:Y:S01]  /*0d10*/  FMUL.FTZ R23, R18, R21 ;  /* 0x0000001512177220 */ /* 0x020fe20000410000 */
[-C--:B------:R-:W-:Y:S01]  /*0d20*/  FMUL.FTZ R22, R22, R63.reuse ;  /* 0x0000003f16167220 */ /* 0x080fe20000410000 */
[----:B------:R-:W-:Y:S01]  /*0d30*/  FMUL.FTZ R25, R24, R63 ;  /* 0x0000003f18197220 */ /* 0x000fe20000410000 */
[----:B------:R-:W-:Y:S01]  /*0d40*/  FMUL.FTZ R26, R19, R20 ;  /* 0x00000014131a7220 */ /* 0x000fe20000410000 */
[----:B------:R-:W-:Y:S01]  /*0d50*/  FADD.FTZ R27, RZ, R23 ;  /* 0x00000017ff1b7221 */ /* 0x000fe20000010000 */
[----:B------:R-:W-:Y:S01]  /*0d60*/  FFMA.FTZ R24, R22, R23, RZ ;  /* 0x0000001716187223 */ /* 0x000fe200000100ff */
[----:B------:R-:W-:Y:S01]  /*0d70*/  FFMA.FTZ R28, R21, R22, RZ ;  /* 0x00000016151c7223 */ /* 0x000fe200000100ff */
[----:B------:R-:W-:Y:S01]  /*0d80*/  FADD.FTZ R22, RZ, R21 ;  /* 0x00000015ff167221 */ /* 0x000fe20000010000 */
[----:B------:R-:W-:Y:S01]  /*0d90*/  FADD.FTZ R23, R26, R27 ;  /* 0x0000001b1a177221 */ /* 0x000fe20000010000 */
[----:B------:R-:W-:Y:S01]  /*0da0*/  FFMA.FTZ R24, R25, R26, R24 ;  /* 0x0000001a19187223 */ /* 0x000fe20000010018 */
[----:B------:R-:W-:Y:S01]  /*0db0*/  FADD.FTZ R26, -R14, R29 ;  /* 0x0000001d0e1a7221 */ /* 0x000fe20000010100 */
[----:B------:R-:W-:-:S03]  /*0dc0*/  SHF.L.U32 R27, R35, 0x10, RZ ;  /* 0x00000010231b7819 */ /* 0x000fc600000006ff */
[----:B------:R-:W-:Y:S01]  /*0dd0*/  FMUL.FTZ R29, R26, R63 ;  /* 0x0000003f1a1d7220 */ /* 0x000fe20000410000 */
[----:B------:R-:W-:Y:S01]  /*0de0*/  SHF.L.U32 R26, R60, 0x10, RZ ;  /* 0x000000103c1a7819 */ /* 0x000fe200000006ff */
[C---:B------:R-:W-:Y:S02]  /*0df0*/  FADD.FTZ R22, R27.reuse, R22 ;  /* 0x000000161b167221 */ /* 0x040fe40000010000 */
[----:B------:R-:W-:Y:S01]  /*0e00*/  FFMA.FTZ R21, R27, R29, R28 ;  /* 0x0000001d1b157223 */ /* 0x000fe2000001001c */
[----:B------:R-:W-:Y:S01]  /*0e10*/  FMUL.FTZ R28, R18, R27 ;  /* 0x0000001b121c7220 */ /* 0x000fe20000410000 */
[----:B------:R-:W-:-:S03]  /*0e20*/  SHF.L.U32 R27, R59, 0x10, RZ ;  /* 0x000000103b1b7819 */ /* 0x000fc600000006ff */
[----:B------:R-:W-:Y:S01]  /*0e30*/  FFMA.FTZ R30, R29, R28, R24 ;  /* 0x0000001c1d1e7223 */ /* 0x000fe20000010018 */
[----:B------:R-:W-:Y:S01]  /*0e40*/  FADD.FTZ R29, RZ, R20 ;  /* 0x00000014ff1d7221 */ /* 0x000fe20000010000 */
[----:B------:R-:W-:Y:S01]  /*0e50*/  FADD.FTZ R24, -R14, R27 ;  /* 0x0000001b0e187221 */ /* 0x000fe20000010100 */
[----:B------:R-:W-:Y:S01]  /*0e60*/  FFMA.FTZ R27, R20, R25, RZ ;  /* 0x00000019141b7223 */ /* 0x000fe200000100ff */
[----:B------:R-:W-:Y:S01]  /*0e70*/  FADD.FTZ R23, R23, R28 ;  /* 0x0000001c17177221 */ /* 0x000fe20000010000 */
[----:B------:R-:W-:Y:S01]  /*0e80*/  SHF.L.U32 R28, R12, 0x10, RZ ;  /* 0x000000100c1c7819 */ /* 0x000fe200000006ff */
[----:B------:R-:W-:Y:S01]  /*0e90*/  FMUL.FTZ R25, R24, R63 ;  /* 0x0000003f18197220 */ /* 0x000fe20000410000 */
[----:B------:R-:W-:-:S03]  /*0ea0*/  FADD.FTZ R24, R26, R29 ;  /* 0x0000001d1a187221 */ /* 0x000fc60000010000 */
[----:B------:R-:W-:Y:S01]  /*0eb0*/  FFMA.FTZ R20, R26, R25, R27 ;  /* 0x000000191a147223 */ /* 0x000fe2000001001b */
[----:B------:R-:W-:Y:S01]  /*0ec0*/  FMUL.FTZ R26, R19, R26 ;  /* 0x0000001a131a7220 */ /* 0x000fe20000410000 */
[----:B------:R-:W-:Y:S01]  /*0ed0*/  FMUL.FTZ R27, R18, R28 ;  /* 0x0000001c121b7220 */ /* 0x000fe20000410000 */
[----:B------:R-:W-:Y:S02]  /*0ee0*/  FADD.FTZ R22, R22, R28 ;  /* 0x0000001c16167221 */ /* 0x000fe40000010000 */
[----:B------:R-:W-:Y:S01]  /*0ef0*/  FFMA.FTZ R30, R25, R26, R30 ;  /* 0x0000001a191e7223 */ /* 0x000fe2000001001e */
[----:B------:R-:W-:Y:S01]  /*0f00*/  SHF.L.U32 R25, R34, 0x10, RZ ;  /* 0x0000001022197819 */ /* 0x000fe200000006ff */
[----:B------:R-:W-:Y:S01]  /*0f10*/  FADD.FTZ R26, R26, R23 ;  /* 0x000000171a1a7221 */ /* 0x000fe20000010000 */
[----:B------:R-:W-:-:S03]  /*0f20*/  SHF.L.U32 R23, R57, 0x10, RZ ;  /* 0x0000001039177819 */ /* 0x000fc600000006ff */
[----:B------:R-:W-:Y:S01]  /*0f30*/  FADD.FTZ R32, -R14, R25 ;  /* 0x000000190e207221 */ /* 0x000fe20000010100 */
[----:B------:R-:W-:-:S03]  /*0f40*/  FADD.FTZ R26, R26, R27 ;  /* 0x0000001b1a1a7221 */ /* 0x000fc60000010000 */
[----:B------:R-:W-:-:S04]  /*0f50*/  FMUL.FTZ R25, R32, R63 ;  /* 0x0000003f20197220 */ /* 0x000fc80000410000 */
[----:B------:R-:W-:Y:S01]  /*0f60*/  FFMA.FTZ R21, R28, R25, R21 ;  /* 0x000000191c157223 */ /* 0x000fe20000010015 */
[----:B------:R-:W-:Y:S01]  /*0f70*/  FADD.FTZ R28, -R14, R23 ;  /* 0x000000170e1c7221 */ /* 0x000fe20000010100 */
[----:B------:R-:W-:Y:S01]  /*0f80*/  FFMA.FTZ R29, R25, R27, R30 ;  /* 0x0000001b191d7223 */ /* 0x000fe2000001001e */
[----:B------:R-:W-:Y:S02]  /*0f90*/  SHF.L.U32 R25, R58, 0x10, RZ ;  /* 0x000000103a197819 */ /* 0x000fe400000006ff */
[----:B------:R-:W-:Y:S01]  /*0fa0*/  FMUL.FTZ R28, R28, R63 ;  /* 0x0000003f1c1c7220 */ /* 0x000fe20000410000 */
[----:B------:R-:W-:Y:S02]  /*0fb0*/  SHF.L.U32 R27, R8, 0x10, RZ ;  /* 0x00000010081b7819 */ /* 0x000fe400000006ff */
[----:B------:R-:W-:Y:S01]  /*0fc0*/  FADD.FTZ R24, R24, R25 ;  /* 0x0000001918187221 */ /* 0x000fe20000010000 */
[----:B------:R-:W-:Y:S01]  /*0fd0*/  FFMA.FTZ R23, R25, R28, R20 ;  /* 0x0000001c19177223 */ /* 0x000fe20000010014 */
[----:B------:R-:W-:Y:S01]  /*0fe0*/  FMUL.FTZ R25, R19, R25 ;  /* 0x0000001913197220 */ /* 0x000fe20000410000 */
[----:B------:R-:W-:-:S03]  /*0ff0*/  FADD.FTZ R20, -R14, R27 ;  /* 0x0000001b0e147221 */ /* 0x000fc60000010100 */
[----:B------:R-:W-:Y:S01]  /*1000*/  FFMA.FTZ R29, R28, R25, R29 ;  /* 0x000000191c1d7223 */ /* 0x000fe2000001001d */
[----:B------:R-:W-:Y:S01]  /*1010*/  SHF.L.U32 R28, R10, 0x10, RZ ;  /* 0x000000100a1c7819 */ /* 0x000fe200000006ff */
[----:B------:R-:W-:Y:S01]  /*1020*/  FADD.FTZ R26, R25, R26 ;  /* 0x0000001a191a7221 */ /* 0x000fe20000010000 */
[----:B------:R-:W-:-:S03]  /*1030*/  FMUL.FTZ R32, R20, R63 ;  /* 0x0000003f14207220 */ /* 0x000fc60000410000 */
[----:B------:R-:W-:Y:S01]  /*1040*/  FMUL.FTZ R25, R18, R28 ;  /* 0x0000001c12197220 */ /* 0x000fe20000410000 */
[----:B------:R-:W-:-:S03]  /*1050*/  FADD.FTZ R22, R22, R28 ;  /* 0x0000001c16167221 */ /* 0x000fc60000010000 */
[----:B------:R-:W-:Y:S01]  /*1060*/  FADD.FTZ R27, R26, R25 ;  /* 0x000000191a1b7221 */ /* 0x000fe20000010000 */
[----:B------:R-:W-:Y:S01]  /*1070*/  FFMA.FTZ R64, R32, R25, R29 ;  /* 0x0000001920407223 */ /* 0x000fe2000001001d */
[----:B------:R-:W-:Y:S02]  /*1080*/  SHF.L.U32 R25, R15, 0x10, RZ ;  /* 0x000000100f197819 */ /* 0x000fe400000006ff */
[----:B------:R-:W-:-:S03]  /*1090*/  SHF.L.U32 R26, R56, 0x10, RZ ;  /* 0x00000010381a7819 */ /* 0x000fc600000006ff */
[----:B------:R-:W-:Y:S02]  /*10a0*/  FADD.FTZ R20, -R14, R25 ;  /* 0x000000190e147221 */ /* 0x000fe40000010100 */
[----:B------:R-:W-:Y:S02]  /*10b0*/  FMUL.FTZ R30, R19, R26 ;  /* 0x0000001a131e7220 */ /* 0x000fe40000410000 */
[----:B------:R-:W-:Y:S01]  /*10c0*/  FMUL.FTZ R25, R20, R63 ;  /* 0x0000003f14197220 */ /* 0x000fe20000410000 */
[----:B------:R-:W-:Y:S01]  /*10d0*/  FFMA.FTZ R20, R28, R32, R21 ;  /* 0x000000201c147223 */ /* 0x000fe20000010015 */
[----:B------:R-:W-:Y:S02]  /*10e0*/  FADD.FTZ R29, R30, R27 ;  /* 0x0000001b1e1d7221 */ /* 0x000fe40000010000 */
[----:B------:R-:W-:Y:S01]  /*10f0*/  FFMA.FTZ R21, R26, R25, R23 ;  /* 0x000000191a157223 */ /* 0x000fe20000010017 */
[----:B------:R-:W-:Y:S01]  /*1100*/  FFMA.FTZ R30, R25, R30, R64 ;  /* 0x0000001e191e7223 */ /* 0x000fe20000010040 */
[----:B------:R-:W-:Y:S01]  /*1110*/  FADD.FTZ R23, R24, R26 ;  /* 0x0000001a18177221 */ /* 0x000fe20000010000 */
[----:B------:R-:W-:Y:S06]  /*1120*/  BRA `(.L_x_39) ;  /* 0x0000000800407947 */ /* 0x000fec0003800000 */
.L_x_38:
[----:B------:R-:W-:Y:S02]  /*1130*/  SHF.L.U32 R21, R38, 0x10, RZ ;  /* 0x0000001026157819 */ /* 0x000fe400000006ff */
[----:B------:R-:W-:Y:S02]  /*1140*/  SHF.L.U32 R23, R61, 0x10, RZ ;  /* 0x000000103d177819 */ /* 0x000fe400000006ff */
[----:B------:R-:W-:Y:S01]  /*1150*/  SHF.L.U32 R33, R59, 0x10, RZ ;  /* 0x000000103b217819 */ /* 0x000fe200000006ff */
[----:B------:R-:W-:Y:S01]  /*1160*/  FADD.FTZ R20, -R14, R21 ;  /* 0x000000150e147221 */ /* 0x000fe20000010100 */
[----:B------:R-:W-:-:S03]  /*1170*/  SHF.L.U32 R32, R62, 0x10, RZ ;  /* 0x000000103e207819 */ /* 0x000fc600000006ff */
[----:B------:R-:W-:Y:S01]  /*1180*/  FMUL.FTZ R21, R20, R63 ;  /* 0x0000003f14157220 */ /* 0x000fe20000410000 */
[----:B------:R-:W-:Y:S01]  /*1190*/  FADD.FTZ R20, -R14, R23 ;  /* 0x000000170e147221 */ /* 0x000fe20000010100 */
[----:B------:R-:W-:Y:S02]  /*11a0*/  SHF.L.U32 R23, R36, 0x10, RZ ;  /* 0x0000001024177819 */ /* 0x000fe400000006ff */
[----:B-----5:R-:W-:Y:S01]  /*11b0*/  FFMA.FTZ R24, R18, R21, R16 ;  /* 0x0000001512187223 */ /* 0x020fe20000010010 */
[-C--:B------:R-:W-:Y:S02]  /*11c0*/  FMUL.FTZ R20, R20, R63.reuse ;  /* 0x0000003f14147220 */ /* 0x080fe40000410000 */
[----:B------:R-:W-:Y:S01]  /*11d0*/  FADD.FTZ R30, -R14, R23 ;  /* 0x000000170e1e7221 */ /* 0x000fe20000010100 */
[----:B------:R-:W-:Y:S01]  /*11e0*/  FMUL.FTZ R26, R24, -1.4426950216293334961 ;  /* 0xbfb8aa3b181a7820 */ /* 0x000fe20000410000 */
[----:B------:R-:W-:Y:S02]  /*11f0*/  FFMA.FTZ R22, R19, R20, R17 ;  /* 0x0000001413167223 */ /* 0x000fe40000010011 */
[----:B------:R-:W-:-:S02]  /*1200*/  FMUL.FTZ R23, R30, R63 ;  /* 0x0000003f1e177220 */ /* 0x000fc40000410000 */
[----:B------:R-:W-:Y:S01]  /*1210*/  FMUL.FTZ R28, R22, -1.4426950216293334961 ;  /* 0xbfb8aa3b161c7820 */ /* 0x000fe20000410000 */
[----:B------:R-:W0:Y:S01]  /*1220*/  MUFU.EX2 R26, R26 ;  /* 0x0000001a001a7308 */ /* 0x000e220000000800 */
[----:B------:R-:W-:-:S07]  /*1230*/  FFMA.FTZ R25, R18, R23, R16 ;  /* 0x0000001712197223 */ /* 0x000fce0000010010 */
[----:B------:R-:W1:Y:S01]  /*1240*/  MUFU.EX2 R28, R28 ;  /* 0x0000001c001c7308 */ /* 0x000e620000000800 */
[----:B0-----:R-:W-:Y:S01]  /*1250*/  FADD.FTZ R27, R26, 1 ;  /* 0x3f8000001a1b7421 */ /* 0x001fe20000010000 */
[----:B------:R-:W-:-:S06]  /*1260*/  FMUL.FTZ R26, R25, -1.4426950216293334961 ;  /* 0xbfb8aa3b191a7820 */ /* 0x000fcc0000410000 */
[----:B------:R-:W0:Y:S01]  /*1270*/  MUFU.RCP R27, R27 ;  /* 0x0000001b001b7308 */ /* 0x000e220000001000 */
[----:B-1----:R-:W-:Y:S01]  /*1280*/  FADD.FTZ R29, R28, 1 ;  /* 0x3f8000001c1d7421 */ /* 0x002fe20000010000 */
[----:B------:R-:W-:-:S06]  /*1290*/  SHF.L.U32 R28, R37, 0x10, RZ ;  /* 0x00000010251c7819 */ /* 0x000fcc00000006ff */
[----:B------:R-:W1:Y:S08]  /*12a0*/  MUFU.RCP R29, R29 ;  /* 0x0000001d001d7308 */ /* 0x000e700000001000 */
[----:B------:R-:W2:Y:S01]  /*12b0*/  MUFU.EX2 R26, R26 ;  /* 0x0000001a001a7308 */ /* 0x000ea20000000800 */
[----:B0-----:R-:W-:Y:S01]  /*12c0*/  FADD.FTZ R31, -R27, 1 ;  /* 0x3f8000001b1f7421 */ /* 0x001fe20000010100 */
[----:B------:R-:W-:-:S03]  /*12d0*/  FMUL.FTZ R27, R28, R27 ;  /* 0x0000001b1c1b7220 */ /* 0x000fc60000410000 */
[----:B------:R-:W-:Y:S01]  /*12e0*/  FFMA.FTZ R24, R24, R31, 1 ;  /* 0x3f80000018187423 */ /* 0x000fe2000001001f */
[----:B-1----:R-:W-:Y:S01]  /*12f0*/  FADD.FTZ R31, -R29, 1 ;  /* 0x3f8000001d1f7421 */ /* 0x002fe20000010100 */
[----:B------:R-:W-:Y:S02]  /*1300*/  FMUL.FTZ R29, R32, R29 ;  /* 0x0000001d201d7220 */ /* 0x000fe40000410000 */
[----:B------:R-:W-:Y:S01]  /*1310*/  FMUL.FTZ R27, R27, R24 ;  /* 0x000000181b1b7220 */ /* 0x000fe20000410000 */
[----:B------:R-:W-:Y:S01]  /*1320*/  FFMA.FTZ R28, R22, R31, 1 ;  /* 0x3f800000161c7423 */ /* 0x000fe2000001001f */
[----:B------:R-:W-:Y:S01]  /*1330*/  FADD.FTZ R22, -R14, R33 ;  /* 0x000000210e167221 */ /* 0x000fe20000010100 */
[----:B--2---:R-:W-:-:S03]  /*1340*/  FADD.FTZ R30, R26, 1 ;  /* 0x3f8000001a1e7421 */ /* 0x004fc60000010000 */
[----:B------:R-:W-:Y:S01]  /*1350*/  FMUL.FTZ R22, R22, R63 ;  /* 0x0000003f16167220 */ /* 0x000fe20000410000 */
[----:B------:R-:W-:Y:S01]  /*1360*/  FMUL.FTZ R24, R29, R28 ;  /* 0x0000001c1d187220 */ /* 0x000fe20000410000 */
[----:B------:R-:W-:Y:S02]  /*1370*/  SHF.L.U32 R29, R35, 0x10, RZ ;  /* 0x00000010231d7819 */ /* 0x000fe400000006ff */
[----:B------:R-:W-:Y:S01]  /*1380*/  FFMA.FTZ R26, R19, R22, R17 ;  /* 0x00000016131a7223 */ /* 0x000fe20000010011 */
[----:B------:R-:W0:Y:S03]  /*1390*/  MUFU.RCP R30, R30 ;  /* 0x0000001e001e7308 */ /* 0x000e260000001000 */
[----:B------:R-:W-:-:S06]  /*13a0*/  FMUL.FTZ R31, R26, -1.4426950216293334961 ;  /* 0xbfb8aa3b1a1f7820 */ /* 0x000fcc0000410000 */
[----:B------:R-:W1:Y:S01]  /*13b0*/  MUFU.EX2 R31, R31 ;  /* 0x0000001f001f7308 */ /* 0x000e620000000800 */
[----:B0-----:R-:W-:-:S04]  /*13c0*/  FADD.FTZ R28, -R30, 1 ;  /* 0x3f8000001e1c7421 */ /* 0x001fc80000010100 */
[----:B------:R-:W-:Y:S01]  /*13d0*/  FFMA.FTZ R28, R25, R28, 1 ;  /* 0x3f800000191c7423 */ /* 0x000fe2000001001c */
[----:B------:R-:W-:Y:S01]  /*13e0*/  FMUL.FTZ R25, R29, R30 ;  /* 0x0000001e1d197220 */ /* 0x000fe20000410000 */
[----:B------:R-:W-:Y:S01]  /*13f0*/  FMUL.FTZ R29, R19, R24 ;  /* 0x00000018131d7220 */ /* 0x000fe20000410000 */
[----:B-1----:R-:W-:Y:S02]  /*1400*/  FADD.FTZ R33, R31, 1 ;  /* 0x3f8000001f217421 */ /* 0x002fe40000010000 */
[----:B------:R-:W-:Y:S01]  /*1410*/  FMUL.FTZ R25, R25, R28 ;  /* 0x0000001c19197220 */ /* 0x000fe20000410000 */
[----:B------:R-:W-:-:S03]  /*1420*/  FMUL.FTZ R28, R18, R27 ;  /* 0x0000001b121c7220 */ /* 0x000fc60000410000 */
[----:B------:R-:W0:Y:S01]  /*1430*/  MUFU.RCP R33, R33 ;  /* 0x0000002100217308 */ /* 0x000e220000001000 */
[----:B------:R-:W-:Y:S01]  /*1440*/  FFMA.FTZ R31, R21, R28, RZ ;  /* 0x0000001c151f7223 */ /* 0x000fe200000100ff */
[----:B------:R-:W-:Y:S01]  /*1450*/  FADD.FTZ R30, RZ, R28 ;  /* 0x0000001cff1e7221 */ /* 0x000fe20000010000 */
[----:B------:R-:W-:Y:S02]  /*1460*/  SHF.L.U32 R28, R60, 0x10, RZ ;  /* 0x000000103c1c7819 */ /* 0x000fe400000006ff */
[----:B------:R-:W-:Y:S01]  /*1470*/  FFMA.FTZ R32, R20, R29, R31 ;  /* 0x0000001d14207223 */ /* 0x000fe2000001001f */
[----:B------:R-:W-:Y:S01]  /*1480*/  FADD.FTZ R30, R29, R30 ;  /* 0x0000001e1d1e7221 */ /* 0x000fe20000010000 */
[----:B0-----:R-:W-:Y:S01]  /*1490*/  FADD.FTZ R31, -R33, 1 ;  /* 0x3f800000211f7421 */ /* 0x001fe20000010100 */
[----:B------:R-:W-:Y:S01]  /*14a0*/  FMUL.FTZ R29, R28, R33 ;  /* 0x000000211c1d7220 */ /* 0x000fe20000410000 */
[----:B------:R-:W-:Y:S01]  /*14b0*/  FFMA.FTZ R28, R21, R27, RZ ;  /* 0x0000001b151c7223 */ /* 0x000fe200000100ff */
[----:B------:R-:W-:Y:S01]  /*14c0*/  SHF.L.U32 R21, R34, 0x10, RZ ;  /* 0x0000001022157819 */ /* 0x000fe200000006ff */
[----:B------:R-:W-:-:S02]  /*14d0*/  FFMA.FTZ R26, R26, R31, 1 ;  /* 0x3f8000001a1a7423 */ /* 0x000fc4000001001f */
[----:B------:R-:W-:Y:S02]  /*14e0*/  FFMA.FTZ R28, R23, R25, R28 ;  /* 0x00000019171c7223 */ /* 0x000fe4000001001c */
[----:B------:R-:W-:Y:S01]  /*14f0*/  FMUL.FTZ R29, R29, R26 ;  /* 0x0000001a1d1d7220 */ /* 0x000fe20000410000 */
[----:B------:R-:W-:Y:S01]  /*1500*/  FADD.FTZ R26, RZ, R27 ;  /* 0x0000001bff1a7221 */ /* 0x000fe20000010000 */
[----:B------:R-:W-:-:S03]  /*1510*/  FADD.FTZ R64, -R14, R21 ;  /* 0x000000150e407221 */ /* 0x000fc60000010100 */
[----:B------:R-:W-:Y:S01]  /*1520*/  FADD.FTZ R26, R26, R25 ;  /* 0x000000191a1a7221 */ /* 0x000fe20000010000 */
[----:B------:R-:W-:Y:S01]  /*1530*/  FMUL.FTZ R25, R18, R25 ;  /* 0x0000001912197220 */ /* 0x000fe20000410000 */
[----:B------:R-:W-:Y:S01]  /*1540*/  FMUL.FTZ R21, R64, R63 ;  /* 0x0000003f40157220 */ /* 0x000fe20000410000 */
[----:B------:R-:W-:Y:S02]  /*1550*/  SHF.L.U32 R64, R12, 0x10, RZ ;  /* 0x000000100c407819 */ /* 0x000fe400000006ff */
[----:B------:R-:W-:Y:S01]  /*1560*/  FFMA.FTZ R31, R23, R25, R32 ;  /* 0x00000019171f7223 */ /* 0x000fe20000010020 */
[----:B------:R-:W-:Y:S01]  /*1570*/  FFMA.FTZ R23, R18, R21, R16 ;  /* 0x0000001512177223 */ /* 0x000fe20000010010 */
[----:B------:R-:W-:Y:S01]  /*1580*/  FADD.FTZ R30, R30, R25 ;  /* 0x000000191e1e7221 */ /* 0x000fe20000010000 */
[----:B------:R-:W-:Y:S01]  /*1590*/  FFMA.FTZ R25, R20, R24, RZ ;  /* 0x0000001814197223 */ /* 0x000fe200000100ff */
[----:B------:R-:W-:Y:S01]  /*15a0*/  FADD.FTZ R24, RZ, R24 ;  /* 0x00000018ff187221 */ /* 0x000fe20000010000 */
[----:B------:R-:W-:-:S02]  /*15b0*/  FMUL.FTZ R32, R23, -1.4426950216293334961 ;  /* 0xbfb8aa3b17207820 */ /* 0x000fc40000410000 */
[----:B------:R-:W-:-:S04]  /*15c0*/  FFMA.FTZ R25, R22, R29, R25 ;  /* 0x0000001d16197223 */ /* 0x000fc80000010019 */
[----:B------:R-:W0:Y:S02]  /*15d0*/  MUFU.EX2 R32, R32 ;  /* 0x0000002000207308 */ /* 0x000e240000000800 */
[----:B0-----:R-:W-:-:S06]  /*15e0*/  FADD.FTZ R33, R32, 1 ;  /* 0x3f80000020217421 */ /* 0x001fcc0000010000 */
[----:B------:R-:W0:Y:S02]  /*15f0*/  MUFU.RCP R33, R33 ;  /* 0x0000002100217308 */ /* 0x000e240000001000 */
[----:B0-----:R-:W-:Y:S01]  /*1600*/  FMUL.FTZ R27, R64, R33 ;  /* 0x00000021401b7220 */ /* 0x001fe20000410000 */
[----:B------:R-:W-:Y:S01]  /*1610*/  FADD.FTZ R64, -R33, 1 ;  /* 0x3f80000021407421 */ /* 0x000fe20000010100 */
[----:B------:R-:W-:-:S03]  /*1620*/  SHF.L.U32 R33, R58, 0x10, RZ ;  /* 0x000000103a217819 */ /* 0x000fc600000006ff */
[----:B------:R-:W-:Y:S01]  /*1630*/  FFMA.FTZ R64, R23, R64, 1 ;  /* 0x3f80000017407423 */ /* 0x000fe20000010040 */
[----:B------:R-:W-:-:S03]  /*1640*/  SHF.L.U32 R23, R57, 0x10, RZ ;  /* 0x0000001039177819 */ /* 0x000fc600000006ff */
[----:B------:R-:W-:Y:S02]  /*1650*/  FMUL.FTZ R27, R27, R64 ;  /* 0x000000401b1b7220 */ /* 0x000fe40000410000 */
[----:B------:R-:W-:Y:S01]  /*1660*/  FADD.FTZ R20, -R14, R23 ;  /* 0x000000170e147221 */ /* 0x000fe20000010100 */
[----:B------:R-:W-:Y:S01]  /*1670*/  FADD.FTZ R23, R24, R29 ;  /* 0x0000001d18177221 */ /* 0x000fe20000010000 */
[----:B------:R-:W-:Y:S01]  /*1680*/  FMUL.FTZ R24, R19, R29 ;  /* 0x0000001d13187220 */ /* 0x000fe20000410000 */
[----:B------:R-:W-:Y:S01]  /*1690*/  FADD.FTZ R26, R26, R27 ;  /* 0x0000001b1a1a7221 */ /* 0x000fe20000010000 */
[----:B------:R-:W-:Y:S01]  /*16a0*/  FMUL.FTZ R20, R20, R63 ;  /* 0x0000003f14147220 */ /* 0x000fe20000410000 */
[----:B------:R-:W-:Y:S01]  /*16b0*/  FFMA.FTZ R28, R21, R27, R28 ;  /* 0x0000001b151c7223 */ /* 0x000fe2000001001c */
[----:B------:R-:W-:Y:S01]  /*16c0*/  FFMA.FTZ R22, R22, R24, R31 ;  /* 0x0000001816167223 */ /* 0x000fe2000001001f */
[----:B------:R-:W-:Y:S01]  /*16d0*/  FADD.FTZ R30, R24, R30 ;  /* 0x0000001e181e7221 */ /* 0x000fe20000010000 */
[----:B------:R-:W-:-:S04]  /*16e0*/  FFMA.FTZ R29, R19, R20, R17 ;  /* 0x00000014131d7223 */ /* 0x000fc80000010011 */
[----:B------:R-:W-:-:S06]  /*16f0*/  FMUL.FTZ R31, R29, -1.4426950216293334961 ;  /* 0xbfb8aa3b1d1f7820 */ /* 0x000fcc0000410000 */
[----:B------:R-:W0:Y:S02]  /*1700*/  MUFU.EX2 R31, R31 ;  /* 0x0000001f001f7308 */ /* 0x000e240000000800 */
[----:B0-----:R-:W-:Y:S01]  /*1710*/  FADD.FTZ R32, R31, 1 ;  /* 0x3f8000001f207421 */ /* 0x001fe20000010000 */
[----:B------:R-:W-:-:S04]  /*1720*/  FMUL.FTZ R31, R18, R27 ;  /* 0x0000001b121f7220 */ /* 0x000fc80000410000 */
[----:B------:R-:W-:Y:S01]  /*1730*/  FADD.FTZ R30, R30, R31 ;  /* 0x0000001f1e1e7221 */ /* 0x000fe20000010000 */
[----:B------:R-:W0:Y:S02]  /*1740*/  MUFU.RCP R32, R32 ;  /* 0x0000002000207308 */ /* 0x000e240000001000 */
[----:B0-----:R-:W-:Y:S01]  /*1750*/  FADD.FTZ R64, -R32, 1 ;  /* 0x3f80000020407421 */ /* 0x001fe20000010100 */
[----:B------:R-:W-:-:S03]  /*1760*/  FMUL.FTZ R24, R33, R32 ;  /* 0x0000002021187220 */ /* 0x000fc60000410000 */
[----:B------:R-:W-:-:S04]  /*1770*/  FFMA.FTZ R29, R29, R64, 1 ;  /* 0x3f8000001d1d7423 */ /* 0x000fc80000010040 */
[----:B------:R-:W-:Y:S01]  /*1780*/  FMUL.FTZ R24, R24, R29 ;  /* 0x0000001d18187220 */ /* 0x000fe20000410000 */
[----:B------:R-:W-:-:S03]  /*1790*/  SHF.L.U32 R29, R8, 0x10, RZ ;  /* 0x00000010081d7819 */ /* 0x000fc600000006ff */
[----:B------:R-:W-:Y:S01]  /*17a0*/  FADD.FTZ R23, R23, R24 ;  /* 0x0000001817177221 */ /* 0x000fe20000010000 */
[----:B------:R-:W-:Y:S01]  /*17b0*/  FFMA.FTZ R25, R20, R24, R25 ;  /* 0x0000001814197223 */ /* 0x000fe20000010019 */
[----:B------:R-:W-:Y:S01]  /*17c0*/  FADD.FTZ R64, -R14, R29 ;  /* 0x0000001d0e407221 */ /* 0x000fe20000010100 */
[----:B------:R-:W-:Y:S01]  /*17d0*/  FFMA.FTZ R29, R21, R31, R22 ;  /* 0x0000001f151d7223 */ /* 0x000fe20000010016 */
[----:B------:R-:W-:Y:S02]  /*17e0*/  SHF.L.U32 R31, R10, 0x10, RZ ;  /* 0x000000100a1f7819 */ /* 0x000fe400000006ff */
[----:B------:R-:W-:-:S04]  /*17f0*/  FMUL.FTZ R27, R64, R63 ;  /* 0x0000003f401b7220 */ /* 0x000fc80000410000 */
[----:B------:R-:W-:-:S04]  /*1800*/  FFMA.FTZ R21, R18, R27, R16 ;  /* 0x0000001b12157223 */ /* 0x000fc80000010010 */
[----:B------:R-:W-:-:S06]  /*1810*/  FMUL.FTZ R22, R21, -1.4426950216293334961 ;  /* 0xbfb8aa3b15167820 */ /* 0x000fcc0000410000 */
[----:B------:R-:W0:Y:S02]  /*1820*/  MUFU.EX2 R22, R22 ;  /* 0x0000001600167308 */ /* 0x000e240000000800 */
[----:B0-----:R-:W-:Y:S01]  /*1830*/  FADD.FTZ R32, R22, 1 ;  /* 0x3f80000016207421 */ /* 0x001fe20000010000 */
[----:B------:R-:W-:-:S04]  /*1840*/  FMUL.FTZ R22, R19, R24 ;  /* 0x0000001813167220 */ /* 0x000fc80000410000 */
[----:B------:R-:W-:Y:S01]  /*1850*/  FFMA.FTZ R20, R20, R22, R29 ;  /* 0x0000001614147223 */ /* 0x000fe2000001001d */
[----:B------:R-:W0:Y:S01]  /*1860*/  MUFU.RCP R32, R32 ;  /* 0x0000002000207308 */ /* 0x000e220000001000 */
[----:B------:R-:W-:Y:S01]  /*1870*/  FADD.FTZ R30, R22, R30 ;  /* 0x0000001e161e7221 */ /* 0x000fe20000010000 */
[----:B0-----:R-:W-:Y:S01]  /*1880*/  FADD.FTZ R64, -R32, 1 ;  /* 0x3f80000020407421 */ /* 0x001fe20000010100 */
[----:B------:R-:W-:-:S03]  /*1890*/  FMUL.FTZ R31, R31, R32 ;  /* 0x000000201f1f7220 */ /* 0x000fc60000410000 */
[----:B------:R-:W-:-:S04]  /*18a0*/  FFMA.FTZ R64, R21, R64, 1 ;  /* 0x3f80000015407423 */ /* 0x000fc80000010040 */
[----:B------:R-:W-:Y:S01]  /*18b0*/  FMUL.FTZ R21, R31, R64 ;  /* 0x000000401f157220 */ /* 0x000fe20000410000 */
[----:B------:R-:W-:-:S03]  /*18c0*/  SHF.L.U32 R31, R15, 0x10, RZ ;  /* 0x000000100f1f7819 */ /* 0x000fc600000006ff */
[----:B------:R-:W-:Y:S02]  /*18d0*/  FMUL.FTZ R33, R18, R21 ;  /* 0x0000001512217220 */ /* 0x000fe40000410000 */
[----:B------:R-:W-:Y:S02]  /*18e0*/  FADD.FTZ R64, -R14, R31 ;  /* 0x0000001f0e407221 */ /* 0x000fe40000010100 */
[----:B------:R-:W-:Y:S01]  /*18f0*/  FFMA.FTZ R71, R27, R33, R20 ;  /* 0x000000211b477223 */ /* 0x000fe20000010014 */
[----:B------:R-:W-:Y:S01]  /*1900*/  FADD.FTZ R70, R30, R33 ;  /* 0x000000211e467221 */ /* 0x000fe20000010000 */
[----:B------:R-:W-:Y:S01]  /*1910*/  FMUL.FTZ R24, R64, R63 ;  /* 0x0000003f40187220 */ /* 0x000fe20000410000 */
[----:B------:R-:W-:-:S03]  /*1920*/  SHF.L.U32 R33, R56, 0x10, RZ ;  /* 0x0000001038217819 */ /* 0x000fc600000006ff */
[----:B------:R-:W-:-:S04]  /*1930*/  FFMA.FTZ R29, R19, R24, R17 ;  /* 0x00000018131d7223 */ /* 0x000fc80000010011 */
[----:B------:R-:W-:-:S06]  /*1940*/  FMUL.FTZ R31, R29, -1.4426950216293334961 ;  /* 0xbfb8aa3b1d1f7820 */ /* 0x000fcc0000410000 */
[----:B------:R-:W0:Y:S02]  /*1950*/  MUFU.EX2 R31, R31 ;  /* 0x0000001f001f7308 */ /* 0x000e240000000800 */
[----:B0-----:R-:W-:-:S06]  /*1960*/  FADD.FTZ R32, R31, 1 ;  /* 0x3f8000001f207421 */ /* 0x001fcc0000010000 */
[----:B------:R-:W0:Y:S02]  /*1970*/  MUFU.RCP R32, R32 ;  /* 0x0000002000207308 */ /* 0x000e240000001000 */
[----:B0-----:R-:W-:Y:S01]  /*1980*/  FADD.FTZ R22, -R32, 1 ;  /* 0x3f80000020167421 */ /* 0x001fe20000010100 */
[----:B------:R-:W-:-:S03]  /*1990*/  FMUL.FTZ R20, R33, R32 ;  /* 0x0000002021147220 */ /* 0x000fc60000410000 */
[----:B------:R-:W-:Y:S01]  /*19a0*/  FFMA.FTZ R29, R29, R22, 1 ;  /* 0x3f8000001d1d7423 */ /* 0x000fe20000010016 */
[----:B------:R-:W-:-:S03]  /*19b0*/  FADD.FTZ R22, R26, R21 ;  /* 0x000000151a167221 */ /* 0x000fc60000010000 */
[----:B------:R-:W-:Y:S01]  /*19c0*/  FMUL.FTZ R64, R20, R29 ;  /* 0x0000001d14407220 */ /* 0x000fe20000410000 */
[----:B------:R-:W-:-:S03]  /*19d0*/  FFMA.FTZ R20, R27, R21, R28 ;  /* 0x000000151b147223 */ /* 0x000fc6000001001c */
[-C--:B------:R-:W-:Y:S01]  /*19e0*/  FMUL.FTZ R29, R19, R64.reuse ;  /* 0x00000040131d7220 */ /* 0x080fe20000410000 */
[C---:B------:R-:W-:Y:S01]  /*19f0*/  FFMA.FTZ R21, R24.reuse, R64, R25 ;  /* 0x0000004018157223 */ /* 0x040fe20000010019 */
[----:B------:R-:W-:Y:S02]  /*1a00*/  FADD.FTZ R23, R23, R64 ;  /* 0x0000004017177221 */ /* 0x000fe40000010000 */
[----:B------:R-:W-:Y:S01]  /*1a10*/  FFMA.FTZ R30, R24, R29, R71 ;  /* 0x0000001d181e7223 */ /* 0x000fe20000010047 */
[----:B------:R-:W-:-:S07]  /*1a20*/  FADD.FTZ R29, R29, R70 ;  /* 0x000000461d1d7221 */ /* 0x000fce0000010000 */
.L_x_39:
[----:B------:R-:W0:Y:S01]  /*1a30*/  SHFL.DOWN PT, R24, R30, 0x1, 0x1f ;  /* 0x08201f001e187f89 */ /* 0x000e2200000e0000 */
[C---:B------:R-:W-:Y:S01]  /*1a40*/  ISETP.GT.AND P1, PT, R5.reuse, 0x1e, PT ;  /* 0x0000001e0500780c */ /* 0x040fe20003f24270 */
[----:B------:R-:W-:Y:S01]  /*1a50*/  BSSY.RECONVERGENT B0, `(.L_x_40) ;  /* 0x0000021000007945 */ /* 0x000fe20003800200 */
[C---:B------:R-:W-:Y:S01]  /*1a60*/  ISETP.GT.AND P6, PT, R5.reuse, 0xf, PT ;  /* 0x0000000f0500780c */ /* 0x040fe20003fc4270 */
[----:B------:R-:W1:Y:S01]  /*1a70*/  SHFL.DOWN PT, R25, R29, 0x1, 0x1f ;  /* 0x08201f001d197f89 */ /* 0x000e6200000e0000 */
[----:B------:R-:W-:Y:S02]  /*1a80*/  ISETP.GT.AND P5, PT, R5, 0x17, PT ;  /* 0x000000170500780c */ /* 0x000fe40003fa4270 */
[----:B------:R-:W-:Y:S01]  /*1a90*/  ISETP.NE.AND P2, PT, R2, RZ, PT ;  /* 0x000000ff0200720c */ /* 0x000fe20003f45270 */
[----:B------:R-:W-:Y:S01]  /*1aa0*/  STS.128 [R54], R20 ;  /* 0x0000001436007388 */ /* 0x000fe20000000c00 */
[----:B------:R-:W-:-:S05]  /*1ab0*/  ISETP.GE.U32.AND P3, PT, R4, 0x2, PT ;  /* 0x000000020400780c */ /* 0x000fca0003f66070 */
        /* <DEDUP_REMOVED lines=13> */
[----:B------:R-:W-:-:S03]  /*1b90*/  ISETP.GT.U32.AND P1, PT, R2, 0x14, PT ;  /* 0x000000140200780c */ /* 0x000fc60003f24070 */
        /* <DEDUP_REMOVED lines=11> */
[----:B------:R3:W-:Y:S02]  /*1c50*/  @!P5 STS.64 [R53+UR5+0x18], R32 ;  /* 0x000018203500d988 */ /* 0x0007e40008000a05 */
.L_x_41:
[----:B------:R-:W-:Y:S05]  /*1c60*/  BSYNC.RECONVERGENT B0 ;  /* 0x0000000000007941 */ /* 0x000fea0003800200 */
.L_x_40:
[----:B------:R-:W-:Y:S06]  /*1c70*/  BAR.SYNC.DEFER_BLOCKING 0x0 ;  /* 0x0000000000007b1d */ /* 0x000fec0000010000 */
[----:B------:R-:W-:Y:S04]  /*1c80*/  BSSY.RECONVERGENT B0, `(.L_x_42) ;  /* 0x0000037000007945 */ /* 0x000fe80003800200 */
[----:B------:R-:W-:Y:S05]  /*1c90*/  @P2 BRA `(.L_x_43) ;  /* 0x0000000000d42947 */ /* 0x000fea0003800000 */
[----:B------:R-:W4:Y:S01]  /*1ca0*/  S2UR UR7, SR_CgaCtaId ;  /* 0x00000000000779c3 */ /* 0x000f220000008800 */
[----:B------:R-:W-:Y:S02]  /*1cb0*/  UMOV UR6, 0x400 ;  /* 0x0000040000067882 */ /* 0x000fe40000000000 */
[----:B----4-:R-:W-:-:S09]  /*1cc0*/  ULEA UR6, UR7, UR6, 0x18 ;  /* 0x0000000607067291 */ /* 0x010fd2000f8ec0ff */
[----:B-12---:R-:W1:Y:S04]  /*1cd0*/  LDS.128 R24, [UR6+0x20] ;  /* 0x00002006ff187984 */ /* 0x006e680008000c00 */
[----:B------:R-:W2:Y:S01]  /*1ce0*/  LDS.128 R28, [UR6+0x30] ;  /* 0x00003006ff1c7984 */ /* 0x000ea20008000c00 */
[----:B-1----:R-:W-:Y:S01]  /*1cf0*/  FADD.FTZ R71, R32, R24 ;  /* 0x0000001820477221 */ /* 0x002fe20000010000 */
[----:B------:R-:W-:-:S03]  /*1d00*/  FADD.FTZ R24, R33, R25 ;  /* 0x0000001921187221 */ /* 0x000fc60000010000 */
[----:B------:R-:W-:Y:S01]  /*1d10*/  FADD.FTZ R71, R71, R26 ;  /* 0x0000001a47477221 */ /* 0x000fe20000010000 */
[----:B------:R-:W-:-:S03]  /*1d20*/  FADD.FTZ R24, R24, R27 ;  /* 0x0000001b18187221 */ /* 0x000fc60000010000 */
[----:B--2---:R-:W-:Y:S01]  /*1d30*/  FADD.FTZ R71, R71, R28 ;  /* 0x0000001c47477221 */ /* 0x004fe20000010000 */
[----:B------:R-:W-:Y:S02]  /*1d40*/  FADD.FTZ R28, R24, R29 ;  /* 0x0000001d181c7221 */ /* 0x000fe40000010000 */
[----:B------:R-:W1:Y:S01]  /*1d50*/  LDS.128 R24, [UR6+0x40] ;  /* 0x00004006ff187984 */ /* 0x000e620008000c00 */
[----:B------:R-:W-:Y:S01]  /*1d60*/  FADD.FTZ R71, R71, R30 ;  /* 0x0000001e47477221 */ /* 0x000fe20000010000 */
[----:B------:R-:W-:-:S03]  /*1d70*/  FADD.FTZ R28, R28, R31 ;  /* 0x0000001f1c1c7221 */ /* 0x000fc60000010000 */
[----:B-1----:R-:W-:Y:S01]  /*1d80*/  FADD.FTZ R71, R71, R24 ;  /* 0x0000001847477221 */ /* 0x002fe20000010000 */
        /* <DEDUP_REMOVED lines=35> */
[----:B------:R-:W-:-:S03]  /*1fc0*/  FADD.FTZ R24, R24, R29 ;  /* 0x0000001d18187221 */ /* 0x000fc60000010000 */
[----:B0--3--:R-:W-:Y:S01]  /*1fd0*/  FADD.FTZ R32, R71, R30 ;  /* 0x0000001e47207221 */ /* 0x009fe20000010000 */
[----:B------:R-:W-:-:S07]  /*1fe0*/  FADD.FTZ R33, R24, R31 ;  /* 0x0000001f18217221 */ /* 0x000fce0000010000 */
.L_x_43:
[----:B------:R-:W-:Y:S05]  /*1ff0*/  BSYNC.RECONVERGENT B0 ;  /* 0x0000000000007941 */ /* 0x000fea0003800200 */
.L_x_42:
[----:B------:R-:W-:Y:S06]  /*2000*/  BAR.SYNC.DEFER_BLOCKING 0x0 ;  /* 0x0000000000007b1d */ /* 0x000fec0000010000 */
[----:B------:R-:W-:Y:S04]  /*2010*/  BSSY.RECONVERGENT B0, `(.L_x_44) ;  /* 0x000009d000007945 */ /* 0x000fe80003800200 */
[----:B------:R-:W-:Y:S05]  /*2020*/  @P1 BRA `(.L_x_45) ;  /* 0x00000008006c1947 */ /* 0x000fea0003800000 */
[----:B-12---:R-:W1:Y:S04]  /*2030*/  LDS.128 R24, [R54+0x150] ;  /* 0x0001500036187984 */ /* 0x006e680000000c00 */
        /* <DEDUP_REMOVED lines=8> */
[----:B------:R-:W1:Y:S01]  /*20c0*/  LDS.128 R20, [R54+0x3f0] ;  /* 0x0003f00036147984 */ /* 0x000e620000000c00 */
[----:B------:R-:W-:Y:S01]  /*20d0*/  FADD.FTZ R28, R24, R31 ;  /* 0x0000001f181c7221 */ /* 0x000fe20000010000 */
[----:B-1----:R-:W-:Y:S01]  /*20e0*/  FADD.FTZ R71, R71, R20 ;  /* 0x0000001447477221 */ /* 0x002fe20000010000 */
        /* <DEDUP_REMOVED lines=142> */
[----:B------:R-:W-:-:S07]  /*29d0*/  FADD.FTZ R23, R28, R23 ;  /* 0x000000171c177221 */ /* 0x000fce0000010000 */
.L_x_45:
[----:B------:R-:W-:Y:S05]  /*29e0*/  BSYNC.RECONVERGENT B0 ;  /* 0x0000000000007941 */ /* 0x000fea0003800200 */
.L_x_44:
[----:B------:R-:W-:Y:S04]  /*29f0*/  BSSY.RECONVERGENT B0, `(.L_x_46) ;  /* 0x000001d000007945 */ /* 0x000fe80003800200 */
[----:B------:R-:W-:Y:S05]  /*2a00*/  @P1 BRA `(.L_x_47) ;  /* 0x00000000006c1947 */ /* 0x000fea0003800000 */
[----:B--2---:R-:W2:Y:S01]  /*2a10*/  LDC.64 R24, c[0x0][0x3f8] ;  /* 0x0000fe00ff187b82 */ /* 0x004ea20000000a00 */
[----:B------:R-:W-:-:S07]  /*2a20*/  IMAD R29, R65, 0x15, R2 ;  /* 0x00000015411d7824 */ /* 0x000fce00078e0202 */
[----:B-1----:R-:W1:Y:S01]  /*2a30*/  LDC.64 R26, c[0x0][0x3d8] ;  /* 0x0000f600ff1a7b82 */ /* 0x002e620000000a00 */
[----:B--2---:R-:W-:Y:S01]  /*2a40*/  LEA.HI R31, P1, R25, R24, RZ, 0x1 ;  /* 0x00000018191f7211 */ /* 0x004fe200078308ff */
[----:B-1----:R-:W-:-:S03]  /*2a50*/  IMAD.WIDE R28, R29, 0x4, R26 ;  /* 0x000000041d1c7825 */ /* 0x002fc600078e021a */
[----:B------:R-:W-:Y:S02]  /*2a60*/  SHF.L.U32 R27, R31, 0x1, RZ ;  /* 0x000000011f1b7819 */ /* 0x000fe400000006ff */
[----:B------:R-:W-:Y:S02]  /*2a70*/  IADD3.X R26, PT, PT, RZ, R25, RZ, P1, !PT ;  /* 0x00000019ff1a7210 */ /* 0x000fe40000ffe4ff */
[----:B------:R-:W-:Y:S01]  /*2a80*/  LOP3.LUT R27, R27, 0xfffffffc, RZ, 0xc0, !PT ;  /* 0xfffffffc1b1b7812 */ /* 0x000fe200078ec0ff */
[----:B------:R1:W-:Y:S01]  /*2a90*/  REDG.E.ADD.F32.FTZ.RN.STRONG.GPU desc[UR8][R28.64], R20 ;  /* 0x000000141c0079a6 */ /* 0x0003e2000c12f308 */
[----:B------:R-:W-:Y:S02]  /*2aa0*/  SHF.L.U64.HI R31, R31, 0x1, R26 ;  /* 0x000000011f1f7819 */ /* 0x000fe4000001021a */
[----:B------:R-:W-:Y:S02]  /*2ab0*/  IADD3 R26, P1, PT, R28, R27, RZ ;  /* 0x0000001b1c1a7210 */ /* 0x000fe40007f3e0ff */
[----:B------:R-:W-:-:S02]  /*2ac0*/  LEA R65, R25, R25, 0x1 ;  /* 0x0000001919417211 */ /* 0x000fc400078e08ff */
[----:B------:R-:W-:Y:S01]  /*2ad0*/  IADD3.X R27, PT, PT, R29, R31, RZ, P1, !PT ;  /* 0x0000001f1d1b7210 */ /* 0x000fe20000ffe4ff */
[----:B------:R-:W-:-:S04]  /*2ae0*/  IMAD.WIDE.U32 R30, R24, 0x3, RZ ;  /* 0x00000003181e7825 */ /* 0x000fc800078e00ff */
[----:B------:R4:W-:Y:S01]  /*2af0*/  REDG.E.ADD.F32.FTZ.RN.STRONG.GPU desc[UR8][R26.64], R21 ;  /* 0x000000151a0079a6 */ /* 0x0009e2000c12f308 */
[----:B------:R-:W-:-:S04]  /*2b00*/  IADD3 R65, PT, PT, R31, R65, RZ ;  /* 0x000000411f417210 */ /* 0x000fc80007ffe0ff */
[----:B------:R-:W-:-:S04]  /*2b10*/  LEA.HI R30, P1, R65, R30, RZ, 0x1 ;  /* 0x0000001e411e7211 */ /* 0x000fc800078308ff */
[C---:B------:R-:W-:Y:S02]  /*2b20*/  SHF.L.U32 R31, R30.reuse, 0x1, RZ ;  /* 0x000000011e1f7819 */ /* 0x040fe400000006ff */
[----:B------:R-:W-:Y:S02]  /*2b30*/  IADD3.X R65, PT, PT, RZ, R65, RZ, P1, !PT ;  /* 0x00000041ff417210 */ /* 0x000fe40000ffe4ff */
[----:B------:R-:W-:Y:S02]  /*2b40*/  LOP3.LUT R31, R31, 0xfffffffc, RZ, 0xc0, !PT ;  /* 0xfffffffc1f1f7812 */ /* 0x000fe400078ec0ff */
[----:B------:R-:W-:Y:S02]  /*2b50*/  SHF.L.U64.HI R65, R30, 0x1, R65 ;  /* 0x000000011e417819 */ /* 0x000fe40000010241 */
[----:B------:R-:W-:Y:S02]  /*2b60*/  LEA R30, P1, R24, R28, 0x2 ;  /* 0x0000001c181e7211 */ /* 0x000fe400078210ff */
[----:B-1----:R-:W-:-:S02]  /*2b70*/  IADD3 R28, P5, PT, R28, R31, RZ ;  /* 0x0000001f1c1c7210 */ /* 0x002fc40007fbe0ff */
[----:B------:R-:W-:Y:S02]  /*2b80*/  LEA.HI.X R31, R24, R29, R25, 0x2, P1 ;  /* 0x0000001d181f7211 */ /* 0x000fe400008f1419 */
[----:B------:R-:W-:-:S03]  /*2b90*/  IADD3.X R29, PT, PT, R29, R65, RZ, P5, !PT ;  /* 0x000000411d1d7210 */ /* 0x000fc60002ffe4ff */
[----:B------:R4:W-:Y:S04]  /*2ba0*/  REDG.E.ADD.F32.FTZ.RN.STRONG.GPU desc[UR8][R30.64], R22 ;  /* 0x000000161e0079a6 */ /* 0x0009e8000c12f308 */
[----:B------:R4:W-:Y:S02]  /*2bb0*/  REDG.E.ADD.F32.FTZ.RN.STRONG.GPU desc[UR8][R28.64], R23 ;  /* 0x000000171c0079a6 */ /* 0x0009e4000c12f308 */
.L_x_47:
[----:B------:R-:W-:Y:S05]  /*2bc0*/  BSYNC.RECONVERGENT B0 ;  /* 0x0000000000007941 */ /* 0x000fea0003800200 */
.L_x_46:
[----:B------:R-:W-:Y:S05]  /*2bd0*/  @!P3 BRA `(.L_x_48) ;  /* 0x00000008008cb947 */ /* 0x000fea0003800000 */
[----:B------:R-:W5:Y:S01]  /*2be0*/  LDC.64 R76, c[0x0][0x3d0] ;  /* 0x0000f400ff4c7b82 */ /* 0x000f620000000a00 */
[----:B------:R-:W-:Y:S02]  /*2bf0*/  LOP3.LUT R20, R39, 0x1, RZ, 0xc0, !PT ;  /* 0x0000000127147812 */ /* 0x000fe400078ec0ff */
[----:B------:R-:W-:-:S03]  /*2c00*/  ISETP.GE.U32.AND P3, PT, R4, 0x8, PT ;  /* 0x000000080400780c */ /* 0x000fc60003f66070 */
[----:B----4-:R-:W-:-:S04]  /*2c10*/  IMAD R23, R20, R3, RZ ;  /* 0x0000000314177224 */ /* 0x010fc800078e02ff */
[----:B------:R-:W-:-:S05]  /*2c20*/  IMAD R20, R23, R4, RZ ;  /* 0x0000000417147224 */ /* 0x000fca00078e02ff */
[----:B------:R-:W-:-:S05]  /*2c30*/  SHF.L.U32 R21, R20, 0x1, RZ ;  /* 0x0000000114157819 */ /* 0x000fca00000006ff */
[----:B-----5:R-:W-:Y:S01]  /*2c40*/  IMAD.WIDE R76, R21, 0x4, R76 ;  /* 0x00000004154c7825 */ /* 0x020fe200078e024c */
[----:B------:R-:W-:Y:S06]  /*2c50*/  @P2 BRA `(.L_x_49) ;  /* 0x00000000004c2947 */ /* 0x000fec0003800000 */
[----:B------:R-:W4:Y:S01]  /*2c60*/  LDC.64 R20, c[0x0][0x3c8] ;  /* 0x0000f200ff147b82 */ /* 0x000f220000000a00 */
[----:B------:R-:W-:Y:S02]  /*2c70*/  LOP3.LUT P1, R24, R39, 0x2, RZ, 0xc0, !PT ;  /* 0x0000000227187812 */ /* 0x000fe4000782c0ff */
[----:B------:R-:W-:Y:S02]  /*2c80*/  IADD3 R23, PT, PT, R23, R0, RZ ;  /* 0x0000000017177210 */ /* 0x000fe40007ffe0ff */
[----:B------:R-:W-:Y:S02]  /*2c90*/  SEL R27, R4, RZ, !P1 ;  /* 0x000000ff041b7207 */ /* 0x000fe40004800000 */
[----:B--2---:R-:W-:Y:S02]  /*2ca0*/  IADD3 R25, PT, PT, -R24, 0x1, RZ ;  /* 0x0000000118197810 */ /* 0x004fe40007ffe1ff */
[----:B------:R-:W-:Y:S01]  /*2cb0*/  ISETP.NE.AND P1, PT, R27, -0x1, PT ;  /* 0xffffffff1b00780c */ /* 0x000fe20003f25270 */
[----:B----4-:R-:W-:-:S04]  /*2cc0*/  IMAD.WIDE.U32 R20, R23, 0x4, R20 ;  /* 0x0000000417147825 */ /* 0x010fc800078e0014 */
[----:B------:R-:W-:-:S05]  /*2cd0*/  IMAD.WIDE.U32 R22, R52, 0x8, R76 ;  /* 0x0000000834167825 */ /* 0x000fca00078e004c */
[----:B------:R4:W-:Y:S01]  /*2ce0*/  STG.E.64 desc[UR8][R22.64], R32 ;  /* 0x0000002016007986 */ /* 0x0009e2000c101b08 */
[----:B------:R-:W-:Y:S06]  /*2cf0*/  MEMBAR.ALL.GPU ;  /* 0x0000000000007992 */ /* 0x000fec000000a000 */
[----:B------:R-:W-:-:S00]  /*2d00*/  ERRBAR ;  /* 0x00000000000079ab */ /* 0x000fc00000000000 */
[----:B------:R-:W-:Y:S06]  /*2d10*/  CGAERRBAR ;  /* 0x00000000000075ab */ /* 0x000fec0000000000 */
[----:B------:R4:W-:Y:S01]  /*2d20*/  REDG.E.ADD.S32.STRONG.GPU desc[UR8][R20.64], R25 ;  /* 0x000000191400798e */ /* 0x0009e2000c12e308 */
[----:B------:R-:W-:Y:S05]  /*2d30*/  @!P1 BRA `(.L_x_49) ;  /* 0x0000000000149947 */ /* 0x000fea0003800000 */
.L_x_50:
[----:B----4-:R-:W2:Y:S04]  /*2d40*/  LDG.E.STRONG.GPU R22, desc[UR8][R20.64] ;  /* 0x0000000814167981 */ /* 0x010ea8000c1ef900 */
[----:B--2---:R-:W-:Y:S01]  /*2d50*/  CCTL.IVALL ;  /* 0x00000000ff00798f */ /* 0x004fe20002000000 */
[----:B------:R-:W-:Y:S05]  /*2d60*/  YIELD ;  /* 0x0000000000007946 */ /* 0x000fea0003800000 */
[----:B------:R-:W-:-:S13]  /*2d70*/  ISETP.NE.AND P1, PT, R22, R27, PT ;  /* 0x0000001b1600720c */ /* 0x000fda0003f25270 */
[----:B------:R-:W-:Y:S05]  /*2d80*/  @P1 BRA `(.L_x_50) ;  /* 0xfffffffc00ec1947 */ /* 0x000fea000383ffff */
.L_x_49:
[----:B------:R-:W-:Y:S05]  /*2d90*/  WARPSYNC.ALL ;  /* 0x0000000000007948 */ /* 0x000fea0003800000 */
[----:B------:R-:W-:Y:S01]  /*2da0*/  BAR.SYNC.DEFER_BLOCKING 0x0 ;  /* 0x0000000000007b1d */ /* 0x000fe20000010000 */
[----:B------:R-:W-:-:S05]  /*2db0*/  HFMA2 R28, -RZ, RZ, 0, 0 ;  /* 0x00000000ff1c7431 */ /* 0x000fca00000001ff */
[----:B------:R-:W-:Y:S05]  /*2dc0*/  @!P3 BRA `(.L_x_51) ;  /* 0x000000040018b947 */ /* 0x000fea0003800000 */
[----:B------:R-:W-:Y:S01]  /*2dd0*/  IADD3 R74, PT, PT, R0, R3, RZ ;  /* 0x00000003004a7210 */ /* 0x000fe20007ffe0ff */
[----:B------:R-:W-:Y:S01]  /*2de0*/  UIADD3 UR6, UPT, UPT, -UR10, URZ, URZ ;  /* 0x000000ff0a067290 */ /* 0x000fe2000fffe1ff */
[----:B------:R-:W-:Y:S02]  /*2df0*/  MOV R72, RZ ;  /* 0x000000ff00487202 */ /* 0x000fe40000000f00 */
[----:B------:R-:W-:Y:S02]  /*2e00*/  MOV R70, R0 ;  /* 0x0000000000467202 */ /* 0x000fe40000000f00 */
[----:B----4-:R-:W-:Y:S02]  /*2e10*/  MOV R22, R41 ;  /* 0x0000002900167202 */ /* 0x010fe40000000f00 */
[----:B------:R-:W-:Y:S02]  /*2e20*/  MOV R24, R42 ;  /* 0x0000002a00187202 */ /* 0x000fe40000000f00 */
[----:B-1----:R-:W-:-:S02]  /*2e30*/  MOV R26, R43 ;  /* 0x0000002b001a7202 */ /* 0x002fc40000000f00 */
[----:B------:R-:W-:Y:S02]  /*2e40*/  MOV R28, R44 ;  /* 0x0000002c001c7202 */ /* 0x000fe40000000f00 */
[----:B------:R-:W-:Y:S02]  /*2e50*/  MOV R30, R45 ;  /* 0x0000002d001e7202 */ /* 0x000fe40000000f00 */
[----:B------:R-:W-:-:S07]  /*2e60*/  MOV R64, R46 ;  /* 0x0000002e00407202 */ /* 0x000fce0000000f00 */
.L_x_52:
[----:B------:R-:W-:-:S13]  /*2e70*/  ISETP.EQ.OR P1, PT, RZ, UR6, P2 ;  /* 0x00000006ff007c0c */ /* 0x000fda0009722670 */
[----:B------:R-:W-:-:S06]  /*2e80*/  @!P1 IMAD.WIDE.U32 R20, R70, 0x8, R76 ;  /* 0x0000000846149825 */ /* 0x000fcc00078e004c */
[----:B------:R-:W0:Y:S01]  /*2e90*/  @!P1 LDG.E.64 R20, desc[UR8][R20.64] ;  /* 0x0000000814149981 */ /* 0x000e22000c1e1b00 */
[----:B------:R-:W-:Y:S01]  /*2ea0*/  IADD3 R23, PT, PT, R72, 0x1, RZ ;  /* 0x0000000148177810 */ /* 0x000fe20007ffe0ff */
[----:B0--3--:R-:W-:Y:S01]  /*2eb0*/  @!P1 FADD.FTZ R32, R32, R20 ;  /* 0x0000001420209221 */ /* 0x009fe20000010000 */
[----:B------:R-:W-:Y:S02]  /*2ec0*/  @!P1 FADD.FTZ R33, R33, R21 ;  /* 0x0000001521219221 */ /* 0x000fe40000010000 */
[----:B------:R-:W-:-:S13]  /*2ed0*/  ISETP.EQ.OR P1, PT, R23, UR10, P2 ;  /* 0x0000000a17007c0c */ /* 0x000fda0009722670 */
[----:B------:R-:W-:-:S06]  /*2ee0*/  @!P1 IMAD.WIDE.U32 R20, R74, 0x8, R76 ;  /* 0x000000084a149825 */ /* 0x000fcc00078e004c */
[----:B------:R-:W3:Y:S01]  /*2ef0*/  @!P1 LDG.E.64 R20, desc[UR8][R20.64] ;  /* 0x0000000814149981 */ /* 0x000ee2000c1e1b00 */
[----:B------:R-:W-:Y:S01]  /*2f00*/  IADD3 R23, PT, PT, R72, 0x2, RZ ;  /* 0x0000000248177810 */ /* 0x000fe20007ffe0ff */
[----:B---3--:R-:W-:Y:S01]  /*2f10*/  @!P1 FADD.FTZ R32, R32, R20 ;  /* 0x0000001420209221 */ /* 0x008fe20000010000 */
        /* <DEDUP_REMOVED lines=35> */
[----:B------:R-:W-:Y:S01]  /*3150*/  UIADD3 UR6, UPT, UPT, UR6, 0x8, URZ ;  /* 0x0000000806067890 */ /* 0x000fe2000fffe0ff */
[C---:B------:R-:W-:Y:S02]  /*3160*/  LEA R70, R3.reuse, R70, 0x3 ;  /* 0x0000004603467211 */ /* 0x040fe400078e18ff */
[C---:B------:R-:W-:Y:S02]  /*3170*/  LEA R74, R3.reuse, R74, 0x3 ;  /* 0x0000004a034a7211 */ /* 0x040fe400078e18ff */
[C---:B------:R-:W-:Y:S02]  /*3180*/  LEA R22, R3.reuse, R22, 0x3 ;  /* 0x0000001603167211 */ /* 0x040fe400078e18ff */
[C---:B------:R-:W-:Y:S02]  /*3190*/  LEA R24, R3.reuse, R24, 0x3 ;  /* 0x0000001803187211 */ /* 0x040fe400078e18ff */
[----:B------:R-:W-:-:S02]  /*31a0*/  LEA R26, R3, R26, 0x3 ;  /* 0x0000001a031a7211 */ /* 0x000fc400078e18ff */
[C---:B------:R-:W-:Y:S02]  /*31b0*/  LEA R28, R3.reuse, R28, 0x3 ;  /* 0x0000001c031c7211 */ /* 0x040fe400078e18ff */
[C---:B------:R-:W-:Y:S02]  /*31c0*/  LEA R30, R3.reuse, R30, 0x3 ;  /* 0x0000001e031e7211 */ /* 0x040fe400078e18ff */
[----:B------:R-:W-:Y:S01]  /*31d0*/  LEA R64, R3, R64, 0x3 ;  /* 0x0000004003407211 */ /* 0x000fe200078e18ff */
[----:B---3--:R-:W-:Y:S01]  /*31e0*/  @!P1 FADD.FTZ R32, R32, R20 ;  /* 0x0000001420209221 */ /* 0x008fe20000010000 */
[----:B------:R-:W-:Y:S01]  /*31f0*/  @!P1 FADD.FTZ R33, R33, R21 ;  /* 0x0000001521219221 */ /* 0x000fe20000010000 */
[----:B------:R-:W-:-:S13]  /*3200*/  ISETP.NE.AND P1, PT, R72, R47, PT ;  /* 0x0000002f4800720c */ /* 0x000fda0003f25270 */
[----:B------:R-:W-:Y:S05]  /*3210*/  @P1 BRA `(.L_x_52) ;  /* 0xfffffffc00141947 */ /* 0x000fea000383ffff */
[----:B------:R-:W-:-:S07]  /*3220*/  MOV R28, R47 ;  /* 0x0000002f001c7202 */ /* 0x000fce0000000f00 */
.L_x_51:
[----:B------:R-:W-:-:S13]  /*3230*/  ISETP.NE.AND P1, PT, R51, RZ, PT ;  /* 0x000000ff3300720c */ /* 0x000fda0003f25270 */
[----:B------:R-:W-:Y:S05]  /*3240*/  @!P1 BRA `(.L_x_48) ;  /* 0x0000000000f09947 */ /* 0x000fea0003800000 */
[----:B----4-:R-:W-:-:S04]  /*3250*/  IADD3 R20, PT, PT, R51, -0x1, RZ ;  /* 0xffffffff33147810 */ /* 0x010fc80007ffe0ff */
[----:B------:R-:W-:-:S13]  /*3260*/  ISETP.GE.U32.AND P1, PT, R20, 0x3, PT ;  /* 0x000000031400780c */ /* 0x000fda0003f26070 */
[----:B------:R-:W-:Y:S05]  /*3270*/  @!P1 BRA `(.L_x_53) ;  /* 0x0000000000709947 */ /* 0x000fea0003800000 */
[C---:B------:R-:W-:Y:S02]  /*3280*/  ISETP.EQ.OR P1, PT, R28.reuse, UR10, P2 ;  /* 0x0000000a1c007c0c */ /* 0x040fe40009722670 */
[C---:B------:R-:W-:Y:S02]  /*3290*/  IADD3 R23, PT, PT, R28.reuse, 0x1, RZ ;  /* 0x000000011c177810 */ /* 0x040fe40007ffe0ff */
[C---:B--2---:R-:W-:Y:S02]  /*32a0*/  IADD3 R25, PT, PT, R28.reuse, 0x2, RZ ;  /* 0x000000021c197810 */ /* 0x044fe40007ffe0ff */
[----:B------:R-:W-:Y:S02]  /*32b0*/  ISETP.EQ.OR P3, PT, R23, UR10, P2 ;  /* 0x0000000a17007c0c */ /* 0x000fe40009762670 */
[----:B------:R-:W-:Y:S02]  /*32c0*/  ISETP.EQ.OR P5, PT, R25, UR10, P2 ;  /* 0x0000000a19007c0c */ /* 0x000fe400097a2670 */
[----:B------:R-:W-:-:S03]  /*32d0*/  IADD3 R27, PT, PT, R28, 0x3, RZ ;  /* 0x000000031c1b7810 */ /* 0x000fc60007ffe0ff */
[----:B------:R-:W-:Y:S01]  /*32e0*/  @!P1 IMAD R21, R28, R3, R0 ;  /* 0x000000031c159224 */ /* 0x000fe200078e0200 */
[----:B------:R-:W-:-:S03]  /*32f0*/  ISETP.EQ.OR P6, PT, R27, UR10, P2 ;  /* 0x0000000a1b007c0c */ /* 0x000fc600097c2670 */
[----:B------:R-:W-:-:S04]  /*3300*/  @!P1 IMAD.WIDE.U32 R20, R21, 0x8, R76 ;  /* 0x0000000815149825 */ /* 0x000fc800078e004c */
[-CC-:B------:R-:W-:Y:S02]  /*3310*/  @!P3 IMAD R23, R23, R3.reuse, R0.reuse ;  /* 0x000000031717b224 */ /* 0x180fe400078e0200 */
[----:B------:R-:W-:Y:S01]  /*3320*/  @!P5 IMAD R25, R25, R3, R0 ;  /* 0x000000031919d224 */ /* 0x000fe200078e0200 */
[----:B------:R-:W0:Y:S01]  /*3330*/  @!P1 LDG.E.64 R20, desc[UR8][R20.64] ;  /* 0x0000000814149981 */ /* 0x000e22000c1e1b00 */
[----:B------:R-:W-:-:S04]  /*3340*/  @!P3 IMAD.WIDE.U32 R22, R23, 0x8, R76 ;  /* 0x000000081716b825 */ /* 0x000fc800078e004c */
[----:B------:R-:W-:Y:S02]  /*3350*/  @!P5 IMAD.WIDE.U32 R24, R25, 0x8, R76 ;  /* 0x000000081918d825 */ /* 0x000fe400078e004c */
[----:B------:R-:W2:Y:S02]  /*3360*/  @!P3 LDG.E.64 R22, desc[UR8][R22.64] ;  /* 0x000000081616b981 */ /* 0x000ea4000c1e1b00 */
[----:B------:R-:W-:Y:S02]  /*3370*/  @!P6 IMAD R27, R27, R3, R0 ;  /* 0x000000031b1be224 */ /* 0x000fe400078e0200 */
[----:B------:R-:W4:Y:S02]  /*3380*/  @!P5 LDG.E.64 R24, desc[UR8][R24.64] ;  /* 0x000000081818d981 */ /* 0x000f24000c1e1b00 */
[----:B-1----:R-:W-:-:S06]  /*3390*/  @!P6 IMAD.WIDE.U32 R26, R27, 0x8, R76 ;  /* 0x000000081b1ae825 */ /* 0x002fcc00078e004c */
[----:B------:R-:W5:Y:S01]  /*33a0*/  @!P6 LDG.E.64 R26, desc[UR8][R26.64] ;  /* 0x000000081a1ae981 */ /* 0x000f62000c1e1b00 */
[----:B------:R-:W-:Y:S01]  /*33b0*/  IADD3 R28, PT, PT, R28, 0x4, RZ ;  /* 0x000000041c1c7810 */ /* 0x000fe20007ffe0ff */
[----:B0--3--:R-:W-:Y:S01]  /*33c0*/  @!P1 FADD.FTZ R32, R32, R20 ;  /* 0x0000001420209221 */ /* 0x009fe20000010000 */
[----:B------:R-:W-:-:S03]  /*33d0*/  @!P1 FADD.FTZ R33, R33, R21 ;  /* 0x0000001521219221 */ /* 0x000fc60000010000 */
[----:B--2---:R-:W-:Y:S01]  /*33e0*/  @!P3 FADD.FTZ R32, R32, R22 ;  /* 0x000000162020b221 */ /* 0x004fe20000010000 */
[----:B------:R-:W-:-:S03]  /*33f0*/  @!P3 FADD.FTZ R33, R33, R23 ;  /* 0x000000172121b221 */ /* 0x000fc60000010000 */
[----:B----4-:R-:W-:Y:S01]  /*3400*/  @!P5 FADD.FTZ R32, R32, R24 ;  /* 0x000000182020d221 */ /* 0x010fe20000010000 */
[----:B------:R-:W-:-:S03]  /*3410*/  @!P5 FADD.FTZ R33, R33, R25 ;  /* 0x000000192121d221 */ /* 0x000fc60000010000 */
[----:B-----5:R-:W-:Y:S01]  /*3420*/  @!P6 FADD.FTZ R32, R32, R26 ;  /* 0x0000001a2020e221 */ /* 0x020fe20000010000 */
[----:B------:R-:W-:-:S07]  /*3430*/  @!P6 FADD.FTZ R33, R33, R27 ;  /* 0x0000001b2121e221 */ /* 0x000fce0000010000 */
.L_x_53:
[----:B------:R-:W-:-:S13]  /*3440*/  LOP3.LUT P1, R20, R4, 0x3, RZ, 0xc0, !PT ;  /* 0x0000000304147812 */ /* 0x000fda000782c0ff */
[----:B------:R-:W-:Y:S05]  /*3450*/  @!P1 BRA `(.L_x_48) ;  /* 0x00000000006c9947 */ /* 0x000fea0003800000 */
[----:B------:R-:W-:Y:S02]  /*3460*/  ISETP.NE.AND P1, PT, R20, 0x1, PT ;  /* 0x000000011400780c */ /* 0x000fe40003f25270 */
[----:B------:R-:W-:-:S11]  /*3470*/  LOP3.LUT R24, R4, 0x1, RZ, 0xc0, !PT ;  /* 0x0000000104187812 */ /* 0x000fd600078ec0ff */
[----:B------:R-:W-:Y:S05]  /*3480*/  @!P1 BRA `(.L_x_54) ;  /* 0x0000000000389947 */ /* 0x000fea0003800000 */
[C---:B------:R-:W-:Y:S02]  /*3490*/  ISETP.EQ.OR P3, PT, R28.reuse, UR10, P2 ;  /* 0x0000000a1c007c0c */ /* 0x040fe40009762670 */
[----:B------:R-:W-:-:S04]  /*34a0*/  IADD3 R23, PT, PT, R28, 0x1, RZ ;  /* 0x000000011c177810 */ /* 0x000fc80007ffe0ff */
[----:B------:R-:W-:-:S07]  /*34b0*/  ISETP.EQ.OR P1, PT, R23, UR10, P2 ;  /* 0x0000000a17007c0c */ /* 0x000fce0009722670 */
[----:B------:R-:W-:-:S04]  /*34c0*/  @!P3 IMAD R21, R28, R3, R0 ;  /* 0x000000031c15b224 */ /* 0x000fc800078e0200 */
[----:B------:R-:W-:-:S04]  /*34d0*/  @!P3 IMAD.WIDE.U32 R20, R21, 0x8, R76 ;  /* 0x000000081514b825 */ /* 0x000fc800078e004c */
[----:B------:R-:W-:Y:S02]  /*34e0*/  @!P1 IMAD R23, R23, R3, R0 ;  /* 0x0000000317179224 */ /* 0x000fe400078e0200 */
[----:B------:R-:W0:Y:S02]  /*34f0*/  @!P3 LDG.E.64 R20, desc[UR8][R20.64] ;  /* 0x000000081414b981 */ /* 0x000e24000c1e1b00 */
[----:B------:R-:W-:-:S06]  /*3500*/  @!P1 IMAD.WIDE.U32 R22, R23, 0x8, R76 ;  /* 0x0000000817169825 */ /* 0x000fcc00078e004c */
[----:B------:R-:W4:Y:S01]  /*3510*/  @!P1 LDG.E.64 R22, desc[UR8][R22.64] ;  /* 0x0000000816169981 */ /* 0x000f22000c1e1b00 */
[----:B------:R-:W-:Y:S01]  /*3520*/  IADD3 R28, PT, PT, R28, 0x2, RZ ;  /* 0x000000021c1c7810 */ /* 0x000fe20007ffe0ff */
[----:B0--3--:R-:W-:Y:S01]  /*3530*/  @!P3 FADD.FTZ R32, R32, R20 ;  /* 0x000000142020b221 */ /* 0x009fe20000010000 */
[----:B------:R-:W-:-:S03]  /*3540*/  @!P3 FADD.FTZ R33, R33, R21 ;  /* 0x000000152121b221 */ /* 0x000fc60000010000 */
[----:B----4-:R-:W-:Y:S01]  /*3550*/  @!P1 FADD.FTZ R32, R32, R22 ;  /* 0x0000001620209221 */ /* 0x010fe20000010000 */
[----:B------:R-:W-:-:S07]  /*3560*/  @!P1 FADD.FTZ R33, R33, R23 ;  /* 0x0000001721219221 */ /* 0x000fce0000010000 */
.L_x_54:
[----:B------:R-:W-:Y:S01]  /*3570*/  ISETP.EQ.OR P1, PT, R28, UR10, P2 ;  /* 0x0000000a1c007c0c */ /* 0x000fe20009722670 */
[----:B------:R-:W-:Y:S03]  /*3580*/  BSSY.RECONVERGENT B0, `(.L_x_48) ;  /* 0x0000008000007945 */ /* 0x000fe60003800200 */
[----:B------:R-:W-:-:S13]  /*3590*/  ISETP.NE.U32.OR P1, PT, R24, 0x1, P1 ;  /* 0x000000011800780c */ /* 0x000fda0000f25470 */
[----:B------:R-:W-:Y:S05]  /*35a0*/  @P1 BRA `(.L_x_55) ;  /* 0x0000000000141947 */ /* 0x000fea0003800000 */
[----:B------:R-:W-:-:S04]  /*35b0*/  IMAD R21, R3, R28, R0 ;  /* 0x0000001c03157224 */ /* 0x000fc800078e0200 */
[----:B------:R-:W-:-:S06]  /*35c0*/  IMAD.WIDE.U32 R20, R21, 0x8, R76 ;  /* 0x0000000815147825 */ /* 0x000fcc00078e004c */
[----:B------:R-:W0:Y:S02]  /*35d0*/  LDG.E.64 R20, desc[UR8][R20.64] ;  /* 0x0000000814147981 */ /* 0x000e24000c1e1b00 */
[----:B0--3--:R-:W-:Y:S01]  /*35e0*/  FADD.FTZ R32, R32, R20 ;  /* 0x0000001420207221 */ /* 0x009fe20000010000 */
[----:B------:R-:W-:-:S07]  /*35f0*/  FADD.FTZ R33, R33, R21 ;  /* 0x0000001521217221 */ /* 0x000fce0000010000 */
.L_x_55:
[----:B------:R-:W-:Y:S05]  /*3600*/  BSYNC.RECONVERGENT B0 ;  /* 0x0000000000007941 */ /* 0x000fea0003800200 */
.L_x_48:
[----:B------:R-:W5:Y:S01]  /*3610*/  S2UR UR7, SR_CgaCtaId ;  /* 0x00000000000779c3 */ /* 0x000f620000008800 */
[----:B------:R-:W-:Y:S01]  /*3620*/  UMOV UR6, 0x400 ;  /* 0x0000040000067882 */ /* 0x000fe20000000000 */
[----:B----4-:R-:W-:Y:S01]  /*3630*/  SHF.L.U32 R23, R38, 0x10, RZ ;  /* 0x0000001026177819 */ /* 0x010fe200000006ff */
[----:B------:R-:W4:Y:S01]  /*3640*/  LDCU.64 UR14, c[0x0][0x400] ;  /* 0x00008000ff0e77ac */ /* 0x000f220008000a00 */
[----:B------:R-:W-:Y:S02]  /*3650*/  SHF.L.U32 R61, R61, 0x10, RZ ;  /* 0x000000103d3d7819 */ /* 0x000fe400000006ff */
[----:B--2---:R-:W-:Y:S02]  /*3660*/  SHF.L.U32 R25, R36, 0x10, RZ ;  /* 0x0000001024197819 */ /* 0x004fe400000006ff */
[----:B------:R-:W-:Y:S01]  /*3670*/  SHF.L.U32 R59, R59, 0x10, RZ ;  /* 0x000000103b3b7819 */ /* 0x000fe200000006ff */
[----:B------:R-:W-:Y:S01]  /*3680*/  FADD.FTZ R36, -R14, R61 ;  /* 0x0000003d0e247221 */ /* 0x000fe20000010100 */
[----:B------:R-:W-:Y:S01]  /*3690*/  SHF.L.U32 R27, R34, 0x10, RZ ;  /* 0x00000010221b7819 */ /* 0x000fe200000006ff */
[C---:B------:R-:W-:Y:S01]  /*36a0*/  FADD.FTZ R34, -R14.reuse, R23 ;  /* 0x000000170e227221 */ /* 0x040fe20000010100 */
[----:B------:R-:W-:Y:S01]  /*36b0*/  SHF.L.U32 R57, R57, 0x10, RZ ;  /* 0x0000001039397819 */ /* 0x000fe200000006ff */
[----:B------:R-:W-:Y:S01]  /*36c0*/  FADD.FTZ R28, -R14, R25 ;  /* 0x000000190e1c7221 */ /* 0x000fe20000010100 */
[----:B------:R-:W-:Y:S01]  /*36d0*/  SHF.L.U32 R29, R8, 0x10, RZ ;  /* 0x00000010081d7819 */ /* 0x000fe200000006ff */
[C---:B------:R-:W-:Y:S01]  /*36e0*/  FADD.FTZ R30, -R14.reuse, R59 ;  /* 0x0000003b0e1e7221 */ /* 0x040fe20000010100 */
[----:B------:R-:W-:Y:S01]  /*36f0*/  SHF.L.U32 R15, R15, 0x10, RZ ;  /* 0x000000100f0f7819 */ /* 0x000fe200000006ff */
[C---:B-1----:R-:W-:Y:S01]  /*3700*/  FADD.FTZ R26, -R14.reuse, R57 ;  /* 0x000000390e1a7221 */ /* 0x042fe20000010100 */
[----:B------:R-:W-:Y:S01]  /*3710*/  SHF.L.U32 R37, R37, 0x10, RZ ;  /* 0x0000001025257819 */ /* 0x000fe200000006ff */
[----:B------:R-:W-:Y:S01]  /*3720*/  FADD.FTZ R22, -R14, R29 ;  /* 0x0000001d0e167221 */ /* 0x000fe20000010100 */
[----:B------:R-:W-:Y:S01]  /*3730*/  SHF.L.U32 R62, R62, 0x10, RZ ;  /* 0x000000103e3e7819 */ /* 0x000fe200000006ff */
[----:B------:R-:W-:Y:S01]  /*3740*/  FADD.FTZ R24, -R14, R15 ;  /* 0x0000000f0e187221 */ /* 0x000fe20000010100 */
[-C--:B------:R-:W-:Y:S01]  /*3750*/  FMUL.FTZ R31, R34, R63.reuse ;  /* 0x0000003f221f7220 */ /* 0x080fe20000410000 */
[----:B------:R-:W-:Y:S01]  /*3760*/  FMUL.FTZ R38, R36, R63 ;  /* 0x0000003f24267220 */ /* 0x000fe20000410000 */
[----:B-----5:R-:W-:-:S09]  /*3770*/  ULEA UR6, UR7, UR6, 0x18 ;  /* 0x0000000607067291 */ /* 0x020fd2000f8ec0ff */
[----:B------:R0:W-:Y:S01]  /*3780*/  @!P2 STS.64 [UR6+0xc8], R32 ;  /* 0x0000c820ff00a988 */ /* 0x0001e20008000a06 */
[----:B------:R-:W-:Y:S01]  /*3790*/  BAR.SYNC.DEFER_BLOCKING 0x0 ;  /* 0x0000000000007b1d */ /* 0x000fe20000010000 */
[----:B0--3--:R-:W-:-:S05]  /*37a0*/  FADD.FTZ R32, -R14, R27 ;  /* 0x0000001b0e207221 */ /* 0x009fca0000010100 */
[----:B------:R-:W0:Y:S01]  /*37b0*/  LDS.64 R20, [UR6+0xc8] ;  /* 0x0000c806ff147984 */ /* 0x000e220008000a00 */
[----:B------:R-:W0:Y:S02]  /*37c0*/  LDCU UR6, c[0x0][0x42c] ;  /* 0x00008580ff0677ac */ /* 0x000e240008000800 */
[----:B0-----:R-:W-:Y:S01]  /*37d0*/  FMUL.FTZ R8, R20, UR6 ;  /* 0x0000000614087c20 */ /* 0x001fe20008410000 */
[----:B------:R-:W-:Y:S01]  /*37e0*/  FMUL.FTZ R23, R21, UR6 ;  /* 0x0000000615177c20 */ /* 0x000fe20008410000 */
[----:B----4-:R-:W-:Y:S06]  /*37f0*/  @!P4 BRA `(.L_x_56) ;  /* 0x000000000048c947 */ /* 0x010fec0003800000 */
        /* <DEDUP_REMOVED lines=18> */
.L_x_56:
[----:B------:R-:W-:Y:S04]  /*3920*/  BSSY.RECONVERGENT B0, `(.L_x_57) ;  /* 0x0000014000007945 */ /* 0x000fe80003800200 */
[----:B------:R-:W-:Y:S05]  /*3930*/  @P0 BRA `(.L_x_58) ;  /* 0x0000000000480947 */ /* 0x000fea0003800000 */
[----:B------:R-:W0:Y:S01]  /*3940*/  LDCU.64 UR12, c[0x0][0x3f8] ;  /* 0x00007f00ff0c77ac */ /* 0x000e220008000a00 */
[C-C-:B------:R-:W-:Y:S01]  /*3950*/  FFMA.FTZ R15, R8.reuse, R31, R23.reuse ;  /* 0x0000001f080f7223 */ /* 0x140fe20000010017 */
[----:B------:R-:W-:Y:S01]  /*3960*/  FFMA.FTZ R14, R8, R38, R23 ;  /* 0x00000026080e7223 */ /* 0x000fe20000010017 */
[----:B------:R-:W1:Y:S02]  /*3970*/  LDCU.64 UR6, c[0x0][0x380] ;  /* 0x00007000ff0677ac */ /* 0x000e640008000a00 */
[----:B------:R-:W-:Y:S01]  /*3980*/  FFMA.FTZ R20, R18, R37, -R15 ;  /* 0x0000002512147223 */ /* 0x000fe2000001080f */
[----:B------:R-:W-:Y:S01]  /*3990*/  FFMA.FTZ R62, R19, R62, -R14 ;  /* 0x0000003e133e7223 */ /* 0x000fe2000001080e */
[----:B------:R-:W-:Y:S02]  /*39a0*/  MOV R14, R68 ;  /* 0x00000044000e7202 */ /* 0x000fe40000000f00 */
[----:B------:R-:W-:Y:S01]  /*39b0*/  MOV R15, R67 ;  /* 0x00000043000f7202 */ /* 0x000fe20000000f00 */
[----:B------:R-:W-:Y:S01]  /*39c0*/  FMUL.FTZ R25, R62, R63 ;  /* 0x0000003f3e197220 */ /* 0x000fe20000410000 */
[----:B0-----:R-:W-:-:S02]  /*39d0*/  IMAD R34, R7, UR12, RZ ;  /* 0x0000000c07227c24 */ /* 0x001fc4000f8e02ff */
[----:B------:R-:W-:-:S04]  /*39e0*/  IMAD.WIDE.U32 R14, R55, UR12, R14 ;  /* 0x0000000c370e7c25 */ /* 0x000fc8000f8e000e */
[----:B------:R-:W-:Y:S02]  /*39f0*/  IMAD R21, R55, UR13, R34 ;  /* 0x0000000d37157c24 */ /* 0x000fe4000f8e0222 */
[----:B------:R-:W-:Y:S01]  /*3a00*/  FMUL.FTZ R34, R20, R63 ;  /* 0x0000003f14227220 */ /* 0x000fe20000410000 */
[C---:B-1----:R-:W-:Y:S02]  /*3a10*/  LEA R20, P0, R14.reuse, UR6, 0x1 ;  /* 0x000000060e147c11 */ /* 0x042fe4000f8008ff */
[----:B------:R-:W-:Y:S02]  /*3a20*/  IADD3 R21, PT, PT, R15, R21, RZ ;  /* 0x000000150f157210 */ /* 0x000fe40007ffe0ff */
[----:B------:R-:W-:Y:S02]  /*3a30*/  F2FP.BF16.F32.PACK_AB R25, R25, R34 ;  /* 0x000000221919723e */ /* 0x000fe400000010ff */
[----:B------:R-:W-:-:S05]  /*3a40*/  LEA.HI.X R21, R14, UR7, R21, 0x1, P0 ;  /* 0x000000070e157c11 */ /* 0x000fca00080f0c15 */
[----:B------:R0:W-:Y:S02]  /*3a50*/  STG.E desc[UR8][R20.64], R25 ;  /* 0x0000001914007986 */ /* 0x0001e4000c101908 */
.L_x_58:
[----:B------:R-:W-:Y:S05]  /*3a60*/  BSYNC.RECONVERGENT B0 ;  /* 0x0000000000007941 */ /* 0x000fea0003800200 */
.L_x_57:
[----:B------:R-:W-:Y:S01]  /*3a70*/  UISETP.NE.AND UP0, UPT, UR11, URZ, UPT ;  /* 0x000000ff0b00728c */ /* 0x000fe2000bf05270 */
[-C--:B------:R-:W-:Y:S01]  /*3a80*/  FMUL.FTZ R15, R28, R63.reuse ;  /* 0x0000003f1c0f7220 */ /* 0x080fe20000410000 */
[-C--:B------:R-:W-:Y:S01]  /*3a90*/  FMUL.FTZ R30, R30, R63.reuse ;  /* 0x0000003f1e1e7220 */ /* 0x080fe20000410000 */
[-C--:B------:R-:W-:Y:S01]  /*3aa0*/  FMUL.FTZ R32, R32, R63.reuse ;  /* 0x0000003f20207220 */ /* 0x080fe20000410000 */
[-C--:B------:R-:W-:Y:S01]  /*3ab0*/  FMUL.FTZ R26, R26, R63.reuse ;  /* 0x0000003f1a1a7220 */ /* 0x080fe20000410000 */
[-C--:B------:R-:W-:Y:S01]  /*3ac0*/  FMUL.FTZ R22, R22, R63.reuse ;  /* 0x0000003f16167220 */ /* 0x080fe20000410000 */
[----:B------:R-:W-:Y:S01]  /*3ad0*/  ISETP.GE.U32.AND P0, PT, R50, UR14, PT ;  /* 0x0000000e32007c0c */ /* 0x000fe2000bf06070 */
[----:B------:R-:W-:Y:S01]  /*3ae0*/  FMUL.FTZ R24, R24, R63 ;  /* 0x0000003f18187220 */ /* 0x000fe20000410000 */
[----:B------:R-:W-:Y:S01]  /*3af0*/  ISETP.GE.U32.AND P1, PT, R49, UR14, PT ;  /* 0x0000000e31007c0c */ /* 0x000fe2000bf26070 */
[C-C-:B------:R-:W-:Y:S01]  /*3b00*/  FFMA.FTZ R33, R8.reuse, R15, R23.reuse ;  /* 0x0000000f08217223 */ /* 0x140fe20000010017 */
[C-C-:B------:R-:W-:Y:S01]  /*3b10*/  FFMA.FTZ R36, R8.reuse, R30, R23.reuse ;  /* 0x0000001e08247223 */ /* 0x140fe20000010017 */
[C-C-:B------:R-:W-:Y:S01]  /*3b20*/  FFMA.FTZ R27, R8.reuse, R32, R23.reuse ;  /* 0x00000020081b7223 */ /* 0x140fe20000010017 */
[C-C-:B------:R-:W-:Y:S01]  /*3b30*/  FFMA.FTZ R28, R8.reuse, R26, R23.reuse ;  /* 0x0000001a081c7223 */ /* 0x140fe20000010017 */
[--C-:B0-----:R-:W-:Y:S01]  /*3b40*/  FFMA.FTZ R25, R8, R22, R23.reuse ;  /* 0x0000001608197223 */ /* 0x101fe20000010017 */
[----:B------:R-:W-:Y:S01]  /*3b50*/  ISETP.GE.U32.AND P2, PT, R48, UR14, PT ;  /* 0x0000000e30007c0c */ /* 0x000fe2000bf46070 */
[----:B------:R-:W-:Y:S01]  /*3b60*/  FFMA.FTZ R8, R8, R24, R23 ;  /* 0x0000001808087223 */ /* 0x000fe20000010017 */
[----:B------:R-:W-:-:S02]  /*3b70*/  ISETP.GE.AND.EX P0, PT, R9, UR15, PT, P0 ;  /* 0x0000000f09007c0c */ /* 0x000fc4000bf06300 */
[----:B------:R-:W-:Y:S02]  /*3b80*/  ISETP.GE.AND.EX P1, PT, R11, UR15, PT, P1 ;  /* 0x0000000f0b007c0c */ /* 0x000fe4000bf26310 */
[----:B------:R-:W-:Y:S02]  /*3b90*/  SHF.L.U32 R35, R35, 0x10, RZ ;  /* 0x0000001023237819 */ /* 0x000fe400000006ff */
[----:B------:R-:W-:Y:S01]  /*3ba0*/  SHF.L.U32 R60, R60, 0x10, RZ ;  /* 0x000000103c3c7819 */ /* 0x000fe200000006ff */
[----:B------:R-:W-:Y:S08]  /*3bb0*/  BRA.U !UP0, `(.L_x_59) ;  /* 0x0000000108487547 */ /* 0x000ff0000b800000 */
        /* <DEDUP_REMOVED lines=12> */
[----:B------:R-:W-:-:S04]  /*3c80*/  FFMA.FTZ R14, R14, R31, 1 ;  /* 0x3f8000000e0e7423 */ /* 0x000fc8000001001f */
[----:B------:R-:W-:Y:S01]  /*3c90*/  FMUL.FTZ R35, R35, R14 ;  /* 0x0000000e23237220 */ /* 0x000fe20000410000 */
[----:B-1----:R-:W-:Y:S01]  /*3ca0*/  FADD.FTZ R34, -R29, 1 ;  /* 0x3f8000001d227421 */ /* 0x002fe20000010100 */
[----:B------:R-:W-:-:S03]  /*3cb0*/  FMUL.FTZ R60, R60, R29 ;  /* 0x0000001d3c3c7220 */ /* 0x000fc60000410000 */
[----:B------:R-:W-:-:S04]  /*3cc0*/  FFMA.FTZ R15, R15, R34, 1 ;  /* 0x3f8000000f0f7423 */ /* 0x000fc80000010022 */
[----:B------:R-:W-:-:S07]  /*3cd0*/  FMUL.FTZ R60, R60, R15 ;  /* 0x0000000f3c3c7220 */ /* 0x000fce0000410000 */
.L_x_59:
[----:B------:R-:W-:Y:S01]  /*3ce0*/  BSSY.RECONVERGENT B0, `(.L_x_60) ;  /* 0x0000012000007945 */ /* 0x000fe20003800200 */
[----:B------:R-:W-:Y:S01]  /*3cf0*/  FFMA.FTZ R20, R18, R35, -R33 ;  /* 0x0000002312147223 */ /* 0x000fe20000010821 */
[----:B------:R-:W-:Y:S02]  /*3d00*/  FFMA.FTZ R36, R19, R60, -R36 ;  /* 0x0000003c13247223 */ /* 0x000fe40000010824 */
[----:B------:R-:W-:Y:S05]  /*3d10*/  @P0 BRA `(.L_x_61) ;  /* 0x0000000000380947 */ /* 0x000fea0003800000 */
[----:B------:R-:W0:Y:S01]  /*3d20*/  LDCU.64 UR6, c[0x0][0x3f8] ;  /* 0x00007f00ff0677ac */ /* 0x000e220008000a00 */
[----:B------:R-:W-:Y:S01]  /*3d30*/  MOV R14, R68 ;  /* 0x00000044000e7202 */ /* 0x000fe20000000f00 */
[----:B------:R-:W-:Y:S01]  /*3d40*/  FMUL.FTZ R30, R20, R63 ;  /* 0x0000003f141e7220 */ /* 0x000fe20000410000 */
[----:B------:R-:W-:Y:S01]  /*3d50*/  MOV R15, R67 ;  /* 0x00000043000f7202 */ /* 0x000fe20000000f00 */
[----:B------:R-:W1:Y:S01]  /*3d60*/  LDCU.64 UR12, c[0x0][0x380] ;  /* 0x00007000ff0c77ac */ /* 0x000e620008000a00 */
[----:B------:R-:W-:-:S05]  /*3d70*/  FMUL.FTZ R23, R36, R63 ;  /* 0x0000003f24177220 */ /* 0x000fca0000410000 */
[----:B------:R-:W-:Y:S01]  /*3d80*/  F2FP.BF16.F32.PACK_AB R23, R23, R30 ;  /* 0x0000001e1717723e */ /* 0x000fe200000010ff */
[----:B0-----:R-:W-:Y:S02]  /*3d90*/  IMAD R21, R9, UR6, RZ ;  /* 0x0000000609157c24 */ /* 0x001fe4000f8e02ff */
[----:B------:R-:W-:-:S04]  /*3da0*/  IMAD.WIDE.U32 R14, R50, UR6, R14 ;  /* 0x00000006320e7c25 */ /* 0x000fc8000f8e000e */
[----:B------:R-:W-:Y:S01]  /*3db0*/  IMAD R21, R50, UR7, R21 ;  /* 0x0000000732157c24 */ /* 0x000fe2000f8e0215 */
[----:B-1----:R-:W-:-:S04]  /*3dc0*/  LEA R20, P0, R14, UR12, 0x1 ;  /* 0x0000000c0e147c11 */ /* 0x002fc8000f8008ff */
[----:B------:R-:W-:-:S04]  /*3dd0*/  IADD3 R21, PT, PT, R15, R21, RZ ;  /* 0x000000150f157210 */ /* 0x000fc80007ffe0ff */
[----:B------:R-:W-:-:S05]  /*3de0*/  LEA.HI.X R21, R14, UR13, R21, 0x1, P0 ;  /* 0x0000000d0e157c11 */ /* 0x000fca00080f0c15 */
[----:B------:R0:W-:Y:S02]  /*3df0*/  STG.E desc[UR8][R20.64], R23 ;  /* 0x0000001714007986 */ /* 0x0001e4000c101908 */
.L_x_61:
[----:B------:R-:W-:Y:S05]  /*3e00*/  BSYNC.RECONVERGENT B0 ;  /* 0x0000000000007941 */ /* 0x000fea0003800200 */
.L_x_60:
[----:B------:R-:W-:Y:S02]  /*3e10*/  SHF.L.U32 R12, R12, 0x10, RZ ;  /* 0x000000100c0c7819 */ /* 0x000fe400000006ff */
[----:B------:R-:W-:Y:S01]  /*3e20*/  SHF.L.U32 R58, R58, 0x10, RZ ;  /* 0x000000103a3a7819 */ /* 0x000fe200000006ff */
[----:B------:R-:W-:Y:S06]  /*3e30*/  BRA.U !UP0, `(.L_x_62) ;  /* 0x0000000108487547 */ /* 0x000fec000b800000 */
[----:B------:R-:W-:Y:S01]  /*3e40*/  FFMA.FTZ R32, R18, R32, R16 ;  /* 0x0000002012207223 */ /* 0x000fe20000010010 */
[----:B------:R-:W-:-:S03]  /*3e50*/  FFMA.FTZ R26, R19, R26, R17 ;  /* 0x0000001a131a7223 */ /* 0x000fc60000010011 */
[----:B------:R-:W-:Y:S01]  /*3e60*/  FMUL.FTZ R14, R32, -1.4426950216293334961 ;  /* 0xbfb8aa3b200e7820 */ /* 0x000fe20000410000 */
[----:B0-----:R-:W-:-:S05]  /*3e70*/  FMUL.FTZ R20, R26, -1.4426950216293334961 ;  /* 0xbfb8aa3b1a147820 */ /* 0x001fca0000410000 */
        /* <DEDUP_REMOVED lines=14> */
.L_x_62:
[----:B------:R-:W-:Y:S01]  /*3f60*/  BSSY.RECONVERGENT B0, `(.L_x_63) ;  /* 0x0000012000007945 */ /* 0x000fe20003800200 */
[----:B------:R-:W-:Y:S01]  /*3f70*/  FFMA.FTZ R12, R18, R12, -R27 ;  /* 0x0000000c120c7223 */ /* 0x000fe2000001081b */
[----:B------:R-:W-:Y:S02]  /*3f80*/  FFMA.FTZ R28, R19, R58, -R28 ;  /* 0x0000003a131c7223 */ /* 0x000fe4000001081c */
[----:B------:R-:W-:Y:S05]  /*3f90*/  @P1 BRA `(.L_x_64) ;  /* 0x0000000000381947 */ /* 0x000fea0003800000 */
[----:B------:R-:W1:Y:S01]  /*3fa0*/  LDCU.64 UR6, c[0x0][0x3f8] ;  /* 0x00007f00ff0677ac */ /* 0x000e620008000a00 */
[----:B------:R-:W-:Y:S01]  /*3fb0*/  MOV R14, R68 ;  /* 0x00000044000e7202 */ /* 0x000fe20000000f00 */
[----:B0-----:R-:W-:Y:S01]  /*3fc0*/  FMUL.FTZ R23, R12, R63 ;  /* 0x0000003f0c177220 */ /* 0x001fe20000410000 */
[----:B------:R-:W-:Y:S01]  /*3fd0*/  MOV R15, R67 ;  /* 0x00000043000f7202 */ /* 0x000fe20000000f00 */
[----:B------:R-:W0:Y:S01]  /*3fe0*/  LDCU.64 UR12, c[0x0][0x380] ;  /* 0x00007000ff0c77ac */ /* 0x000e220008000a00 */
[----:B------:R-:W-:Y:S01]  /*3ff0*/  FMUL.FTZ R12, R28, R63 ;  /* 0x0000003f1c0c7220 */ /* 0x000fe20000410000 */
[----:B-1----:R-:W-:Y:S02]  /*4000*/  IMAD R20, R11, UR6, RZ ;  /* 0x000000060b147c24 */ /* 0x002fe4000f8e02ff */
[----:B------:R-:W-:-:S04]  /*4010*/  IMAD.WIDE.U32 R14, R49, UR6, R14 ;  /* 0x00000006310e7c25 */ /* 0x000fc8000f8e000e */
[----:B------:R-:W-:Y:S01]  /*4020*/  IMAD R21, R49, UR7, R20 ;  /* 0x0000000731157c24 */ /* 0x000fe2000f8e0214 */
[----:B0-----:R-:W-:-:S04]  /*4030*/  LEA R20, P0, R14, UR12, 0x1 ;  /* 0x0000000c0e147c11 */ /* 0x001fc8000f8008ff */
[----:B------:R-:W-:Y:S02]  /*4040*/  IADD3 R21, PT, PT, R15, R21, RZ ;  /* 0x000000150f157210 */ /* 0x000fe40007ffe0ff */
[----:B------:R-:W-:Y:S02]  /*4050*/  F2FP.BF16.F32.PACK_AB R15, R12, R23 ;  /* 0x000000170c0f723e */ /* 0x000fe400000010ff */
[----:B------:R-:W-:-:S05]  /*4060*/  LEA.HI.X R21, R14, UR13, R21, 0x1, P0 ;  /* 0x0000000d0e157c11 */ /* 0x000fca00080f0c15 */
[----:B------:R1:W-:Y:S02]  /*4070*/  STG.E desc[UR8][R20.64], R15 ;  /* 0x0000000f14007986 */ /* 0x0003e4000c101908 */
.L_x_64:
[----:B------:R-:W-:Y:S05]  /*4080*/  BSYNC.RECONVERGENT B0 ;  /* 0x0000000000007941 */ /* 0x000fea0003800200 */
.L_x_63:
[----:B------:R-:W-:Y:S02]  /*4090*/  SHF.L.U32 R10, R10, 0x10, RZ ;  /* 0x000000100a0a7819 */ /* 0x000fe400000006ff */
[----:B------:R-:W-:Y:S01]  /*40a0*/  SHF.L.U32 R56, R56, 0x10, RZ ;  /* 0x0000001038387819 */ /* 0x000fe200000006ff */
[----:B------:R-:W-:Y:S06]  /*40b0*/  BRA.U !UP0, `(.L_x_65) ;  /* 0x0000000108487547 */ /* 0x000fec000b800000 */
[----:B------:R-:W-:Y:S01]  /*40c0*/  FFMA.FTZ R17, R19, R24, R17 ;  /* 0x0000001813117223 */ /* 0x000fe20000010011 */
[----:B------:R-:W-:-:S03]  /*40d0*/  FFMA.FTZ R16, R18, R22, R16 ;  /* 0x0000001612107223 */ /* 0x000fc60000010010 */
[----:B01----:R-:W-:Y:S01]  /*40e0*/  FMUL.FTZ R20, R17, -1.4426950216293334961 ;  /* 0xbfb8aa3b11147820 */ /* 0x003fe20000410000 */
        /* <DEDUP_REMOVED lines=15> */
.L_x_65:
[----:B------:R-:W-:Y:S01]  /*41e0*/  ISETP.GE.AND.EX P2, PT, R13, UR15, PT, P2 ;  /* 0x0000000f0d007c0c */ /* 0x000fe2000bf46320 */
[----:B------:R-:W-:Y:S01]  /*41f0*/  FFMA.FTZ R10, R18, R10, -R25 ;  /* 0x0000000a120a7223 */ /* 0x000fe20000010819 */
[----:B------:R-:W-:Y:S01]  /*4200*/  FFMA.FTZ R8, R19, R56, -R8 ;  /* 0x0000003813087223 */ /* 0x000fe20000010808 */
[----:B------:R-:W-:Y:S02]  /*4210*/  BSSY.RECONVERGENT B0, `(.L_x_66) ;  /* 0x000000f000007945 */ /* 0x000fe40003800200 */
[-C--:B------:R-:W-:Y:S01]  /*4220*/  FMUL.FTZ R10, R10, R63.reuse ;  /* 0x0000003f0a0a7220 */ /* 0x080fe20000410000 */
[----:B------:R-:W-:-:S07]  /*4230*/  FMUL.FTZ R17, R8, R63 ;  /* 0x0000003f08117220 */ /* 0x000fce0000410000 */
        /* <DEDUP_REMOVED lines=12> */
.L_x_67:
[----:B------:R-:W-:Y:S05]  /*4300*/  BSYNC.RECONVERGENT B0 ;  /* 0x0000000000007941 */ /* 0x000fea0003800200 */
.L_x_66:
[----:B------:R-:W-:Y:S02]  /*4310*/  IADD3 R40, PT, PT, R3, R40, RZ ;  /* 0x0000002803287210 */ /* 0x000fe40007ffe0ff */
[----:B------:R-:W-:Y:S02]  /*4320*/  IADD3 R39, PT, PT, R39, 0x1, RZ ;  /* 0x0000000127277810 */ /* 0x000fe40007ffe0ff */
[----:B------:R-:W-:-:S13]  /*4330*/  ISETP.GE.AND P0, PT, R40, UR4, PT ;  /* 0x0000000428007c0c */ /* 0x000fda000bf06270 */
[----:B------:R-:W-:Y:S05]  /*4340*/  @!P0 BRA `(.L_x_68) ;  /* 0xffffffbc00fc8947 */ /* 0x000fea000383ffff */
.L_x_37:
[----:B------:R-:W3:Y:S01]  /*4350*/  LDC R6, c[0x0][0x370] ;  /* 0x0000dc00ff067b82 */ /* 0x000ee20000000800 */
[----:B------:R-:W-:Y:S01]  /*4360*/  ISETP.NE.AND P2, PT, R2, RZ, PT ;  /* 0x000000ff0200720c */ /* 0x000fe20003f45270 */
[----:B------:R-:W-:Y:S06]  /*4370*/  BSSY.RECONVERGENT B0, `(.L_x_69) ;  /* 0x0000011000007945 */ /* 0x000fec0003800200 */
[----:B------:R-:W4:Y:S08]  /*4380*/  LDC R7, c[0x0][0x374] ;  /* 0x0000dd00ff077b82 */ /* 0x000f300000000800 */
[----:B------:R-:W5:Y:S01]  /*4390*/  LDC.64 R4, c[0x0][0x3c8] ;  /* 0x0000f200ff047b82 */ /* 0x000f620000000a00 */
[----:B---3--:R-:W-:-:S02]  /*43a0*/  ISETP.NE.AND P1, PT, R6, 0x1, PT ;  /* 0x000000010600780c */ /* 0x008fc40003f25270 */
[----:B------:R-:W-:Y:S02]  /*43b0*/  IADD3 R8, PT, PT, R6, -0x1, RZ ;  /* 0xffffffff06087810 */ /* 0x000fe40007ffe0ff */
[----:B----4-:R-:W-:-:S04]  /*43c0*/  IADD3 R3, PT, PT, R7, -0x1, RZ ;  /* 0xffffffff07037810 */ /* 0x010fc80007ffe0ff */
[----:B------:R-:W-:Y:S02]  /*43d0*/  ISETP.NE.AND P0, PT, R0, R3, PT ;  /* 0x000000030000720c */ /* 0x000fe40003f05270 */
[----:B------:R-:W-:Y:S02]  /*43e0*/  SHF.L.U32 R0, R7, 0x1, RZ ;  /* 0x0000000107007819 */ /* 0x000fe400000006ff */
[----:B------:R-:W-:Y:S02]  /*43f0*/  ISETP.NE.OR P0, PT, R8, UR10, P0 ;  /* 0x0000000a08007c0c */ /* 0x000fe40008705670 */
[----:B------:R-:W-:-:S05]  /*4400*/  SEL R3, R0, RZ, P1 ;  /* 0x000000ff00037207 */ /* 0x000fca0000800000 */
[----:B-----5:R-:W-:Y:S01]  /*4410*/  IMAD.WIDE.U32 R4, R3, 0x4, R4 ;  /* 0x0000000403047825 */ /* 0x020fe200078e0004 */
[----:B------:R-:W-:Y:S06]  /*4420*/  @P2 BRA `(.L_x_70) ;  /* 0x0000000000142947 */ /* 0x000fec0003800000 */
[----:B------:R-:W-:Y:S01]  /*4430*/  HFMA2 R3, -RZ, RZ, 0, 5.9604644775390625e-08 ;  /* 0x00000001ff037431 */ /* 0x000fe200000001ff */
[----:B------:R-:W-:Y:S06]  /*4440*/  MEMBAR.ALL.GPU ;  /* 0x0000000000007992 */ /* 0x000fec000000a000 */
[----:B------:R-:W-:-:S00]  /*4450*/  ERRBAR ;  /* 0x00000000000079ab */ /* 0x000fc00000000000 */
[----:B------:R-:W-:Y:S06]  /*4460*/  CGAERRBAR ;  /* 0x00000000000075ab */ /* 0x000fec0000000000 */
[----:B------:R3:W-:Y:S02]  /*4470*/  REDG.E.ADD.S32.STRONG.GPU desc[UR8][R4.64], R3 ;  /* 0x000000030400798e */ /* 0x0007e4000c12e308 */
.L_x_70:
[----:B------:R-:W-:Y:S05]  /*4480*/  BSYNC.RECONVERGENT B0 ;  /* 0x0000000000007941 */ /* 0x000fea0003800200 */
.L_x_69:
[----:B------:R-:W-:Y:S05]  /*4490*/  @P0 EXIT ;  /* 0x000000000000094d */ /* 0x000fea0003800000 */
[----:B------:R-:W-:Y:S05]  /*44a0*/  @P2 BRA `(.L_x_71) ;  /* 0x0000000000202947 */ /* 0x000fea0003800000 */
[----:B------:R-:W-:-:S05]  /*44b0*/  IMAD R0, R6, R7, RZ ;  /* 0x0000000706007224 */ /* 0x000fca00078e02ff */
[----:B------:R-:W-:-:S13]  /*44c0*/  ISETP.NE.AND P0, PT, R0, -0x1, PT ;  /* 0xffffffff0000780c */ /* 0x000fda0003f05270 */
[----:B------:R-:W-:Y:S05]  /*44d0*/  @!P0 BRA `(.L_x_71) ;  /* 0x0000000000148947 */ /* 0x000fea0003800000 */
.L_x_72:
[----:B---3--:R-:W3:Y:S04]  /*44e0*/  LDG.E.STRONG.GPU R3, desc[UR8][R4.64] ;  /* 0x0000000804037981 */ /* 0x008ee8000c1ef900 */
[----:B---3--:R-:W-:Y:S01]  /*44f0*/  CCTL.IVALL ;  /* 0x00000000ff00798f */ /* 0x008fe20002000000 */
[----:B------:R-:W-:Y:S05]  /*4500*/  YIELD ;  /* 0x0000000000007946 */ /* 0x000fea0003800000 */
[----:B------:R-:W-:-:S13]  /*4510*/  ISETP.NE.AND P0, PT, R3, R0, PT ;  /* 0x000000000300720c */ /* 0x000fda0003f05270 */
[----:B------:R-:W-:Y:S05]  /*4520*/  @P0 BRA `(.L_x_72) ;  /* 0xfffffffc00ec0947 */ /* 0x000fea000383ffff */
.L_x_71:
[----:B------:R-:W-:Y:S05]  /*4530*/  WARPSYNC.ALL ;  /* 0x0000000000007948 */ /* 0x000fea0003800000 */
[----:B------:R-:W3:Y:S08]  /*4540*/  LDC.64 R6, c[0x0][0x3f8] ;  /* 0x0000fe00ff067b82 */ /* 0x000ef00000000a00 */
[----:B------:R-:W-:Y:S01]  /*4550*/  BAR.SYNC.DEFER_BLOCKING 0x0 ;  /* 0x0000000000007b1d */ /* 0x000fe20000010000 */
[----:B---3--:R-:W-:-:S04]  /*4560*/  LEA.HI R3, P0, R7, R6, RZ, 0x1 ;  /* 0x0000000607037211 */ /* 0x008fc800078108ff */
[----:B------:R-:W-:-:S04]  /*4570*/  IADD3.X R0, PT, PT, RZ, R7, RZ, P0, !PT ;  /* 0x00000007ff007210 */ /* 0x000fc800007fe4ff */
[--C-:B------:R-:W-:Y:S02]  /*4580*/  SHF.R.S64 R3, R3, 0x1, R0.reuse ;  /* 0x0000000103037819 */ /* 0x100fe40000001000 */
[----:B------:R-:W-:Y:S02]  /*4590*/  SHF.R.S32.HI R0, RZ, 0x1, R0 ;  /* 0x00000001ff007819 */ /* 0x000fe40000011400 */
[----:B------:R-:W-:-:S04]  /*45a0*/  ISETP.GT.U32.AND P0, PT, R3, R2, PT ;  /* 0x000000020300720c */ /* 0x000fc80003f04070 */
[----:B------:R-:W-:-:S13]  /*45b0*/  ISETP.GT.AND.EX P0, PT, R0, RZ, PT, P0 ;  /* 0x000000ff0000720c */ /* 0x000fda0003f04300 */
[----:B------:R-:W-:Y:S05]  /*45c0*/  @!P0 EXIT ;  /* 0x000000000000894d */ /* 0x000fea0003800000 */
[----:B------:R-:W-:Y:S01]  /*45d0*/  IADD3 R4, P1, PT, R2, 0x2a0, RZ ;  /* 0x000002a002047810 */ /* 0x000fe20007f3e0ff */
[----:B------:R-:W-:Y:S01]  /*45e0*/  BSSY.RECONVERGENT B0, `(.L_x_73) ;  /* 0x000005c000007945 */ /* 0x000fe20003800200 */
[----:B------:R-:W-:Y:S02]  /*45f0*/  MOV R11, RZ ;  /* 0x000000ff000b7202 */ /* 0x000fe40000000f00 */
[----:B------:R-:W-:Y:S02]  /*4600*/  ISETP.GT.U32.AND P0, PT, R3, R4, PT ;  /* 0x000000040300720c */ /* 0x000fe40003f04070 */
[----:B------:R-:W-:-:S04]  /*4610*/  IADD3.X R5, PT, PT, RZ, R11, RZ, P1, !PT ;  /* 0x0000000bff057210 */ /* 0x000fc80000ffe4ff */
[----:B------:R-:W-:-:S04]  /*4620*/  ISETP.GT.AND.EX P0, PT, R0, R5, PT, P0 ;  /* 0x000000050000720c */ /* 0x000fc80003f04300 */
[----:B------:R-:W-:Y:S02]  /*4630*/  SEL R13, R3, R4, P0 ;  /* 0x00000004030d7207 */ /* 0x000fe40000000000 */
[----:B------:R-:W-:Y:S02]  /*4640*/  SEL R8, R0, R5, P0 ;  /* 0x0000000500087207 */ /* 0x000fe40000000000 */
[----:B------:R-:W-:-:S04]  /*4650*/  IADD3 R13, P0, PT, R13, -0x2a0, RZ ;  /* 0xfffffd600d0d7810 */ /* 0x000fc80007f1e0ff */
[----:B------:R-:W-:Y:S02]  /*4660*/  IADD3.X R8, PT, PT, R8, -0x1, RZ, P0, !PT ;  /* 0xffffffff08087810 */ /* 0x000fe400007fe4ff */
[----:B------:R-:W-:-:S04]  /*4670*/  ISETP.NE.U32.AND P0, PT, R13, R2, PT ;  /* 0x000000020d00720c */ /* 0x000fc80003f05070 */
[----:B------:R-:W-:-:S04]  /*4680*/  ISETP.NE.AND.EX P0, PT, R8, R11, PT, P0 ;  /* 0x0000000b0800720c */ /* 0x000fc80003f05300 */
[----:B--2---:R-:W-:-:S04]  /*4690*/  SEL R17, RZ, 0x1, !P0 ;  /* 0x00000001ff117807 */ /* 0x004fc80004000000 */
[----:B------:R-:W-:-:S04]  /*46a0*/  IADD3 R13, P0, P1, R13, -R17, -R2 ;  /* 0x800000110d0d7210 */ /* 0x000fc8000791e802 */
[----:B------:R-:W-:-:S04]  /*46b0*/  IADD3.X R8, PT, PT, R8, -0x1, ~R11, P0, P1 ;  /* 0xffffffff08087810 */ /* 0x000fc800007e2c0b */
[--C-:B-1----:R-:W-:Y:S02]  /*46c0*/  SHF.R.U32.HI R15, RZ, 0x5, R8.reuse ;  /* 0x00000005ff0f7819 */ /* 0x102fe40000011608 */
[----:B------:R-:W-:-:S03]  /*46d0*/  SHF.R.U64 R13, R13, 0x5, R8 ;  /* 0x000000050d0d7819 */ /* 0x000fc60000001208 */
[----:B------:R-:W-:-:S04]  /*46e0*/  IMAD.WIDE.U32 R4, R15, 0x30c30c31, RZ ;  /* 0x30c30c310f047825 */ /* 0x000fc800078e00ff */
[----:B------:R-:W-:-:S04]  /*46f0*/  IMAD.WIDE.U32 R8, P0, R13, 0xc30c30c, R4 ;  /* 0x0c30c30c0d087825 */ /* 0x000fc80007800004 */
[----:B------:R-:W-:Y:S01]  /*4700*/  IMAD.WIDE.U32 R4, R13, 0x30c30c31, RZ ;  /* 0x30c30c310d047825 */ /* 0x000fe200078e00ff */
[----:B------:R-:W-:Y:S02]  /*4710*/  IADD3.X R13, PT, PT, RZ, RZ, RZ, P0, !PT ;  /* 0x000000ffff0d7210 */ /* 0x000fe400007fe4ff */
[----:B------:R-:W-:Y:S02]  /*4720*/  MOV R12, R9 ;  /* 0x00000009000c7202 */ /* 0x000fe40000000f00 */
[----:B------:R-:W-:Y:S01]  /*4730*/  IADD3 RZ, P0, PT, R5, R8, RZ ;  /* 0x0000000805ff7210 */ /* 0x000fe20007f1e0ff */
[----:B------:R-:W-:-:S04]  /*4740*/  IMAD.WIDE.U32 R8, R6, 0x3, RZ ;  /* 0x0000000306087825 */ /* 0x000fc800078e00ff */
[----:B------:R-:W-:Y:S01]  /*4750*/  IMAD.WIDE.U32.X R4, R15, 0xc30c30c, R12, P0 ;  /* 0x0c30c30c0f047825 */ /* 0x000fe200000e040c */
[----:B------:R-:W-:Y:S02]  /*4760*/  LEA R13, R7, R7, 0x1 ;  /* 0x00000007070d7211 */ /* 0x000fe400078e08ff */
[----:B------:R-:W-:Y:S02]  /*4770*/  IADD3 R17, P0, PT, R17, R4, RZ ;  /* 0x0000000411117210 */ /* 0x000fe40007f1e0ff */
[----:B------:R-:W-:Y:S02]  /*4780*/  IADD3 R13, PT, PT, R9, R13, RZ ;  /* 0x0000000d090d7210 */ /* 0x000fe40007ffe0ff */
[----:B------:R-:W-:Y:S02]  /*4790*/  LOP3.LUT R10, R17, 0x3, RZ, 0xc0, !PT ;  /* 0x00000003110a7812 */ /* 0x000fe400078ec0ff */
[----:B------:R-:W-:Y:S02]  /*47a0*/  LEA.HI R30, P2, R13, R8, RZ, 0x1 ;  /* 0x000000080d1e7211 */ /* 0x000fe400078508ff */
[----:B------:R-:W-:-:S02]  /*47b0*/  ISETP.NE.U32.AND P1, PT, R10, 0x3, PT ;  /* 0x000000030a00780c */ /* 0x000fc40003f25070 */
[----:B------:R-:W-:Y:S02]  /*47c0*/  IADD3.X R4, PT, PT, RZ, R5, RZ, P0, !PT ;  /* 0x00000005ff047210 */ /* 0x000fe400007fe4ff */
[----:B------:R-:W-:Y:S02]  /*47d0*/  ISETP.NE.AND.EX P1, PT, RZ, RZ, PT, P1 ;  /* 0x000000ffff00720c */ /* 0x000fe40003f25310 */
[----:B------:R-:W-:Y:S02]  /*47e0*/  ISETP.GE.U32.AND P0, PT, R17, 0x3, PT ;  /* 0x000000031100780c */ /* 0x000fe40003f06070 */
[----:B------:R-:W-:Y:S02]  /*47f0*/  IADD3.X R13, PT, PT, RZ, R13, RZ, P2, !PT ;  /* 0x0000000dff0d7210 */ /* 0x000fe400017fe4ff */
[----:B------:R-:W-:Y:S02]  /*4800*/  ISETP.GE.U32.AND.EX P0, PT, R4, RZ, PT, P0 ;  /* 0x000000ff0400720c */ /* 0x000fe40003f06100 */
[----:B------:R-:W-:-:S02]  /*4810*/  SHF.R.S64 R30, R30, 0x1, R13 ;  /* 0x000000011e1e7819 */ /* 0x000fc4000000100d */
[----:B------:R-:W-:-:S03]  /*4820*/  SHF.R.S32.HI R35, RZ, 0x1, R13 ;  /* 0x00000001ff237819 */ /* 0x000fc6000001140d */
[----:B------:R-:W-:Y:S06]  /*4830*/  @!P1 BRA `(.L_x_74) ;  /* 0x0000000000d89947 */ /* 0x000fec0003800000 */
[----:B------:R-:W1:Y:S01]  /*4840*/  LDCU.64 UR4, c[0x0][0x3d8] ;  /* 0x00007b00ff0477ac */ /* 0x000e620008000a00 */
[----:B------:R-:W-:Y:S02]  /*4850*/  IADD3 R9, PT, PT, R17, 0x1, RZ ;  /* 0x0000000111097810 */ /* 0x000fe40007ffe0ff */
[----:B------:R-:W-:Y:S01]  /*4860*/  MOV R10, R2 ;  /* 0x00000002000a7202 */ /* 0x000fe20000000f00 */
[----:B------:R-:W2:Y:S01]  /*4870*/  LDCU.64 UR6, c[0x0][0x390] ;  /* 0x00007200ff0677ac */ /* 0x000ea20008000a00 */
[----:B------:R-:W-:Y:S02]  /*4880*/  LOP3.LUT R9, R9, 0x3, RZ, 0xc0, !PT ;  /* 0x0000000309097812 */ /* 0x000fe400078ec0ff */
[C---:B0-----:R-:W-:Y:S01]  /*4890*/  SHF.L.U32 R23, R2.reuse, 0x3, RZ ;  /* 0x0000000302177819 */ /* 0x041fe200000006ff */
[----:B------:R-:W0:Y:S01]  /*48a0*/  LDCU.64 UR10, c[0x0][0x388] ;  /* 0x00007100ff0a77ac */ /* 0x000e220008000a00 */
[--C-:B------:R-:W-:Y:S01]  /*48b0*/  SHF.L.U64.HI R24, R2, 0x3, R11.reuse ;  /* 0x0000000302187819 */ /* 0x100fe2000001020b */
[----:B------:R-:W-:Y:S01]  /*48c0*/  IMAD.WIDE.U32 R4, R9, 0x2a0, R10 ;  /* 0x000002a009047825 */ /* 0x000fe200078e000a */
[----:B------:R-:W-:-:S02]  /*48d0*/  SHF.L.U32 R31, R7, 0x2, RZ ;  /* 0x00000002071f7819 */ /* 0x000fc400000006ff */
[----:B------:R-:W-:Y:S02]  /*48e0*/  SHF.L.U64.HI R33, R3, 0x2, R0 ;  /* 0x0000000203217819 */ /* 0x000fe40000010200 */
[----:B------:R-:W-:Y:S02]  /*48f0*/  SHF.L.U64.HI R29, R30, 0x2, R35 ;  /* 0x000000021e1d7819 */ /* 0x000fe40000010223 */
[C---:B-1----:R-:W-:Y:S01]  /*4900*/  LEA R27, P1, R2.reuse, UR4, 0x2 ;  /* 0x00000004021b7c11 */ /* 0x042fe2000f8210ff */
[----:B------:R-:W-:Y:S01]  /*4910*/  UMOV UR4, URZ ;  /* 0x000000ff00047c82 */ /* 0x000fe20008000000 */
[----:B--2---:R-:W-:Y:S02]  /*4920*/  IADD3 R25, P2, PT, R23, UR6, RZ ;  /* 0x0000000617197c10 */ /* 0x004fe4000ff5e0ff */
[----:B------:R-:W-:Y:S02]  /*4930*/  LEA.HI.X R28, R2, UR5, R11, 0x2, P1 ;  /* 0x00000005021c7c11 */ /* 0x000fe400088f140b */
[----:B------:R-:W-:-:S02]  /*4940*/  IADD3 R11, PT, PT, R5, UR4, RZ ;  /* 0x00000004050b7c10 */ /* 0x000fc4000fffe0ff */
[----:B------:R-:W-:Y:S01]  /*4950*/  MOV R2, R4 ;  /* 0x0000000400027202 */ /* 0x000fe20000000f00 */
[----:B------:R-:W-:Y:S01]  /*4960*/  IMAD.WIDE.U32 R4, R6, 0x4, RZ ;  /* 0x0000000406047825 */ /* 0x000fe200078e00ff */
[C---:B------:R-:W-:Y:S02]  /*4970*/  IADD3.X R26, PT, PT, R24.reuse, UR7, RZ, P2, !PT ;  /* 0x00000007181a7c10 */ /* 0x040fe400097fe4ff */
[----:B0-----:R-:W-:Y:S02]  /*4980*/  IADD3 R23, P1, PT, R23, UR10, RZ ;  /* 0x0000000a17177c10 */ /* 0x001fe4000ff3e0ff */
[----:B------:R-:W-:Y:S02]  /*4990*/  IADD3 R10, P2, PT, RZ, -R9, RZ ;  /* 0x80000009ff0a7210 */ /* 0x000fe40007f5e0ff */
[----:B------:R-:W-:Y:S02]  /*49a0*/  IADD3.X R24, PT, PT, R24, UR11, RZ, P1, !PT ;  /* 0x0000000b18187c10 */ /* 0x000fe40008ffe4ff */
[----:B------:R-:W-:-:S02]  /*49b0*/  IADD3 R31, PT, PT, R5, R31, RZ ;  /* 0x0000001f051f7210 */ /* 0x000fc40007ffe0ff */
[----:B------:R-:W-:-:S07]  /*49c0*/  IADD3.X R22, PT, PT, RZ, -0x1, RZ, P2, !PT ;  /* 0xffffffffff167810 */ /* 0x000fce00017fe4ff */
.L_x_75:
[-C--:B-1----:R-:W-:Y:S02]  /*49d0*/  LEA R12, P1, R3, R27.reuse, 0x2 ;  /* 0x0000001b030c7211 */ /* 0x082fe400078210ff */
[----:B------:R-:W-:Y:S02]  /*49e0*/  IADD3 R14, P2, PT, R27, R4, RZ ;  /* 0x000000041b0e7210 */ /* 0x000fe40007f5e0ff */
[----:B------:R-:W-:Y:S02]  /*49f0*/  LEA R16, P3, R30, R27, 0x2 ;  /* 0x0000001b1e107211 */ /* 0x000fe400078610ff */
[C---:B------:R-:W-:Y:S02]  /*4a00*/  IADD3.X R13, PT, PT, R28.reuse, R33, RZ, P1, !PT ;  /* 0x000000211c0d7210 */ /* 0x040fe40000ffe4ff */
[----:B------:R-:W-:Y:S02]  /*4a10*/  MOV R8, R27 ;  /* 0x0000001b00087202 */ /* 0x000fe40000000f00 */
[----:B------:R-:W-:Y:S01]  /*4a20*/  MOV R9, R28 ;  /* 0x0000001c00097202 */ /* 0x000fe20000000f00 */
[----:B------:R0:W2:Y:S01]  /*4a30*/  LDG.E R19, desc[UR8][R12.64] ;  /* 0x000000080c137981 */ /* 0x0000a2000c1e1900 */
[----:B------:R-:W-:-:S02]  /*4a40*/  IADD3.X R15, PT, PT, R28, R31, RZ, P2, !PT ;  /* 0x0000001f1c0f7210 */ /* 0x000fc400017fe4ff */
[----:B------:R-:W-:Y:S01]  /*4a50*/  IADD3.X R17, PT, PT, R28, R29, RZ, P3, !PT ;  /* 0x0000001d1c117210 */ /* 0x000fe20001ffe4ff */
[----:B------:R1:W2:Y:S04]  /*4a60*/  LDG.E R18, desc[UR8][R8.64] ;  /* 0x0000000808127981 */ /* 0x0002a8000c1e1900 */
[----:B------:R-:W3:Y:S04]  /*4a70*/  LDG.E R20, desc[UR8][R14.64] ;  /* 0x000000080e147981 */ /* 0x000ee8000c1e1900 */
[----:B------:R-:W3:Y:S01]  /*4a80*/  LDG.E R21, desc[UR8][R16.64] ;  /* 0x0000000810157981 */ /* 0x000ee2000c1e1900 */
[----:B0-----:R-:W-:-:S02]  /*4a90*/  MOV R12, R25 ;  /* 0x00000019000c7202 */ /* 0x001fc40000000f00 */
[----:B-1----:R-:W-:Y:S02]  /*4aa0*/  MOV R8, R23 ;  /* 0x0000001700087202 */ /* 0x002fe40000000f00 */
[----:B------:R-:W-:Y:S02]  /*4ab0*/  MOV R9, R24 ;  /* 0x0000001800097202 */ /* 0x000fe40000000f00 */
[----:B------:R-:W-:Y:S02]  /*4ac0*/  MOV R13, R26 ;  /* 0x0000001a000d7202 */ /* 0x000fe40000000f00 */
[----:B------:R-:W-:-:S04]  /*4ad0*/  IADD3 R10, P1, PT, R10, 0x1, RZ ;  /* 0x000000010a0a7810 */ /* 0x000fc80007f3e0ff */
        /* <DEDUP_REMOVED lines=12> */
.L_x_74:
[----:B------:R-:W-:Y:S05]  /*4ba0*/  BSYNC.RECONVERGENT B0 ;  /* 0x0000000000007941 */ /* 0x000fea0003800200 */
.L_x_73:
[----:B------:R-:W-:Y:S05]  /*4bb0*/  @!P0 EXIT ;  /* 0x000000000000894d */ /* 0x000fea0003800000 */
[C---:B------:R-:W-:Y:S01]  /*4bc0*/  SHF.L.U64.HI R4, R6.reuse, 0x2, R7 ;  /* 0x0000000206047819 */ /* 0x040fe20000010207 */
[----:B------:R-:W2:Y:S01]  /*4bd0*/  LDCU.64 UR4, c[0x0][0x3d8] ;  /* 0x00007b00ff0477ac */ /* 0x000ea20008000a00 */
[----:B------:R-:W-:Y:S02]  /*4be0*/  SHF.L.U32 R7, R6, 0x2, RZ ;  /* 0x0000000206077819 */ /* 0x000fe400000006ff */
[C---:B-1----:R-:W-:Y:S01]  /*4bf0*/  SHF.L.U64.HI R8, R30.reuse, 0x2, R35 ;  /* 0x000000021e087819 */ /* 0x042fe20000010223 */
[----:B------:R-:W1:Y:S01]  /*4c00*/  LDCU.64 UR6, c[0x0][0x388] ;  /* 0x00007100ff0677ac */ /* 0x000e620008000a00 */
[----:B------:R-:W-:Y:S02]  /*4c10*/  SHF.L.U32 R9, R30, 0x2, RZ ;  /* 0x000000021e097819 */ /* 0x000fe400000006ff */
[C---:B------:R-:W-:Y:S01]  /*4c20*/  SHF.L.U64.HI R5, R3.reuse, 0x2, R0 ;  /* 0x0000000203057819 */ /* 0x040fe20000010200 */
[----:B------:R-:W3:Y:S01]  /*4c30*/  LDCU.64 UR10, c[0x0][0x390] ;  /* 0x00007200ff0a77ac */ /* 0x000ee20008000a00 */
[----:B------:R-:W-:-:S07]  /*4c40*/  SHF.L.U32 R6, R3, 0x2, RZ ;  /* 0x0000000203067819 */ /* 0x000fce00000006ff */
.L_x_76:
[C---:B------:R-:W-:Y:S02]  /*4c50*/  SHF.L.U32 R24, R2.reuse, 0x2, RZ ;  /* 0x0000000202187819 */ /* 0x040fe400000006ff */
[----:B------:R-:W-:Y:S02]  /*4c60*/  SHF.L.U64.HI R10, R2, 0x2, R11 ;  /* 0x00000002020a7819 */ /* 0x000fe4000001020b */
[----:B--2---:R-:W-:-:S04]  /*4c70*/  IADD3 R12, P0, PT, R24, UR4, RZ ;  /* 0x00000004180c7c10 */ /* 0x004fc8000ff1e0ff */
[----:B------:R-:W-:Y:S02]  /*4c80*/  IADD3.X R13, PT, PT, R10, UR5, RZ, P0, !PT ;  /* 0x000000050a0d7c10 */ /* 0x000fe400087fe4ff */
[C---:B------:R-:W-:Y:S02]  /*4c90*/  IADD3 R14, P0, PT, R12.reuse, R6, RZ ;  /* 0x000000060c0e7210 */ /* 0x040fe40007f1e0ff */
[C---:B----4-:R-:W-:Y:S01]  /*4ca0*/  IADD3 R18, P1, PT, R12.reuse, R9, RZ ;  /* 0x000000090c127210 */ /* 0x050fe20007f3e0ff */
[----:B------:R2:W4:Y:S01]  /*4cb0*/  LDG.E R26, desc[UR8][R12.64] ;  /* 0x000000080c1a7981 */ /* 0x000522000c1e1900 */
[C---:B------:R-:W-:Y:S02]  /*4cc0*/  IADD3.X R15, PT, PT, R13.reuse, R5, RZ, P0, !PT ;  /* 0x000000050d0f7210 */ /* 0x040fe400007fe4ff */
[----:B------:R-:W-:Y:S02]  /*4cd0*/  IADD3 R16, P0, PT, R12, R7, RZ ;  /* 0x000000070c107210 */ /* 0x000fe40007f1e0ff */
[C---:B------:R-:W-:Y:S01]  /*4ce0*/  IADD3.X R19, PT, PT, R13.reuse, R8, RZ, P1, !PT ;  /* 0x000000080d137210 */ /* 0x040fe20000ffe4ff */
[----:B------:R5:W4:Y:S01]  /*4cf0*/  LDG.E R27, desc[UR8][R14.64] ;  /* 0x000000080e1b7981 */ /* 0x000b22000c1e1900 */
[----:B------:R-:W-:-:S03]  /*4d00*/  IADD3.X R17, PT, PT, R13, R4, RZ, P0, !PT ;  /* 0x000000040d117210 */ /* 0x000fc600007fe4ff */
[----:B------:R-:W4:Y:S04]  /*4d10*/  LDG.E R29, desc[UR8][R18.64] ;  /* 0x00000008121d7981 */ /* 0x000f28000c1e1900 */
[----:B------:R-:W4:Y:S01]  /*4d20*/  LDG.E R28, desc[UR8][R16.64] ;  /* 0x00000008101c7981 */ /* 0x000f22000c1e1900 */
[C---:B------:R-:W-:Y:S02]  /*4d30*/  SHF.L.U32 R34, R2.reuse, 0x3, RZ ;  /* 0x0000000302227819 */ /* 0x040fe400000006ff */
[----:B------:R-:W-:Y:S02]  /*4d40*/  SHF.L.U64.HI R35, R2, 0x3, R11 ;  /* 0x0000000302237819 */ /* 0x000fe4000001020b */
[----:B------:R-:W-:Y:S02]  /*4d50*/  LOP3.LUT R22, R34, 0xfffffff8, RZ, 0xc0, !PT ;  /* 0xfffffff822167812 */ /* 0x000fe400078ec0ff */
[----:B------:R-:W-:-:S02]  /*4d60*/  LOP3.LUT R24, R24, 0xfffffffc, RZ, 0xc0, !PT ;  /* 0xfffffffc18187812 */ /* 0x000fc400078ec0ff */
[----:B------:R-:W-:Y:S02]  /*4d70*/  LOP3.LUT R11, R35, 0x3, RZ, 0xc0, !PT ;  /* 0x00000003230b7812 */ /* 0x000fe400078ec0ff */
[----:B01----:R-:W-:Y:S02]  /*4d80*/  IADD3 R20, P0, PT, R22, UR6, RZ ;  /* 0x0000000616147c10 */ /* 0x003fe4000ff1e0ff */
[----:B------:R-:W-:Y:S02]  /*4d90*/  LOP3.LUT R10, R10, 0x3, RZ, 0xc0, !PT ;  /* 0x000000030a0a7812 */ /* 0x000fe400078ec0ff */
[----:B------:R-:W-:Y:S02]  /*4da0*/  IADD3 R24, P2, PT, R24, UR4, RZ ;  /* 0x0000000418187c10 */ /* 0x000fe4000ff5e0ff */
[----:B---3--:R-:W-:Y:S02]  /*4db0*/  IADD3 R22, P1, PT, R22, UR10, RZ ;  /* 0x0000000a16167c10 */ /* 0x008fe4000ff3e0ff */
[----:B------:R-:W-:-:S02]  /*4dc0*/  IADD3.X R21, PT, PT, R11, UR7, RZ, P0, !PT ;  /* 0x000000070b157c10 */ /* 0x000fc400087fe4ff */
[----:B------:R-:W-:Y:S02]  /*4dd0*/  IADD3.X R25, PT, PT, R10, UR5, RZ, P2, !PT ;  /* 0x000000050a197c10 */ /* 0x000fe400097fe4ff */
[----:B------:R-:W-:Y:S02]  /*4de0*/  IADD3.X R23, PT, PT, R11, UR11, RZ, P1, !PT ;  /* 0x0000000b0b177c10 */ /* 0x000fe40008ffe4ff */
[C---:B------:R-:W-:Y:S02]  /*4df0*/  IADD3 R10, P0, PT, R24.reuse, R6, RZ ;  /* 0x00000006180a7210 */ /* 0x040fe40007f1e0ff */
[C---:B--2---:R-:W-:Y:S02]  /*4e00*/  IADD3 R12, P1, PT, R24.reuse, R7, RZ ;  /* 0x00000007180c7210 */ /* 0x044fe40007f3e0ff */
[----:B-----5:R-:W-:Y:S02]  /*4e10*/  IADD3 R14, P2, PT, R24, R9, RZ ;  /* 0x00000009180e7210 */ /* 0x020fe40007f5e0ff */
[----:B------:R-:W-:-:S02]  /*4e20*/  IADD3.X R11, PT, PT, R25, R5, RZ, P0, !PT ;  /* 0x00000005190b7210 */ /* 0x000fc400007fe4ff */
[C---:B------:R-:W-:Y:S02]  /*4e30*/  IADD3.X R13, PT, PT, R25.reuse, R4, RZ, P1, !PT ;  /* 0x00000004190d7210 */ /* 0x040fe40000ffe4ff */
[----:B------:R-:W-:Y:S01]  /*4e40*/  IADD3.X R15, PT, PT, R25, R8, RZ, P2, !PT ;  /* 0x00000008190f7210 */ /* 0x000fe200017fe4ff */
[----:B----4-:R-:W-:Y:S04]  /*4e50*/  STG.E.64 desc[UR8][R20.64], R26 ;  /* 0x0000001a14007986 */ /* 0x010fe8000c101b08 */
[----:B------:R0:W-:Y:S04]  /*4e60*/  STG.E.64 desc[UR8][R22.64], R28 ;  /* 0x0000001c16007986 */ /* 0x0001e8000c101b08 */
[----:B------:R-:W2:Y:S04]  /*4e70*/  LDG.E R30, desc[UR8][R24.64+0xa80] ;  /* 0x000a8008181e7981 */ /* 0x000ea8000c1e1900 */
[----:B------:R-:W2:Y:S04]  /*4e80*/  LDG.E R31, desc[UR8][R10.64+0xa80] ;  /* 0x000a80080a1f7981 */ /* 0x000ea8000c1e1900 */
[----:B------:R-:W3:Y:S04]  /*4e90*/  LDG.E R32, desc[UR8][R12.64+0xa80] ;  /* 0x000a80080c207981 */ /* 0x000ee8000c1e1900 */
[----:B------:R-:W3:Y:S01]  /*4ea0*/  LDG.E R33, desc[UR8][R14.64+0xa80] ;  /* 0x000a80080e217981 */ /* 0x000ee2000c1e1900 */
[----:B------:R-:W-:-:S04]  /*4eb0*/  IADD3 R18, P0, PT, R34, 0x1500, RZ ;  /* 0x0000150022127810 */ /* 0x000fc80007f1e0ff */
        /* <DEDUP_REMOVED lines=9> */
[----:B0-----:R-:W3:Y:S04]  /*4f50*/  LDG.E R22, desc[UR8][R24.64+0x1500] ;  /* 0x0015000818167981 */ /* 0x001ee8000c1e1900 */
        /* <DEDUP_REMOVED lines=8> */
[----:B-1----:R-:W-:Y:S02]  /*4fe0*/  IADD3 R16, P1, PT, R21, UR10, RZ ;  /* 0x0000000a15107c10 */ /* 0x002fe4000ff3e0ff */
[----:B------:R-:W-:-:S02]  /*4ff0*/  IADD3.X R21, PT, PT, R28, UR7, RZ, P0, !PT ;  /* 0x000000071c157c10 */ /* 0x000fc400087fe4ff */
[----:B------:R-:W-:-:S03]  /*5000*/  IADD3.X R17, PT, PT, R28, UR11, RZ, P1, !PT ;  /* 0x0000000b1c117c10 */ /* 0x000fc60008ffe4ff */
[----:B---3--:R0:W-:Y:S04]  /*5010*/  STG.E.64 desc[UR8][R20.64], R22 ;  /* 0x0000001614007986 */ /* 0x0081e8000c101b08 */
[----:B----4-:R4:W-:Y:S04]  /*5020*/  STG.E.64 desc[UR8][R16.64], R26 ;  /* 0x0000001a10007986 */ /* 0x0109e8000c101b08 */
[----:B------:R-:W3:Y:S04]  /*5030*/  LDG.E R28, desc[UR8][R24.64+0x1f80] ;  /* 0x001f8008181c7981 */ /* 0x000ee8000c1e1900 */
[----:B------:R1:W3:Y:S04]  /*5040*/  LDG.E R29, desc[UR8][R10.64+0x1f80] ;  /* 0x001f80080a1d7981 */ /* 0x0002e8000c1e1900 */
[----:B------:R-:W5:Y:S04]  /*5050*/  LDG.E R30, desc[UR8][R12.64+0x1f80] ;  /* 0x001f80080c1e7981 */ /* 0x000f68000c1e1900 */
[----:B------:R-:W5:Y:S01]  /*5060*/  LDG.E R31, desc[UR8][R14.64+0x1f80] ;  /* 0x001f80080e1f7981 */ /* 0x000f62000c1e1900 */
[----:B--2---:R-:W-:-:S04]  /*5070*/  IADD3 R19, P0, PT, R34, 0x3f00, RZ ;  /* 0x00003f0022137810 */ /* 0x004fc80007f1e0ff */
[----:B------:R-:W-:Y:S02]  /*5080*/  IADD3.X R32, PT, PT, RZ, R35, RZ, P0, !PT ;  /* 0x00000023ff207210 */ /* 0x000fe400007fe4ff */
[----:B------:R-:W-:Y:S02]  /*5090*/  LOP3.LUT R19, R19, 0xfffffff8, RZ, 0xc0, !PT ;  /* 0xfffffff813137812 */ /* 0x000fe400078ec0ff */
[----:B------:R-:W-:Y:S02]  /*50a0*/  LOP3.LUT R32, R32, 0x3, RZ, 0xc0, !PT ;  /* 0x0000000320207812 */ /* 0x000fe400078ec0ff */
[C---:B------:R-:W-:Y:S02]  /*50b0*/  IADD3 R18, P0, PT, R19.reuse, UR6, RZ ;  /* 0x0000000613127c10 */ /* 0x040fe4000ff1e0ff */
[----:B0-----:R-:W-:Y:S02]  /*50c0*/  IADD3 R20, P1, PT, R19, UR10, RZ ;  /* 0x0000000a13147c10 */ /* 0x001fe4000ff3e0ff */
[----:B------:R-:W-:-:S02]  /*50d0*/  IADD3.X R19, PT, PT, R32, UR7, RZ, P0, !PT ;  /* 0x0000000720137c10 */ /* 0x000fc400087fe4ff */
[----:B------:R-:W-:Y:S02]  /*50e0*/  IADD3.X R21, PT, PT, R32, UR11, RZ, P1, !PT ;  /* 0x0000000b20157c10 */ /* 0x000fe40008ffe4ff */
[----:B------:R-:W-:-:S04]  /*50f0*/  IADD3 R2, PT, PT, R2, 0xa80, RZ ;  /* 0x00000a8002027810 */ /* 0x000fc80007ffe0ff */
[----:B------:R-:W-:-:S04]  /*5100*/  ISETP.GT.U32.AND P0, PT, R3, R2, PT ;  /* 0x000000020300720c */ /* 0x000fc80003f04070 */
[----:B------:R-:W-:Y:S01]  /*5110*/  ISETP.GT.AND.EX P0, PT, R0, RZ, PT, P0 ;  /* 0x000000ff0000720c */ /* 0x000fe20003f04300 */
[----:B-1----:R-:W-:Y:S01]  /*5120*/  HFMA2 R11, -RZ, RZ, 0, 0 ;  /* 0x00000000ff0b7431 */ /* 0x002fe200000001ff */
[----:B---3--:R4:W-:Y:S04]  /*5130*/  STG.E.64 desc[UR8][R18.64], R28 ;  /* 0x0000001c12007986 */ /* 0x0089e8000c101b08 */
[----:B-----5:R4:W-:Y:S07]  /*5140*/  STG.E.64 desc[UR8][R20.64], R30 ;  /* 0x0000001e14007986 */ /* 0x0209ee000c101b08 */
[----:B------:R-:W-:Y:S05]  /*5150*/  @P0 BRA `(.L_x_76) ;  /* 0xfffffff800bc0947 */ /* 0x000fea000383ffff */
[----:B------:R-:W-:Y:S05]  /*5160*/  EXIT ;  /* 0x000000000000794d */ /* 0x000fea0003800000 */
.L_x_77:
        /* <DEDUP_REMOVED lines=9> */
.L_x_3411:


//--------------------- .text._Z35group_norm_nhwc_bwd_one_pass_kernelI11Bf16IOFp32WLi256ELi42ELi672EEv26Group_norm_nhwc_bwd_params --------------------------
	.section	.text._Z35group_norm_nhwc_bwd_one_pass_kernelI11Bf16IOFp32WLi256ELi42ELi672EEv26Group_norm_nhwc_bwd_params,"ax",@progbits
	.align	128
        .global         _Z35group_norm_nhwc_bwd_one_pass_kernelI11Bf16IOFp32WLi256ELi42ELi672EEv26Group_norm_nhwc_bwd_params
        .type           _Z35group_norm_nhwc_bwd_one_pass_kernelI11Bf16IOFp32WLi256ELi42ELi672EEv26Group_norm_nhwc_bwd_params,@function
        .size           _Z35group_norm_nhwc_bwd_one_pass_kernelI11Bf16IOFp32WLi256ELi42ELi672EEv26Group_norm_nhwc_bwd_params,(.L_x_3412 - _Z35group_norm_nhwc_bwd_one_pass_kernelI11Bf16IOFp32WLi256ELi42ELi672EEv26Group_norm_nhwc_bwd_params)
        .other          _Z35group_norm_nhwc_bwd_one_pass_kernelI11Bf16IOFp32WLi256ELi42ELi672EEv26Group_norm_nhwc_bwd_params,@"STO_CUDA_ENTRY STV_DEFAULT"
_Z35group_norm_nhwc_bwd_one_pass_kernelI11Bf16IOFp32WLi256ELi42ELi672EEv26Group_norm_nhwc_bwd_params:
.text._Z35group_norm_nhwc_bwd_one_pass_kernelI11Bf16IOFp32WLi256ELi42ELi672EEv26Group_norm_nhwc_bwd_params:
[----:B------:R-:W-:Y:S08]  /*0000*/  LDC R1, c[0x0][0x37c] ;  /* 0x0000df00ff017b82 */ /* 0x000ff00000000800 */
[----:B------:R-:W0:Y:S01]  /*0010*/  S2UR UR8, SR_CTAID.Y ;  /* 0x00000000000879c3 */ /* 0x000e220000002600 */
[----:B------:R-:W1:Y:S01]  /*0020*/  LDCU UR4, c[0x0][0x410] ;  /* 0x00008200ff0477ac */ /* 0x000e620008000800 */
[----:B------:R-:W1:Y:S01]  /*0030*/  LDCU UR5, c[0x0][0x3e0] ;  /* 0x00007c00ff0577ac */ /* 0x000e620008000800 */
[----:B------:R-:W2:Y:S01]  /*0040*/  LDCU.64 UR6, c[0x0][0x358] ;  /* 0x00006b00ff0677ac */ /* 0x000ea20008000a00 */
[----:B-1----:R-:W-:-:S04]  /*0050*/  UIMAD UR4, UR4, UR5, URZ ;  /* 0x00000005040472a4 */ /* 0x002fc8000f8e02ff */
[----:B0-----:R-:W-:-:S09]  /*0060*/  UISETP.GE.AND UP0, UPT, UR8, UR4, UPT ;  /* 0x000000040800728c */ /* 0x001fd2000bf06270 */
[----:B--2---:R-:W-:Y:S05]  /*0070*/  BRA.U UP0, `(.L_x_78) ;  /* 0x0000006500047547 */ /* 0x004fea000b800000 */
[----:B------:R-:W0:Y:S01]  /*0080*/  S2R R4, SR_TID.X ;  /* 0x0000000000047919 */ /* 0x000e220000002100 */
[----:B------:R-:W-:Y:S01]  /*0090*/  HFMA2 R40, -RZ, RZ, 0, 0 ;  /* 0x00000000ff287431 */ /* 0x000fe200000001ff */
[----:B------:R-:W-:Y:S02]  /*00a0*/  MOV R43, UR8 ;  /* 0x00000008002b7c02 */ /* 0x000fe40008000f00 */
[----:B0-----:R-:W-:-:S05]  /*00b0*/  LOP3.LUT R0, R4, 0xffff, RZ, 0xc0, !PT ;  /* 0x0000ffff04007812 */ /* 0x001fca00078ec0ff */
[----:B------:R-:W-:-:S05]  /*00c0*/  IMAD R0, R0, 0xc31, RZ ;  /* 0x00000c3100007824 */ /* 0x000fca00078e02ff */
[----:B------:R-:W-:Y:S02]  /*00d0*/  SHF.R.U32.HI R42, RZ, 0x10, R0 ;  /* 0x00000010ff2a7819 */ /* 0x000fe40000011600 */
[----:B------:R-:W0:Y:S02]  /*00e0*/  S2R R0, SR_LANEID ;  /* 0x0000000000007919 */ /* 0x000e240000000000 */
[----:B------:R-:W-:-:S05]  /*00f0*/  PRMT R2, R42, 0x9910, RZ ;  /* 0x000099102a027816 */ /* 0x000fca00000000ff */
[----:B------:R-:W-:-:S05]  /*0100*/  IMAD R2, R2, 0x15, RZ ;  /* 0x0000001502027824 */ /* 0x000fca00078e02ff */
[----:B------:R-:W-:-:S04]  /*0110*/  IADD3 R2, PT, PT, RZ, -R2, RZ ;  /* 0x80000002ff027210 */ /* 0x000fc80007ffe0ff */
[----:B------:R-:W-:-:S04]  /*0120*/  PRMT R41, R2, 0x7710, RZ ;  /* 0x0000771002297816 */ /* 0x000fc800000000ff */
[----:B------:R-:W-:-:S04]  /*0130*/  IADD3 R41, PT, PT, R41, R4, RZ ;  /* 0x0000000429297210 */ /* 0x000fc80007ffe0ff */
[----:B------:R-:W-:-:S04]  /*0140*/  SHF.L.U32 R41, R41, 0x1, RZ ;  /* 0x0000000129297819 */ /* 0x000fc800000006ff */
[----:B------:R-:W-:-:S07]  /*0150*/  LOP3.LUT R2, R41, 0xffff, RZ, 0xc0, !PT ;  /* 0x0000ffff29027812 */ /* 0x000fce00078ec0ff */
.L_x_121:
[----:B-1----:R-:W1:Y:S01]  /*0160*/  LDC R10, c[0x0][0x410] ;  /* 0x00010400ff0a7b82 */ /* 0x002e620000000800 */
[----:B--2---:R-:W2:Y:S01]  /*0170*/  LDCU UR4, c[0x0][0x41c] ;  /* 0x00008380ff0477ac */ /* 0x004ea20008000800 */
[----:B------:R-:W-:Y:S02]  /*0180*/  ISETP.GE.AND P2, PT, R43, RZ, PT ;  /* 0x000000ff2b00720c */ /* 0x000fe40003f46270 */
[----:B------:R-:W-:Y:S01]  /*0190*/  CS2R R38, SRZ ;  /* 0x0000000000267805 */ /* 0x000fe2000001ff00 */
[----:B---3--:R-:W3:Y:S01]  /*01a0*/  LDCU.128 UR8, c[0x0][0x400] ;  /* 0x00008000ff0877ac */ /* 0x008ee20008000c00 */
[----:B01----:R-:W-:-:S04]  /*01b0*/  IABS R7, R10 ;  /* 0x0000000a00077213 */ /* 0x003fc80000000000 */
[----:B------:R-:W1:Y:S08]  /*01c0*/  I2F.RP R6, R7 ;  /* 0x0000000700067306 */ /* 0x000e700000209400 */
[----:B-1----:R-:W1:Y:S02]  /*01d0*/  MUFU.RCP R6, R6 ;  /* 0x0000000600067308 */ /* 0x002e640000001000 */
[----:B-1----:R-:W-:-:S06]  /*01e0*/  IADD3 R4, PT, PT, R6, 0xffffffe, RZ ;  /* 0x0ffffffe06047810 */ /* 0x002fcc0007ffe0ff */
[----:B------:R1:W4:Y:S02]  /*01f0*/  F2I.FTZ.U32.TRUNC.NTZ R5, R4 ;  /* 0x0000000400057305 */ /* 0x000324000021f000 */
[----:B-1----:R-:W-:Y:S02]  /*0200*/  MOV R4, RZ ;  /* 0x000000ff00047202 */ /* 0x002fe40000000f00 */
[----:B----4-:R-:W-:-:S05]  /*0210*/  IADD3 R8, PT, PT, RZ, -R5, RZ ;  /* 0x80000005ff087210 */ /* 0x010fca0007ffe0ff */
[----:B------:R-:W-:Y:S01]  /*0220*/  IMAD R3, R8, R7, RZ ;  /* 0x0000000708037224 */ /* 0x000fe200078e02ff */
[----:B------:R-:W-:-:S03]  /*0230*/  IABS R8, R43 ;  /* 0x0000002b00087213 */ /* 0x000fc60000000000 */
[----:B------:R-:W-:Y:S02]  /*0240*/  IMAD.HI.U32 R5, R5, R3, R4 ;  /* 0x0000000305057227 */ /* 0x000fe400078e0004 */
[----:B------:R-:W2:Y:S04]  /*0250*/  S2R R3, SR_CTAID.X ;  /* 0x0000000000037919 */ /* 0x000ea80000002500 */
[----:B------:R-:W-:-:S05]  /*0260*/  IMAD.HI.U32 R6, R5, R8, RZ ;  /* 0x0000000805067227 */ /* 0x000fca00078e00ff */
[----:B------:R-:W-:-:S05]  /*0270*/  IADD3 R5, PT, PT, -R6, RZ, RZ ;  /* 0x000000ff06057210 */ /* 0x000fca0007ffe1ff */
[----:B------:R-:W-:Y:S01]  /*0280*/  IMAD R4, R7, R5, R8 ;  /* 0x0000000507047224 */ /* 0x000fe200078e0208 */
[----:B------:R-:W-:-:S04]  /*0290*/  LOP3.LUT R8, R43, R10, RZ, 0x3c, !PT ;  /* 0x0000000a2b087212 */ /* 0x000fc800078e3cff */
[----:B------:R-:W-:Y:S02]  /*02a0*/  ISETP.GT.U32.AND P3, PT, R7, R4, PT ;  /* 0x000000040700720c */ /* 0x000fe40003f64070 */
[----:B------:R-:W-:Y:S01]  /*02b0*/  ISETP.GE.AND P4, PT, R8, RZ, PT ;  /* 0x000000ff0800720c */ /* 0x000fe20003f86270 */
[----:B--2---:R-:W-:-:S10]  /*02c0*/  IMAD R5, R3, UR4, R42 ;  /* 0x0000000403057c24 */ /* 0x004fd4000f8e022a */
[----:B------:R-:W-:Y:S02]  /*02d0*/  @!P3 IADD3 R4, PT, PT, R4, -R7, RZ ;  /* 0x800000070404b210 */ /* 0x000fe40007ffe0ff */
[----:B------:R-:W-:Y:S02]  /*02e0*/  CS2R R36, SRZ ;  /* 0x0000000000247805 */ /* 0x000fe4000001ff00 */
[----:B------:R-:W-:Y:S02]  /*02f0*/  @!P3 IADD3 R6, PT, PT, R6, 0x1, RZ ;  /* 0x000000010606b810 */ /* 0x000fe40007ffe0ff */
[----:B------:R-:W-:Y:S02]  /*0300*/  CS2R R34, SRZ ;  /* 0x0000000000227805 */ /* 0x000fe4000001ff00 */
[----:B---3--:R-:W-:Y:S01]  /*0310*/  ISETP.GE.U32.AND P1, PT, R5, UR8, PT ;  /* 0x0000000805007c0c */ /* 0x008fe2000bf26070 */
[----:B------:R-:W1:Y:S01]  /*0320*/  LDCU.U8 UR4, c[0x0][0x414] ;  /* 0x00008280ff0477ac */ /* 0x000e620008000000 */
[----:B------:R-:W-:-:S02]  /*0330*/  SHF.R.S32.HI R11, RZ, 0x1f, R5 ;  /* 0x0000001fff0b7819 */ /* 0x000fc40000011405 */
[CC--:B------:R-:W-:Y:S02]  /*0340*/  ISETP.GE.U32.AND P0, PT, R4.reuse, R7.reuse, PT ;  /* 0x000000070400720c */ /* 0x0c0fe40003f06070 */
[----:B------:R-:W-:Y:S02]  /*0350*/  ISETP.GE.AND.EX P1, PT, R11, UR9, PT, P1 ;  /* 0x000000090b007c0c */ /* 0x000fe4000bf26310 */
[-C--:B------:R-:W-:Y:S02]  /*0360*/  ISETP.GT.U32.AND P5, PT, R7, R4.reuse, PT ;  /* 0x000000040700720c */ /* 0x080fe40003fa4070 */
[----:B------:R-:W-:Y:S02]  /*0370*/  IADD3 R7, PT, PT, R4, -R7, RZ ;  /* 0x8000000704077210 */ /* 0x000fe40007ffe0ff */
[----:B------:R-:W-:Y:S02]  /*0380*/  IADD3 R13, PT, PT, R5, 0x20, RZ ;  /* 0x00000020050d7810 */ /* 0x000fe40007ffe0ff */
[----:B------:R-:W-:-:S02]  /*0390*/  SEL R4, R7, R4, !P5 ;  /* 0x0000000407047207 */ /* 0x000fc40006800000 */
[----:B------:R-:W-:Y:S02]  /*03a0*/  ISETP.NE.AND P5, PT, R10, RZ, PT ;  /* 0x000000ff0a00720c */ /* 0x000fe40003fa5270 */
[----:B------:R-:W-:Y:S01]  /*03b0*/  LOP3.LUT R7, RZ, R10, RZ, 0x33, !PT ;  /* 0x0000000aff077212 */ /* 0x000fe200078e33ff */
[----:B------:R-:W2:Y:S01]  /*03c0*/  @!P1 LDC.64 R16, c[0x0][0x3f8] ;  /* 0x0000fe00ff109b82 */ /* 0x000ea20000000a00 */
[----:B------:R-:W-:Y:S02]  /*03d0*/  @!P2 IADD3 R4, PT, PT, -R4, RZ, RZ ;  /* 0x000000ff0404a210 */ /* 0x000fe40007ffe1ff */
[----:B------:R-:W-:Y:S02]  /*03e0*/  @P0 IADD3 R6, PT, PT, R6, 0x1, RZ ;  /* 0x0000000106060810 */ /* 0x000fe40007ffe0ff */
[----:B------:R-:W-:Y:S02]  /*03f0*/  SEL R61, R7, R4, !P5 ;  /* 0x00000004073d7207 */ /* 0x000fe40006800000 */
[----:B------:R-:W-:Y:S01]  /*0400*/  @!P4 IADD3 R6, PT, PT, -R6, RZ, RZ ;  /* 0x000000ff0606c210 */ /* 0x000fe20007ffe1ff */
[----:B------:R-:W3:Y:S01]  /*0410*/  @!P1 LDC.64 R20, c[0x0][0x3a0] ;  /* 0x0000e800ff149b82 */ /* 0x000ee20000000a00 */
[----:B------:R-:W-:Y:S01]  /*0420*/  ISETP.GE.U32.AND P3, PT, R13, UR8, PT ;  /* 0x000000080d007c0c */ /* 0x000fe2000bf66070 */
[----:B------:R-:W-:Y:S01]  /*0430*/  IMAD R9, R61, 0x2a, RZ ;  /* 0x0000002a3d097824 */ /* 0x000fe200078e02ff */
[----:B------:R-:W-:-:S02]  /*0440*/  SHF.R.S32.HI R15, RZ, 0x1f, R13 ;  /* 0x0000001fff0f7819 */ /* 0x000fc4000001140d */
[----:B------:R-:W-:Y:S02]  /*0450*/  SEL R7, R7, R6, !P5 ;  /* 0x0000000607077207 */ /* 0x000fe40006800000 */
[----:B------:R-:W-:Y:S01]  /*0460*/  ISETP.GE.AND.EX P3, PT, R15, UR9, PT, P3 ;  /* 0x000000090f007c0c */ /* 0x000fe2000bf66330 */
[----:B------:R-:W4:Y:S01]  /*0470*/  @!P1 LDC.64 R22, c[0x0][0x398] ;  /* 0x0000e600ff169b82 */ /* 0x000f220000000a00 */
[C---:B------:R-:W-:Y:S02]  /*0480*/  IADD3 R64, P0, PT, R9.reuse, R2, RZ ;  /* 0x0000000209407210 */ /* 0x040fe40007f1e0ff */
[----:B------:R-:W-:Y:S02]  /*0490*/  SHF.R.S32.HI R2, RZ, 0x1f, R7 ;  /* 0x0000001fff027819 */ /* 0x000fe40000011407 */
[----:B------:R-:W-:Y:S02]  /*04a0*/  LEA.HI.X.SX32 R65, R9, RZ, 0x1, P0 ;  /* 0x000000ff09417211 */ /* 0x000fe400000f0eff */
[----:B------:R-:W-:Y:S01]  /*04b0*/  IADD3 R19, PT, PT, R5, 0x40, RZ ;  /* 0x0000004005137810 */ /* 0x000fe20007ffe0ff */
[----:B------:R-:W-:-:S02]  /*04c0*/  IMAD R2, R2, UR10, RZ ;  /* 0x0000000a02027c24 */ /* 0x000fc4000f8e02ff */
[----:B------:R-:W-:Y:S01]  /*04d0*/  IMAD.WIDE.U32 R64, R7, UR10, R64 ;  /* 0x0000000a07407c25 */ /* 0x000fe2000f8e0040 */
[----:B------:R-:W-:Y:S01]  /*04e0*/  ISETP.GE.U32.AND P0, PT, R19, UR8, PT ;  /* 0x0000000813007c0c */ /* 0x000fe2000bf06070 */
[----:B------:R-:W0:Y:S02]  /*04f0*/  @!P3 LDC.64 R24, c[0x0][0x3f8] ;  /* 0x0000fe00ff18bb82 */ /* 0x000e240000000a00 */
[----:B------:R-:W-:Y:S01]  /*0500*/  IMAD R67, R7, UR11, R2 ;  /* 0x0000000b07437c24 */ /* 0x000fe2000f8e0202 */
[----:B------:R-:W-:Y:S01]  /*0510*/  @!P1 MOV R66, R64 ;  /* 0x0000004000429202 */ /* 0x000fe20000000f00 */
[----:B--2---:R-:W-:Y:S01]  /*0520*/  @!P1 IMAD R2, R11, R16, RZ ;  /* 0x000000100b029224 */ /* 0x004fe200078e02ff */
[----:B------:R-:W-:Y:S02]  /*0530*/  @!P3 MOV R14, R64 ;  /* 0x00000040000eb202 */ /* 0x000fe40000000f00 */
[----:B------:R-:W-:Y:S01]  /*0540*/  IADD3 R67, PT, PT, R65, R67, RZ ;  /* 0x0000004341437210 */ /* 0x000fe20007ffe0ff */
[C---:B------:R-:W-:Y:S01]  /*0550*/  @!P1 IMAD R11, R5.reuse, R17, R2 ;  /* 0x00000011050b9224 */ /* 0x040fe200078e0202 */
[----:B------:R-:W-:Y:S01]  /*0560*/  SHF.R.S32.HI R17, RZ, 0x1f, R19 ;  /* 0x0000001fff117819 */ /* 0x000fe20000011413 */
[----:B------:R-:W2:Y:S01]  /*0570*/  @!P3 LDC.64 R8, c[0x0][0x3a0] ;  /* 0x0000e800ff08bb82 */ /* 0x000ea20000000a00 */
[----:B------:R-:W-:-:S02]  /*0580*/  @!P1 IMAD.WIDE.U32 R6, R5, R16, R66 ;  /* 0x0000001005069225 */ /* 0x000fc400078e0042 */
[----:B------:R-:W-:-:S03]  /*0590*/  ISETP.GE.AND.EX P0, PT, R17, UR9, PT, P0 ;  /* 0x0000000911007c0c */ /* 0x000fc6000bf06300 */
[----:B------:R-:W-:Y:S02]  /*05a0*/  @!P1 IADD3 R11, PT, PT, R7, R11, RZ ;  /* 0x0000000b070b9210 */ /* 0x000fe40007ffe0ff */
[----:B------:R-:W1:Y:S01]  /*05b0*/  @!P3 LDC.64 R26, c[0x0][0x398] ;  /* 0x0000e600ff1abb82 */ /* 0x000e620000000a00 */
[C---:B------:R-:W-:Y:S02]  /*05c0*/  @!P1 SHF.L.U32 R7, R6.reuse, 0x1, RZ ;  /* 0x0000000106079819 */ /* 0x040fe400000006ff */
[----:B------:R-:W-:Y:S02]  /*05d0*/  @!P1 SHF.L.U64.HI R2, R6, 0x1, R11 ;  /* 0x0000000106029819 */ /* 0x000fe4000001020b */
[----:B---3--:R-:W-:Y:S01]  /*05e0*/  @!P1 IADD3 R10, P2, PT, R7, R20, RZ ;  /* 0x00000014070a9210 */ /* 0x008fe20007f5e0ff */
[----:B0-----:R-:W-:Y:S01]  /*05f0*/  @!P3 IMAD R4, R15, R24, RZ ;  /* 0x000000180f04b224 */ /* 0x001fe200078e02ff */
[----:B----4-:R-:W-:Y:S02]  /*0600*/  @!P1 IADD3 R12, P4, PT, R7, R22, RZ ;  /* 0x00000016070c9210 */ /* 0x010fe40007f9e0ff */
[----:B------:R-:W0:Y:S01]  /*0610*/  @!P0 LDC.64 R6, c[0x0][0x3f8] ;  /* 0x0000fe00ff068b82 */ /* 0x000e220000000a00 */
[----:B------:R-:W-:-:S02]  /*0620*/  @!P3 MOV R15, R67 ;  /* 0x00000043000fb202 */ /* 0x000fc40000000f00 */
[C---:B------:R-:W-:Y:S01]  /*0630*/  @!P1 IADD3.X R11, PT, PT, R2.reuse, R21, RZ, P2, !PT ;  /* 0x00000015020b9210 */ /* 0x040fe200017fe4ff */
[----:B------:R-:W-:Y:S01]  /*0640*/  @!P3 IMAD R21, R13, R25, R4 ;  /* 0x000000190d15b224 */ /* 0x000fe200078e0204 */
[----:B------:R-:W-:Y:S01]  /*0650*/  IADD3 R25, PT, PT, R5, 0x60, RZ ;  /* 0x0000006005197810 */ /* 0x000fe20007ffe0ff */
[----:B------:R-:W-:Y:S01]  /*0660*/  @!P3 IMAD.WIDE.U32 R14, R13, R24, R14 ;  /* 0x000000180d0eb225 */ /* 0x000fe200078e000e */
[----:B------:R-:W-:Y:S01]  /*0670*/  @!P1 IADD3.X R13, PT, PT, R2, R23, RZ, P4, !PT ;  /* 0x00000017020d9210 */ /* 0x000fe200027fe4ff */
[----:B------:R-:W3:Y:S01]  /*0680*/  @!P1 LDG.E R39, desc[UR6][R10.64] ;  /* 0x000000060a279981 */ /* 0x000ee2000c1e1900 */
[----:B------:R-:W-:Y:S02]  /*0690*/  ISETP.GE.U32.AND P2, PT, R25, UR8, PT ;  /* 0x0000000819007c0c */ /* 0x000fe4000bf46070 */
[----:B------:R-:W-:Y:S01]  /*06a0*/  SHF.R.S32.HI R23, RZ, 0x1f, R25 ;  /* 0x0000001fff177819 */ /* 0x000fe20000011419 */
[----:B------:R4:W3:Y:S01]  /*06b0*/  @!P1 LDG.E R38, desc[UR6][R12.64] ;  /* 0x000000060c269981 */ /* 0x0008e2000c1e1900 */
[----:B------:R-:W-:-:S02]  /*06c0*/  @!P3 IADD3 R21, PT, PT, R15, R21, RZ ;  /* 0x000000150f15b210 */ /* 0x000fc40007ffe0ff */
[----:B------:R-:W-:Y:S02]  /*06d0*/  ISETP.GE.AND.EX P2, PT, R23, UR9, PT, P2 ;  /* 0x0000000917007c0c */ /* 0x000fe4000bf46320 */
[C---:B------:R-:W-:Y:S02]  /*06e0*/  @!P3 SHF.L.U32 R15, R14.reuse, 0x1, RZ ;  /* 0x000000010e0fb819 */ /* 0x040fe400000006ff */
[----:B----4-:R-:W-:Y:S02]  /*06f0*/  @!P0 MOV R12, R64 ;  /* 0x00000040000c8202 */ /* 0x010fe40000000f00 */
[----:B------:R-:W-:Y:S01]  /*0700*/  @!P0 MOV R13, R67 ;  /* 0x00000043000d8202 */ /* 0x000fe20000000f00 */
[----:B0-----:R-:W-:Y:S01]  /*0710*/  @!P0 IMAD R2, R17, R6, RZ ;  /* 0x0000000611028224 */ /* 0x001fe200078e02ff */
[----:B------:R-:W-:Y:S01]  /*0720*/  @!P3 SHF.L.U64.HI R14, R14, 0x1, R21 ;  /* 0x000000010e0eb819 */ /* 0x000fe20000010215 */
[----:B------:R-:W0:Y:S02]  /*0730*/  @!P0 LDC.64 R16, c[0x0][0x3a0] ;  /* 0x0000e800ff108b82 */ /* 0x000e240000000a00 */
[----:B------:R-:W-:-:S02]  /*0740*/  @!P0 IMAD R7, R19, R7, R2 ;  /* 0x0000000713078224 */ /* 0x000fc400078e0202 */
[----:B------:R-:W-:-:S04]  /*0750*/  @!P0 IMAD.WIDE.U32 R12, R19, R6, R12 ;  /* 0x00000006130c8225 */ /* 0x000fc800078e000c */
[----:B------:R-:W4:Y:S01]  /*0760*/  @!P2 LDC.64 R18, c[0x0][0x3f8] ;  /* 0x0000fe00ff12ab82 */ /* 0x000f220000000a00 */
[C---:B--2---:R-:W-:Y:S02]  /*0770*/  @!P3 IADD3 R20, P1, PT, R15.reuse, R8, RZ ;  /* 0x000000080f14b210 */ /* 0x044fe40007f3e0ff */
[----:B-1----:R-:W-:Y:S02]  /*0780*/  @!P3 IADD3 R10, P4, PT, R15, R26, RZ ;  /* 0x0000001a0f0ab210 */ /* 0x002fe40007f9e0ff */
[----:B------:R-:W-:Y:S02]  /*0790*/  IADD3 R8, PT, PT, R5, 0x80, RZ ;  /* 0x0000008005087810 */ /* 0x000fe40007ffe0ff */
[C---:B------:R-:W-:Y:S02]  /*07a0*/  @!P3 IADD3.X R21, PT, PT, R14.reuse, R9, RZ, P1, !PT ;  /* 0x000000090e15b210 */ /* 0x040fe40000ffe4ff */
[----:B------:R-:W-:Y:S02]  /*07b0*/  @!P3 IADD3.X R11, PT, PT, R14, R27, RZ, P4, !PT ;  /* 0x0000001b0e0bb210 */ /* 0x000fe400027fe4ff */
[----:B------:R-:W-:Y:S01]  /*07c0*/  ISETP.GE.U32.AND P1, PT, R8, UR8, PT ;  /* 0x0000000808007c0c */ /* 0x000fe2000bf26070 */
[----:B------:R-:W1:Y:S01]  /*07d0*/  @!P0 LDC.64 R14, c[0x0][0x398] ;  /* 0x0000e600ff0e8b82 */ /* 0x000e620000000a00 */
[----:B------:R-:W-:Y:S01]  /*07e0*/  SHF.R.S32.HI R29, RZ, 0x1f, R8 ;  /* 0x0000001fff1d7819 */ /* 0x000fe20000011408 */
[----:B------:R-:W2:Y:S03]  /*07f0*/  @!P3 LDG.E R37, desc[UR6][R20.64] ;  /* 0x000000061425b981 */ /* 0x000ea6000c1e1900 */
[----:B------:R-:W-:Y:S01]  /*0800*/  ISETP.GE.AND.EX P1, PT, R29, UR9, PT, P1 ;  /* 0x000000091d007c0c */ /* 0x000fe2000bf26310 */
[----:B------:R4:W2:Y:S01]  /*0810*/  @!P3 LDG.E R36, desc[UR6][R10.64] ;  /* 0x000000060a24b981 */ /* 0x0008a2000c1e1900 */
[----:B------:R-:W-:-:S04]  /*0820*/  IADD3 R6, PT, PT, R5, 0xa0, RZ ;  /* 0x000000a005067810 */ /* 0x000fc80007ffe0ff */
[----:B------:R-:W-:Y:S02]  /*0830*/  ISETP.GE.U32.AND P4, PT, R6, UR8, PT ;  /* 0x0000000806007c0c */ /* 0x000fe4000bf86070 */
[----:B------:R-:W-:Y:S01]  /*0840*/  SHF.R.S32.HI R45, RZ, 0x1f, R6 ;  /* 0x0000001fff2d7819 */ /* 0x000fe20000011406 */
[----:B----4-:R-:W-:Y:S01]  /*0850*/  @!P2 IMAD R22, R23, R18, RZ ;  /* 0x000000121716a224 */ /* 0x010fe200078e02ff */
[----:B------:R-:W-:Y:S01]  /*0860*/  @!P0 IADD3 R9, PT, PT, R13, R7, RZ ;  /* 0x000000070d098210 */ /* 0x000fe20007ffe0ff */
[----:B------:R-:W4:Y:S01]  /*0870*/  @!P2 LDC.64 R10, c[0x0][0x3a0] ;  /* 0x0000e800ff0aab82 */ /* 0x000f220000000a00 */
[C---:B------:R-:W-:Y:S02]  /*0880*/  IADD3 R7, PT, PT, R5.reuse, 0xc0, RZ ;  /* 0x000000c005077810 */ /* 0x040fe40007ffe0ff */
[----:B------:R-:W-:Y:S02]  /*0890*/  @!P0 SHF.L.U32 R27, R12, 0x1, RZ ;  /* 0x000000010c1b8819 */ /* 0x000fe400000006ff */
[----:B------:R-:W-:-:S02]  /*08a0*/  IADD3 R2, PT, PT, R5, 0xe0, RZ ;  /* 0x000000e005027810 */ /* 0x000fc40007ffe0ff */
[----:B------:R-:W-:Y:S01]  /*08b0*/  ISETP.GE.AND.EX P4, PT, R45, UR9, PT, P4 ;  /* 0x000000092d007c0c */ /* 0x000fe2000bf86340 */
[----:B------:R-:W4:Y:S01]  /*08c0*/  @!P1 LDC.64 R4, c[0x0][0x3f8] ;  /* 0x0000fe00ff049b82 */ /* 0x000f220000000a00 */
[----:B------:R-:W-:Y:S01]  /*08d0*/  @!P0 SHF.L.U64.HI R20, R12, 0x1, R9 ;  /* 0x000000010c148819 */ /* 0x000fe20000010209 */
[----:B------:R-:W-:Y:S01]  /*08e0*/  @!P2 IMAD R31, R25, R19, R22 ;  /* 0x00000013191fa224 */ /* 0x000fe200078e0216 */
[----:B0-----:R-:W-:Y:S02]  /*08f0*/  @!P0 IADD3 R16, P6, PT, R27, R16, RZ ;  /* 0x000000101b108210 */ /* 0x001fe40007fde0ff */
[----:B------:R-:W-:Y:S02]  /*0900*/  @!P2 MOV R22, R64 ;  /* 0x000000400016a202 */ /* 0x000fe40000000f00 */
[----:B------:R-:W-:Y:S01]  /*0910*/  @!P2 MOV R23, R67 ;  /* 0x000000430017a202 */ /* 0x000fe20000000f00 */
[----:B------:R-:W0:Y:S01]  /*0920*/  @!P2 LDC.64 R12, c[0x0][0x398] ;  /* 0x0000e600ff0cab82 */ /* 0x000e220000000a00 */
[----:B------:R-:W-:-:S02]  /*0930*/  @!P0 IADD3.X R17, PT, PT, R20, R17, RZ, P6, !PT ;  /* 0x0000001114118210 */ /* 0x000fc400037fe4ff */
[----:B-1----:R-:W-:Y:S01]  /*0940*/  @!P0 IADD3 R26, P6, PT, R27, R14, RZ ;  /* 0x0000000e1b1a8210 */ /* 0x002fe20007fde0ff */
[----:B------:R-:W-:Y:S01]  /*0950*/  @!P2 IMAD.WIDE.U32 R18, R25, R18, R22 ;  /* 0x000000121912a225 */ /* 0x000fe200078e0016 */
[----:B------:R-:W-:Y:S01]  /*0960*/  ISETP.GE.U32.AND P5, PT, R7, UR8, PT ;  /* 0x0000000807007c0c */ /* 0x000fe2000bfa6070 */
[----:B------:R-:W2:Y:S01]  /*0970*/  @!P0 LDG.E R35, desc[UR6][R16.64] ;  /* 0x0000000610238981 */ /* 0x000ea2000c1e1900 */
[----:B------:R-:W-:Y:S01]  /*0980*/  @!P0 IADD3.X R27, PT, PT, R20, R15, RZ, P6, !PT ;  /* 0x0000000f141b8210 */ /* 0x000fe200037fe4ff */
[----:B------:R-:W1:Y:S01]  /*0990*/  @!P4 LDC.64 R22, c[0x0][0x3f8] ;  /* 0x0000fe00ff16cb82 */ /* 0x000e620000000a00 */
[----:B------:R-:W-:Y:S02]  /*09a0*/  @!P2 IADD3 R15, PT, PT, R19, R31, RZ ;  /* 0x0000001f130fa210 */ /* 0x000fe40007ffe0ff */
[----:B------:R-:W-:Y:S01]  /*09b0*/  SHF.R.S32.HI R21, RZ, 0x1f, R7 ;  /* 0x0000001fff157819 */ /* 0x000fe20000011407 */
[----:B------:R4:W2:Y:S01]  /*09c0*/  @!P0 LDG.E R34, desc[UR6][R26.64] ;  /* 0x000000061a228981 */ /* 0x0008a2000c1e1900 */
[----:B------:R-:W-:-:S03]  /*09d0*/  @!P2 SHF.L.U32 R31, R18, 0x1, RZ ;  /* 0x00000001121fa819 */ /* 0x000fc600000006ff */
[----:B------:R-:W1:Y:S01]  /*09e0*/  LDC.64 R24, c[0x0][0x3b8] ;  /* 0x0000ee00ff187b82 */ /* 0x000e620000000a00 */
[----:B------:R-:W-:Y:S02]  /*09f0*/  @!P2 SHF.L.U64.HI R18, R18, 0x1, R15 ;  /* 0x000000011212a819 */ /* 0x000fe4000001020f */
[----:B------:R-:W-:-:S05]  /*0a00*/  ISETP.GE.AND.EX P5, PT, R21, UR9, PT, P5 ;  /* 0x0000000915007c0c */ /* 0x000fca000bfa6350 */
[----:B------:R-:W1:Y:S01]  /*0a10*/  @!P1 LDC.64 R14, c[0x0][0x3a0] ;  /* 0x0000e800ff0e9b82 */ /* 0x000e620000000a00 */
[----:B----4-:R-:W-:Y:S01]  /*0a20*/  @!P1 MOV R26, R64 ;  /* 0x00000040001a9202 */ /* 0x010fe20000000f00 */
[----:B------:R-:W-:Y:S01]  /*0a30*/  @!P1 IMAD R29, R29, R4, RZ ;  /* 0x000000041d1d9224 */ /* 0x000fe200078e02ff */
[----:B------:R-:W-:Y:S02]  /*0a40*/  @!P1 MOV R27, R67 ;  /* 0x00000043001b9202 */ /* 0x000fe40000000f00 */
[----:B------:R-:W-:-:S03]  /*0a50*/  @!P2 IADD3 R32, P0, PT, R31, R10, RZ ;  /* 0x0000000a1f20a210 */ /* 0x000fc60007f1e0ff */
[----:B------:R-:W4:Y:S01]  /*0a60*/  @!P1 LDC.64 R16, c[0x0][0x398] ;  /* 0x0000e600ff109b82 */ /* 0x000f220000000a00 */
[----:B0-----:R-:W-:Y:S01]  /*0a70*/  @!P2 IADD3 R30, P6, PT, R31, R12, RZ ;  /* 0x0000000c1f1ea210 */ /* 0x001fe20007fde0ff */
[C---:B------:R-:W-:Y:S02]  /*0a80*/  @!P1 IMAD R5, R8.reuse, R5, R29 ;  /* 0x0000000508059224 */ /* 0x040fe400078e021d */
[----:B------:R-:W-:Y:S01]  /*0a90*/  @!P1 IMAD.WIDE.U32 R26, R8, R4, R26 ;  /* 0x00000004081a9225 */ /* 0x000fe200078e001a */
[C---:B------:R-:W-:Y:S02]  /*0aa0*/  @!P2 IADD3.X R33, PT, PT, R18.reuse, R11, RZ, P0, !PT ;  /* 0x0000000b1221a210 */ /* 0x040fe400007fe4ff */
[----:B------:R-:W-:Y:S01]  /*0ab0*/  @!P2 IADD3.X R31, PT, PT, R18, R13, RZ, P6, !PT ;  /* 0x0000000d121fa210 */ /* 0x000fe200037fe4ff */
[----:B------:R-:W0:Y:S01]  /*0ac0*/  @!P5 LDC.64 R10, c[0x0][0x3f8] ;  /* 0x0000fe00ff0adb82 */ /* 0x000e220000000a00 */
[----:B------:R-:W-:Y:S02]  /*0ad0*/  MOV R13, RZ ;  /* 0x000000ff000d7202 */ /* 0x000fe40000000f00 */
[----:B------:R-:W-:Y:S01]  /*0ae0*/  @!P1 IADD3 R5, PT, PT, R27, R5, RZ ;  /* 0x000000051b059210 */ /* 0x000fe20007ffe0ff */
[----:B-1----:R-:W-:Y:S01]  /*0af0*/  @!P4 IMAD R12, R45, R22, RZ ;  /* 0x000000162d0cc224 */ /* 0x002fe200078e02ff */
[----:B------:R-:W-:-:S03]  /*0b00*/  ISETP.GE.U32.AND P3, PT, R2, UR8, PT ;  /* 0x0000000802007c0c */ /* 0x000fc6000bf66070 */
[----:B------:R-:W1:Y:S01]  /*0b10*/  @!P4 LDC.64 R18, c[0x0][0x3a0] ;  /* 0x0000e800ff12cb82 */ /* 0x000e620000000a00 */
[----:B------:R-:W-:Y:S01]  /*0b20*/  SHF.R.S32.HI R9, RZ, 0x1f, R2 ;  /* 0x0000001fff097819 */ /* 0x000fe20000011402 */
[----:B------:R4:W2:Y:S01]  /*0b30*/  @!P2 LDG.E R13, desc[UR6][R32.64] ;  /* 0x00000006200da981 */ /* 0x0008a2000c1e1900 */
[C---:B------:R-:W-:Y:S02]  /*0b40*/  @!P1 SHF.L.U32 R45, R26.reuse, 0x1, RZ ;  /* 0x000000011a2d9819 */ /* 0x040fe400000006ff */
[----:B------:R-:W-:Y:S02]  /*0b50*/  @!P1 SHF.L.U64.HI R8, R26, 0x1, R5 ;  /* 0x000000011a089819 */ /* 0x000fe40000010205 */
[----:B------:R-:W-:Y:S02]  /*0b60*/  @!P4 MOV R26, R64 ;  /* 0x00000040001ac202 */ /* 0x000fe40000000f00 */
[----:B------:R-:W-:Y:S01]  /*0b70*/  @!P4 MOV R27, R67 ;  /* 0x00000043001bc202 */ /* 0x000fe20000000f00 */
[----:B----4-:R-:W-:Y:S01]  /*0b80*/  IMAD.WIDE R32, R43, 0x8, R24 ;  /* 0x000000082b207825 */ /* 0x010fe200078e0218 */
[----:B------:R-:W-:Y:S01]  /*0b90*/  ISETP.GE.AND.EX P3, PT, R9, UR9, PT, P3 ;  /* 0x0000000909007c0c */ /* 0x000fe2000bf66330 */
[----:B------:R-:W4:Y:S01]  /*0ba0*/  @!P4 LDC.64 R24, c[0x0][0x398] ;  /* 0x0000e600ff18cb82 */ /* 0x000f220000000a00 */
[----:B------:R-:W-:Y:S01]  /*0bb0*/  @!P1 IADD3 R28, P0, PT, R45, R14, RZ ;  /* 0x0000000e2d1c9210 */ /* 0x000fe20007f1e0ff */
[----:B------:R-:W-:-:S02]  /*0bc0*/  @!P4 IMAD R47, R6, R23, R12 ;  /* 0x00000017062fc224 */ /* 0x000fc400078e020c */
[----:B------:R-:W-:Y:S01]  /*0bd0*/  @!P4 IMAD.WIDE.U32 R22, R6, R22, R26 ;  /* 0x000000160616c225 */ /* 0x000fe200078e001a */
[C---:B------:R-:W-:Y:S02]  /*0be0*/  @!P1 IADD3.X R29, PT, PT, R8.reuse, R15, RZ, P0, !PT ;  /* 0x0000000f081d9210 */ /* 0x040fe400007fe4ff */
[----:B------:R-:W-:Y:S02]  /*0bf0*/  @!P1 IADD3 R26, P0, PT, R45, R16, RZ ;  /* 0x000000102d1a9210 */ /* 0x000fe40007f1e0ff */
[----:B------:R-:W-:Y:S02]  /*0c00*/  MOV R5, RZ ;  /* 0x000000ff00057202 */ /* 0x000fe40000000f00 */
[----:B------:R-:W-:Y:S01]  /*0c10*/  MOV R4, RZ ;  /* 0x000000ff00047202 */ /* 0x000fe20000000f00 */
[----:B0-----:R-:W-:Y:S01]  /*0c20*/  @!P5 IMAD R6, R21, R10, RZ ;  /* 0x0000000a1506d224 */ /* 0x001fe200078e02ff */
[----:B------:R-:W-:Y:S01]  /*0c30*/  @!P4 IADD3 R23, PT, PT, R23, R47, RZ ;  /* 0x0000002f1717c210 */ /* 0x000fe20007ffe0ff */
[----:B------:R-:W0:Y:S01]  /*0c40*/  @!P5 LDC.64 R20, c[0x0][0x398] ;  /* 0x0000e600ff14db82 */ /* 0x000e220000000a00 */
[----:B------:R-:W-:Y:S01]  /*0c50*/  @!P1 IADD3.X R27, PT, PT, R8, R17, RZ, P0, !PT ;  /* 0x00000011081b9210 */ /* 0x000fe200007fe4ff */
[----:B------:R1:W2:Y:S01]  /*0c60*/  @!P1 LDG.E R5, desc[UR6][R28.64] ;  /* 0x000000061c059981 */ /* 0x0002a2000c1e1900 */
[----:B------:R-:W-:-:S02]  /*0c70*/  @!P4 SHF.L.U32 R45, R22, 0x1, RZ ;  /* 0x00000001162dc819 */ /* 0x000fc400000006ff */
[----:B------:R-:W-:Y:S01]  /*0c80*/  @!P4 SHF.L.U64.HI R8, R22, 0x1, R23 ;  /* 0x000000011608c819 */ /* 0x000fe20000010217 */
[----:B------:R4:W2:Y:S02]  /*0c90*/  @!P2 LDG.E R4, desc[UR6][R30.64] ;  /* 0x000000061e04a981 */ /* 0x0008a4000c1e1900 */
[----:B------:R-:W0:Y:S02]  /*0ca0*/  @!P3 LDC.64 R22, c[0x0][0x3f8] ;  /* 0x0000fe00ff16bb82 */ /* 0x000e240000000a00 */
[----:B------:R4:W2:Y:S01]  /*0cb0*/  LDG.E.64 R14, desc[UR6][R32.64] ;  /* 0x00000006200e7981 */ /* 0x0008a2000c1e1b00 */
[----:B-1----:R-:W-:Y:S02]  /*0cc0*/  @!P5 MOV R28, R64 ;  /* 0x00000040001cd202 */ /* 0x002fe40000000f00 */
[----:B------:R-:W-:-:S03]  /*0cd0*/  @!P5 MOV R29, R67 ;  /* 0x00000043001dd202 */ /* 0x000fc60000000f00 */
[----:B------:R-:W1:Y:S01]  /*0ce0*/  @!P5 LDC.64 R16, c[0x0][0x3a0] ;  /* 0x0000e800ff10db82 */ /* 0x000e620000000a00 */
[----:B----4-:R-:W-:Y:S01]  /*0cf0*/  @!P4 IADD3 R30, P0, PT, R45, R18, RZ ;  /* 0x000000122d1ec210 */ /* 0x010fe20007f1e0ff */
[----:B------:R-:W-:-:S03]  /*0d00*/  @!P5 IMAD R33, R7, R11, R6 ;  /* 0x0000000b0721d224 */ /* 0x000fc600078e0206 */
[C---:B------:R-:W-:Y:S01]  /*0d10*/  @!P4 IADD3.X R31, PT, PT, R8.reuse, R19, RZ, P0, !PT ;  /* 0x00000013081fc210 */ /* 0x040fe200007fe4ff */
[----:B------:R-:W-:Y:S01]  /*0d20*/  @!P5 IMAD.WIDE.U32 R10, R7, R10, R28 ;  /* 0x0000000a070ad225 */ /* 0x000fe200078e001c */
[----:B------:R-:W-:Y:S02]  /*0d30*/  @!P4 IADD3 R28, P0, PT, R45, R24, RZ ;  /* 0x000000182d1cc210 */ /* 0x000fe40007f1e0ff */
[----:B------:R-:W-:Y:S02]  /*0d40*/  CS2R R6, SRZ ;  /* 0x0000000000067805 */ /* 0x000fe4000001ff00 */
[----:B------:R-:W-:Y:S02]  /*0d50*/  @!P5 IADD3 R19, PT, PT, R11, R33, RZ ;  /* 0x000000210b13d210 */ /* 0x000fe40007ffe0ff */
[----:B------:R-:W-:Y:S02]  /*0d60*/  @!P4 IADD3.X R29, PT, PT, R8, R25, RZ, P0, !PT ;  /* 0x00000019081dc210 */ /* 0x000fe400007fe4ff */
[----:B------:R4:W2:Y:S01]  /*0d70*/  @!P4 LDG.E R7, desc[UR6][R30.64] ;  /* 0x000000061e07c981 */ /* 0x0008a2000c1e1900 */
[----:B------:R-:W-:Y:S01]  /*0d80*/  ISETP.NE.AND P0, PT, RZ, UR4, PT ;  /* 0x00000004ff007c0c */ /* 0x000fe2000bf05270 */
[----:B------:R-:W3:Y:S01]  /*0d90*/  @!P3 LDC.64 R24, c[0x0][0x3a0] ;  /* 0x0000e800ff18bb82 */ /* 0x000ee20000000a00 */
[C---:B------:R-:W-:Y:S01]  /*0da0*/  @!P5 SHF.L.U32 R11, R10.reuse, 0x1, RZ ;  /* 0x000000010a0bd819 */ /* 0x040fe200000006ff */
[----:B0-----:R-:W-:Y:S01]  /*0db0*/  @!P3 IMAD R9, R9, R22, RZ ;  /* 0x000000160909b224 */ /* 0x001fe200078e02ff */
[----:B------:R-:W-:Y:S01]  /*0dc0*/  @!P5 SHF.L.U64.HI R10, R10, 0x1, R19 ;  /* 0x000000010a0ad819 */ /* 0x000fe20000010213 */
[----:B------:R0:W2:Y:S04]  /*0dd0*/  @!P1 LDG.E R6, desc[UR6][R26.64] ;  /* 0x000000061a069981 */ /* 0x0000a8000c1e1900 */
[----:B------:R-:W3:Y:S01]  /*0de0*/  @!P3 LDC.64 R18, c[0x0][0x398] ;  /* 0x0000e600ff12bb82 */ /* 0x000ee20000000a00 */
[----:B----4-:R-:W-:-:S02]  /*0df0*/  @!P3 MOV R30, R64 ;  /* 0x00000040001eb202 */ /* 0x010fc40000000f00 */
[----:B------:R-:W-:Y:S02]  /*0e00*/  @!P3 MOV R31, R67 ;  /* 0x00000043001fb202 */ /* 0x000fe40000000f00 */
[C---:B-1----:R-:W-:Y:S02]  /*0e10*/  @!P5 IADD3 R16, P1, PT, R11.reuse, R16, RZ ;  /* 0x000000100b10d210 */ /* 0x042fe40007f3e0ff */
[----:B------:R-:W-:Y:S01]  /*0e20*/  @!P5 IADD3 R20, P2, PT, R11, R20, RZ ;  /* 0x000000140b14d210 */ /* 0x000fe20007f5e0ff */
[C---:B------:R-:W-:Y:S01]  /*0e30*/  @!P3 IMAD R11, R2.reuse, R23, R9 ;  /* 0x00000017020bb224 */ /* 0x040fe200078e0209 */
[----:B0-----:R-:W0:Y:S01]  /*0e40*/  @P0 LDC.64 R26, c[0x0][0x3b0] ;  /* 0x0000ec00ff1a0b82 */ /* 0x001e220000000a00 */
[----:B------:R-:W-:Y:S01]  /*0e50*/  @!P3 IMAD.WIDE.U32 R30, R2, R22, R30 ;  /* 0x00000016021eb225 */ /* 0x000fe200078e001e */
[----:B------:R-:W-:-:S06]  /*0e60*/  MOV R8, RZ ;  /* 0x000000ff00087202 */ /* 0x000fcc0000000f00 */
[----:B------:R-:W1:Y:S01]  /*0e70*/  LDC.64 R22, c[0x0][0x3a8] ;  /* 0x0000ea00ff167b82 */ /* 0x000e620000000a00 */
[----:B------:R4:W2:Y:S01]  /*0e80*/  @!P4 LDG.E R8, desc[UR6][R28.64] ;  /* 0x000000061c08c981 */ /* 0x0008a2000c1e1900 */
[----:B------:R-:W-:Y:S02]  /*0e90*/  @!P3 IADD3 R11, PT, PT, R31, R11, RZ ;  /* 0x0000000b1f0bb210 */ /* 0x000fe40007ffe0ff */
[----:B------:R-:W-:Y:S02]  /*0ea0*/  @!P5 IADD3.X R21, PT, PT, R10, R21, RZ, P2, !PT ;  /* 0x000000150a15d210 */ /* 0x000fe400017fe4ff */
[----:B------:R-:W-:Y:S02]  /*0eb0*/  LOP3.LUT R2, R41, 0xffff, RZ, 0xc0, !PT ;  /* 0x0000ffff29027812 */ /* 0x000fe400078ec0ff */
[C---:B----4-:R-:W-:Y:S02]  /*0ec0*/  @!P3 SHF.L.U32 R29, R30.reuse, 0x1, RZ ;  /* 0x000000011e1db819 */ /* 0x050fe400000006ff */
[----:B------:R-:W-:-:S02]  /*0ed0*/  @!P3 SHF.L.U64.HI R30, R30, 0x1, R11 ;  /* 0x000000011e1eb819 */ /* 0x000fc4000001020b */
[C---:B---3--:R-:W-:Y:S02]  /*0ee0*/  @!P3 IADD3 R28, P2, PT, R29.reuse, R18, RZ ;  /* 0x000000121d1cb210 */ /* 0x048fe40007f5e0ff */
[----:B------:R-:W-:Y:S02]  /*0ef0*/  @!P5 IADD3.X R17, PT, PT, R10, R17, RZ, P1, !PT ;  /* 0x000000110a11d210 */ /* 0x000fe40000ffe4ff */
[----:B------:R-:W-:Y:S02]  /*0f00*/  @!P3 IADD3 R24, P1, PT, R29, R24, RZ ;  /* 0x000000181d18b210 */ /* 0x000fe40007f3e0ff */
[----:B------:R-:W-:Y:S01]  /*0f10*/  @!P3 IADD3.X R29, PT, PT, R30, R19, RZ, P2, !PT ;  /* 0x000000131e1db210 */ /* 0x000fe200017fe4ff */
[----:B------:R-:W-:Y:S01]  /*0f20*/  IMAD R19, R61, 0x2a, R2 ;  /* 0x0000002a3d137824 */ /* 0x000fe200078e0202 */
[----:B------:R-:W-:Y:S02]  /*0f30*/  MOV R9, RZ ;  /* 0x000000ff00097202 */ /* 0x000fe40000000f00 */
[----:B------:R-:W-:-:S02]  /*0f40*/  MOV R10, RZ ;  /* 0x000000ff000a7202 */ /* 0x000fc40000000f00 */
[----:B------:R-:W-:Y:S02]  /*0f50*/  MOV R11, RZ ;  /* 0x000000ff000b7202 */ /* 0x000fe40000000f00 */
[----:B------:R-:W-:Y:S02]  /*0f60*/  MOV R12, RZ ;  /* 0x000000ff000c7202 */ /* 0x000fe40000000f00 */
[----:B------:R-:W-:Y:S01]  /*0f70*/  @!P3 IADD3.X R25, PT, PT, R30, R25, RZ, P1, !PT ;  /* 0x000000191e19b210 */ /* 0x000fe20000ffe4ff */
[C---:B0-----:R-:W-:Y:S01]  /*0f80*/  @P0 IMAD.WIDE R26, R19.reuse, 0x4, R26 ;  /* 0x00000004131a0825 */ /* 0x041fe200078e021a */
[----:B------:R0:W3:Y:S03]  /*0f90*/  @!P5 LDG.E R9, desc[UR6][R16.64] ;  /* 0x000000061009d981 */ /* 0x0000e6000c1e1900 */
[----:B-1----:R-:W-:Y:S01]  /*0fa0*/  IMAD.WIDE R18, R19, 0x4, R22 ;  /* 0x0000000413127825 */ /* 0x002fe200078e0216 */
[----:B------:R1:W4:Y:S04]  /*0fb0*/  @!P5 LDG.E R10, desc[UR6][R20.64] ;  /* 0x00000006140ad981 */ /* 0x000328000c1e1900 */
[----:B------:R-:W4:Y:S04]  /*0fc0*/  @!P3 LDG.E R11, desc[UR6][R24.64] ;  /* 0x00000006180bb981 */ /* 0x000f28000c1e1900 */
[----:B------:R-:W4:Y:S04]  /*0fd0*/  @!P3 LDG.E R12, desc[UR6][R28.64] ;  /* 0x000000061c0cb981 */ /* 0x000f28000c1e1900 */
[----:B------:R-:W5:Y:S01]  /*0fe0*/  LDG.E.64 R18, desc[UR6][R18.64] ;  /* 0x0000000612127981 */ /* 0x000f62000c1e1b00 */
[----:B0-----:R-:W-:-:S06]  /*0ff0*/  CS2R R16, SRZ ;  /* 0x0000000000107805 */ /* 0x001fcc000001ff00 */
[----:B------:R0:W5:Y:S01]  /*1000*/  @P0 LDG.E.64 R16, desc[UR6][R26.64] ;  /* 0x000000061a100981 */ /* 0x000162000c1e1b00 */
[----:B------:R-:W-:Y:S01]  /*1010*/  UISETP.NE.AND UP0, UPT, UR4, URZ, UPT ;  /* 0x000000ff0400728c */ /* 0x000fe2000bf05270 */
[----:B------:R-:W-:Y:S02]  /*1020*/  MOV R59, 0x3f800000 ;  /* 0x3f800000003b7802 */ /* 0x000fe40000000f00 */
[----:B------:R-:W-:Y:S02]  /*1030*/  PRMT R57, R39, 0x7632, R57 ;  /* 0x0000763227397816 */ /* 0x000fe40000000039 */
[----:B------:R-:W-:Y:S02]  /*1040*/  PRMT R58, R38, 0x7632, R58 ;  /* 0x00007632263a7816 */ /* 0x000fe4000000003a */
[----:B--2---:R-:W-:Y:S02]  /*1050*/  PRMT R55, R37, 0x7632, R55 ;  /* 0x0000763225377816 */ /* 0x004fe40000000037 */
[----:B------:R-:W-:-:S02]  /*1060*/  PRMT R56, R36, 0x7632, R56 ;  /* 0x0000763224387816 */ /* 0x000fc40000000038 */
[----:B------:R-:W-:Y:S02]  /*1070*/  PRMT R53, R35, 0x7632, R53 ;  /* 0x0000763223357816 */ /* 0x000fe40000000035 */
[----:B------:R-:W-:Y:S01]  /*1080*/  PRMT R54, R34, 0x7632, R54 ;  /* 0x0000763222367816 */ /* 0x000fe20000000036 */
[----:B-1----:R-:W-:-:S05]  /*1090*/  FFMA.FTZ R20, -R14, R14, R15 ;  /* 0x0000000e0e147223 */ /* 0x002fca000001010f */
[----:B------:R-:W-:-:S13]  /*10a0*/  FSETP.GTU.FTZ.AND P0, PT, R20, RZ, PT ;  /* 0x000000ff1400720b */ /* 0x000fda0003f1c000 */
[----:B------:R-:W1:Y:S01]  /*10b0*/  @P0 LDC R15, c[0x0][0x3c0] ;  /* 0x0000f000ff0f0b82 */ /* 0x000e620000000800 */
[----:B------:R-:W-:Y:S02]  /*10c0*/  PRMT R51, R13, 0x7632, R51 ;  /* 0x000076320d337816 */ /* 0x000fe40000000033 */
[----:B------:R-:W-:Y:S02]  /*10d0*/  PRMT R52, R4, 0x7632, R52 ;  /* 0x0000763204347816 */ /* 0x000fe40000000034 */
[----:B------:R-:W-:Y:S02]  /*10e0*/  PRMT R49, R5, 0x7632, R49 ;  /* 0x0000763205317816 */ /* 0x000fe40000000031 */
[----:B------:R-:W-:Y:S02]  /*10f0*/  PRMT R47, R7, 0x7632, R47 ;  /* 0x00007632072f7816 */ /* 0x000fe4000000002f */
[----:B------:R-:W-:Y:S01]  /*1100*/  PRMT R50, R6, 0x7632, R50 ;  /* 0x0000763206327816 */ /* 0x000fe20000000032 */
[----:B-1----:R-:W-:-:S04]  /*1110*/  @P0 FADD.FTZ R15, R20, R15 ;  /* 0x0000000f140f0221 */ /* 0x002fc80000010000 */
[----:B------:R1:W2:Y:S01]  /*1120*/  @P0 MUFU.RSQ R59, R15 ;  /* 0x0000000f003b0308 */ /* 0x0002a20000001400 */
[----:B------:R-:W-:Y:S02]  /*1130*/  PRMT R48, R8, 0x7632, R48 ;  /* 0x0000763208307816 */ /* 0x000fe40000000030 */
[----:B---3--:R-:W-:Y:S02]  /*1140*/  PRMT R45, R9, 0x7632, R45 ;  /* 0x00007632092d7816 */ /* 0x008fe4000000002d */
[----:B----4-:R-:W-:Y:S02]  /*1150*/  PRMT R46, R10, 0x7632, R46 ;  /* 0x000076320a2e7816 */ /* 0x010fe4000000002e */
[----:B-1----:R-:W-:Y:S02]  /*1160*/  PRMT R15, R11, 0x7632, R15 ;  /* 0x000076320b0f7816 */ /* 0x002fe4000000000f */
[----:B------:R-:W-:Y:S01]  /*1170*/  PRMT R44, R12, 0x7632, R44 ;  /* 0x000076320c2c7816 */ /* 0x000fe2000000002c */
[----:B0-2---:R-:W-:Y:S06]  /*1180*/  BRA.U UP0, `(.L_x_79) ;  /* 0x0000000900447547 */ /* 0x005fec000b800000 */
        /* <DEDUP_REMOVED lines=13> */
[----:B------:R-:W-:Y:S01]  /*1260*/  SHF.L.U32 R31, R36, 0x10, RZ ;  /* 0x00000010241f7819 */ /* 0x000fe200000006ff */
[----:B------:R-:W-:Y:S01]  /*1270*/  FADD.FTZ R28, -R14, R29 ;  /* 0x0000001d0e1c7221 */ /* 0x000fe20000010100 */
[----:B------:R-:W-:Y:S01]  /*1280*/  FADD.FTZ R27, R26, R27 ;  /* 0x0000001b1a1b7221 */ /* 0x000fe20000010000 */
[----:B------:R-:W-:Y:S01]  /*1290*/  FFMA.FTZ R24, R23, R26, R24 ;  /* 0x0000001a17187223 */ /* 0x000fe20000010018 */
[----:B------:R-:W-:Y:S01]  /*12a0*/  FFMA.FTZ R22, R21, R22, RZ ;  /* 0x0000001615167223 */ /* 0x000fe200000100ff */
[----:B------:R-:W-:Y:S01]  /*12b0*/  FADD.FTZ R26, RZ, R21 ;  /* 0x00000015ff1a7221 */ /* 0x000fe20000010000 */
[----:B------:R-:W-:Y:S01]  /*12c0*/  FMUL.FTZ R29, R28, R59 ;  /* 0x0000003b1c1d7220 */ /* 0x000fe20000410000 */
[----:B------:R-:W-:Y:S01]  /*12d0*/  FMUL.FTZ R28, R18, R31 ;  /* 0x0000001f121c7220 */ /* 0x000fe20000410000 */
[----:B------:R-:W-:Y:S01]  /*12e0*/  SHF.L.U32 R25, R55, 0x10, RZ ;  /* 0x0000001037197819 */ /* 0x000fe200000006ff */
[C---:B------:R-:W-:Y:S01]  /*12f0*/  FADD.FTZ R21, R31.reuse, R26 ;  /* 0x0000001a1f157221 */ /* 0x040fe20000010000 */
[----:B------:R-:W-:Y:S01]  /*1300*/  FFMA.FTZ R22, R31, R29, R22 ;  /* 0x0000001d1f167223 */ /* 0x000fe20000010016 */
[----:B------:R-:W-:Y:S01]  /*1310*/  FADD.FTZ R31, R27, R28 ;  /* 0x0000001c1b1f7221 */ /* 0x000fe20000010000 */
[----:B------:R-:W-:Y:S01]  /*1320*/  FFMA.FTZ R28, R29, R28, R24 ;  /* 0x0000001c1d1c7223 */ /* 0x000fe20000010018 */
[----:B------:R-:W-:Y:S01]  /*1330*/  FADD.FTZ R26, -R14, R25 ;  /* 0x000000190e1a7221 */ /* 0x000fe20000010100 */
[----:B------:R-:W-:Y:S01]  /*1340*/  SHF.L.U32 R24, R56, 0x10, RZ ;  /* 0x0000001038187819 */ /* 0x000fe200000006ff */
[----:B------:R-:W-:Y:S01]  /*1350*/  FFMA.FTZ R25, R20, R23, RZ ;  /* 0x0000001714197223 */ /* 0x000fe200000100ff */
[----:B------:R-:W-:Y:S01]  /*1360*/  FADD.FTZ R27, RZ, R20 ;  /* 0x00000014ff1b7221 */ /* 0x000fe20000010000 */
[----:B------:R-:W-:Y:S01]  /*1370*/  FMUL.FTZ R23, R26, R59 ;  /* 0x0000003b1a177220 */ /* 0x000fe20000410000 */
[----:B------:R-:W-:Y:S01]  /*1380*/  SHF.L.U32 R29, R35, 0x10, RZ ;  /* 0x00000010231d7819 */ /* 0x000fe200000006ff */
[----:B------:R-:W-:Y:S01]  /*1390*/  FMUL.FTZ R26, R19, R24 ;  /* 0x00000018131a7220 */ /* 0x000fe20000410000 */
[C---:B------:R-:W-:Y:S01]  /*13a0*/  FADD.FTZ R27, R24.reuse, R27 ;  /* 0x0000001b181b7221 */ /* 0x040fe20000010000 */
[----:B------:R-:W-:Y:S01]  /*13b0*/  FFMA.FTZ R20, R24, R23, R25 ;  /* 0x0000001718147223 */ /* 0x000fe20000010019 */
[----:B------:R-:W-:Y:S01]  /*13c0*/  SHF.L.U32 R25, R53, 0x10, RZ ;  /* 0x0000001035197819 */ /* 0x000fe200000006ff */
[----:B------:R-:W-:Y:S01]  /*13d0*/  FFMA.FTZ R28, R23, R26, R28 ;  /* 0x0000001a171c7223 */ /* 0x000fe2000001001c */
[----:B------:R-:W-:Y:S01]  /*13e0*/  FADD.FTZ R24, -R14, R29 ;  /* 0x0000001d0e187221 */ /* 0x000fe20000010100 */
[----:B------:R-:W-:Y:S01]  /*13f0*/  SHF.L.U32 R23, R34, 0x10, RZ ;  /* 0x0000001022177819 */ /* 0x000fe200000006ff */
[----:B------:R-:W-:Y:S01]  /*1400*/  FADD.FTZ R31, R26, R31 ;  /* 0x0000001f1a1f7221 */ /* 0x000fe20000010000 */
[----:B------:R-:W-:Y:S01]  /*1410*/  FADD.FTZ R26, -R14, R25 ;  /* 0x000000190e1a7221 */ /* 0x000fe20000010100 */
[----:B------:R-:W-:Y:S01]  /*1420*/  FMUL.FTZ R29, R24, R59 ;  /* 0x0000003b181d7220 */ /* 0x000fe20000410000 */
[----:B------:R-:W-:Y:S01]  /*1430*/  SHF.L.U32 R33, R13, 0x10, RZ ;  /* 0x000000100d217819 */ /* 0x000fe200000006ff */
[----:B------:R-:W-:Y:S01]  /*1440*/  FMUL.FTZ R30, R18, R23 ;  /* 0x00000017121e7220 */ /* 0x000fe20000410000 */
[----:B------:R-:W-:Y:S01]  /*1450*/  SHF.L.U32 R25, R54, 0x10, RZ ;  /* 0x0000001036197819 */ /* 0x000fe200000006ff */
[----:B------:R-:W-:Y:S01]  /*1460*/  FMUL.FTZ R26, R26, R59 ;  /* 0x0000003b1a1a7220 */ /* 0x000fe20000410000 */
[----:B------:R-:W-:Y:S01]  /*1470*/  FFMA.FTZ R22, R23, R29, R22 ;  /* 0x0000001d17167223 */ /* 0x000fe20000010016 */
[----:B------:R-:W-:Y:S01]  /*1480*/  FFMA.FTZ R29, R29, R30, R28 ;  /* 0x0000001e1d1d7223 */ /* 0x000fe2000001001c */
[----:B------:R-:W-:Y:S01]  /*1490*/  FADD.FTZ R24, R21, R23 ;  /* 0x0000001715187221 */ /* 0x000fe20000010000 */
[----:B------:R-:W-:Y:S01]  /*14a0*/  FADD.FTZ R28, -R14, R33 ;  /* 0x000000210e1c7221 */ /* 0x000fe20000010100 */
[----:B------:R-:W-:Y:S01]  /*14b0*/  FADD.FTZ R21, R27, R25 ;  /* 0x000000191b157221 */ /* 0x000fe20000010000 */
[----:B------:R-:W-:Y:S01]  /*14c0*/  FFMA.FTZ R20, R25, R26, R20 ;  /* 0x0000001a19147223 */ /* 0x000fe20000010014 */
[----:B------:R-:W-:Y:S01]  /*14d0*/  FMUL.FTZ R25, R19, R25 ;  /* 0x0000001913197220 */ /* 0x000fe20000410000 */
[----:B------:R-:W-:Y:S01]  /*14e0*/  FADD.FTZ R32, R31, R30 ;  /* 0x0000001e1f207221 */ /* 0x000fe20000010000 */
[----:B------:R-:W-:Y:S01]  /*14f0*/  SHF.L.U32 R27, R4, 0x10, RZ ;  /* 0x00000010041b7819 */ /* 0x000fe200000006ff */
[----:B------:R-:W-:Y:S01]  /*1500*/  FMUL.FTZ R28, R28, R59 ;  /* 0x0000003b1c1c7220 */ /* 0x000fe20000410000 */
[----:B------:R-:W-:Y:S01]  /*1510*/  SHF.L.U32 R23, R51, 0x10, RZ ;  /* 0x0000001033177819 */ /* 0x000fe200000006ff */
[----:B------:R-:W-:Y:S01]  /*1520*/  FADD.FTZ R32, R25, R32 ;  /* 0x0000002019207221 */ /* 0x000fe20000010000 */
[----:B------:R-:W-:Y:S01]  /*1530*/  FFMA.FTZ R29, R26, R25, R29 ;  /* 0x000000191a1d7223 */ /* 0x000fe2000001001d */
[----:B------:R-:W-:Y:S01]  /*1540*/  FMUL.FTZ R25, R18, R27 ;  /* 0x0000001b12197220 */ /* 0x000fe20000410000 */
[----:B------:R-:W-:Y:S01]  /*1550*/  FADD.FTZ R24, R24, R27 ;  /* 0x0000001b18187221 */ /* 0x000fe20000010000 */
[----:B------:R-:W-:Y:S01]  /*1560*/  SHF.L.U32 R31, R5, 0x10, RZ ;  /* 0x00000010051f7819 */ /* 0x000fe200000006ff */
[----:B------:R-:W-:Y:S01]  /*1570*/  FFMA.FTZ R27, R27, R28, R22 ;  /* 0x0000001c1b1b7223 */ /* 0x000fe20000010016 */
[----:B------:R-:W-:Y:S01]  /*1580*/  FADD.FTZ R22, -R14, R23 ;  /* 0x000000170e167221 */ /* 0x000fe20000010100 */
[----:B------:R-:W-:Y:S01]  /*1590*/  SHF.L.U32 R23, R52, 0x10, RZ ;  /* 0x0000001034177819 */ /* 0x000fe200000006ff */
[----:B------:R-:W-:Y:S01]  /*15a0*/  FADD.FTZ R32, R32, R25 ;  /* 0x0000001920207221 */ /* 0x000fe20000010000 */
[----:B------:R-:W-:Y:S01]  /*15b0*/  FADD.FTZ R26, -R14, R31 ;  /* 0x0000001f0e1a7221 */ /* 0x000fe20000010100 */
[----:B------:R-:W-:Y:S01]  /*15c0*/  FMUL.FTZ R22, R22, R59 ;  /* 0x0000003b16167220 */ /* 0x000fe20000410000 */
[----:B------:R-:W-:Y:S01]  /*15d0*/  FFMA.FTZ R29, R28, R25, R29 ;  /* 0x000000191c1d7223 */ /* 0x000fe2000001001d */
[----:B------:R-:W-:Y:S01]  /*15e0*/  FADD.FTZ R25, R21, R23 ;  /* 0x0000001715197221 */ /* 0x000fe20000010000 */
[----:B------:R-:W-:Y:S01]  /*15f0*/  FMUL.FTZ R30, R26, R59 ;  /* 0x0000003b1a1e7220 */ /* 0x000fe20000410000 */
[----:B------:R-:W-:Y:S01]  /*1600*/  FFMA.FTZ R26, R23, R22, R20 ;  /* 0x00000016171a7223 */ /* 0x000fe20000010014 */
[----:B------:R-:W-:Y:S01]  /*1610*/  SHF.L.U32 R31, R49, 0x10, RZ ;  /* 0x00000010311f7819 */ /* 0x000fe200000006ff */
[----:B------:R-:W-:Y:S01]  /*1620*/  FMUL.FTZ R23, R19, R23 ;  /* 0x0000001713177220 */ /* 0x000fe20000410000 */
[----:B------:R-:W-:-:S02]  /*1630*/  SHF.L.U32 R28, R6, 0x10, RZ ;  /* 0x00000010061c7819 */ /* 0x000fc400000006ff */
[----:B------:R-:W-:Y:S01]  /*1640*/  SHF.L.U32 R33, R9, 0x10, RZ ;  /* 0x0000001009217819 */ /* 0x000fe200000006ff */
[----:B------:R-:W-:Y:S01]  /*1650*/  FFMA.FTZ R29, R22, R23, R29 ;  /* 0x00000017161d7223 */ /* 0x000fe2000001001d */
[----:B------:R-:W-:Y:S01]  /*1660*/  FADD.FTZ R22, -R14, R31 ;  /* 0x0000001f0e167221 */ /* 0x000fe20000010100 */
[----:B------:R-:W-:Y:S01]  /*1670*/  FFMA.FTZ R21, R28, R30, R27 ;  /* 0x0000001e1c157223 */ /* 0x000fe2000001001b */
[----:B------:R-:W-:Y:S01]  /*1680*/  FADD.FTZ R32, R23, R32 ;  /* 0x0000002017207221 */ /* 0x000fe20000010000 */
[----:B------:R-:W-:Y:S01]  /*1690*/  FMUL.FTZ R27, R18, R28 ;  /* 0x0000001c121b7220 */ /* 0x000fe20000410000 */
[----:B------:R-:W-:Y:S01]  /*16a0*/  SHF.L.U32 R23, R50, 0x10, RZ ;  /* 0x0000001032177819 */ /* 0x000fe200000006ff */
[----:B------:R-:W-:Y:S01]  /*16b0*/  FMUL.FTZ R22, R22, R59 ;  /* 0x0000003b16167220 */ /* 0x000fe20000410000 */
[----:B------:R-:W-:Y:S01]  /*16c0*/  SHF.L.U32 R31, R7, 0x10, RZ ;  /* 0x00000010071f7819 */ /* 0x000fe200000006ff */
[----:B------:R-:W-:Y:S01]  /*16d0*/  FADD.FTZ R32, R32, R27 ;  /* 0x0000001b20207221 */ /* 0x000fe20000010000 */
[----:B------:R-:W-:Y:S01]  /*16e0*/  FFMA.FTZ R29, R30, R27, R29 ;  /* 0x0000001b1e1d7223 */ /* 0x000fe2000001001d */
[----:B------:R-:W-:Y:S01]  /*16f0*/  FMUL.FTZ R27, R19, R23 ;  /* 0x00000017131b7220 */ /* 0x000fe20000410000 */
[----:B------:R-:W-:Y:S01]  /*1700*/  FADD.FTZ R25, R25, R23 ;  /* 0x0000001719197221 */ /* 0x000fe20000010000 */
[----:B------:R-:W-:Y:S01]  /*1710*/  FFMA.FTZ R26, R23, R22, R26 ;  /* 0x00000016171a7223 */ /* 0x000fe2000001001a */
[----:B------:R-:W-:Y:S01]  /*1720*/  SHF.L.U32 R23, R47, 0x10, RZ ;  /* 0x000000102f177819 */ /* 0x000fe200000006ff */
[----:B------:R-:W-:Y:S01]  /*1730*/  FADD.FTZ R20, R24, R28 ;  /* 0x0000001c18147221 */ /* 0x000fe20000010000 */
[----:B------:R-:W-:Y:S01]  /*1740*/  FADD.FTZ R24, -R14, R31 ;  /* 0x0000001f0e187221 */ /* 0x000fe20000010100 */
[----:B------:R-:W-:Y:S01]  /*1750*/  FFMA.FTZ R29, R22, R27, R29 ;  /* 0x0000001b161d7223 */ /* 0x000fe2000001001d */
[----:B------:R-:W-:Y:S01]  /*1760*/  SHF.L.U32 R22, R8, 0x10, RZ ;  /* 0x0000001008167819 */ /* 0x000fe200000006ff */
[----:B------:R-:W-:Y:S01]  /*1770*/  FADD.FTZ R28, -R14, R23 ;  /* 0x000000170e1c7221 */ /* 0x000fe20000010100 */
[-C--:B------:R-:W-:Y:S01]  /*1780*/  FMUL.FTZ R24, R24, R59.reuse ;  /* 0x0000003b18187220 */ /* 0x080fe20000410000 */
[----:B------:R-:W-:Y:S01]  /*1790*/  SHF.L.U32 R23, R48, 0x10, RZ ;  /* 0x0000001030177819 */ /* 0x000fe200000006ff */
[----:B------:R-:W-:Y:S01]  /*17a0*/  FADD.FTZ R32, R27, R32 ;  /* 0x000000201b207221 */ /* 0x000fe20000010000 */
[----:B------:R-:W-:Y:S01]  /*17b0*/  FMUL.FTZ R28, R28, R59 ;  /* 0x0000003b1c1c7220 */ /* 0x000fe20000410000 */
[----:B------:R-:W-:Y:S01]  /*17c0*/  FMUL.FTZ R31, R18, R22 ;  /* 0x00000016121f7220 */ /* 0x000fe20000410000 */
[----:B------:R-:W-:Y:S01]  /*17d0*/  FADD.FTZ R27, R20, R22 ;  /* 0x00000016141b7221 */ /* 0x000fe20000010000 */
[----:B------:R-:W-:Y:S01]  /*17e0*/  FFMA.FTZ R30, R22, R24, R21 ;  /* 0x00000018161e7223 */ /* 0x000fe20000010015 */
[----:B------:R-:W-:Y:S01]  /*17f0*/  FADD.FTZ R22, -R14, R33 ;  /* 0x000000210e167221 */ /* 0x000fe20000010100 */
[----:B------:R-:W-:Y:S01]  /*1800*/  FADD.FTZ R20, R25, R23 ;  /* 0x0000001719147221 */ /* 0x000fe20000010000 */
[----:B------:R-:W-:Y:S01]  /*1810*/  FFMA.FTZ R21, R23, R28, R26 ;  /* 0x0000001c17157223 */ /* 0x000fe2000001001a */
[----:B------:R-:W-:Y:S01]  /*1820*/  FADD.FTZ R32, R32, R31 ;  /* 0x0000001f20207221 */ /* 0x000fe20000010000 */
[----:B------:R-:W-:Y:S01]  /*1830*/  FFMA.FTZ R29, R24, R31, R29 ;  /* 0x0000001f181d7223 */ /* 0x000fe2000001001d */
[----:B------:R-:W-:Y:S01]  /*1840*/  FMUL.FTZ R23, R19, R23 ;  /* 0x0000001713177220 */ /* 0x000fe20000410000 */
[----:B------:R-:W-:Y:S01]  /*1850*/  SHF.L.U32 R31, R10, 0x10, RZ ;  /* 0x000000100a1f7819 */ /* 0x000fe200000006ff */
[----:B------:R-:W-:Y:S01]  /*1860*/  FMUL.FTZ R60, R22, R59 ;  /* 0x0000003b163c7220 */ /* 0x000fe20000410000 */
[----:B------:R-:W-:Y:S01]  /*1870*/  SHF.L.U32 R25, R45, 0x10, RZ ;  /* 0x000000102d197819 */ /* 0x000fe200000006ff */
[----:B------:R-:W-:Y:S01]  /*1880*/  FADD.FTZ R32, R23, R32 ;  /* 0x0000002017207221 */ /* 0x000fe20000010000 */
[----:B------:R-:W-:Y:S01]  /*1890*/  FFMA.FTZ R29, R28, R23, R29 ;  /* 0x000000171c1d7223 */ /* 0x000fe2000001001d */
[----:B------:R-:W-:Y:S01]  /*18a0*/  FADD.FTZ R22, R27, R31 ;  /* 0x0000001f1b167221 */ /* 0x000fe20000010000 */
[----:B------:R-:W-:Y:S01]  /*18b0*/  FFMA.FTZ R23, R31, R60, R30 ;  /* 0x0000003c1f177223 */ /* 0x000fe2000001001e */
[----:B------:R-:W-:Y:S01]  /*18c0*/  SHF.L.U32 R24, R46, 0x10, RZ ;  /* 0x000000102e187819 */ /* 0x000fe200000006ff */
[----:B------:R-:W-:Y:S01]  /*18d0*/  FMUL.FTZ R31, R18, R31 ;  /* 0x0000001f121f7220 */ /* 0x000fe20000410000 */
[----:B------:R-:W-:Y:S01]  /*18e0*/  FADD.FTZ R26, -R14, R25 ;  /* 0x000000190e1a7221 */ /* 0x000fe20000010100 */
[----:B------:R-:W-:-:S02]  /*18f0*/  SHF.L.U32 R33, R11, 0x10, RZ ;  /* 0x000000100b217819 */ /* 0x000fc400000006ff */
[----:B------:R-:W-:Y:S01]  /*1900*/  FFMA.FTZ R60, R60, R31, R29 ;  /* 0x0000001f3c3c7223 */ /* 0x000fe2000001001d */
[----:B------:R-:W-:Y:S01]  /*1910*/  FMUL.FTZ R25, R26, R59 ;  /* 0x0000003b1a197220 */ /* 0x000fe20000410000 */
[----:B------:R-:W-:Y:S01]  /*1920*/  FMUL.FTZ R28, R19, R24 ;  /* 0x00000018131c7220 */ /* 0x000fe20000410000 */
[----:B------:R-:W-:Y:S01]  /*1930*/  FADD.FTZ R27, R32, R31 ;  /* 0x0000001f201b7221 */ /* 0x000fe20000010000 */
[----:B------:R-:W-:Y:S01]  /*1940*/  SHF.L.U32 R26, R12, 0x10, RZ ;  /* 0x000000100c1a7819 */ /* 0x000fe200000006ff */
[----:B------:R-:W-:Y:S01]  /*1950*/  FFMA.FTZ R21, R24, R25, R21 ;  /* 0x0000001918157223 */ /* 0x000fe20000010015 */
[----:B------:R-:W-:Y:S01]  /*1960*/  FFMA.FTZ R60, R25, R28, R60 ;  /* 0x0000001c193c7223 */ /* 0x000fe2000001003c */
[----:B------:R-:W-:Y:S01]  /*1970*/  FADD.FTZ R30, -R14, R33 ;  /* 0x000000210e1e7221 */ /* 0x000fe20000010100 */
[----:B------:R-:W-:Y:S01]  /*1980*/  SHF.L.U32 R25, R15, 0x10, RZ ;  /* 0x000000100f197819 */ /* 0x000fe200000006ff */
[----:B------:R-:W-:Y:S01]  /*1990*/  FADD.FTZ R27, R28, R27 ;  /* 0x0000001b1c1b7221 */ /* 0x000fe20000010000 */
[----:B------:R-:W-:Y:S01]  /*19a0*/  FMUL.FTZ R32, R18, R26 ;  /* 0x0000001a12207220 */ /* 0x000fe20000410000 */
[-C--:B------:R-:W-:Y:S01]  /*19b0*/  FMUL.FTZ R29, R30, R59.reuse ;  /* 0x0000003b1e1d7220 */ /* 0x080fe20000410000 */
[----:B------:R-:W-:Y:S01]  /*19c0*/  SHF.L.U32 R28, R44, 0x10, RZ ;  /* 0x000000102c1c7819 */ /* 0x000fe200000006ff */
[----:B------:R-:W-:Y:S01]  /*19d0*/  FADD.FTZ R30, -R14, R25 ;  /* 0x000000190e1e7221 */ /* 0x000fe20000010100 */
[----:B------:R-:W-:Y:S01]  /*19e0*/  FADD.FTZ R62, R27, R32 ;  /* 0x000000201b3e7221 */ /* 0x000fe20000010000 */
[----:B------:R-:W-:Y:S01]  /*19f0*/  FFMA.FTZ R27, R29, R32, R60 ;  /* 0x000000201d1b7223 */ /* 0x000fe2000001003c */
[----:B------:R-:W-:Y:S01]  /*1a00*/  FADD.FTZ R24, R20, R24 ;  /* 0x0000001814187221 */ /* 0x000fe20000010000 */
[----:B------:R-:W-:Y:S01]  /*1a10*/  FMUL.FTZ R25, R19, R28 ;  /* 0x0000001c13197220 */ /* 0x000fe20000410000 */
[----:B------:R-:W-:Y:S01]  /*1a20*/  FMUL.FTZ R30, R30, R59 ;  /* 0x0000003b1e1e7220 */ /* 0x000fe20000410000 */
[----:B------:R-:W-:Y:S01]  /*1a30*/  FFMA.FTZ R20, R26, R29, R23 ;  /* 0x0000001d1a147223 */ /* 0x000fe20000010017 */
[----:B------:R-:W-:Y:S01]  /*1a40*/  FADD.FTZ R22, R22, R26 ;  /* 0x0000001a16167221 */ /* 0x000fe20000010000 */
[----:B------:R-:W-:Y:S01]  /*1a50*/  FADD.FTZ R62, R25, R62 ;  /* 0x0000003e193e7221 */ /* 0x000fe20000010000 */
[----:B------:R-:W-:Y:S01]  /*1a60*/  FFMA.FTZ R31, R30, R25, R27 ;  /* 0x000000191e1f7223 */ /* 0x000fe2000001001b */
[----:B------:R-:W-:Y:S01]  /*1a70*/  FADD.FTZ R23, R24, R28 ;  /* 0x0000001c18177221 */ /* 0x000fe20000010000 */
[----:B------:R-:W-:Y:S01]  /*1a80*/  FFMA.FTZ R21, R28, R30, R21 ;  /* 0x0000001e1c157223 */ /* 0x000fe20000010015 */
[----:B------:R-:W-:Y:S06]  /*1a90*/  BRA `(.L_x_80) ;  /* 0x0000001000807947 */ /* 0x000fec0003800000 */
.L_x_79:
[----:B------:R-:W-:Y:S02]  /*1aa0*/  SHF.L.U32 R21, R39, 0x10, RZ ;  /* 0x0000001027157819 */ /* 0x000fe400000006ff */
[----:B------:R-:W-:Y:S02]  /*1ab0*/  SHF.L.U32 R23, R57, 0x10, RZ ;  /* 0x0000001039177819 */ /* 0x000fe400000006ff */
[----:B------:R-:W-:Y:S01]  /*1ac0*/  SHF.L.U32 R25, R37, 0x10, RZ ;  /* 0x0000001025197819 */ /* 0x000fe200000006ff */
[----:B------:R-:W-:Y:S01]  /*1ad0*/  FADD.FTZ R20, -R14, R21 ;  /* 0x000000150e147221 */ /* 0x000fe20000010100 */
[----:B------:R-:W-:Y:S02]  /*1ae0*/  SHF.L.U32 R29, R55, 0x10, RZ ;  /* 0x00000010371d7819 */ /* 0x000fe400000006ff */
[----:B------:R-:W-:Y:S01]  /*1af0*/  SHF.L.U32 R33, R38, 0x10, RZ ;  /* 0x0000001026217819 */ /* 0x000fe200000006ff */
[----:B------:R-:W-:Y:S01]  /*1b00*/  FMUL.FTZ R21, R20, R59 ;  /* 0x0000003b14157220 */ /* 0x000fe20000410000 */
[C---:B------:R-:W-:Y:S01]  /*1b10*/  FADD.FTZ R20, -R14.reuse, R23 ;  /* 0x000000170e147221 */ /* 0x040fe20000010100 */
[----:B------:R-:W-:Y:S01]  /*1b20*/  FADD.FTZ R30, -R14, R25 ;  /* 0x000000190e1e7221 */ /* 0x000fe20000010100 */
[----:B------:R-:W-:Y:S01]  /*1b30*/  SHF.L.U32 R63, R53, 0x10, RZ ;  /* 0x00000010353f7819 */ /* 0x000fe200000006ff */
[----:B-----5:R-:W-:Y:S01]  /*1b40*/  FFMA.FTZ R24, R18, R21, R16 ;  /* 0x0000001512187223 */ /* 0x020fe20000010010 */
[-C--:B------:R-:W-:Y:S01]  /*1b50*/  FMUL.FTZ R20, R20, R59.reuse ;  /* 0x0000003b14147220 */ /* 0x080fe20000410000 */
[----:B------:R-:W-:Y:S01]  /*1b60*/  FMUL.FTZ R27, R30, R59 ;  /* 0x0000003b1e1b7220 */ /* 0x000fe20000410000 */
[----:B------:R-:W-:Y:S01]  /*1b70*/  FADD.FTZ R30, -R14, R29 ;  /* 0x0000001d0e1e7221 */ /* 0x000fe20000010100 */
[----:B------:R-:W-:Y:S01]  /*1b80*/  FMUL.FTZ R22, R24, -1.4426950216293334961 ;  /* 0xbfb8aa3b18167820 */ /* 0x000fe20000410000 */
[----:B------:R-:W-:-:S04]  /*1b90*/  FFMA.FTZ R23, R19, R20, R17 ;  /* 0x0000001413177223 */ /* 0x000fc80000010011 */
[----:B------:R-:W-:Y:S01]  /*1ba0*/  FMUL.FTZ R28, R23, -1.4426950216293334961 ;  /* 0xbfb8aa3b171c7820 */ /* 0x000fe20000410000 */
[----:B------:R-:W0:Y:S08]  /*1bb0*/  MUFU.EX2 R22, R22 ;  /* 0x0000001600167308 */ /* 0x000e300000000800 */
[----:B------:R-:W1:Y:S01]  /*1bc0*/  MUFU.EX2 R28, R28 ;  /* 0x0000001c001c7308 */ /* 0x000e620000000800 */
[----:B0-----:R-:W-:Y:S01]  /*1bd0*/  FADD.FTZ R26, R22, 1 ;  /* 0x3f800000161a7421 */ /* 0x001fe20000010000 */
[----:B------:R-:W-:-:S04]  /*1be0*/  FFMA.FTZ R22, R18, R27, R16 ;  /* 0x0000001b12167223 */ /* 0x000fc80000010010 */
[----:B------:R-:W-:Y:S02]  /*1bf0*/  FMUL.FTZ R31, R22, -1.4426950216293334961 ;  /* 0xbfb8aa3b161f7820 */ /* 0x000fe40000410000 */
[----:B------:R-:W0:Y:S01]  /*1c00*/  MUFU.RCP R26, R26 ;  /* 0x0000001a001a7308 */ /* 0x000e220000001000 */
[----:B-1----:R-:W-:Y:S01]  /*1c10*/  FADD.FTZ R25, R28, 1 ;  /* 0x3f8000001c197421 */ /* 0x002fe20000010000 */
[----:B------:R-:W-:-:S06]  /*1c20*/  FMUL.FTZ R28, R30, R59 ;  /* 0x0000003b1e1c7220 */ /* 0x000fcc0000410000 */
[----:B------:R-:W1:Y:S08]  /*1c30*/  MUFU.RCP R25, R25 ;  /* 0x0000001900197308 */ /* 0x000e700000001000 */
[----:B------:R-:W2:Y:S01]  /*1c40*/  MUFU.EX2 R31, R31 ;  /* 0x0000001f001f7308 */ /* 0x000ea20000000800 */
[----:B0-----:R-:W-:Y:S01]  /*1c50*/  FADD.FTZ R29, -R26, 1 ;  /* 0x3f8000001a1d7421 */ /* 0x001fe20000010100 */
[----:B------:R-:W-:-:S03]  /*1c60*/  FMUL.FTZ R26, R33, R26 ;  /* 0x0000001a211a7220 */ /* 0x000fc60000410000 */
[----:B------:R-:W-:Y:S01]  /*1c70*/  FFMA.FTZ R29, R24, R29, 1 ;  /* 0x3f800000181d7423 */ /* 0x000fe2000001001d */
[----:B------:R-:W-:Y:S01]  /*1c80*/  FFMA.FTZ R24, R19, R28, R17 ;  /* 0x0000001c13187223 */ /* 0x000fe20000010011 */
[----:B-1----:R-:W-:-:S03]  /*1c90*/  FADD.FTZ R30, -R25, 1 ;  /* 0x3f800000191e7421 */ /* 0x002fc60000010100 */
[----:B------:R-:W-:Y:S01]  /*1ca0*/  FMUL.FTZ R33, R24, -1.4426950216293334961 ;  /* 0xbfb8aa3b18217820 */ /* 0x000fe20000410000 */
[----:B------:R-:W-:Y:S01]  /*1cb0*/  FMUL.FTZ R26, R26, R29 ;  /* 0x0000001d1a1a7220 */ /* 0x000fe20000410000 */
[----:B------:R-:W-:Y:S01]  /*1cc0*/  FFMA.FTZ R29, R23, R30, 1 ;  /* 0x3f800000171d7423 */ /* 0x000fe2000001001e */
[----:B------:R-:W-:-:S03]  /*1cd0*/  SHF.L.U32 R23, R35, 0x10, RZ ;  /* 0x0000001023177819 */ /* 0x000fc600000006ff */
[----:B------:R-:W0:Y:S01]  /*1ce0*/  MUFU.EX2 R33, R33 ;  /* 0x0000002100217308 */ /* 0x000e220000000800 */
[----:B--2---:R-:W-:Y:S01]  /*1cf0*/  FADD.FTZ R32, R31, 1 ;  /* 0x3f8000001f207421 */ /* 0x004fe20000010000 */
[----:B------:R-:W-:Y:S01]  /*1d00*/  SHF.L.U32 R30, R58, 0x10, RZ ;  /* 0x000000103a1e7819 */ /* 0x000fe200000006ff */
[----:B------:R-:W-:-:S04]  /*1d10*/  FADD.FTZ R60, -R14, R23 ;  /* 0x000000170e3c7221 */ /* 0x000fc80000010100 */
[----:B------:R-:W-:Y:S01]  /*1d20*/  FMUL.FTZ R23, R60, R59 ;  /* 0x0000003b3c177220 */ /* 0x000fe20000410000 */
[----:B------:R-:W1:Y:S01]  /*1d30*/  MUFU.RCP R32, R32 ;  /* 0x0000002000207308 */ /* 0x000e620000001000 */
[----:B------:R-:W-:Y:S02]  /*1d40*/  FMUL.FTZ R30, R30, R25 ;  /* 0x000000191e1e7220 */ /* 0x000fe40000410000 */
[----:B------:R-:W-:Y:S02]  /*1d50*/  FFMA.FTZ R25, R18, R23, R16 ;  /* 0x0000001712197223 */ /* 0x000fe40000010010 */
[----:B------:R-:W-:Y:S02]  /*1d60*/  FMUL.FTZ R30, R30, R29 ;  /* 0x0000001d1e1e7220 */ /* 0x000fe40000410000 */
[----:B------:R-:W-:Y:S01]  /*1d70*/  FMUL.FTZ R62, R25, -1.4426950216293334961 ;  /* 0xbfb8aa3b193e7820 */ /* 0x000fe20000410000 */
[----:B0-----:R-:W-:Y:S01]  /*1d80*/  FADD.FTZ R31, R33, 1 ;  /* 0x3f800000211f7421 */ /* 0x001fe20000010000 */
[----:B------:R-:W-:-:S04]  /*1d90*/  SHF.L.U32 R33, R36, 0x10, RZ ;  /* 0x0000001024217819 */ /* 0x000fc800000006ff */
[----:B------:R-:W0:Y:S01]  /*1da0*/  MUFU.EX2 R62, R62 ;  /* 0x0000003e003e7308 */ /* 0x000e220000000800 */
[----:B-1----:R-:W-:Y:S01]  /*1db0*/  FADD.FTZ R29, -R32, 1 ;  /* 0x3f800000201d7421 */ /* 0x002fe20000010100 */
[----:B------:R-:W-:-:S06]  /*1dc0*/  FMUL.FTZ R32, R33, R32 ;  /* 0x0000002021207220 */ /* 0x000fcc0000410000 */
[----:B------:R-:W1:Y:S01]  /*1dd0*/  MUFU.RCP R31, R31 ;  /* 0x0000001f001f7308 */ /* 0x000e620000001000 */
[----:B------:R-:W-:Y:S01]  /*1de0*/  FFMA.FTZ R29, R22, R29, 1 ;  /* 0x3f800000161d7423 */ /* 0x000fe2000001001d */
[----:B------:R-:W-:-:S04]  /*1df0*/  FADD.FTZ R22, -R14, R63 ;  /* 0x0000003f0e167221 */ /* 0x000fc80000010100 */
[----:B------:R-:W-:Y:S01]  /*1e00*/  FMUL.FTZ R22, R22, R59 ;  /* 0x0000003b16167220 */ /* 0x000fe20000410000 */
[----:B0-----:R-:W-:-:S06]  /*1e10*/  FADD.FTZ R63, R62, 1 ;  /* 0x3f8000003e3f7421 */ /* 0x001fcc0000010000 */
[----:B------:R-:W0:Y:S01]  /*1e20*/  MUFU.RCP R63, R63 ;  /* 0x0000003f003f7308 */ /* 0x000e220000001000 */
[----:B-1----:R-:W-:-:S04]  /*1e30*/  FADD.FTZ R33, -R31, 1 ;  /* 0x3f8000001f217421 */ /* 0x002fc80000010100 */
[----:B------:R-:W-:Y:S01]  /*1e40*/  FFMA.FTZ R60, R24, R33, 1 ;  /* 0x3f800000183c7423 */ /* 0x000fe20000010021 */
[----:B------:R-:W-:-:S05]  /*1e50*/  SHF.L.U32 R24, R56, 0x10, RZ ;  /* 0x0000001038187819 */ /* 0x000fca00000006ff */
[----:B------:R-:W-:Y:S01]  /*1e60*/  FMUL.FTZ R33, R24, R31 ;  /* 0x0000001f18217220 */ /* 0x000fe20000410000 */
[----:B------:R-:W-:Y:S01]  /*1e70*/  FFMA.FTZ R24, R19, R22, R17 ;  /* 0x0000001613187223 */ /* 0x000fe20000010011 */
[----:B------:R-:W-:Y:S02]  /*1e80*/  FMUL.FTZ R31, R32, R29 ;  /* 0x0000001d201f7220 */ /* 0x000fe40000410000 */
[----:B------:R-:W-:Y:S01]  /*1e90*/  FMUL.FTZ R29, R33, R60 ;  /* 0x0000003c211d7220 */ /* 0x000fe20000410000 */
[----:B------:R-:W-:Y:S01]  /*1ea0*/  FMUL.FTZ R62, R24, -1.4426950216293334961 ;  /* 0xbfb8aa3b183e7820 */ /* 0x000fe20000410000 */
[----:B------:R-:W-:Y:S01]  /*1eb0*/  SHF.L.U32 R60, R34, 0x10, RZ ;  /* 0x00000010223c7819 */ /* 0x000fe200000006ff */
[----:B0-----:R-:W-:Y:S01]  /*1ec0*/  FADD.FTZ R32, -R63, 1 ;  /* 0x3f8000003f207421 */ /* 0x001fe20000010100 */
[----:B------:R-:W-:-:S03]  /*1ed0*/  FMUL.FTZ R33, R19, R30 ;  /* 0x0000001e13217220 */ /* 0x000fc60000410000 */
[----:B------:R-:W0:Y:S01]  /*1ee0*/  MUFU.EX2 R62, R62 ;  /* 0x0000003e003e7308 */ /* 0x000e220000000800 */
[----:B------:R-:W-:Y:S01]  /*1ef0*/  FFMA.FTZ R32, R25, R32, 1 ;  /* 0x3f80000019207423 */ /* 0x000fe20000010020 */
[----:B------:R-:W-:-:S04]  /*1f00*/  FMUL.FTZ R25, R60, R63 ;  /* 0x0000003f3c197220 */ /* 0x000fc80000410000 */
[----:B------:R-:W-:Y:S01]  /*1f10*/  FMUL.FTZ R25, R25, R32 ;  /* 0x0000002019197220 */ /* 0x000fe20000410000 */
[----:B------:R-:W-:-:S03]  /*1f20*/  FMUL.FTZ R32, R18, R26 ;  /* 0x0000001a12207220 */ /* 0x000fc60000410000 */
[----:B------:R-:W-:Y:S01]  /*1f30*/  FMUL.FTZ R69, R18, R25 ;  /* 0x0000001912457220 */ /* 0x000fe20000410000 */
[----:B------:R-:W-:Y:S01]  /*1f40*/  FFMA.FTZ R63, R21, R32, RZ ;  /* 0x00000020153f7223 */ /* 0x000fe200000100ff */
[----:B------:R-:W-:Y:S01]  /*1f50*/  FADD.FTZ R32, RZ, R32 ;  /* 0x00000020ff207221 */ /* 0x000fe20000010000 */
[----:B0-----:R-:W-:Y:S02]  /*1f60*/  FADD.FTZ R60, R62, 1 ;  /* 0x3f8000003e3c7421 */ /* 0x001fe40000010000 */
[----:B------:R-:W-:Y:S01]  /*1f70*/  FFMA.FTZ R62, R20, R33, R63 ;  /* 0x00000021143e7223 */ /* 0x000fe2000001003f */
[----:B------:R-:W-:Y:S01]  /*1f80*/  SHF.L.U32 R63, R54, 0x10, RZ ;  /* 0x00000010363f7819 */ /* 0x000fe200000006ff */
[----:B------:R-:W-:Y:S02]  /*1f90*/  FADD.FTZ R33, R33, R32 ;  /* 0x0000002021217221 */ /* 0x000fe40000010000 */
[----:B------:R-:W0:Y:S02]  /*1fa0*/  MUFU.RCP R60, R60 ;  /* 0x0000003c003c7308 */ /* 0x000e240000001000 */
[----:B0-----:R-:W-:Y:S01]  /*1fb0*/  FMUL.FTZ R32, R63, R60 ;  /* 0x0000003c3f207220 */ /* 0x001fe20000410000 */
[----:B------:R-:W-:Y:S01]  /*1fc0*/  FADD.FTZ R63, -R60, 1 ;  /* 0x3f8000003c3f7421 */ /* 0x000fe20000010100 */
[----:B------:R-:W-:Y:S01]  /*1fd0*/  FFMA.FTZ R60, R21, R26, RZ ;  /* 0x0000001a153c7223 */ /* 0x000fe200000100ff */
[----:B------:R-:W-:-:S02]  /*1fe0*/  SHF.L.U32 R21, R13, 0x10, RZ ;  /* 0x000000100d157819 */ /* 0x000fc400000006ff */
[----:B------:R-:W-:Y:S01]  /*1ff0*/  FFMA.FTZ R63, R24, R63, 1 ;  /* 0x3f800000183f7423 */ /* 0x000fe2000001003f */
[----:B------:R-:W-:-:S03]  /*2000*/  FFMA.FTZ R60, R27, R31, R60 ;  /* 0x0000001f1b3c7223 */ /* 0x000fc6000001003c */
[----:B------:R-:W-:Y:S01]  /*2010*/  FMUL.FTZ R24, R32, R63 ;  /* 0x0000003f20187220 */ /* 0x000fe20000410000 */
[----:B------:R-:W-:Y:S01]  /*2020*/  FADD.FTZ R32, RZ, R26 ;  /* 0x0000001aff207221 */ /* 0x000fe20000010000 */
[----:B------:R-:W-:Y:S01]  /*2030*/  FADD.FTZ R26, -R14, R21 ;  /* 0x000000150e1a7221 */ /* 0x000fe20000010100 */
[----:B------:R-:W-:Y:S02]  /*2040*/  FFMA.FTZ R60, R23, R25, R60 ;  /* 0x00000019173c7223 */ /* 0x000fe4000001003c */
[----:B------:R-:W-:Y:S01]  /*2050*/  FADD.FTZ R32, R32, R31 ;  /* 0x0000001f20207221 */ /* 0x000fe20000010000 */
[----:B------:R-:W-:Y:S01]  /*2060*/  FMUL.FTZ R21, R26, R59 ;  /* 0x0000003b1a157220 */ /* 0x000fe20000410000 */
[----:B------:R-:W-:-:S03]  /*2070*/  FMUL.FTZ R31, R18, R31 ;  /* 0x0000001f121f7220 */ /* 0x000fc60000410000 */
[----:B------:R-:W-:Y:S01]  /*2080*/  FFMA.FTZ R26, R18, R21, R16 ;  /* 0x00000015121a7223 */ /* 0x000fe20000010010 */
[----:B------:R-:W-:Y:S01]  /*2090*/  FFMA.FTZ R63, R27, R31, R62 ;  /* 0x0000001f1b3f7223 */ /* 0x000fe2000001003e */
[----:B------:R-:W-:Y:S01]  /*20a0*/  FADD.FTZ R27, R33, R31 ;  /* 0x0000001f211b7221 */ /* 0x000fe20000010000 */
[----:B------:R-:W-:Y:S01]  /*20b0*/  SHF.L.U32 R31, R4, 0x10, RZ ;  /* 0x00000010041f7819 */ /* 0x000fe200000006ff */
[----:B------:R-:W-:-:S06]  /*20c0*/  FMUL.FTZ R62, R26, -1.4426950216293334961 ;  /* 0xbfb8aa3b1a3e7820 */ /* 0x000fcc0000410000 */
[----:B------:R-:W0:Y:S02]  /*20d0*/  MUFU.EX2 R62, R62 ;  /* 0x0000003e003e7308 */ /* 0x000e240000000800 */
[----:B0-----:R-:W-:-:S06]  /*20e0*/  FADD.FTZ R68, R62, 1 ;  /* 0x3f8000003e447421 */ /* 0x001fcc0000010000 */
[----:B------:R-:W0:Y:S02]  /*20f0*/  MUFU.RCP R68, R68 ;  /* 0x0000004400447308 */ /* 0x000e240000001000 */
[----:B0-----:R-:W-:Y:S01]  /*2100*/  FADD.FTZ R33, -R68, 1 ;  /* 0x3f80000044217421 */ /* 0x001fe20000010100 */
[----:B------:R-:W-:Y:S01]  /*2110*/  FMUL.FTZ R31, R31, R68 ;  /* 0x000000441f1f7220 */ /* 0x000fe20000410000 */
[----:B------:R-:W-:Y:S02]  /*2120*/  SHF.L.U32 R68, R52, 0x10, RZ ;  /* 0x0000001034447819 */ /* 0x000fe400000006ff */
[----:B------:R-:W-:Y:S01]  /*2130*/  FFMA.FTZ R26, R26, R33, 1 ;  /* 0x3f8000001a1a7423 */ /* 0x000fe20000010021 */
[----:B------:R-:W-:-:S03]  /*2140*/  SHF.L.U32 R33, R51, 0x10, RZ ;  /* 0x0000001033217819 */ /* 0x000fc600000006ff */
[----:B------:R-:W-:Y:S01]  /*2150*/  FMUL.FTZ R26, R31, R26 ;  /* 0x0000001a1f1a7220 */ /* 0x000fe20000410000 */
[----:B------:R-:W-:Y:S01]  /*2160*/  FFMA.FTZ R31, R20, R30, RZ ;  /* 0x0000001e141f7223 */ /* 0x000fe200000100ff */
[----:B------:R-:W-:Y:S01]  /*2170*/  FADD.FTZ R20, -R14, R33 ;  /* 0x000000210e147221 */ /* 0x000fe20000010100 */
[----:B------:R-:W-:Y:S01]  /*2180*/  FADD.FTZ R30, RZ, R30 ;  /* 0x0000001eff1e7221 */ /* 0x000fe20000010000 */
[----:B------:R-:W-:Y:S01]  /*2190*/  FFMA.FTZ R60, R21, R26, R60 ;  /* 0x0000001a153c7223 */ /* 0x000fe2000001003c */
[----:B------:R-:W-:Y:S01]  /*21a0*/  FFMA.FTZ R31, R28, R29, R31 ;  /* 0x0000001d1c1f7223 */ /* 0x000fe2000001001f */
[----:B------:R-:W-:Y:S01]  /*21b0*/  FMUL.FTZ R20, R20, R59 ;  /* 0x0000003b14147220 */ /* 0x000fe20000410000 */
[----:B------:R-:W-:Y:S01]  /*21c0*/  FADD.FTZ R33, R30, R29 ;  /* 0x0000001d1e217221 */ /* 0x000fe20000010000 */
[C---:B------:R-:W-:Y:S01]  /*21d0*/  FMUL.FTZ R30, R19.reuse, R29 ;  /* 0x0000001d131e7220 */ /* 0x040fe20000410000 */
[----:B------:R-:W-:Y:S01]  /*21e0*/  FFMA.FTZ R31, R22, R24, R31 ;  /* 0x00000018161f7223 */ /* 0x000fe2000001001f */
[----:B------:R-:W-:-:S02]  /*21f0*/  FFMA.FTZ R29, R19, R20, R17 ;  /* 0x00000014131d7223 */ /* 0x000fc40000010011 */
[----:B------:R-:W-:Y:S01]  /*2200*/  FFMA.FTZ R28, R28, R30, R63 ;  /* 0x0000001e1c1c7223 */ /* 0x000fe2000001003f */
[----:B------:R-:W-:Y:S01]  /*2210*/  FADD.FTZ R30, R30, R27 ;  /* 0x0000001b1e1e7221 */ /* 0x000fe20000010000 */
[----:B------:R-:W-:-:S03]  /*2220*/  FMUL.FTZ R62, R29, -1.4426950216293334961 ;  /* 0xbfb8aa3b1d3e7820 */ /* 0x000fc60000410000 */
[----:B------:R-:W-:-:S03]  /*2230*/  FADD.FTZ R30, R30, R69 ;  /* 0x000000451e1e7221 */ /* 0x000fc60000010000 */
[----:B------:R-:W0:Y:S02]  /*2240*/  MUFU.EX2 R62, R62 ;  /* 0x0000003e003e7308 */ /* 0x000e240000000800 */
[----:B0-----:R-:W-:-:S06]  /*2250*/  FADD.FTZ R63, R62, 1 ;  /* 0x3f8000003e3f7421 */ /* 0x001fcc0000010000 */
[----:B------:R-:W0:Y:S02]  /*2260*/  MUFU.RCP R63, R63 ;  /* 0x0000003f003f7308 */ /* 0x000e240000001000 */
[----:B0-----:R-:W-:Y:S01]  /*2270*/  FMUL.FTZ R27, R68, R63 ;  /* 0x0000003f441b7220 */ /* 0x001fe20000410000 */
[----:B------:R-:W-:Y:S01]  /*2280*/  FADD.FTZ R68, -R63, 1 ;  /* 0x3f8000003f447421 */ /* 0x000fe20000010100 */
[----:B------:R-:W-:Y:S01]  /*2290*/  FFMA.FTZ R63, R23, R69, R28 ;  /* 0x00000045173f7223 */ /* 0x000fe2000001001c */
[----:B------:R-:W-:Y:S02]  /*22a0*/  SHF.L.U32 R69, R6, 0x10, RZ ;  /* 0x0000001006457819 */ /* 0x000fe400000006ff */
[----:B------:R-:W-:Y:S01]  /*22b0*/  FFMA.FTZ R68, R29, R68, 1 ;  /* 0x3f8000001d447423 */ /* 0x000fe20000010044 */
[----:B------:R-:W-:-:S03]  /*22c0*/  SHF.L.U32 R29, R5, 0x10, RZ ;  /* 0x00000010051d7819 */ /* 0x000fc600000006ff */
[----:B------:R-:W-:Y:S02]  /*22d0*/  FMUL.FTZ R27, R27, R68 ;  /* 0x000000441b1b7220 */ /* 0x000fe40000410000 */
[----:B------:R-:W-:Y:S01]  /*22e0*/  FADD.FTZ R68, -R14, R29 ;  /* 0x0000001d0e447221 */ /* 0x000fe20000010100 */
[----:B------:R-:W-:Y:S01]  /*22f0*/  FADD.FTZ R29, R32, R25 ;  /* 0x00000019201d7221 */ /* 0x000fe20000010000 */
[----:B------:R-:W-:Y:S02]  /*2300*/  FFMA.FTZ R31, R20, R27, R31 ;  /* 0x0000001b141f7223 */ /* 0x000fe4000001001f */
[----:B------:R-:W-:-:S04]  /*2310*/  FMUL.FTZ R25, R68, R59 ;  /* 0x0000003b44197220 */ /* 0x000fc80000410000 */
[----:B------:R-:W-:-:S04]  /*2320*/  FFMA.FTZ R23, R18, R25, R16 ;  /* 0x0000001912177223 */ /* 0x000fc80000010010 */
[----:B------:R-:W-:-:S06]  /*2330*/  FMUL.FTZ R28, R23, -1.4426950216293334961 ;  /* 0xbfb8aa3b171c7820 */ /* 0x000fcc0000410000 */
[----:B------:R-:W0:Y:S02]  /*2340*/  MUFU.EX2 R28, R28 ;  /* 0x0000001c001c7308 */ /* 0x000e240000000800 */
[----:B0-----:R-:W-:Y:S01]  /*2350*/  FADD.FTZ R32, R28, 1 ;  /* 0x3f8000001c207421 */ /* 0x001fe20000010000 */
[----:B------:R-:W-:-:S05]  /*2360*/  FADD.FTZ R28, R33, R24 ;  /* 0x00000018211c7221 */ /* 0x000fca0000010000 */
[----:B------:R-:W0:Y:S02]  /*2370*/  MUFU.RCP R32, R32 ;  /* 0x0000002000207308 */ /* 0x000e240000001000 */
[----:B0-----:R-:W-:Y:S01]  /*2380*/  FMUL.FTZ R62, R69, R32 ;  /* 0x00000020453e7220 */ /* 0x001fe20000410000 */
[----:B------:R-:W-:Y:S01]  /*2390*/  FADD.FTZ R68, -R32, 1 ;  /* 0x3f80000020447421 */ /* 0x000fe20000010100 */
[----:B------:R-:W-:-:S03]  /*23a0*/  SHF.L.U32 R69, R49, 0x10, RZ ;  /* 0x0000001031457819 */ /* 0x000fc600000006ff */
[----:B------:R-:W-:Y:S02]  /*23b0*/  FFMA.FTZ R23, R23, R68, 1 ;  /* 0x3f80000017177423 */ /* 0x000fe40000010044 */
[----:B------:R-:W-:Y:S01]  /*23c0*/  FADD.FTZ R68, -R14, R69 ;  /* 0x000000450e447221 */ /* 0x000fe20000010100 */
[----:B------:R-:W-:Y:S01]  /*23d0*/  SHF.L.U32 R69, R50, 0x10, RZ ;  /* 0x0000001032457819 */ /* 0x000fe200000006ff */
[----:B------:R-:W-:Y:S01]  /*23e0*/  FMUL.FTZ R23, R62, R23 ;  /* 0x000000173e177220 */ /* 0x000fe20000410000 */
[----:B------:R-:W-:Y:S01]  /*23f0*/  FMUL.FTZ R62, R19, R24 ;  /* 0x00000018133e7220 */ /* 0x000fe20000410000 */
[----:B------:R-:W-:Y:S02]  /*2400*/  FMUL.FTZ R24, R68, R59 ;  /* 0x0000003b44187220 */ /* 0x000fe40000410000 */
[----:B------:R-:W-:Y:S01]  /*2410*/  FFMA.FTZ R60, R25, R23, R60 ;  /* 0x00000017193c7223 */ /* 0x000fe2000001003c */
[----:B------:R-:W-:Y:S01]  /*2420*/  FFMA.FTZ R32, R22, R62, R63 ;  /* 0x0000003e16207223 */ /* 0x000fe2000001003f */
[----:B------:R-:W-:Y:S01]  /*2430*/  FFMA.FTZ R22, R19, R24, R17 ;  /* 0x0000001813167223 */ /* 0x000fe20000010011 */
[----:B------:R-:W-:-:S03]  /*2440*/  FADD.FTZ R33, R62, R30 ;  /* 0x0000001e3e217221 */ /* 0x000fc60000010000 */
[----:B------:R-:W-:-:S06]  /*2450*/  FMUL.FTZ R63, R22, -1.4426950216293334961 ;  /* 0xbfb8aa3b163f7820 */ /* 0x000fcc0000410000 */
[----:B------:R-:W0:Y:S02]  /*2460*/  MUFU.EX2 R63, R63 ;  /* 0x0000003f003f7308 */ /* 0x000e240000000800 */
[----:B0-----:R-:W-:-:S06]  /*2470*/  FADD.FTZ R68, R63, 1 ;  /* 0x3f8000003f447421 */ /* 0x001fcc0000010000 */
[----:B------:R-:W0:Y:S02]  /*2480*/  MUFU.RCP R68, R68 ;  /* 0x0000004400447308 */ /* 0x000e240000001000 */
[----:B0-----:R-:W-:Y:S01]  /*2490*/  FMUL.FTZ R30, R69, R68 ;  /* 0x00000044451e7220 */ /* 0x001fe20000410000 */
[----:B------:R-:W-:-:S04]  /*24a0*/  FADD.FTZ R69, -R68, 1 ;  /* 0x3f80000044457421 */ /* 0x000fc80000010100 */
[----:B------:R-:W-:-:S04]  /*24b0*/  FFMA.FTZ R69, R22, R69, 1 ;  /* 0x3f80000016457423 */ /* 0x000fc80000010045 */
[----:B------:R-:W-:Y:S01]  /*24c0*/  FMUL.FTZ R22, R30, R69 ;  /* 0x000000451e167220 */ /* 0x000fe20000410000 */
[----:B------:R-:W-:Y:S01]  /*24d0*/  SHF.L.U32 R69, R7, 0x10, RZ ;  /* 0x0000001007457819 */ /* 0x000fe200000006ff */
[----:B------:R-:W-:Y:S02]  /*24e0*/  FADD.FTZ R30, R29, R26 ;  /* 0x0000001a1d1e7221 */ /* 0x000fe40000010000 */
[----:B------:R-:W-:Y:S02]  /*24f0*/  FFMA.FTZ R31, R24, R22, R31 ;  /* 0x00000016181f7223 */ /* 0x000fe4000001001f */
[----:B------:R-:W-:Y:S01]  /*2500*/  FADD.FTZ R62, -R14, R69 ;  /* 0x000000450e3e7221 */ /* 0x000fe20000010100 */
[----:B------:R-:W-:Y:S01]  /*2510*/  FMUL.FTZ R69, R18, R26 ;  /* 0x0000001a12457220 */ /* 0x000fe20000410000 */
[----:B------:R-:W-:Y:S02]  /*2520*/  FADD.FTZ R30, R30, R23 ;  /* 0x000000171e1e7221 */ /* 0x000fe40000010000 */
[----:B------:R-:W-:Y:S01]  /*2530*/  FMUL.FTZ R29, R62, R59 ;  /* 0x0000003b3e1d7220 */ /* 0x000fe20000410000 */
[----:B------:R-:W-:Y:S01]  /*2540*/  FFMA.FTZ R63, R21, R69, R32 ;  /* 0x00000045153f7223 */ /* 0x000fe20000010020 */
[----:B------:R-:W-:Y:S01]  /*2550*/  FADD.FTZ R32, R33, R69 ;  /* 0x0000004521207221 */ /* 0x000fe20000010000 */
[----:B------:R-:W-:Y:S01]  /*2560*/  SHF.L.U32 R33, R8, 0x10, RZ ;  /* 0x0000001008217819 */ /* 0x000fe200000006ff */
[----:B------:R-:W-:-:S04]  /*2570*/  FFMA.FTZ R21, R18, R29, R16 ;  /* 0x0000001d12157223 */ /* 0x000fc80000010010 */
[----:B------:R-:W-:-:S06]  /*2580*/  FMUL.FTZ R26, R21, -1.4426950216293334961 ;  /* 0xbfb8aa3b151a7820 */ /* 0x000fcc0000410000 */
[----:B------:R-:W0:Y:S02]  /*2590*/  MUFU.EX2 R26, R26 ;  /* 0x0000001a001a7308 */ /* 0x000e240000000800 */
[----:B0-----:R-:W-:-:S06]  /*25a0*/  FADD.FTZ R62, R26, 1 ;  /* 0x3f8000001a3e7421 */ /* 0x001fcc0000010000 */
[----:B------:R-:W0:Y:S02]  /*25b0*/  MUFU.RCP R62, R62 ;  /* 0x0000003e003e7308 */ /* 0x000e240000001000 */
[----:B0-----:R-:W-:Y:S01]  /*25c0*/  FADD.FTZ R68, -R62, 1 ;  /* 0x3f8000003e447421 */ /* 0x001fe20000010100 */
[----:B------:R-:W-:Y:S01]  /*25d0*/  FMUL.FTZ R33, R33, R62 ;  /* 0x0000003e21217220 */ /* 0x000fe20000410000 */
[----:B------:R-:W-:Y:S02]  /*25e0*/  FMUL.FTZ R62, R19, R27 ;  /* 0x0000001b133e7220 */ /* 0x000fe40000410000 */
[----:B------:R-:W-:Y:S02]  /*25f0*/  FFMA.FTZ R68, R21, R68, 1 ;  /* 0x3f80000015447423 */ /* 0x000fe40000010044 */
[----:B------:R-:W-:Y:S02]  /*2600*/  FADD.FTZ R32, R62, R32 ;  /* 0x000000203e207221 */ /* 0x000fe40000010000 */
[----:B------:R-:W-:Y:S01]  /*2610*/  FMUL.FTZ R21, R33, R68 ;  /* 0x0000004421157220 */ /* 0x000fe20000410000 */
[----:B------:R-:W-:-:S03]  /*2620*/  SHF.L.U32 R33, R47, 0x10, RZ ;  /* 0x000000102f217819 */ /* 0x000fc600000006ff */
[----:B------:R-:W-:Y:S01]  /*2630*/  FADD.FTZ R30, R30, R21 ;  /* 0x000000151e1e7221 */ /* 0x000fe20000010000 */
[----:B------:R-:W-:Y:S01]  /*2640*/  FFMA.FTZ R60, R29, R21, R60 ;  /* 0x000000151d3c7223 */ /* 0x000fe2000001003c */
[----:B------:R-:W-:Y:S01]  /*2650*/  FADD.FTZ R68, -R14, R33 ;  /* 0x000000210e447221 */ /* 0x000fe20000010100 */
[----:B------:R-:W-:Y:S01]  /*2660*/  FADD.FTZ R33, R28, R27 ;  /* 0x0000001b1c217221 */ /* 0x000fe20000010000 */
[----:B------:R-:W-:Y:S01]  /*2670*/  FFMA.FTZ R28, R20, R62, R63 ;  /* 0x0000003e141c7223 */ /* 0x000fe2000001003f */
[----:B------:R-:W-:Y:S01]  /*2680*/  SHF.L.U32 R62, R48, 0x10, RZ ;  /* 0x00000010303e7819 */ /* 0x000fe200000006ff */
[----:B------:R-:W-:Y:S01]  /*2690*/  FMUL.FTZ R26, R68, R59 ;  /* 0x0000003b441a7220 */ /* 0x000fe20000410000 */
[----:B------:R-:W-:-:S03]  /*26a0*/  FADD.FTZ R33, R33, R22 ;  /* 0x0000001621217221 */ /* 0x000fc60000010000 */
        /* <DEDUP_REMOVED lines=9> */
[----:B------:R-:W-:Y:S01]  /*2740*/  FFMA.FTZ R27, R25, R63, R28 ;  /* 0x0000003f191b7223 */ /* 0x000fe2000001001c */
[----:B------:R-:W-:Y:S01]  /*2750*/  FADD.FTZ R32, R32, R63 ;  /* 0x0000003f20207221 */ /* 0x000fe20000010000 */
[----:B------:R-:W-:Y:S01]  /*2760*/  FMUL.FTZ R20, R62, R69 ;  /* 0x000000453e147220 */ /* 0x000fe20000410000 */
[----:B------:R-:W-:-:S02]  /*2770*/  SHF.L.U32 R69, R9, 0x10, RZ ;  /* 0x0000001009457819 */ /* 0x000fc400000006ff */
[----:B------:R-:W-:Y:S01]  /*2780*/  SHF.L.U32 R63, R10, 0x10, RZ ;  /* 0x000000100a3f7819 */ /* 0x000fe200000006ff */
[----:B------:R-:W-:Y:S01]  /*2790*/  FADD.FTZ R33, R33, R20 ;  /* 0x0000001421217221 */ /* 0x000fe20000010000 */
[-C--:B------:R-:W-:Y:S01]  /*27a0*/  FFMA.FTZ R31, R26, R20.reuse, R31 ;  /* 0x000000141a1f7223 */ /* 0x080fe2000001001f */
[----:B------:R-:W-:Y:S01]  /*27b0*/  FADD.FTZ R62, -R14, R69 ;  /* 0x000000450e3e7221 */ /* 0x000fe20000010100 */
[----:B------:R-:W-:-:S03]  /*27c0*/  FMUL.FTZ R20, R19, R20 ;  /* 0x0000001413147220 */ /* 0x000fc60000410000 */
[----:B------:R-:W-:-:S04]  /*27d0*/  FMUL.FTZ R23, R62, R59 ;  /* 0x0000003b3e177220 */ /* 0x000fc80000410000 */
        /* <DEDUP_REMOVED lines=15> */
[----:B------:R-:W-:Y:S01]  /*28d0*/  FFMA.FTZ R60, R23, R25, R60 ;  /* 0x00000019173c7223 */ /* 0x000fe2000001003c */
[----:B------:R-:W-:-:S04]  /*28e0*/  FADD.FTZ R68, -R14, R63 ;  /* 0x0000003f0e447221 */ /* 0x000fc80000010100 */
[----:B------:R-:W-:Y:S01]  /*28f0*/  FMUL.FTZ R22, R68, R59 ;  /* 0x0000003b44167220 */ /* 0x000fe20000410000 */
[----:B------:R-:W-:-:S03]  /*2900*/  SHF.L.U32 R68, R12, 0x10, RZ ;  /* 0x000000100c447819 */ /* 0x000fc600000006ff */
[----:B------:R-:W-:-:S04]  /*2910*/  FFMA.FTZ R24, R19, R22, R17 ;  /* 0x0000001613187223 */ /* 0x000fc80000010011 */
[----:B------:R-:W-:-:S06]  /*2920*/  FMUL.FTZ R27, R24, -1.4426950216293334961 ;  /* 0xbfb8aa3b181b7820 */ /* 0x000fcc0000410000 */
[----:B------:R-:W0:Y:S02]  /*2930*/  MUFU.EX2 R27, R27 ;  /* 0x0000001b001b7308 */ /* 0x000e240000000800 */
[----:B0-----:R-:W-:Y:S01]  /*2940*/  FADD.FTZ R63, R27, 1 ;  /* 0x3f8000001b3f7421 */ /* 0x001fe20000010000 */
[----:B------:R-:W-:-:S04]  /*2950*/  FMUL.FTZ R27, R18, R21 ;  /* 0x00000015121b7220 */ /* 0x000fc80000410000 */
[----:B------:R-:W-:Y:S01]  /*2960*/  FFMA.FTZ R29, R29, R27, R28 ;  /* 0x0000001b1d1d7223 */ /* 0x000fe2000001001c */
[----:B------:R-:W0:Y:S01]  /*2970*/  MUFU.RCP R63, R63 ;  /* 0x0000003f003f7308 */ /* 0x000e220000001000 */
[----:B------:R-:W-:Y:S02]  /*2980*/  FADD.FTZ R32, R32, R27 ;  /* 0x0000001b20207221 */ /* 0x000fe40000010000 */
[----:B------:R-:W-:Y:S02]  /*2990*/  FFMA.FTZ R26, R26, R20, R29 ;  /* 0x000000141a1a7223 */ /* 0x000fe4000001001d */
[----:B------:R-:W-:Y:S01]  /*29a0*/  FADD.FTZ R32, R20, R32 ;  /* 0x0000002014207221 */ /* 0x000fe20000010000 */
[----:B------:R-:W-:Y:S01]  /*29b0*/  SHF.L.U32 R20, R44, 0x10, RZ ;  /* 0x000000102c147819 */ /* 0x000fe200000006ff */
[----:B0-----:R-:W-:Y:S01]  /*29c0*/  FADD.FTZ R69, -R63, 1 ;  /* 0x3f8000003f457421 */ /* 0x001fe20000010100 */
[----:B------:R-:W-:-:S03]  /*29d0*/  FMUL.FTZ R62, R62, R63 ;  /* 0x0000003f3e3e7220 */ /* 0x000fc60000410000 */
[----:B------:R-:W-:-:S04]  /*29e0*/  FFMA.FTZ R69, R24, R69, 1 ;  /* 0x3f80000018457423 */ /* 0x000fc80000010045 */
[----:B------:R-:W-:Y:S01]  /*29f0*/  FMUL.FTZ R24, R62, R69 ;  /* 0x000000453e187220 */ /* 0x000fe20000410000 */
[----:B------:R-:W-:-:S05]  /*2a00*/  SHF.L.U32 R69, R11, 0x10, RZ ;  /* 0x000000100b457819 */ /* 0x000fca00000006ff */
[----:B------:R-:W-:-:S04]  /*2a10*/  FADD.FTZ R62, -R14, R69 ;  /* 0x000000450e3e7221 */ /* 0x000fc80000010100 */
[----:B------:R-:W-:-:S04]  /*2a20*/  FMUL.FTZ R21, R62, R59 ;  /* 0x0000003b3e157220 */ /* 0x000fc80000410000 */
        /* <DEDUP_REMOVED lines=8> */
[----:B------:R-:W-:-:S03]  /*2ab0*/  SHF.L.U32 R69, R15, 0x10, RZ ;  /* 0x000000100f457819 */ /* 0x000fc600000006ff */
[----:B------:R-:W-:Y:S02]  /*2ac0*/  FMUL.FTZ R27, R27, R28 ;  /* 0x0000001c1b1b7220 */ /* 0x000fe40000410000 */
        /* <DEDUP_REMOVED lines=10> */
[----:B------:R-:W-:-:S03]  /*2b70*/  FMUL.FTZ R29, R18, R25 ;  /* 0x00000019121d7220 */ /* 0x000fc60000410000 */
[----:B------:R-:W-:Y:S01]  /*2b80*/  FMUL.FTZ R25, R20, R69 ;  /* 0x0000004514197220 */ /* 0x000fe20000410000 */
[----:B------:R-:W-:Y:S01]  /*2b90*/  FFMA.FTZ R26, R23, R29, R26 ;  /* 0x0000001d171a7223 */ /* 0x000fe2000001001a */
[----:B------:R-:W-:Y:S01]  /*2ba0*/  FADD.FTZ R32, R32, R29 ;  /* 0x0000001d20207221 */ /* 0x000fe20000010000 */
[-C--:B------:R-:W-:Y:S01]  /*2bb0*/  FMUL.FTZ R29, R19, R24.reuse ;  /* 0x00000018131d7220 */ /* 0x080fe20000410000 */
[C---:B------:R-:W-:Y:S01]  /*2bc0*/  FFMA.FTZ R23, R22.reuse, R24, R31 ;  /* 0x0000001816177223 */ /* 0x040fe2000001001f */
[----:B------:R-:W-:Y:S01]  /*2bd0*/  FADD.FTZ R24, R33, R24 ;  /* 0x0000001821187221 */ /* 0x000fe20000010000 */
[----:B------:R-:W-:Y:S01]  /*2be0*/  FFMA.FTZ R20, R21, R27, R60 ;  /* 0x0000001b15147223 */ /* 0x000fe2000001003c */
[----:B------:R-:W-:Y:S01]  /*2bf0*/  FFMA.FTZ R26, R22, R29, R26 ;  /* 0x0000001d161a7223 */ /* 0x000fe2000001001a */
[----:B------:R-:W-:Y:S01]  /*2c00*/  FADD.FTZ R32, R29, R32 ;  /* 0x000000201d207221 */ /* 0x000fe20000010000 */
[----:B------:R-:W-:Y:S01]  /*2c10*/  FMUL.FTZ R29, R18, R27 ;  /* 0x0000001b121d7220 */ /* 0x000fe20000410000 */
[----:B------:R-:W-:-:S03]  /*2c20*/  FADD.FTZ R22, R30, R27 ;  /* 0x0000001b1e167221 */ /* 0x000fc60000010000 */
[----:B------:R-:W-:Y:S01]  /*2c30*/  FFMA.FTZ R31, R21, R29, R26 ;  /* 0x0000001d151f7223 */ /* 0x000fe2000001001a */
[----:B------:R-:W-:Y:S01]  /*2c40*/  FADD.FTZ R32, R32, R29 ;  /* 0x0000001d20207221 */ /* 0x000fe20000010000 */
[-C--:B------:R-:W-:Y:S01]  /*2c50*/  FMUL.FTZ R29, R19, R25.reuse ;  /* 0x00000019131d7220 */ /* 0x080fe20000410000 */
[----:B------:R-:W-:Y:S01]  /*2c60*/  FFMA.FTZ R21, R28, R25, R23 ;  /* 0x000000191c157223 */ /* 0x000fe20000010017 */
[----:B------:R-:W-:Y:S02]  /*2c70*/  FADD.FTZ R23, R24, R25 ;  /* 0x0000001918177221 */ /* 0x000fe40000010000 */
[----:B------:R-:W-:Y:S01]  /*2c80*/  FFMA.FTZ R31, R28, R29, R31 ;  /* 0x0000001d1c1f7223 */ /* 0x000fe2000001001f */
[----:B------:R-:W-:-:S07]  /*2c90*/  FADD.FTZ R62, R29, R32 ;  /* 0x000000201d3e7221 */ /* 0x000fce0000010000 */
.L_x_80:
[----:B------:R-:W-:Y:S01]  /*2ca0*/  MOV R26, R62 ;  /* 0x0000003e001a7202 */ /* 0x000fe20000000f00 */
        /* <DEDUP_REMOVED lines=8> */
[----:B------:R-:W3:Y:S06]  /*2d30*/  S2R R60, SR_TID.X ;  /* 0x00000000003c7919 */ /* 0x000eec0000002100 */
[----:B0-----:R-:W-:Y:S01]  /*2d40*/  @!P0 FADD.FTZ R31, R24, R31 ;  /* 0x0000001f181f8221 */ /* 0x001fe20000010000 */
[----:B-1----:R-:W-:Y:S01]  /*2d50*/  ULEA UR4, UR8, UR4, 0x18 ;  /* 0x0000000408047291 */ /* 0x002fe2000f8ec0ff */
[----:B--2---:R-:W-:-:S03]  /*2d60*/  @!P0 FADD.FTZ R26, R25, R26 ;  /* 0x0000001a191a8221 */ /* 0x004fc60000010000 */
[----:B------:R-:W0:Y:S01]  /*2d70*/  SHFL.DOWN PT, R24, R31, 0x2, 0x1f ;  /* 0x08401f001f187f89 */ /* 0x000e2200000e0000 */
[----:B------:R-:W-:-:S03]  /*2d80*/  ISETP.GT.AND P0, PT, R0, 0x1d, PT ;  /* 0x0000001d0000780c */ /* 0x000fc60003f04270 */
[----:B------:R-:W1:Y:S01]  /*2d90*/  SHFL.DOWN PT, R25, R26, 0x2, 0x1f ;  /* 0x08401f001a197f89 */ /* 0x000e6200000e0000 */
[C---:B---3--:R-:W-:Y:S02]  /*2da0*/  LEA R62, R60.reuse, UR4, 0x4 ;  /* 0x000000043c3e7c11 */ /* 0x048fe4000f8e20ff */
[C---:B------:R-:W-:Y:S02]  /*2db0*/  ISETP.NE.AND P1, PT, R60.reuse, RZ, PT ;  /* 0x000000ff3c00720c */ /* 0x040fe40003f25270 */
[----:B------:R-:W-:Y:S01]  /*2dc0*/  ISETP.GT.U32.AND P3, PT, R60, 0x14, PT ;  /* 0x000000143c00780c */ /* 0x000fe20003f64070 */
[----:B------:R-:W-:Y:S04]  /*2dd0*/  STS.128 [R62], R20 ;  /* 0x000000143e007388 */ /* 0x000fe80000000c00 */
        /* <DEDUP_REMOVED lines=25> */
.L_x_82:
[----:B------:R-:W-:Y:S05]  /*2f70*/  BSYNC.RECONVERGENT B0 ;  /* 0x0000000000007941 */ /* 0x000fea0003800200 */
.L_x_81:
[----:B------:R-:W-:Y:S06]  /*2f80*/  BAR.SYNC.DEFER_BLOCKING 0x0 ;  /* 0x0000000000007b1d */ /* 0x000fec0000010000 */
[----:B------:R-:W-:Y:S04]  /*2f90*/  BSSY.RECONVERGENT B0, `(.L_x_83) ;  /* 0x0000035000007945 */ /* 0x000fe80003800200 */
[----:B------:R-:W-:Y:S05]  /*2fa0*/  @P1 BRA `(.L_x_84) ;  /* 0x0000000000cc1947 */ /* 0x000fea0003800000 */
[----:B------:R-:W-:-:S09]  /*2fb0*/  ULEA UR4, UR8, UR5, 0x18 ;  /* 0x0000000508047291 */ /* 0x000fd2000f8ec0ff */
[----:B-123--:R-:W1:Y:S04]  /*2fc0*/  LDS.128 R24, [UR4+0x20] ;  /* 0x00002004ff187984 */ /* 0x00ee680008000c00 */
        /* <DEDUP_REMOVED lines=9> */
[----:B0-----:R-:W-:Y:S02]  /*3060*/  FADD.FTZ R32, R28, R31 ;  /* 0x0000001f1c207221 */ /* 0x001fe40000010000 */
        /* <DEDUP_REMOVED lines=34> */
[----:B------:R-:W-:-:S03]  /*3290*/  FADD.FTZ R32, R32, R27 ;  /* 0x0000001b20207221 */ /* 0x000fc60000010000 */
[----:B0-----:R-:W-:Y:S01]  /*32a0*/  FADD.FTZ R63, R63, R28 ;  /* 0x0000001c3f3f7221 */ /* 0x001fe20000010000 */
[----:B------:R-:W-:-:S03]  /*32b0*/  FADD.FTZ R24, R32, R29 ;  /* 0x0000001d20187221 */ /* 0x000fc60000010000 */
[----:B------:R-:W-:Y:S01]  /*32c0*/  FADD.FTZ R32, R63, R30 ;  /* 0x0000001e3f207221 */ /* 0x000fe20000010000 */
[----:B------:R-:W-:-:S07]  /*32d0*/  FADD.FTZ R33, R24, R31 ;  /* 0x0000001f18217221 */ /* 0x000fce0000010000 */
.L_x_84:
[----:B------:R-:W-:Y:S05]  /*32e0*/  BSYNC.RECONVERGENT B0 ;  /* 0x0000000000007941 */ /* 0x000fea0003800200 */
.L_x_83:
[----:B------:R-:W-:Y:S06]  /*32f0*/  BAR.SYNC.DEFER_BLOCKING 0x0 ;  /* 0x0000000000007b1d */ /* 0x000fec0000010000 */
[----:B------:R-:W-:Y:S04]  /*3300*/  BSSY.RECONVERGENT B0, `(.L_x_85) ;  /* 0x000009d000007945 */ /* 0x000fe80003800200 */
[----:B------:R-:W-:Y:S05]  /*3310*/  @P3 BRA `(.L_x_86) ;  /* 0x00000008006c3947 */ /* 0x000fea0003800000 */
[----:B-123--:R-:W1:Y:S02]  /*3320*/  LDS.128 R24, [R62+0x150] ;  /* 0x000150003e187984 */ /* 0x00ee640000000c00 */
[----:B-1----:R-:W-:Y:S01]  /*3330*/  FADD.FTZ R29, R20, R24 ;  /* 0x00000018141d7221 */ /* 0x002fe20000010000 */
[----:B------:R-:W-:Y:S01]  /*3340*/  FADD.FTZ R28, R21, R25 ;  /* 0x00000019151c7221 */ /* 0x000fe20000010000 */
[----:B------:R-:W-:Y:S01]  /*3350*/  FADD.FTZ R31, R22, R26 ;  /* 0x0000001a161f7221 */ /* 0x000fe20000010000 */
[----:B------:R-:W-:Y:S02]  /*3360*/  FADD.FTZ R30, R23, R27 ;  /* 0x0000001b171e7221 */ /* 0x000fe40000010000 */
[----:B------:R-:W1:Y:S04]  /*3370*/  LDS.128 R20, [R62+0x2a0] ;  /* 0x0002a0003e147984 */ /* 0x000e680000000c00 */
[----:B------:R-:W2:Y:S01]  /*3380*/  LDS.128 R24, [R62+0x3f0] ;  /* 0x0003f0003e187984 */ /* 0x000ea20000000c00 */
[----:B-1----:R-:W-:Y:S01]  /*3390*/  FADD.FTZ R29, R29, R20 ;  /* 0x000000141d1d7221 */ /* 0x002fe20000010000 */
[----:B------:R-:W-:Y:S01]  /*33a0*/  FADD.FTZ R28, R28, R21 ;  /* 0x000000151c1c7221 */ /* 0x000fe20000010000 */
[----:B------:R-:W-:Y:S01]  /*33b0*/  FADD.FTZ R31, R31, R22 ;  /* 0x000000161f1f7221 */ /* 0x000fe20000010000 */
[----:B------:R-:W-:Y:S01]  /*33c0*/  FADD.FTZ R30, R30, R23 ;  /* 0x000000171e1e7221 */ /* 0x000fe20000010000 */
[----:B--2---:R-:W-:Y:S01]  /*33d0*/  FADD.FTZ R29, R29, R24 ;  /* 0x000000181d1d7221 */ /* 0x004fe20000010000 */
        /* <DEDUP_REMOVED lines=119> */
[----:B------:R-:W-:Y:S01]  /*3b50*/  LDS.128 R20, [R62+0x2610] ;  /* 0x002610003e147984 */ /* 0x000fe20000000c00 */
[----:B--2---:R-:W-:Y:S01]  /*3b60*/  FADD.FTZ R29, R29, R24 ;  /* 0x000000181d1d7221 */ /* 0x004fe20000010000 */
[----:B------:R-:W-:Y:S01]  /*3b70*/  FADD.FTZ R28, R28, R25 ;  /* 0x000000191c1c7221 */ /* 0x000fe20000010000 */
[----:B------:R-:W-:Y:S01]  /*3b80*/  FADD.FTZ R31, R31, R26 ;  /* 0x0000001a1f1f7221 */ /* 0x000fe20000010000 */
[----:B------:R-:W-:-:S02]  /*3b90*/  FADD.FTZ R30, R30, R27 ;  /* 0x0000001b1e1e7221 */ /* 0x000fc40000010000 */
[----:B------:R-:W1:Y:S02]  /*3ba0*/  LDS.128 R24, [R62+0x24c0] ;  /* 0x0024c0003e187984 */ /* 0x000e640000000c00 */
[----:B-1----:R-:W-:Y:S01]  /*3bb0*/  FADD.FTZ R29, R29, R24 ;  /* 0x000000181d1d7221 */ /* 0x002fe20000010000 */
[----:B------:R-:W-:Y:S01]  /*3bc0*/  FADD.FTZ R28, R28, R25 ;  /* 0x000000191c1c7221 */ /* 0x000fe20000010000 */
[----:B------:R-:W-:Y:S01]  /*3bd0*/  FADD.FTZ R31, R31, R26 ;  /* 0x0000001a1f1f7221 */ /* 0x000fe20000010000 */
[----:B------:R-:W-:Y:S01]  /*3be0*/  FADD.FTZ R68, R30, R27 ;  /* 0x0000001b1e447221 */ /* 0x000fe20000010000 */
[----:B------:R-:W-:Y:S01]  /*3bf0*/  FADD.FTZ R63, R29, R20 ;  /* 0x000000141d3f7221 */ /* 0x000fe20000010000 */
[----:B------:R-:W1:Y:S01]  /*3c00*/  LDS.128 R24, [R62+0x2760] ;  /* 0x002760003e187984 */ /* 0x000e620000000c00 */
[----:B------:R-:W-:Y:S01]  /*3c10*/  FADD.FTZ R20, R28, R21 ;  /* 0x000000151c147221 */ /* 0x000fe20000010000 */
[----:B------:R-:W-:Y:S01]  /*3c20*/  FADD.FTZ R21, R31, R22 ;  /* 0x000000161f157221 */ /* 0x000fe20000010000 */
[----:B------:R-:W-:Y:S01]  /*3c30*/  FADD.FTZ R68, R68, R23 ;  /* 0x0000001744447221 */ /* 0x000fe20000010000 */
        /* <DEDUP_REMOVED lines=9> */
.L_x_86:
[----:B------:R-:W-:Y:S05]  /*3cd0*/  BSYNC.RECONVERGENT B0 ;  /* 0x0000000000007941 */ /* 0x000fea0003800200 */
.L_x_85:
[----:B------:R-:W4:Y:S01]  /*3ce0*/  LDC R28, c[0x0][0x374] ;  /* 0x0000dd00ff1c7b82 */ /* 0x000f220000000800 */
[----:B------:R-:W-:Y:S01]  /*3cf0*/  BSSY.RECONVERGENT B0, `(.L_x_87) ;  /* 0x000001f000007945 */ /* 0x000fe20003800200 */
[----:B------:R-:W-:-:S06]  /*3d00*/  IMAD R61, R61, 0x15, R60 ;  /* 0x000000153d3d7824 */ /* 0x000fcc00078e023c */
[----:B------:R-:W5:Y:S02]  /*3d10*/  LDC R29, c[0x0][0x370] ;  /* 0x0000dc00ff1d7b82 */ /* 0x000f640000000800 */
[----:B-----5:R-:W-:Y:S01]  /*3d20*/  ISETP.GE.U32.AND P0, PT, R29, 0x2, PT ;  /* 0x000000021d00780c */ /* 0x020fe20003f06070 */
[----:B----4-:R-:W-:-:S12]  /*3d30*/  @P3 BRA `(.L_x_88) ;  /* 0x0000000000683947 */ /* 0x010fd80003800000 */
[----:B---3--:R-:W1:Y:S08]  /*3d40*/  LDC.64 R24, c[0x0][0x3f8] ;  /* 0x0000fe00ff187b82 */ /* 0x008e700000000a00 */
[----:B------:R-:W3:Y:S01]  /*3d50*/  LDC.64 R30, c[0x0][0x3d8] ;  /* 0x0000f600ff1e7b82 */ /* 0x000ee20000000a00 */
[----:B-12---:R-:W-:Y:S01]  /*3d60*/  IMAD.WIDE.U32 R26, R24, 0x3, RZ ;  /* 0x00000003181a7825 */ /* 0x006fe200078e00ff */
[----:B------:R-:W-:-:S04]  /*3d70*/  LEA R63, R25, R25, 0x1 ;  /* 0x00000019193f7211 */ /* 0x000fc800078e08ff */
[----:B------:R-:W-:Y:S01]  /*3d80*/  IADD3 R63, PT, PT, R27, R63, RZ ;  /* 0x0000003f1b3f7210 */ /* 0x000fe20007ffe0ff */
[----:B---3--:R-:W-:-:S03]  /*3d90*/  IMAD.WIDE R30, R61, 0x4, R30 ;  /* 0x000000043d1e7825 */ /* 0x008fc600078e021e */
[----:B------:R-:W-:Y:S02]  /*3da0*/  LEA.HI R60, P4, R63, R26, RZ, 0x1 ;  /* 0x0000001a3f3c7211 */ /* 0x000fe400078908ff */
[----:B------:R-:W-:Y:S02]  /*3db0*/  LEA.HI R61, P2, R25, R24, RZ, 0x1 ;  /* 0x00000018193d7211 */ /* 0x000fe400078508ff */
[C---:B------:R-:W-:Y:S01]  /*3dc0*/  LEA R26, P3, R24.reuse, R30, 0x2 ;  /* 0x0000001e181a7211 */ /* 0x040fe200078610ff */
[----:B------:R4:W-:Y:S01]  /*3dd0*/  REDG.E.ADD.F32.FTZ.RN.STRONG.GPU desc[UR6][R30.64], R20 ;  /* 0x000000141e0079a6 */ /* 0x0009e2000c12f306 */
[----:B------:R-:W-:Y:S02]  /*3de0*/  IADD3.X R63, PT, PT, RZ, R63, RZ, P4, !PT ;  /* 0x0000003fff3f7210 */ /* 0x000fe400027fe4ff */
[----:B------:R-:W-:Y:S02]  /*3df0*/  LEA.HI.X R27, R24, R31, R25, 0x2, P3 ;  /* 0x0000001f181b7211 */ /* 0x000fe400018f1419 */
[----:B------:R-:W-:-:S02]  /*3e00*/  IADD3.X R24, PT, PT, RZ, R25, RZ, P2, !PT ;  /* 0x00000019ff187210 */ /* 0x000fc400017fe4ff */
[C---:B------:R-:W-:Y:S02]  /*3e10*/  SHF.L.U32 R25, R60.reuse, 0x1, RZ ;  /* 0x000000013c197819 */ /* 0x040fe400000006ff */
[C---:B------:R-:W-:Y:S02]  /*3e20*/  SHF.L.U64.HI R69, R61.reuse, 0x1, R24 ;  /* 0x000000013d457819 */ /* 0x040fe40000010218 */
[----:B------:R-:W-:Y:S02]  /*3e30*/  SHF.L.U32 R61, R61, 0x1, RZ ;  /* 0x000000013d3d7819 */ /* 0x000fe400000006ff */
[----:B------:R-:W-:Y:S02]  /*3e40*/  SHF.L.U64.HI R63, R60, 0x1, R63 ;  /* 0x000000013c3f7819 */ /* 0x000fe4000001023f */
[----:B------:R-:W-:Y:S02]  /*3e50*/  LOP3.LUT R61, R61, 0xfffffffc, RZ, 0xc0, !PT ;  /* 0xfffffffc3d3d7812 */ /* 0x000fe400078ec0ff */
[----:B------:R-:W-:-:S02]  /*3e60*/  LOP3.LUT R25, R25, 0xfffffffc, RZ, 0xc0, !PT ;  /* 0xfffffffc19197812 */ /* 0x000fc400078ec0ff */
[----:B------:R-:W-:-:S04]  /*3e70*/  IADD3 R60, P2, PT, R30, R61, RZ ;  /* 0x0000003d1e3c7210 */ /* 0x000fc80007f5e0ff */
[----:B------:R-:W-:Y:S02]  /*3e80*/  IADD3.X R61, PT, PT, R31, R69, RZ, P2, !PT ;  /* 0x000000451f3d7210 */ /* 0x000fe400017fe4ff */
[----:B------:R-:W-:-:S03]  /*3e90*/  IADD3 R24, P2, PT, R30, R25, RZ ;  /* 0x000000191e187210 */ /* 0x000fc60007f5e0ff */
[----:B------:R4:W-:Y:S01]  /*3ea0*/  REDG.E.ADD.F32.FTZ.RN.STRONG.GPU desc[UR6][R60.64], R21 ;  /* 0x000000153c0079a6 */ /* 0x0009e2000c12f306 */
[----:B------:R-:W-:-:S03]  /*3eb0*/  IADD3.X R25, PT, PT, R31, R63, RZ, P2, !PT ;  /* 0x0000003f1f197210 */ /* 0x000fc600017fe4ff */
[----:B------:R4:W-:Y:S04]  /*3ec0*/  REDG.E.ADD.F32.FTZ.RN.STRONG.GPU desc[UR6][R26.64], R22 ;  /* 0x000000161a0079a6 */ /* 0x0009e8000c12f306 */
[----:B------:R4:W-:Y:S02]  /*3ed0*/  REDG.E.ADD.F32.FTZ.RN.STRONG.GPU desc[UR6][R24.64], R23 ;  /* 0x00000017180079a6 */ /* 0x0009e4000c12f306 */
.L_x_88:
[----:B------:R-:W-:Y:S05]  /*3ee0*/  BSYNC.RECONVERGENT B0 ;  /* 0x0000000000007941 */ /* 0x000fea0003800200 */
.L_x_87:
[----:B------:R-:W-:Y:S05]  /*3ef0*/  @!P0 BRA `(.L_x_89) ;  /* 0x0000000800988947 */ /* 0x000fea0003800000 */
[----:B------:R-:W5:Y:S01]  /*3f00*/  LDC.64 R74, c[0x0][0x3d0] ;  /* 0x0000f400ff4a7b82 */ /* 0x000f620000000a00 */
[----:B----4-:R-:W4:Y:S01]  /*3f10*/  S2R R31, SR_CTAID.Y ;  /* 0x00000000001f7919 */ /* 0x010f220000002600 */
[----:B------:R-:W-:Y:S02]  /*3f20*/  LOP3.LUT R21, R40, 0x1, RZ, 0xc0, !PT ;  /* 0x0000000128157812 */ /* 0x000fe400078ec0ff */
[----:B------:R-:W-:-:S03]  /*3f30*/  ISETP.GE.U32.AND P2, PT, R29, 0x8, PT ;  /* 0x000000081d00780c */ /* 0x000fc60003f46070 */
[----:B------:R-:W-:-:S04]  /*3f40*/  IMAD R22, R21, R28, RZ ;  /* 0x0000001c15167224 */ /* 0x000fc800078e02ff */
[----:B------:R-:W-:-:S05]  /*3f50*/  IMAD R20, R22, R29, RZ ;  /* 0x0000001d16147224 */ /* 0x000fca00078e02ff */
[----:B------:R-:W-:-:S05]  /*3f60*/  SHF.L.U32 R21, R20, 0x1, RZ ;  /* 0x0000000114157819 */ /* 0x000fca00000006ff */
[----:B-----5:R-:W-:Y:S01]  /*3f70*/  IMAD.WIDE R74, R21, 0x4, R74 ;  /* 0x00000004154a7825 */ /* 0x020fe200078e024a */
[----:B----4-:R-:W-:Y:S06]  /*3f80*/  @P1 BRA `(.L_x_90) ;  /* 0x0000000000501947 */ /* 0x010fec0003800000 */
[----:B------:R-:W4:Y:S01]  /*3f90*/  LDC.64 R20, c[0x0][0x3c8] ;  /* 0x0000f200ff147b82 */ /* 0x000f220000000a00 */
[----:B---3--:R-:W-:Y:S01]  /*3fa0*/  LOP3.LUT P0, R24, R40, 0x2, RZ, 0xc0, !PT ;  /* 0x0000000228187812 */ /* 0x008fe2000780c0ff */
[----:B------:R-:W-:Y:S01]  /*3fb0*/  IMAD R25, R3, R28, R31 ;  /* 0x0000001c03197224 */ /* 0x000fe200078e021f */
[----:B------:R-:W-:Y:S02]  /*3fc0*/  IADD3 R23, PT, PT, R22, R31, RZ ;  /* 0x0000001f16177210 */ /* 0x000fe40007ffe0ff */
[----:B-1----:R-:W-:-:S04]  /*3fd0*/  SEL R27, R29, RZ, !P0 ;  /* 0x000000ff1d1b7207 */ /* 0x002fc80004000000 */
[----:B------:R-:W-:Y:S01]  /*3fe0*/  ISETP.NE.AND P0, PT, R27, -0x1, PT ;  /* 0xffffffff1b00780c */ /* 0x000fe20003f05270 */
[----:B----4-:R-:W-:-:S04]  /*3ff0*/  IMAD.WIDE.U32 R20, R23, 0x4, R20 ;  /* 0x0000000417147825 */ /* 0x010fc800078e0014 */
        /* <DEDUP_REMOVED lines=8> */
.L_x_91:
[----:B----4-:R-:W3:Y:S04]  /*4080*/  LDG.E.STRONG.GPU R22, desc[UR6][R20.64] ;  /* 0x0000000614167981 */ /* 0x010ee8000c1ef900 */
[----:B---3--:R-:W-:Y:S01]  /*4090*/  CCTL.IVALL ;  /* 0x00000000ff00798f */ /* 0x008fe20002000000 */
[----:B------:R-:W-:Y:S05]  /*40a0*/  YIELD ;  /* 0x0000000000007946 */ /* 0x000fea0003800000 */
[----:B------:R-:W-:-:S13]  /*40b0*/  ISETP.NE.AND P0, PT, R22, R27, PT ;  /* 0x0000001b1600720c */ /* 0x000fda0003f05270 */
[----:B------:R-:W-:Y:S05]  /*40c0*/  @P0 BRA `(.L_x_91) ;  /* 0xfffffffc00ec0947 */ /* 0x000fea000383ffff */
.L_x_90:
[----:B------:R-:W-:Y:S05]  /*40d0*/  WARPSYNC.ALL ;  /* 0x0000000000007948 */ /* 0x000fea0003800000 */
[----:B------:R-:W-:Y:S01]  /*40e0*/  BAR.SYNC.DEFER_BLOCKING 0x0 ;  /* 0x0000000000007b1d */ /* 0x000fe20000010000 */
[----:B------:R-:W-:-:S05]  /*40f0*/  HFMA2 R30, -RZ, RZ, 0, 0 ;  /* 0x00000000ff1e7431 */ /* 0x000fca00000001ff */
[----:B------:R-:W-:Y:S05]  /*4100*/  @!P2 BRA `(.L_x_92) ;  /* 0x00000004001ca947 */ /* 0x000fea0003800000 */
[C-C-:B------:R-:W-:Y:S01]  /*4110*/  IMAD R73, R28.reuse, 0x3, R31.reuse ;  /* 0x000000031c497824 */ /* 0x140fe200078e021f */
[CC--:B------:R-:W-:Y:S01]  /*4120*/  LEA R71, R28.reuse, R31.reuse, 0x1 ;  /* 0x0000001f1c477211 */ /* 0x0c0fe200078e08ff */
[C-C-:B------:R-:W-:Y:S01]  /*4130*/  IMAD R69, R28.reuse, 0x6, R31.reuse ;  /* 0x000000061c457824 */ /* 0x140fe200078e021f */
[CC--:B----4-:R-:W-:Y:S01]  /*4140*/  LEA R23, R28.reuse, R31.reuse, 0x2 ;  /* 0x0000001f1c177211 */ /* 0x0d0fe200078e10ff */
[C-C-:B------:R-:W-:Y:S01]  /*4150*/  IMAD R25, R28.reuse, 0x7, R31.reuse ;  /* 0x000000071c197824 */ /* 0x140fe200078e021f */
[----:B------:R-:W-:Y:S01]  /*4160*/  IADD3 R61, PT, PT, R31, R28, RZ ;  /* 0x0000001c1f3d7210 */ /* 0x000fe20007ffe0ff */
[----:B-1----:R-:W-:Y:S01]  /*4170*/  IMAD R27, R28, 0x5, R31 ;  /* 0x000000051c1b7824 */ /* 0x002fe200078e021f */
[----:B------:R-:W-:Y:S01]  /*4180*/  IADD3 R22, PT, PT, -R3, RZ, RZ ;  /* 0x000000ff03167210 */ /* 0x000fe20007ffe1ff */
[----:B------:R-:W-:Y:S01]  /*4190*/  UMOV UR4, URZ ;  /* 0x000000ff00047c82 */ /* 0x000fe20008000000 */
[----:B------:R-:W-:Y:S02]  /*41a0*/  MOV R63, R31 ;  /* 0x0000001f003f7202 */ /* 0x000fe40000000f00 */
[----:B---3--:R-:W-:-:S07]  /*41b0*/  LOP3.LUT R24, R29, 0x7ffffff8, RZ, 0xc0, !PT ;  /* 0x7ffffff81d187812 */ /* 0x008fce00078ec0ff */
.L_x_93:
[----:B------:R-:W-:-:S13]  /*41c0*/  ISETP.EQ.OR P0, PT, R22, RZ, P1 ;  /* 0x000000ff1600720c */ /* 0x000fda0000f02670 */
[----:B------:R-:W-:-:S05]  /*41d0*/  @!P0 IMAD.WIDE.U32 R76, R63, 0x8, R74 ;  /* 0x000000083f4c8825 */ /* 0x000fca00078e004a */
[----:B------:R-:W0:Y:S01]  /*41e0*/  @!P0 LDG.E.64 R20, desc[UR6][R76.64] ;  /* 0x000000064c148981 */ /* 0x000e22000c1e1b00 */
[----:B------:R-:W-:Y:S01]  /*41f0*/  UIADD3 UR5, UPT, UPT, UR4, 0x1, URZ ;  /* 0x0000000104057890 */ /* 0x000fe2000fffe0ff */
[----:B0-----:R-:W-:Y:S01]  /*4200*/  @!P0 FADD.FTZ R32, R32, R20 ;  /* 0x0000001420208221 */ /* 0x001fe20000010000 */
[----:B------:R-:W-:-:S04]  /*4210*/  @!P0 FADD.FTZ R33, R33, R21 ;  /* 0x0000001521218221 */ /* 0x000fc80000010000 */
[----:B------:R-:W-:-:S13]  /*4220*/  ISETP.EQ.OR P0, PT, R3, UR5, P1 ;  /* 0x0000000503007c0c */ /* 0x000fda0008f02670 */
[----:B------:R-:W-:-:S05]  /*4230*/  @!P0 IMAD.WIDE.U32 R76, R61, 0x8, R74 ;  /* 0x000000083d4c8825 */ /* 0x000fca00078e004a */
[----:B------:R-:W3:Y:S01]  /*4240*/  @!P0 LDG.E.64 R20, desc[UR6][R76.64] ;  /* 0x000000064c148981 */ /* 0x000ee2000c1e1b00 */
[----:B------:R-:W-:Y:S01]  /*4250*/  UIADD3 UR5, UPT, UPT, UR4, 0x2, URZ ;  /* 0x0000000204057890 */ /* 0x000fe2000fffe0ff */
[----:B---3--:R-:W-:Y:S01]  /*4260*/  @!P0 FADD.FTZ R32, R32, R20 ;  /* 0x0000001420208221 */ /* 0x008fe20000010000 */
        /* <DEDUP_REMOVED lines=32> */
[----:B------:R-:W-:-:S06]  /*4470*/  @!P0 IMAD.WIDE.U32 R20, R25, 0x8, R74 ;  /* 0x0000000819148825 */ /* 0x000fcc00078e004a */
[----:B------:R-:W3:Y:S01]  /*4480*/  @!P0 LDG.E.64 R20, desc[UR6][R20.64] ;  /* 0x0000000614148981 */ /* 0x000ee2000c1e1b00 */
[----:B------:R-:W-:Y:S01]  /*4490*/  UIADD3 UR4, UPT, UPT, UR4, 0x8, URZ ;  /* 0x0000000804047890 */ /* 0x000fe2000fffe0ff */
[----:B------:R-:W-:Y:S02]  /*44a0*/  IADD3 R22, PT, PT, R22, 0x8, RZ ;  /* 0x0000000816167810 */ /* 0x000fe40007ffe0ff */
        /* <DEDUP_REMOVED lines=8> */
[----:B---3--:R-:W-:Y:S01]  /*4530*/  @!P0 FADD.FTZ R32, R32, R20 ;  /* 0x0000001420208221 */ /* 0x008fe20000010000 */
[----:B------:R-:W-:Y:S01]  /*4540*/  @!P0 FADD.FTZ R33, R33, R21 ;  /* 0x0000001521218221 */ /* 0x000fe20000010000 */
[----:B------:R-:W-:-:S13]  /*4550*/  ISETP.NE.AND P0, PT, R24, UR4, PT ;  /* 0x0000000418007c0c */ /* 0x000fda000bf05270 */
[----:B------:R-:W-:Y:S05]  /*4560*/  @P0 BRA `(.L_x_93) ;  /* 0xfffffffc00140947 */ /* 0x000fea000383ffff */
[----:B------:R-:W-:-:S07]  /*4570*/  MOV R30, R24 ;  /* 0x00000018001e7202 */ /* 0x000fce0000000f00 */
.L_x_92:
[----:B----4-:R-:W-:-:S13]  /*4580*/  LOP3.LUT P0, R20, R29, 0x7, RZ, 0xc0, !PT ;  /* 0x000000071d147812 */ /* 0x010fda000780c0ff */
[----:B------:R-:W-:Y:S05]  /*4590*/  @!P0 BRA `(.L_x_89) ;  /* 0x0000000000f08947 */ /* 0x000fea0003800000 */
[----:B------:R-:W-:-:S04]  /*45a0*/  IADD3 R20, PT, PT, R20, -0x1, RZ ;  /* 0xffffffff14147810 */ /* 0x000fc80007ffe0ff */
[----:B------:R-:W-:-:S13]  /*45b0*/  ISETP.GE.U32.AND P0, PT, R20, 0x3, PT ;  /* 0x000000031400780c */ /* 0x000fda0003f06070 */
[----:B------:R-:W-:Y:S05]  /*45c0*/  @!P0 BRA `(.L_x_94) ;  /* 0x0000000000708947 */ /* 0x000fea0003800000 */
[CC--:B------:R-:W-:Y:S02]  /*45d0*/  ISETP.EQ.OR P0, PT, R30.reuse, R3.reuse, P1 ;  /* 0x000000031e00720c */ /* 0x0c0fe40000f02670 */
[C---:B------:R-:W-:Y:S02]  /*45e0*/  IADD3 R22, PT, PT, R30.reuse, 0x1, RZ ;  /* 0x000000011e167810 */ /* 0x040fe40007ffe0ff */
[----:B---3--:R-:W-:Y:S02]  /*45f0*/  IADD3 R24, PT, PT, R30, 0x2, RZ ;  /* 0x000000021e187810 */ /* 0x008fe40007ffe0ff */
[-C--:B------:R-:W-:Y:S02]  /*4600*/  ISETP.EQ.OR P2, PT, R22, R3.reuse, P1 ;  /* 0x000000031600720c */ /* 0x080fe40000f42670 */
[----:B------:R-:W-:Y:S02]  /*4610*/  ISETP.EQ.OR P3, PT, R24, R3, P1 ;  /* 0x000000031800720c */ /* 0x000fe40000f62670 */
[----:B--2---:R-:W-:-:S03]  /*4620*/  IADD3 R26, PT, PT, R30, 0x3, RZ ;  /* 0x000000031e1a7810 */ /* 0x004fc60007ffe0ff */
[----:B------:R-:W-:Y:S01]  /*4630*/  @!P0 IMAD R21, R30, R28, R31 ;  /* 0x0000001c1e158224 */ /* 0x000fe200078e021f */
[----:B------:R-:W-:-:S03]  /*4640*/  ISETP.EQ.OR P4, PT, R26, R3, P1 ;  /* 0x000000031a00720c */ /* 0x000fc60000f82670 */
[----:B------:R-:W-:-:S04]  /*4650*/  @!P0 IMAD.WIDE.U32 R20, R21, 0x8, R74 ;  /* 0x0000000815148825 */ /* 0x000fc800078e004a */
[-CC-:B------:R-:W-:Y:S02]  /*4660*/  @!P2 IMAD R23, R22, R28.reuse, R31.reuse ;  /* 0x0000001c1617a224 */ /* 0x180fe400078e021f */
[----:B------:R-:W-:Y:S01]  /*4670*/  @!P3 IMAD R25, R24, R28, R31 ;  /* 0x0000001c1819b224 */ /* 0x000fe200078e021f */
[----:B------:R-:W0:Y:S01]  /*4680*/  @!P0 LDG.E.64 R20, desc[UR6][R20.64] ;  /* 0x0000000614148981 */ /* 0x000e22000c1e1b00 */
[----:B------:R-:W-:-:S04]  /*4690*/  @!P2 IMAD.WIDE.U32 R22, R23, 0x8, R74 ;  /* 0x000000081716a825 */ /* 0x000fc800078e004a */
[----:B------:R-:W-:Y:S02]  /*46a0*/  @!P3 IMAD.WIDE.U32 R24, R25, 0x8, R74 ;  /* 0x000000081918b825 */ /* 0x000fe400078e004a */
[----:B------:R-:W2:Y:S02]  /*46b0*/  @!P2 LDG.E.64 R22, desc[UR6][R22.64] ;  /* 0x000000061616a981 */ /* 0x000ea4000c1e1b00 */
[----:B-1----:R-:W-:Y:S02]  /*46c0*/  @!P4 IMAD R27, R26, R28, R31 ;  /* 0x0000001c1a1bc224 */ /* 0x002fe400078e021f */
[----:B------:R-:W3:Y:S02]  /*46d0*/  @!P3 LDG.E.64 R24, desc[UR6][R24.64] ;  /* 0x000000061818b981 */ /* 0x000ee4000c1e1b00 */
[----:B------:R-:W-:-:S06]  /*46e0*/  @!P4 IMAD.WIDE.U32 R26, R27, 0x8, R74 ;  /* 0x000000081b1ac825 */ /* 0x000fcc00078e004a */
        /* <DEDUP_REMOVED lines=10> */
.L_x_94:
[----:B------:R-:W-:-:S13]  /*4790*/  LOP3.LUT P0, R20, R29, 0x3, RZ, 0xc0, !PT ;  /* 0x000000031d147812 */ /* 0x000fda000780c0ff */
[----:B------:R-:W-:Y:S05]  /*47a0*/  @!P0 BRA `(.L_x_89) ;  /* 0x00000000006c8947 */ /* 0x000fea0003800000 */
[----:B------:R-:W-:Y:S02]  /*47b0*/  ISETP.NE.AND P0, PT, R20, 0x1, PT ;  /* 0x000000011400780c */ /* 0x000fe40003f05270 */
[----:B------:R-:W-:-:S11]  /*47c0*/  LOP3.LUT R29, R29, 0x1, RZ, 0xc0, !PT ;  /* 0x000000011d1d7812 */ /* 0x000fd600078ec0ff */
[----:B------:R-:W-:Y:S05]  /*47d0*/  @!P0 BRA `(.L_x_95) ;  /* 0x0000000000388947 */ /* 0x000fea0003800000 */
[C---:B------:R-:W-:Y:S02]  /*47e0*/  IADD3 R20, PT, PT, R30.reuse, 0x1, RZ ;  /* 0x000000011e147810 */ /* 0x040fe40007ffe0ff */
[-C--:B------:R-:W-:Y:S02]  /*47f0*/  ISETP.EQ.OR P2, PT, R30, R3.reuse, P1 ;  /* 0x000000031e00720c */ /* 0x080fe40000f42670 */
[----:B------:R-:W-:-:S11]  /*4800*/  ISETP.EQ.OR P0, PT, R20, R3, P1 ;  /* 0x000000031400720c */ /* 0x000fd60000f02670 */
[-CC-:B------:R-:W-:Y:S02]  /*4810*/  @!P2 IMAD R21, R30, R28.reuse, R31.reuse ;  /* 0x0000001c1e15a224 */ /* 0x180fe400078e021f */
[----:B------:R-:W-:Y:S02]  /*4820*/  @!P0 IMAD R23, R20, R28, R31 ;  /* 0x0000001c14178224 */ /* 0x000fe400078e021f */
[----:B------:R-:W-:-:S04]  /*4830*/  @!P2 IMAD.WIDE.U32 R20, R21, 0x8, R74 ;  /* 0x000000081514a825 */ /* 0x000fc800078e004a */
[----:B------:R-:W-:Y:S02]  /*4840*/  @!P0 IMAD.WIDE.U32 R22, R23, 0x8, R74 ;  /* 0x0000000817168825 */ /* 0x000fe400078e004a */
[----:B------:R-:W0:Y:S04]  /*4850*/  @!P2 LDG.E.64 R20, desc[UR6][R20.64] ;  /* 0x000000061414a981 */ /* 0x000e28000c1e1b00 */
[----:B------:R-:W4:Y:S01]  /*4860*/  @!P0 LDG.E.64 R22, desc[UR6][R22.64] ;  /* 0x0000000616168981 */ /* 0x000f22000c1e1b00 */
[----:B------:R-:W-:Y:S01]  /*4870*/  IADD3 R30, PT, PT, R30, 0x2, RZ ;  /* 0x000000021e1e7810 */ /* 0x000fe20007ffe0ff */
[----:B0--3--:R-:W-:Y:S01]  /*4880*/  @!P2 FADD.FTZ R32, R32, R20 ;  /* 0x000000142020a221 */ /* 0x009fe20000010000 */
[----:B------:R-:W-:-:S03]  /*4890*/  @!P2 FADD.FTZ R33, R33, R21 ;  /* 0x000000152121a221 */ /* 0x000fc60000010000 */
[----:B----4-:R-:W-:Y:S01]  /*48a0*/  @!P0 FADD.FTZ R32, R32, R22 ;  /* 0x0000001620208221 */ /* 0x010fe20000010000 */
[----:B------:R-:W-:-:S07]  /*48b0*/  @!P0 FADD.FTZ R33, R33, R23 ;  /* 0x0000001721218221 */ /* 0x000fce0000010000 */
.L_x_95:
[----:B------:R-:W-:Y:S01]  /*48c0*/  ISETP.EQ.OR P0, PT, R30, R3, P1 ;  /* 0x000000031e00720c */ /* 0x000fe20000f02670 */
        /* <DEDUP_REMOVED lines=8> */
.L_x_96:
[----:B------:R-:W-:Y:S05]  /*4950*/  BSYNC.RECONVERGENT B0 ;  /* 0x0000000000007941 */ /* 0x000fea0003800200 */
.L_x_89:
[----:B------:R-:W5:Y:S01]  /*4960*/  S2UR UR5, SR_CgaCtaId ;  /* 0x00000000000579c3 */ /* 0x000f620000008800 */
[----:B------:R-:W-:Y:S01]  /*4970*/  UMOV UR4, 0x400 ;  /* 0x0000040000047882 */ /* 0x000fe20000000000 */
[----:B------:R-:W-:Y:S02]  /*4980*/  SHF.L.U32 R39, R39, 0x10, RZ ;  /* 0x0000001027277819 */ /* 0x000fe400000006ff */
[----:B------:R-:W-:Y:S02]  /*4990*/  SHF.L.U32 R57, R57, 0x10, RZ ;  /* 0x0000001039397819 */ /* 0x000fe400000006ff */
[----:B----4-:R-:W-:Y:S01]  /*49a0*/  SHF.L.U32 R23, R38, 0x10, RZ ;  /* 0x0000001026177819 */ /* 0x010fe200000006ff */
[----:B------:R-:W-:Y:S01]  /*49b0*/  FADD.FTZ R22, -R14, R39 ;  /* 0x000000270e167221 */ /* 0x000fe20000010100 */
[----:B------:R-:W-:Y:S01]  /*49c0*/  SHF.L.U32 R58, R58, 0x10, RZ ;  /* 0x000000103a3a7819 */ /* 0x000fe200000006ff */
[----:B---3--:R-:W-:Y:S01]  /*49d0*/  FADD.FTZ R24, -R14, R57 ;  /* 0x000000390e187221 */ /* 0x008fe20000010100 */
[----:B------:R-:W-:Y:S01]  /*49e0*/  SHF.L.U32 R37, R37, 0x10, RZ ;  /* 0x0000001025257819 */ /* 0x000fe200000006ff */
[-C--:B------:R-:W-:Y:S01]  /*49f0*/  FMUL.FTZ R25, R22, R59.reuse ;  /* 0x0000003b16197220 */ /* 0x080fe20000410000 */
[----:B------:R-:W-:Y:S01]  /*4a00*/  SHF.L.U32 R55, R55, 0x10, RZ ;  /* 0x0000001037377819 */ /* 0x000fe200000006ff */
[----:B------:R-:W-:Y:S01]  /*4a10*/  FMUL.FTZ R22, R24, R59 ;  /* 0x0000003b18167220 */ /* 0x000fe20000410000 */
[----:B------:R-:W-:-:S02]  /*4a20*/  SHF.L.U32 R35, R35, 0x10, RZ ;  /* 0x0000001023237819 */ /* 0x000fc400000006ff */
[----:B------:R-:W-:Y:S01]  /*4a30*/  SHF.L.U32 R53, R53, 0x10, RZ ;  /* 0x0000001035357819 */ /* 0x000fe200000006ff */
[----:B-----5:R-:W-:Y:S01]  /*4a40*/  ULEA UR4, UR5, UR4, 0x18 ;  /* 0x0000000405047291 */ /* 0x020fe2000f8ec0ff */
[----:B------:R-:W3:Y:S08]  /*4a50*/  LDCU.U8 UR5, c[0x0][0x414] ;  /* 0x00008280ff0577ac */ /* 0x000ef00008000000 */
[----:B------:R-:W-:Y:S01]  /*4a60*/  @!P1 STS.64 [UR4+0xc8], R32 ;  /* 0x0000c820ff009988 */ /* 0x000fe20008000a04 */
[----:B------:R-:W-:Y:S01]  /*4a70*/  BAR.SYNC.DEFER_BLOCKING 0x0 ;  /* 0x0000000000007b1d */ /* 0x000fe20000010000 */
[----:B---3--:R-:W-:-:S05]  /*4a80*/  UISETP.NE.AND UP0, UPT, UR5, URZ, UPT ;  /* 0x000000ff0500728c */ /* 0x008fca000bf05270 */
[----:B------:R-:W3:Y:S01]  /*4a90*/  LDS.64 R20, [UR4+0xc8] ;  /* 0x0000c804ff147984 */ /* 0x000ee20008000a00 */
[----:B------:R-:W3:Y:S02]  /*4aa0*/  LDCU UR4, c[0x0][0x42c] ;  /* 0x00008580ff0477ac */ /* 0x000ee40008000800 */
[----:B---3--:R-:W-:Y:S01]  /*4ab0*/  FMUL.FTZ R20, R20, UR4 ;  /* 0x0000000414147c20 */ /* 0x008fe20008410000 */
[----:B------:R-:W-:Y:S01]  /*4ac0*/  FMUL.FTZ R21, R21, UR4 ;  /* 0x0000000415157c20 */ /* 0x000fe20008410000 */
[----:B------:R-:W-:Y:S06]  /*4ad0*/  BRA.U !UP0, `(.L_x_97) ;  /* 0x0000000108487547 */ /* 0x000fec000b800000 */
[----:B------:R-:W-:Y:S01]  /*4ae0*/  FFMA.FTZ R24, R18, R25, R16 ;  /* 0x0000001912187223 */ /* 0x000fe20000010010 */
[----:B--2---:R-:W-:-:S03]  /*4af0*/  FFMA.FTZ R26, R19, R22, R17 ;  /* 0x00000016131a7223 */ /* 0x004fc60000010011 */
[----:B-1----:R-:W-:Y:S01]  /*4b00*/  FMUL.FTZ R27, R24, -1.4426950216293334961 ;  /* 0xbfb8aa3b181b7820 */ /* 0x002fe20000410000 */
[----:B------:R-:W-:-:S05]  /*4b10*/  FMUL.FTZ R31, R26, -1.4426950216293334961 ;  /* 0xbfb8aa3b1a1f7820 */ /* 0x000fca0000410000 */
[----:B------:R-:W1:Y:S08]  /*4b20*/  MUFU.EX2 R27, R27 ;  /* 0x0000001b001b7308 */ /* 0x000e700000000800 */
[----:B------:R-:W0:Y:S01]  /*4b30*/  MUFU.EX2 R31, R31 ;  /* 0x0000001f001f7308 */ /* 0x000e220000000800 */
[----:B-1----:R-:W-:-:S07]  /*4b40*/  FADD.FTZ R29, R27, 1 ;  /* 0x3f8000001b1d7421 */ /* 0x002fce0000010000 */
[----:B------:R-:W1:Y:S01]  /*4b50*/  MUFU.RCP R30, R29 ;  /* 0x0000001d001e7308 */ /* 0x000e620000001000 */
[----:B0-----:R-:W-:-:S07]  /*4b60*/  FADD.FTZ R32, R31, 1 ;  /* 0x3f8000001f207421 */ /* 0x001fce0000010000 */
[----:B------:R-:W0:Y:S01]  /*4b70*/  MUFU.RCP R33, R32 ;  /* 0x0000002000217308 */ /* 0x000e220000001000 */
[----:B-1----:R-:W-:Y:S01]  /*4b80*/  FADD.FTZ R39, -R30, 1 ;  /* 0x3f8000001e277421 */ /* 0x002fe20000010100 */
[----:B------:R-:W-:-:S03]  /*4b90*/  FMUL.FTZ R23, R23, R30 ;  /* 0x0000001e17177220 */ /* 0x000fc60000410000 */
[----:B------:R-:W-:Y:S01]  /*4ba0*/  FFMA.FTZ R24, R24, R39, 1 ;  /* 0x3f80000018187423 */ /* 0x000fe20000010027 */
[----:B0-----:R-:W-:Y:S01]  /*4bb0*/  FADD.FTZ R57, -R33, 1 ;  /* 0x3f80000021397421 */ /* 0x001fe20000010100 */
[----:B------:R-:W-:Y:S02]  /*4bc0*/  FMUL.FTZ R58, R58, R33 ;  /* 0x000000213a3a7220 */ /* 0x000fe40000410000 */
[----:B------:R-:W-:Y:S01]  /*4bd0*/  FMUL.FTZ R23, R23, R24 ;  /* 0x0000001817177220 */ /* 0x000fe20000410000 */
[----:B------:R-:W-:-:S04]  /*4be0*/  FFMA.FTZ R57, R26, R57, 1 ;  /* 0x3f8000001a397423 */ /* 0x000fc80000010039 */
[----:B------:R-:W-:-:S07]  /*4bf0*/  FMUL.FTZ R58, R58, R57 ;  /* 0x000000393a3a7220 */ /* 0x000fce0000410000 */
.L_x_97:
[----:B------:R-:W3:Y:S01]  /*4c00*/  LDCU UR4, c[0x0][0x41c] ;  /* 0x00008380ff0477ac */ /* 0x000ee20008000800 */
[----:B-1----:R-:W-:Y:S01]  /*4c10*/  SHF.L.U32 R27, R11, 0x10, RZ ;  /* 0x000000100b1b7819 */ /* 0x002fe200000006ff */
[C---:B------:R-:W-:Y:S01]  /*4c20*/  FADD.FTZ R37, -R14.reuse, R37 ;  /* 0x000000250e257221 */ /* 0x040fe20000010100 */
[----:B------:R-:W-:Y:S01]  /*4c30*/  SHF.L.U32 R5, R5, 0x10, RZ ;  /* 0x0000001005057819 */ /* 0x000fe200000006ff */
[----:B------:R-:W1:Y:S01]  /*4c40*/  LDCU.64 UR8, c[0x0][0x400] ;  /* 0x00008000ff0877ac */ /* 0x000e620008000a00 */
[----:B------:R-:W-:Y:S01]  /*4c50*/  SHF.L.U32 R13, R13, 0x10, RZ ;  /* 0x000000100d0d7819 */ /* 0x000fe200000006ff */
[C---:B------:R-:W-:Y:S01]  /*4c60*/  FADD.FTZ R55, -R14.reuse, R55 ;  /* 0x000000370e377221 */ /* 0x040fe20000010100 */
[----:B------:R-:W-:Y:S01]  /*4c70*/  SHF.L.U32 R51, R51, 0x10, RZ ;  /* 0x0000001033337819 */ /* 0x000fe200000006ff */
[C---:B------:R-:W-:Y:S01]  /*4c80*/  FADD.FTZ R74, -R14.reuse, R5 ;  /* 0x000000050e4a7221 */ /* 0x040fe20000010100 */
[----:B------:R-:W-:Y:S01]  /*4c90*/  SHF.L.U32 R49, R49, 0x10, RZ ;  /* 0x0000001031317819 */ /* 0x000fe200000006ff */
[C---:B------:R-:W-:Y:S01]  /*4ca0*/  FADD.FTZ R70, -R14.reuse, R35 ;  /* 0x000000230e467221 */ /* 0x040fe20000010100 */
[----:B------:R-:W-:Y:S01]  /*4cb0*/  SHF.L.U32 R7, R7, 0x10, RZ ;  /* 0x0000001007077819 */ /* 0x000fe200000006ff */
[C---:B0-----:R-:W-:Y:S01]  /*4cc0*/  FADD.FTZ R32, -R14.reuse, R53 ;  /* 0x000000350e207221 */ /* 0x041fe20000010100 */
[----:B------:R-:W-:Y:S01]  /*4cd0*/  SHF.L.U32 R47, R47, 0x10, RZ ;  /* 0x000000102f2f7819 */ /* 0x000fe200000006ff */
[C---:B------:R-:W-:Y:S01]  /*4ce0*/  FADD.FTZ R76, -R14.reuse, R13 ;  /* 0x0000000d0e4c7221 */ /* 0x040fe20000010100 */
[----:B------:R-:W-:Y:S01]  /*4cf0*/  SHF.L.U32 R9, R9, 0x10, RZ ;  /* 0x0000001009097819 */ /* 0x000fe200000006ff */
[C---:B------:R-:W-:Y:S01]  /*4d00*/  FADD.FTZ R72, -R14.reuse, R51 ;  /* 0x000000330e487221 */ /* 0x040fe20000010100 */
[----:B------:R-:W-:Y:S01]  /*4d10*/  SHF.L.U32 R45, R45, 0x10, RZ ;  /* 0x000000102d2d7819 */ /* 0x000fe200000006ff */
[----:B---3--:R-:W-:Y:S01]  /*4d20*/  IMAD R3, R3, UR4, R42 ;  /* 0x0000000403037c24 */ /* 0x008fe2000f8e022a */
[----:B------:R-:W-:Y:S01]  /*4d30*/  SHF.L.U32 R15, R15, 0x10, RZ ;  /* 0x000000100f0f7819 */ /* 0x000fe200000006ff */
[C---:B------:R-:W-:Y:S01]  /*4d40*/  FADD.FTZ R68, -R14.reuse, R49 ;  /* 0x000000310e447221 */ /* 0x040fe20000010100 */
[C---:B------:R-:W-:Y:S01]  /*4d50*/  FADD.FTZ R62, -R14.reuse, R7 ;  /* 0x000000070e3e7221 */ /* 0x040fe20000010100 */
[C---:B------:R-:W-:Y:S01]  /*4d60*/  FADD.FTZ R24, -R14.reuse, R47 ;  /* 0x0000002f0e187221 */ /* 0x040fe20000010100 */
[C---:B-1----:R-:W-:Y:S01]  /*4d70*/  ISETP.GE.U32.AND P0, PT, R3.reuse, UR8, PT ;  /* 0x0000000803007c0c */ /* 0x042fe2000bf06070 */
[C---:B------:R-:W-:Y:S01]  /*4d80*/  FADD.FTZ R60, -R14.reuse, R9 ;  /* 0x000000090e3c7221 */ /* 0x040fe20000010100 */
[----:B------:R-:W-:Y:S01]  /*4d90*/  SHF.R.S32.HI R11, RZ, 0x1f, R3 ;  /* 0x0000001fff0b7819 */ /* 0x000fe20000011403 */
[C---:B--2---:R-:W-:Y:S01]  /*4da0*/  FADD.FTZ R26, -R14.reuse, R45 ;  /* 0x0000002d0e1a7221 */ /* 0x044fe20000010100 */
[----:B------:R-:W-:Y:S01]  /*4db0*/  IADD3 R5, PT, PT, R3, 0x20, RZ ;  /* 0x0000002003057810 */ /* 0x000fe20007ffe0ff */
[C---:B------:R-:W-:Y:S01]  /*4dc0*/  FADD.FTZ R30, -R14.reuse, R27 ;  /* 0x0000001b0e1e7221 */ /* 0x040fe20000010100 */
[----:B------:R-:W-:Y:S01]  /*4dd0*/  ISETP.GE.AND.EX P0, PT, R11, UR9, PT, P0 ;  /* 0x000000090b007c0c */ /* 0x000fe2000bf06300 */
[----:B------:R-:W-:Y:S01]  /*4de0*/  FADD.FTZ R38, -R14, R15 ;  /* 0x0000000f0e267221 */ /* 0x000fe20000010100 */
[----:B------:R-:W-:Y:S01]  /*4df0*/  ISETP.GE.U32.AND P1, PT, R5, UR8, PT ;  /* 0x0000000805007c0c */ /* 0x000fe2000bf26070 */
[C---:B------:R-:W-:Y:S01]  /*4e00*/  FFMA.FTZ R25, R20.reuse, R25, R21 ;  /* 0x0000001914197223 */ /* 0x040fe20000010015 */
[----:B------:R-:W-:Y:S01]  /*4e10*/  SHF.R.S32.HI R7, RZ, 0x1f, R5 ;  /* 0x0000001fff077819 */ /* 0x000fe20000011405 */
[----:B------:R-:W-:Y:S01]  /*4e20*/  FFMA.FTZ R14, R20, R22, R21 ;  /* 0x00000016140e7223 */ /* 0x000fe20000010015 */
[----:B------:R-:W-:Y:S01]  /*4e30*/  BSSY.RECONVERGENT B0, `(.L_x_98) ;  /* 0x0000015000007945 */ /* 0x000fe20003800200 */
[----:B------:R-:W-:Y:S01]  /*4e40*/  FFMA.FTZ R22, R18, R23, -R25 ;  /* 0x0000001712167223 */ /* 0x000fe20000010819 */
[----:B------:R-:W-:Y:S01]  /*4e50*/  ISETP.GE.AND.EX P1, PT, R7, UR9, PT, P1 ;  /* 0x0000000907007c0c */ /* 0x000fe2000bf26310 */
[-C--:B------:R-:W-:Y:S01]  /*4e60*/  FMUL.FTZ R37, R37, R59.reuse ;  /* 0x0000003b25257220 */ /* 0x080fe20000410000 */
[----:B------:R-:W-:Y:S01]  /*4e70*/  FMUL.FTZ R55, R55, R59 ;  /* 0x0000003b37377220 */ /* 0x000fe20000410000 */
[----:B------:R-:W-:-:S02]  /*4e80*/  FFMA.FTZ R9, R19, R58, -R14 ;  /* 0x0000003a13097223 */ /* 0x000fc4000001080e */
[----:B------:R-:W-:Y:S08]  /*4e90*/  @P0 BRA `(.L_x_99) ;  /* 0x0000000000380947 */ /* 0x000ff00003800000 */
[----:B------:R-:W0:Y:S01]  /*4ea0*/  LDCU.64 UR10, c[0x0][0x3f8] ;  /* 0x00007f00ff0a77ac */ /* 0x000e220008000a00 */
[----:B------:R-:W-:Y:S01]  /*4eb0*/  MOV R14, R64 ;  /* 0x00000040000e7202 */ /* 0x000fe20000000f00 */
[----:B------:R-:W-:Y:S01]  /*4ec0*/  FMUL.FTZ R9, R9, R59 ;  /* 0x0000003b09097220 */ /* 0x000fe20000410000 */
[----:B------:R-:W-:Y:S01]  /*4ed0*/  MOV R15, R67 ;  /* 0x00000043000f7202 */ /* 0x000fe20000000f00 */
[----:B------:R-:W1:Y:S01]  /*4ee0*/  LDCU.64 UR4, c[0x0][0x380] ;  /* 0x00007000ff0477ac */ /* 0x000e620008000a00 */
[----:B0-----:R-:W-:Y:S02]  /*4ef0*/  IMAD R58, R11, UR10, RZ ;  /* 0x0000000a0b3a7c24 */ /* 0x001fe4000f8e02ff */
        /* <DEDUP_REMOVED lines=8> */
.L_x_99:
[----:B------:R-:W-:Y:S05]  /*4f80*/  BSYNC.RECONVERGENT B0 ;  /* 0x0000000000007941 */ /* 0x000fea0003800200 */
.L_x_98:
[----:B0-----:R-:W-:Y:S01]  /*4f90*/  SHF.L.U32 R9, R36, 0x10, RZ ;  /* 0x0000001024097819 */ /* 0x001fe200000006ff */
[C-C-:B------:R-:W-:Y:S01]  /*4fa0*/  FFMA.FTZ R27, R20.reuse, R37, R21.reuse ;  /* 0x00000025141b7223 */ /* 0x140fe20000010015 */
[----:B------:R-:W-:Y:S01]  /*4fb0*/  FFMA.FTZ R29, R20, R55, R21 ;  /* 0x00000037141d7223 */ /* 0x000fe20000010015 */
[----:B------:R-:W-:Y:S01]  /*4fc0*/  SHF.L.U32 R56, R56, 0x10, RZ ;  /* 0x0000001038387819 */ /* 0x000fe200000006ff */
        /* <DEDUP_REMOVED lines=19> */
.L_x_100:
[----:B------:R-:W-:Y:S01]  /*5100*/  BSSY.RECONVERGENT B0, `(.L_x_101) ;  /* 0x0000012000007945 */ /* 0x000fe20003800200 */
[----:B------:R-:W-:Y:S01]  /*5110*/  FFMA.FTZ R22, R18, R9, -R27 ;  /* 0x0000000912167223 */ /* 0x000fe2000001081b */
[----:B------:R-:W-:Y:S02]  /*5120*/  FFMA.FTZ R56, R19, R56, -R29 ;  /* 0x0000003813387223 */ /* 0x000fe4000001081d */
[----:B------:R-:W-:Y:S05]  /*5130*/  @P1 BRA `(.L_x_102) ;  /* 0x0000000000381947 */ /* 0x000fea0003800000 */
[----:B------:R-:W0:Y:S01]  /*5140*/  LDCU.64 UR4, c[0x0][0x3f8] ;  /* 0x00007f00ff0477ac */ /* 0x000e220008000a00 */
[----:B------:R-:W-:Y:S02]  /*5150*/  MOV R14, R64 ;  /* 0x00000040000e7202 */ /* 0x000fe40000000f00 */
[----:B------:R-:W-:Y:S01]  /*5160*/  MOV R15, R67 ;  /* 0x00000043000f7202 */ /* 0x000fe20000000f00 */
[----:B------:R-:W1:Y:S01]  /*5170*/  LDCU.64 UR10, c[0x0][0x380] ;  /* 0x00007000ff0a77ac */ /* 0x000e620008000a00 */
[----:B0-----:R-:W-:Y:S02]  /*5180*/  IMAD R36, R7, UR4, RZ ;  /* 0x0000000407247c24 */ /* 0x001fe4000f8e02ff */
[----:B------:R-:W-:-:S04]  /*5190*/  IMAD.WIDE.U32 R14, R5, UR4, R14 ;  /* 0x00000004050e7c25 */ /* 0x000fc8000f8e000e */
[----:B------:R-:W-:Y:S02]  /*51a0*/  IMAD R7, R5, UR5, R36 ;  /* 0x0000000505077c24 */ /* 0x000fe4000f8e0224 */
[-C--:B------:R-:W-:Y:S01]  /*51b0*/  FMUL.FTZ R36, R22, R59.reuse ;  /* 0x0000003b16247220 */ /* 0x080fe20000410000 */
[----:B------:R-:W-:Y:S01]  /*51c0*/  FMUL.FTZ R5, R56, R59 ;  /* 0x0000003b38057220 */ /* 0x000fe20000410000 */
[C---:B-1----:R-:W-:Y:S02]  /*51d0*/  LEA R22, P0, R14.reuse, UR10, 0x1 ;  /* 0x0000000a0e167c11 */ /* 0x042fe4000f8008ff */
[----:B------:R-:W-:Y:S02]  /*51e0*/  IADD3 R7, PT, PT, R15, R7, RZ ;  /* 0x000000070f077210 */ /* 0x000fe40007ffe0ff */
[----:B------:R-:W-:Y:S02]  /*51f0*/  F2FP.BF16.F32.PACK_AB R5, R5, R36 ;  /* 0x000000240505723e */ /* 0x000fe400000010ff */
[----:B------:R-:W-:-:S05]  /*5200*/  LEA.HI.X R23, R14, UR11, R7, 0x1, P0 ;  /* 0x0000000b0e177c11 */ /* 0x000fca00080f0c07 */
[----:B------:R0:W-:Y:S02]  /*5210*/  STG.E desc[UR6][R22.64], R5 ;  /* 0x0000000516007986 */ /* 0x0001e4000c101906 */
.L_x_102:
[----:B------:R-:W-:Y:S05]  /*5220*/  BSYNC.RECONVERGENT B0 ;  /* 0x0000000000007941 */ /* 0x000fea0003800200 */
.L_x_101:
[-C--:B------:R-:W-:Y:S01]  /*5230*/  FMUL.FTZ R13, R30, R59.reuse ;  /* 0x0000003b1e0d7220 */ /* 0x080fe20000410000 */
[----:B0-----:R-:W-:Y:S01]  /*5240*/  SHF.L.U32 R5, R34, 0x10, RZ ;  /* 0x0000001022057819 */ /* 0x001fe200000006ff */
[-C--:B------:R-:W-:Y:S01]  /*5250*/  FMUL.FTZ R33, R70, R59.reuse ;  /* 0x0000003b46217220 */ /* 0x080fe20000410000 */
[----:B------:R-:W-:Y:S01]  /*5260*/  SHF.L.U32 R54, R54, 0x10, RZ ;  /* 0x0000001036367819 */ /* 0x000fe200000006ff */
[-C--:B------:R-:W-:Y:S01]  /*5270*/  FMUL.FTZ R76, R76, R59.reuse ;  /* 0x0000003b4c4c7220 */ /* 0x080fe20000410000 */
        /* <DEDUP_REMOVED lines=8> */
[----:B------:R-:W-:Y:S01]  /*5300*/  FMUL.FTZ R36, R32, R59 ;  /* 0x0000003b20247220 */ /* 0x000fe20000410000 */
        /* <DEDUP_REMOVED lines=19> */
.L_x_103:
[C---:B------:R-:W-:Y:S01]  /*5440*/  IADD3 R53, PT, PT, R3.reuse, 0x40, RZ ;  /* 0x0000004003357810 */ /* 0x040fe20007ffe0ff */
[C-C-:B------:R-:W-:Y:S01]  /*5450*/  FFMA.FTZ R15, R20.reuse, R33, R21.reuse ;  /* 0x00000021140f7223 */ /* 0x140fe20000010015 */
[----:B------:R-:W-:Y:S01]  /*5460*/  IADD3 R47, PT, PT, R3, 0x60, RZ ;  /* 0x00000060032f7810 */ /* 0x000fe20007ffe0ff */
[C---:B------:R-:W-:Y:S01]  /*5470*/  FFMA.FTZ R14, R20.reuse, R36, R21 ;  /* 0x00000024140e7223 */ /* 0x040fe20000010015 */
[----:B------:R-:W-:Y:S01]  /*5480*/  ISETP.GE.U32.AND P3, PT, R53, UR8, PT ;  /* 0x0000000835007c0c */ /* 0x000fe2000bf66070 */
[----:B------:R-:W-:Y:S01]  /*5490*/  BSSY.RECONVERGENT B0, `(.L_x_104) ;  /* 0x000002f000007945 */ /* 0x000fe20003800200 */
[----:B------:R-:W-:Y:S01]  /*54a0*/  SHF.R.S32.HI R55, RZ, 0x1f, R53 ;  /* 0x0000001fff377819 */ /* 0x000fe20000011435 */
[C-C-:B------:R-:W-:Y:S01]  /*54b0*/  FFMA.FTZ R49, R20.reuse, R76, R21.reuse ;  /* 0x0000004c14317223 */ /* 0x140fe20000010015 */
[----:B------:R-:W-:Y:S01]  /*54c0*/  IADD3 R37, PT, PT, R3, 0x80, RZ ;  /* 0x0000008003257810 */ /* 0x000fe20007ffe0ff */
[C-C-:B------:R-:W-:Y:S01]  /*54d0*/  FFMA.FTZ R56, R20.reuse, R72, R21.reuse ;  /* 0x0000004814387223 */ /* 0x140fe20000010015 */
[----:B------:R-:W-:Y:S01]  /*54e0*/  ISETP.GE.AND.EX P3, PT, R55, UR9, PT, P3 ;  /* 0x0000000937007c0c */ /* 0x000fe2000bf66330 */
[C-C-:B------:R-:W-:Y:S01]  /*54f0*/  FFMA.FTZ R39, R20.reuse, R7, R21.reuse ;  /* 0x0000000714277223 */ /* 0x140fe20000010015 */
[C---:B------:R-:W-:Y:S01]  /*5500*/  IADD3 R25, PT, PT, R3.reuse, 0xa0, RZ ;  /* 0x000000a003197810 */ /* 0x040fe20007ffe0ff */
[C-C-:B------:R-:W-:Y:S01]  /*5510*/  FFMA.FTZ R38, R20.reuse, R22, R21.reuse ;  /* 0x0000001614267223 */ /* 0x140fe20000010015 */
[C---:B------:R-:W-:Y:S01]  /*5520*/  IADD3 R27, PT, PT, R3.reuse, 0xc0, RZ ;  /* 0x000000c0031b7810 */ /* 0x040fe20007ffe0ff */
[C-C-:B------:R-:W-:Y:S01]  /*5530*/  FFMA.FTZ R23, R20.reuse, R9, R21.reuse ;  /* 0x0000000914177223 */ /* 0x140fe20000010015 */
[----:B------:R-:W-:Y:S01]  /*5540*/  IADD3 R3, PT, PT, R3, 0xe0, RZ ;  /* 0x000000e003037810 */ /* 0x000fe20007ffe0ff */
[C-C-:B------:R-:W-:Y:S01]  /*5550*/  FFMA.FTZ R36, R20.reuse, R24, R21.reuse ;  /* 0x0000001814247223 */ /* 0x140fe20000010015 */
[----:B------:R-:W-:Y:S01]  /*5560*/  ISETP.GE.U32.AND P0, PT, R47, UR8, PT ;  /* 0x000000082f007c0c */ /* 0x000fe2000bf06070 */
[C-C-:B------:R-:W-:Y:S01]  /*5570*/  FFMA.FTZ R31, R20.reuse, R11, R21.reuse ;  /* 0x0000000b141f7223 */ /* 0x140fe20000010015 */
[----:B------:R-:W-:Y:S01]  /*5580*/  ISETP.GE.U32.AND P4, PT, R37, UR8, PT ;  /* 0x0000000825007c0c */ /* 0x000fe2000bf86070 */
[C-C-:B------:R-:W-:Y:S01]  /*5590*/  FFMA.FTZ R32, R20.reuse, R26, R21.reuse ;  /* 0x0000001a14207223 */ /* 0x140fe20000010015 */
[----:B------:R-:W-:Y:S01]  /*55a0*/  ISETP.GE.U32.AND P5, PT, R25, UR8, PT ;  /* 0x0000000819007c0c */ /* 0x000fe2000bfa6070 */
[C-C-:B------:R-:W-:Y:S01]  /*55b0*/  FFMA.FTZ R33, R20.reuse, R13, R21.reuse ;  /* 0x0000000d14217223 */ /* 0x140fe20000010015 */
[----:B------:R-:W-:Y:S01]  /*55c0*/  ISETP.GE.U32.AND P2, PT, R27, UR8, PT ;  /* 0x000000081b007c0c */ /* 0x000fe2000bf46070 */
[----:B------:R-:W-:Y:S01]  /*55d0*/  FFMA.FTZ R34, R20, R30, R21 ;  /* 0x0000001e14227223 */ /* 0x000fe20000010015 */
[----:B------:R-:W-:Y:S01]  /*55e0*/  SHF.R.S32.HI R51, RZ, 0x1f, R47 ;  /* 0x0000001fff337819 */ /* 0x000fe2000001142f */
[----:B------:R-:W-:Y:S01]  /*55f0*/  FFMA.FTZ R20, R18, R5, -R15 ;  /* 0x0000000512147223 */ /* 0x000fe2000001080f */
[----:B------:R-:W-:Y:S01]  /*5600*/  SHF.R.S32.HI R45, RZ, 0x1f, R37 ;  /* 0x0000001fff2d7819 */ /* 0x000fe20000011425 */
[----:B------:R-:W-:Y:S01]  /*5610*/  FFMA.FTZ R58, R19, R54, -R14 ;  /* 0x00000036133a7223 */ /* 0x000fe2000001080e */
[----:B------:R-:W-:-:S02]  /*5620*/  SHF.R.S32.HI R35, RZ, 0x1f, R25 ;  /* 0x0000001fff237819 */ /* 0x000fc40000011419 */
[----:B------:R-:W-:Y:S02]  /*5630*/  SHF.R.S32.HI R29, RZ, 0x1f, R27 ;  /* 0x0000001fff1d7819 */ /* 0x000fe4000001141b */
[----:B------:R-:W-:Y:S02]  /*5640*/  ISETP.GE.U32.AND P1, PT, R3, UR8, PT ;  /* 0x0000000803007c0c */ /* 0x000fe4000bf26070 */
[----:B------:R-:W-:Y:S02]  /*5650*/  ISETP.GE.AND.EX P0, PT, R51, UR9, PT, P0 ;  /* 0x0000000933007c0c */ /* 0x000fe4000bf06300 */
[----:B------:R-:W-:Y:S02]  /*5660*/  ISETP.GE.AND.EX P4, PT, R45, UR9, PT, P4 ;  /* 0x000000092d007c0c */ /* 0x000fe4000bf86340 */
[----:B------:R-:W-:Y:S02]  /*5670*/  ISETP.GE.AND.EX P5, PT, R35, UR9, PT, P5 ;  /* 0x0000000923007c0c */ /* 0x000fe4000bfa6350 */
[----:B------:R-:W-:Y:S01]  /*5680*/  ISETP.GE.AND.EX P2, PT, R29, UR9, PT, P2 ;  /* 0x000000091d007c0c */ /* 0x000fe2000bf46320 */
[----:B------:R-:W-:-:S12]  /*5690*/  @P3 BRA `(.L_x_105) ;  /* 0x0000000000383947 */ /* 0x000fd80003800000 */
        /* <DEDUP_REMOVED lines=14> */
.L_x_105:
[----:B------:R-:W-:Y:S05]  /*5780*/  BSYNC.RECONVERGENT B0 ;  /* 0x0000000000007941 */ /* 0x000fea0003800200 */
.L_x_104:
[----:B------:R-:W-:Y:S02]  /*5790*/  SHF.L.U32 R4, R4, 0x10, RZ ;  /* 0x0000001004047819 */ /* 0x000fe400000006ff */
        /* <DEDUP_REMOVED lines=20> */
.L_x_106:
[----:B------:R-:W-:Y:S01]  /*58e0*/  BSSY.RECONVERGENT B0, `(.L_x_107) ;  /* 0x0000012000007945 */ /* 0x000fe20003800200 */
[----:B------:R-:W-:Y:S01]  /*58f0*/  FFMA.FTZ R14, R18, R4, -R49 ;  /* 0x00000004120e7223 */ /* 0x000fe20000010831 */
[----:B0-----:R-:W-:Y:S02]  /*5900*/  FFMA.FTZ R20, R19, R52, -R56 ;  /* 0x0000003413147223 */ /* 0x001fe40000010838 */
[----:B------:R-:W-:Y:S05]  /*5910*/  @P0 BRA `(.L_x_108) ;  /* 0x0000000000380947 */ /* 0x000fea0003800000 */
[----:B------:R-:W0:Y:S01]  /*5920*/  LDCU.64 UR4, c[0x0][0x3f8] ;  /* 0x00007f00ff0477ac */ /* 0x000e220008000a00 */
[----:B------:R-:W-:Y:S01]  /*5930*/  MOV R4, R64 ;  /* 0x0000004000047202 */ /* 0x000fe20000000f00 */
[----:B------:R-:W-:Y:S01]  /*5940*/  FMUL.FTZ R21, R14, R59 ;  /* 0x0000003b0e157220 */ /* 0x000fe20000410000 */
[----:B------:R-:W-:Y:S01]  /*5950*/  MOV R5, R67 ;  /* 0x0000004300057202 */ /* 0x000fe20000000f00 */
[----:B------:R-:W1:Y:S01]  /*5960*/  LDCU.64 UR10, c[0x0][0x380] ;  /* 0x00007000ff0a77ac */ /* 0x000e620008000a00 */
[----:B------:R-:W-:Y:S01]  /*5970*/  FMUL.FTZ R20, R20, R59 ;  /* 0x0000003b14147220 */ /* 0x000fe20000410000 */
[----:B0-----:R-:W-:Y:S02]  /*5980*/  IMAD R52, R51, UR4, RZ ;  /* 0x0000000433347c24 */ /* 0x001fe4000f8e02ff */
[----:B------:R-:W-:-:S04]  /*5990*/  IMAD.WIDE.U32 R4, R47, UR4, R4 ;  /* 0x000000042f047c25 */ /* 0x000fc8000f8e0004 */
[----:B------:R-:W-:Y:S01]  /*59a0*/  IMAD R47, R47, UR5, R52 ;  /* 0x000000052f2f7c24 */ /* 0x000fe2000f8e0234 */
[----:B-1----:R-:W-:-:S04]  /*59b0*/  LEA R14, P0, R4, UR10, 0x1 ;  /* 0x0000000a040e7c11 */ /* 0x002fc8000f8008ff */
[----:B------:R-:W-:Y:S02]  /*59c0*/  IADD3 R47, PT, PT, R5, R47, RZ ;  /* 0x0000002f052f7210 */ /* 0x000fe40007ffe0ff */
[----:B------:R-:W-:Y:S02]  /*59d0*/  F2FP.BF16.F32.PACK_AB R5, R20, R21 ;  /* 0x000000151405723e */ /* 0x000fe400000010ff */
[----:B------:R-:W-:-:S05]  /*59e0*/  LEA.HI.X R15, R4, UR11, R47, 0x1, P0 ;  /* 0x0000000b040f7c11 */ /* 0x000fca00080f0c2f */
[----:B------:R0:W-:Y:S02]  /*59f0*/  STG.E desc[UR6][R14.64], R5 ;  /* 0x000000050e007986 */ /* 0x0001e4000c101906 */
.L_x_108:
[----:B------:R-:W-:Y:S05]  /*5a00*/  BSYNC.RECONVERGENT B0 ;  /* 0x0000000000007941 */ /* 0x000fea0003800200 */
.L_x_107:
        /* <DEDUP_REMOVED lines=21> */
.L_x_109:
        /* <DEDUP_REMOVED lines=18> */
.L_x_111:
[----:B------:R-:W-:Y:S05]  /*5c80*/  BSYNC.RECONVERGENT B0 ;  /* 0x0000000000007941 */ /* 0x000fea0003800200 */
.L_x_110:
        /* <DEDUP_REMOVED lines=21> */
.L_x_112:
[----:B------:R-:W-:Y:S01]  /*5de0*/  BSSY.RECONVERGENT B0, `(.L_x_113) ;  /* 0x0000012000007945 */ /* 0x000fe20003800200 */
[----:B------:R-:W-:Y:S01]  /*5df0*/  FFMA.FTZ R8, R18, R8, -R23 ;  /* 0x0000000812087223 */ /* 0x000fe20000010817 */
[----:B------:R-:W-:Y:S02]  /*5e00*/  FFMA.FTZ R36, R19, R48, -R36 ;  /* 0x0000003013247223 */ /* 0x000fe40000010824 */
[----:B------:R-:W-:Y:S05]  /*5e10*/  @P5 BRA `(.L_x_114) ;  /* 0x0000000000385947 */ /* 0x000fea0003800000 */
[----:B------:R-:W1:Y:S01]  /*5e20*/  LDCU.64 UR4, c[0x0][0x3f8] ;  /* 0x00007f00ff0477ac */ /* 0x000e620008000a00 */
[----:B------:R-:W-:Y:S01]  /*5e30*/  MOV R4, R64 ;  /* 0x0000004000047202 */ /* 0x000fe20000000f00 */
[----:B------:R-:W-:Y:S01]  /*5e40*/  FMUL.FTZ R9, R8, R59 ;  /* 0x0000003b08097220 */ /* 0x000fe20000410000 */
[----:B0-----:R-:W-:Y:S01]  /*5e50*/  MOV R5, R67 ;  /* 0x0000004300057202 */ /* 0x001fe20000000f00 */
        /* <DEDUP_REMOVED lines=10> */
.L_x_114:
[----:B------:R-:W-:Y:S05]  /*5f00*/  BSYNC.RECONVERGENT B0 ;  /* 0x0000000000007941 */ /* 0x000fea0003800200 */
.L_x_113:
[----:B------:R-:W-:Y:S02]  /*5f10*/  SHF.L.U32 R10, R10, 0x10, RZ ;  /* 0x000000100a0a7819 */ /* 0x000fe400000006ff */
[----:B------:R-:W-:Y:S01]  /*5f20*/  SHF.L.U32 R46, R46, 0x10, RZ ;  /* 0x000000102e2e7819 */ /* 0x000fe200000006ff */
[----:B------:R-:W-:Y:S06]  /*5f30*/  BRA.U !UP0, `(.L_x_115) ;  /* 0x0000000108487547 */ /* 0x000fec000b800000 */
[----:B------:R-:W-:Y:S01]  /*5f40*/  FFMA.FTZ R11, R18, R11, R16 ;  /* 0x0000000b120b7223 */ /* 0x000fe20000010010 */
[----:B------:R-:W-:-:S03]  /*5f50*/  FFMA.FTZ R26, R19, R26, R17 ;  /* 0x0000001a131a7223 */ /* 0x000fc60000010011 */
[----:B-1----:R-:W-:Y:S01]  /*5f60*/  FMUL.FTZ R4, R11, -1.4426950216293334961 ;  /* 0xbfb8aa3b0b047820 */ /* 0x002fe20000410000 */
        /* <DEDUP_REMOVED lines=15> */
.L_x_115:
[----:B------:R-:W-:Y:S01]  /*6060*/  BSSY.RECONVERGENT B0, `(.L_x_116) ;  /* 0x0000012000007945 */ /* 0x000fe20003800200 */
[----:B------:R-:W-:Y:S01]  /*6070*/  FFMA.FTZ R10, R18, R10, -R31 ;  /* 0x0000000a120a7223 */ /* 0x000fe2000001081f */
[----:B------:R-:W-:Y:S02]  /*6080*/  FFMA.FTZ R8, R19, R46, -R32 ;  /* 0x0000002e13087223 */ /* 0x000fe40000010820 */
[----:B------:R-:W-:Y:S05]  /*6090*/  @P2 BRA `(.L_x_117) ;  /* 0x0000000000382947 */ /* 0x000fea0003800000 */
[----:B------:R-:W2:Y:S01]  /*60a0*/  LDCU.64 UR4, c[0x0][0x3f8] ;  /* 0x00007f00ff0477ac */ /* 0x000ea20008000a00 */
[----:B-1----:R-:W-:Y:S01]  /*60b0*/  MOV R4, R64 ;  /* 0x0000004000047202 */ /* 0x002fe20000000f00 */
[----:B------:R-:W-:Y:S01]  /*60c0*/  FMUL.FTZ R9, R10, R59 ;  /* 0x0000003b0a097220 */ /* 0x000fe20000410000 */
[----:B0-----:R-:W-:Y:S01]  /*60d0*/  MOV R5, R67 ;  /* 0x0000004300057202 */ /* 0x001fe20000000f00 */
[----:B------:R-:W0:Y:S01]  /*60e0*/  LDCU.64 UR10, c[0x0][0x380] ;  /* 0x00007000ff0a77ac */ /* 0x000e220008000a00 */
[----:B------:R-:W-:Y:S01]  /*60f0*/  FMUL.FTZ R8, R8, R59 ;  /* 0x0000003b08087220 */ /* 0x000fe20000410000 */
[----:B--2---:R-:W-:Y:S02]  /*6100*/  IMAD R14, R29, UR4, RZ ;  /* 0x000000041d0e7c24 */ /* 0x004fe4000f8e02ff */
[----:B------:R-:W-:-:S04]  /*6110*/  IMAD.WIDE.U32 R6, R27, UR4, R4 ;  /* 0x000000041b067c25 */ /* 0x000fc8000f8e0004 */
[----:B------:R-:W-:Y:S01]  /*6120*/  IMAD R27, R27, UR5, R14 ;  /* 0x000000051b1b7c24 */ /* 0x000fe2000f8e020e */
[----:B0-----:R-:W-:-:S04]  /*6130*/  LEA R4, P0, R6, UR10, 0x1 ;  /* 0x0000000a06047c11 */ /* 0x001fc8000f8008ff */
[----:B------:R-:W-:Y:S02]  /*6140*/  IADD3 R27, PT, PT, R7, R27, RZ ;  /* 0x0000001b071b7210 */ /* 0x000fe40007ffe0ff */
[----:B------:R-:W-:Y:S02]  /*6150*/  F2FP.BF16.F32.PACK_AB R7, R8, R9 ;  /* 0x000000090807723e */ /* 0x000fe400000010ff */
[----:B------:R-:W-:-:S05]  /*6160*/  LEA.HI.X R5, R6, UR11, R27, 0x1, P0 ;  /* 0x0000000b06057c11 */ /* 0x000fca00080f0c1b */
[----:B------:R2:W-:Y:S02]  /*6170*/  STG.E desc[UR6][R4.64], R7 ;  /* 0x0000000704007986 */ /* 0x0005e4000c101906 */
.L_x_117:
[----:B------:R-:W-:Y:S05]  /*6180*/  BSYNC.RECONVERGENT B0 ;  /* 0x0000000000007941 */ /* 0x000fea0003800200 */
.L_x_116:
[----:B------:R-:W-:Y:S02]  /*6190*/  SHF.L.U32 R12, R12, 0x10, RZ ;  /* 0x000000100c0c7819 */ /* 0x000fe400000006ff */
[----:B------:R-:W-:Y:S02]  /*61a0*/  SHF.R.S32.HI R9, RZ, 0x1f, R3 ;  /* 0x0000001fff097819 */ /* 0x000fe40000011403 */
[----:B------:R-:W-:Y:S01]  /*61b0*/  SHF.L.U32 R44, R44, 0x10, RZ ;  /* 0x000000102c2c7819 */ /* 0x000fe200000006ff */
[----:B------:R-:W-:Y:S06]  /*61c0*/  BRA.U !UP0, `(.L_x_118) ;  /* 0x0000000108487547 */ /* 0x000fec000b800000 */
[----:B------:R-:W-:Y:S01]  /*61d0*/  FFMA.FTZ R13, R18, R13, R16 ;  /* 0x0000000d120d7223 */ /* 0x000fe20000010010 */
[----:B------:R-:W-:-:S03]  /*61e0*/  FFMA.FTZ R17, R19, R30, R17 ;  /* 0x0000001e13117223 */ /* 0x000fc60000010011 */
[----:B-12---:R-:W-:Y:S01]  /*61f0*/  FMUL.FTZ R4, R13, -1.4426950216293334961 ;  /* 0xbfb8aa3b0d047820 */ /* 0x006fe20000410000 */
        /* <DEDUP_REMOVED lines=15> */
.L_x_118:
        /* <DEDUP_REMOVED lines=8> */
[----:B------:R-:W-:Y:S01]  /*6370*/  MOV R65, R67 ;  /* 0x0000004300417202 */ /* 0x000fe20000000f00 */
[----:B------:R-:W3:Y:S01]  /*6380*/  LDCU.64 UR8, c[0x0][0x380] ;  /* 0x00007000ff0877ac */ /* 0x000ee20008000a00 */
[----:B-12---:R-:W-:Y:S02]  /*6390*/  IMAD R4, R9, UR4, RZ ;  /* 0x0000000409047c24 */ /* 0x006fe4000f8e02ff */
[----:B------:R-:W-:-:S04]  /*63a0*/  IMAD.WIDE.U32 R64, R3, UR4, R64 ;  /* 0x0000000403407c25 */ /* 0x000fc8000f8e0040 */
[----:B------:R-:W-:Y:S01]  /*63b0*/  IMAD R3, R3, UR5, R4 ;  /* 0x0000000503037c24 */ /* 0x000fe2000f8e0204 */
[----:B---3--:R-:W-:-:S04]  /*63c0*/  LEA R4, P0, R64, UR8, 0x1 ;  /* 0x0000000840047c11 */ /* 0x008fc8000f8008ff */
[----:B------:R-:W-:-:S04]  /*63d0*/  IADD3 R3, PT, PT, R65, R3, RZ ;  /* 0x0000000341037210 */ /* 0x000fc80007ffe0ff */
[----:B0-----:R-:W-:Y:S02]  /*63e0*/  LEA.HI.X R5, R64, UR9, R3, 0x1, P0 ;  /* 0x0000000940057c11 */ /* 0x001fe400080f0c03 */
[----:B------:R-:W-:-:S05]  /*63f0*/  F2FP.BF16.F32.PACK_AB R3, R59, R12 ;  /* 0x0000000c3b03723e */ /* 0x000fca00000010ff */
[----:B------:R3:W-:Y:S02]  /*6400*/  STG.E desc[UR6][R4.64], R3 ;  /* 0x0000000304007986 */ /* 0x0007e4000c101906 */
.L_x_120:
[----:B------:R-:W-:Y:S05]  /*6410*/  BSYNC.RECONVERGENT B0 ;  /* 0x0000000000007941 */ /* 0x000fea0003800200 */
.L_x_119:
[----:B------:R-:W4:Y:S01]  /*6420*/  LDCU UR4, c[0x0][0x410] ;  /* 0x00008200ff0477ac */ /* 0x000f220008000800 */
[----:B------:R-:W-:Y:S02]  /*6430*/  IADD3 R43, PT, PT, R28, R43, RZ ;  /* 0x0000002b1c2b7210 */ /* 0x000fe40007ffe0ff */
[----:B------:R-:W-:Y:S01]  /*6440*/  IADD3 R40, PT, PT, R40, 0x1, RZ ;  /* 0x0000000128287810 */ /* 0x000fe20007ffe0ff */
[----:B------:R-:W4:Y:S02]  /*6450*/  LDCU UR5, c[0x0][0x3e0] ;  /* 0x00007c00ff0577ac */ /* 0x000f240008000800 */
[----:B----4-:R-:W-:-:S06]  /*6460*/  UIMAD UR4, UR4, UR5, URZ ;  /* 0x00000005040472a4 */ /* 0x010fcc000f8e02ff */
[----:B------:R-:W-:-:S13]  /*6470*/  ISETP.GE.AND P0, PT, R43, UR4, PT ;  /* 0x000000042b007c0c */ /* 0x000fda000bf06270 */
[----:B------:R-:W-:Y:S05]  /*6480*/  @!P0 BRA `(.L_x_121) ;  /* 0xffffff9c00348947 */ /* 0x000fea000383ffff */
.L_x_78:
[----:B------:R-:W4:Y:S01]  /*6490*/  S2R R9, SR_TID.X ;  /* 0x0000000000097919 */ /* 0x000f220000002100 */
[----:B-123--:R-:W1:Y:S01]  /*64a0*/  LDC R4, c[0x0][0x370] ;  /* 0x0000dc00ff047b82 */ /* 0x00ee620000000800 */
[----:B------:R-:W-:Y:S07]  /*64b0*/  BSSY.RECONVERGENT B0, `(.L_x_122) ;  /* 0x000000e000007945 */ /* 0x000fee0003800200 */
[----:B0-----:R-:W0:Y:S08]  /*64c0*/  LDC R7, c[0x0][0x374] ;  /* 0x0000dd00ff077b82 */ /* 0x001e300000000800 */
[----:B------:R-:W2:Y:S01]  /*64d0*/  LDC.64 R2, c[0x0][0x3c8] ;  /* 0x0000f200ff027b82 */ /* 0x000ea20000000a00 */
[----:B-1----:R-:W-:-:S02]  /*64e0*/  ISETP.NE.AND P0, PT, R4, 0x1, PT ;  /* 0x000000010400780c */ /* 0x002fc40003f05270 */
[----:B----4-:R-:W-:Y:S02]  /*64f0*/  ISETP.NE.AND P1, PT, R9, RZ, PT ;  /* 0x000000ff0900720c */ /* 0x010fe40003f25270 */
[----:B0-----:R-:W-:-:S04]  /*6500*/  SHF.L.U32 R0, R7, 0x1, RZ ;  /* 0x0000000107007819 */ /* 0x001fc800000006ff */
[----:B------:R-:W-:-:S05]  /*6510*/  SEL R5, R0, RZ, P0 ;  /* 0x000000ff00057207 */ /* 0x000fca0000000000 */
[----:B--2---:R-:W-:Y:S02]  /*6520*/  IMAD.WIDE.U32 R2, R5, 0x4, R2 ;  /* 0x0000000405027825 */ /* 0x004fe400078e0002 */
[----:B------:R-:W-:Y:S05]  /*6530*/  @P1 BRA `(.L_x_123) ;  /* 0x0000000000141947 */ /* 0x000fea0003800000 */
[----:B------:R-:W-:Y:S01]  /*6540*/  HFMA2 R5, -RZ, RZ, 0, 5.9604644775390625e-08 ;  /* 0x00000001ff057431 */ /* 0x000fe200000001ff */
[----:B------:R-:W-:Y:S06]  /*6550*/  MEMBAR.ALL.GPU ;  /* 0x0000000000007992 */ /* 0x000fec000000a000 */
[----:B------:R-:W-:-:S00]  /*6560*/  ERRBAR ;  /* 0x00000000000079ab */ /* 0x000fc00000000000 */
[----:B------:R-:W-:Y:S06]  /*6570*/  CGAERRBAR ;  /* 0x00000000000075ab */ /* 0x000fec0000000000 */
[----:B------:R0:W-:Y:S02]  /*6580*/  REDG.E.ADD.S32.STRONG.GPU desc[UR6][R2.64], R5 ;  /* 0x000000050200798e */ /* 0x0001e4000c12e306 */
.L_x_123:
[----:B------:R-:W-:Y:S05]  /*6590*/  BSYNC.RECONVERGENT B0 ;  /* 0x0000000000007941 */ /* 0x000fea0003800200 */
.L_x_122:
[----:B------:R-:W1:Y:S01]  /*65a0*/  S2UR UR5, SR_CTAID.Y ;  /* 0x00000000000579c3 */ /* 0x000e620000002600 */
[----:B0-----:R-:W-:Y:S02]  /*65b0*/  IADD3 R5, PT, PT, R7, -0x1, RZ ;  /* 0xffffffff07057810 */ /* 0x001fe40007ffe0ff */
[----:B------:R-:W-:-:S05]  /*65c0*/  IADD3 R0, PT, PT, R4, -0x1, RZ ;  /* 0xffffffff04007810 */ /* 0x000fca0007ffe0ff */
[----:B------:R-:W0:Y:S01]  /*65d0*/  S2UR UR4, SR_CTAID.X ;  /* 0x00000000000479c3 */ /* 0x000e220000002500 */
[----:B-1----:R-:W-:-:S04]  /*65e0*/  ISETP.NE.AND P0, PT, R5, UR5, PT ;  /* 0x0000000505007c0c */ /* 0x002fc8000bf05270 */
[----:B0-----:R-:W-:-:S13]  /*65f0*/  ISETP.NE.OR P0, PT, R0, UR4, P0 ;  /* 0x0000000400007c0c */ /* 0x001fda0008705670 */
[----:B------:R-:W-:Y:S05]  /*6600*/  @P0 EXIT ;  /* 0x000000000000094d */ /* 0x000fea0003800000 */
[----:B------:R-:W-:Y:S05]  /*6610*/  @P1 BRA `(.L_x_124) ;  /* 0x0000000000201947 */ /* 0x000fea0003800000 */
[----:B------:R-:W-:-:S05]  /*6620*/  IMAD R0, R4, R7, RZ ;  /* 0x0000000704007224 */ /* 0x000fca00078e02ff */
[----:B------:R-:W-:-:S13]  /*6630*/  ISETP.NE.AND P0, PT, R0, -0x1, PT ;  /* 0xffffffff0000780c */ /* 0x000fda0003f05270 */
[----:B------:R-:W-:Y:S05]  /*6640*/  @!P0 BRA `(.L_x_124) ;  /* 0x0000000000148947 */ /* 0x000fea0003800000 */
.L_x_125:
[----:B------:R-:W2:Y:S04]  /*6650*/  LDG.E.STRONG.GPU R5, desc[UR6][R2.64] ;  /* 0x0000000602057981 */ /* 0x000ea8000c1ef900 */
[----:B--2---:R-:W-:Y:S01]  /*6660*/  CCTL.IVALL ;  /* 0x00000000ff00798f */ /* 0x004fe20002000000 */
[----:B------:R-:W-:Y:S05]  /*6670*/  YIELD ;  /* 0x0000000000007946 */ /* 0x000fea0003800000 */
[----:B------:R-:W-:-:S13]  /*6680*/  ISETP.NE.AND P0, PT, R5, R0, PT ;  /* 0x000000000500720c */ /* 0x000fda0003f05270 */
[----:B------:R-:W-:Y:S05]  /*6690*/  @P0 BRA `(.L_x_125) ;  /* 0xfffffffc00ec0947 */ /* 0x000fea000383ffff */
.L_x_124:
[----:B------:R-:W-:Y:S05]  /*66a0*/  WARPSYNC.ALL ;  /* 0x0000000000007948 */ /* 0x000fea0003800000 */
[----:B------:R-:W0:Y:S08]  /*66b0*/  LDC.64 R6, c[0x0][0x3f8] ;  /* 0x0000fe00ff067b82 */ /* 0x000e300000000a00 */
[----:B------:R-:W-:Y:S01]  /*66c0*/  BAR.SYNC.DEFER_BLOCKING 0x0 ;  /* 0x0000000000007b1d */ /* 0x000fe20000010000 */
[----:B0-----:R-:W-:-:S04]  /*66d0*/  LEA.HI R0, P0, R7, R6, RZ, 0x1 ;  /* 0x0000000607007211 */ /* 0x001fc800078108ff */
[----:B------:R-:W-:-:S04]  /*66e0*/  IADD3.X R3, PT, PT, RZ, R7, RZ, P0, !PT ;  /* 0x00000007ff037210 */ /* 0x000fc800007fe4ff */
[--C-:B------:R-:W-:Y:S02]  /*66f0*/  SHF.R.S64 R0, R0, 0x1, R3.reuse ;  /* 0x0000000100007819 */ /* 0x100fe40000001003 */
[----:B------:R-:W-:Y:S02]  /*6700*/  SHF.R.S32.HI R3, RZ, 0x1, R3 ;  /* 0x00000001ff037819 */ /* 0x000fe40000011403 */
[----:B------:R-:W-:-:S04]  /*6710*/  ISETP.GT.U32.AND P0, PT, R0, R9, PT ;  /* 0x000000090000720c */ /* 0x000fc80003f04070 */
[----:B------:R-:W-:-:S13]  /*6720*/  ISETP.GT.AND.EX P0, PT, R3, RZ, PT, P0 ;  /* 0x000000ff0300720c */ /* 0x000fda0003f04300 */
[----:B------:R-:W-:Y:S05]  /*6730*/  @!P0 EXIT ;  /* 0x000000000000894d */ /* 0x000fea0003800000 */
[----:B------:R-:W-:Y:S01]  /*6740*/  HFMA2 R11, -RZ, RZ, 0, 0 ;  /* 0x00000000ff0b7431 */ /* 0x000fe200000001ff */
[----:B------:R-:W-:Y:S01]  /*6750*/  MOV R2, R9 ;  /* 0x0000000900027202 */ /* 0x000fe20000000f00 */
[----:B------:R-:W-:Y:S03]  /*6760*/  BSSY.RECONVERGENT B0, `(.L_x_126) ;  /* 0x000005c000007945 */ /* 0x000fe60003800200 */
[----:B------:R-:W-:-:S04]  /*6770*/  IADD3 R13, P1, PT, R2, 0x2a0, RZ ;  /* 0x000002a0020d7810 */ /* 0x000fc80007f3e0ff */
        /* <DEDUP_REMOVED lines=9> */
[----:B------:R-:W-:-:S04]  /*6810*/  SEL R17, RZ, 0x1, !P0 ;  /* 0x00000001ff117807 */ /* 0x000fc80004000000 */
        /* <DEDUP_REMOVED lines=26> */
[----:B------:R-:W0:Y:S01]  /*69c0*/  LDCU.64 UR4, c[0x0][0x3d8] ;  /* 0x00007b00ff0477ac */ /* 0x000e220008000a00 */
[----:B------:R-:W-:Y:S02]  /*69d0*/  IADD3 R9, PT, PT, R17, 0x1, RZ ;  /* 0x0000000111097810 */ /* 0x000fe40007ffe0ff */
[----:B------:R-:W-:Y:S01]  /*69e0*/  MOV R10, R2 ;  /* 0x00000002000a7202 */ /* 0x000fe20000000f00 */
[----:B------:R-:W1:Y:S01]  /*69f0*/  LDCU.64 UR8, c[0x0][0x390] ;  /* 0x00007200ff0877ac */ /* 0x000e620008000a00 */
[----:B------:R-:W-:Y:S02]  /*6a00*/  LOP3.LUT R9, R9, 0x3, RZ, 0xc0, !PT ;  /* 0x0000000309097812 */ /* 0x000fe400078ec0ff */
[C---:B------:R-:W-:Y:S01]  /*6a10*/  SHF.L.U32 R23, R2.reuse, 0x3, RZ ;  /* 0x0000000302177819 */ /* 0x040fe200000006ff */
[----:B------:R-:W2:Y:S01]  /*6a20*/  LDCU.64 UR10, c[0x0][0x388] ;  /* 0x00007100ff0a77ac */ /* 0x000ea20008000a00 */
[--C-:B------:R-:W-:Y:S01]  /*6a30*/  SHF.L.U64.HI R24, R2, 0x3, R11.reuse ;  /* 0x0000000302187819 */ /* 0x100fe2000001020b */
[----:B------:R-:W-:Y:S01]  /*6a40*/  IMAD.WIDE.U32 R4, R9, 0x2a0, R10 ;  /* 0x000002a009047825 */ /* 0x000fe200078e000a */
[----:B------:R-:W-:-:S02]  /*6a50*/  SHF.L.U32 R31, R7, 0x2, RZ ;  /* 0x00000002071f7819 */ /* 0x000fc400000006ff */
[----:B------:R-:W-:Y:S02]  /*6a60*/  SHF.L.U64.HI R33, R0, 0x2, R3 ;  /* 0x0000000200217819 */ /* 0x000fe40000010203 */
[----:B------:R-:W-:Y:S02]  /*6a70*/  SHF.L.U64.HI R29, R30, 0x2, R35 ;  /* 0x000000021e1d7819 */ /* 0x000fe40000010223 */
[C---:B0-----:R-:W-:Y:S01]  /*6a80*/  LEA R27, P1, R2.reuse, UR4, 0x2 ;  /* 0x00000004021b7c11 */ /* 0x041fe2000f8210ff */
[----:B------:R-:W-:Y:S01]  /*6a90*/  UMOV UR4, URZ ;  /* 0x000000ff00047c82 */ /* 0x000fe20008000000 */
[----:B-1----:R-:W-:Y:S02]  /*6aa0*/  IADD3 R25, P2, PT, R23, UR8, RZ ;  /* 0x0000000817197c10 */ /* 0x002fe4000ff5e0ff */
[----:B------:R-:W-:Y:S02]  /*6ab0*/  LEA.HI.X R28, R2, UR5, R11, 0x2, P1 ;  /* 0x00000005021c7c11 */ /* 0x000fe400088f140b */
[----:B------:R-:W-:-:S02]  /*6ac0*/  IADD3 R11, PT, PT, R5, UR4, RZ ;  /* 0x00000004050b7c10 */ /* 0x000fc4000fffe0ff */
[----:B------:R-:W-:Y:S01]  /*6ad0*/  MOV R2, R4 ;  /* 0x0000000400027202 */ /* 0x000fe20000000f00 */
[----:B------:R-:W-:Y:S01]  /*6ae0*/  IMAD.WIDE.U32 R4, R6, 0x4, RZ ;  /* 0x0000000406047825 */ /* 0x000fe200078e00ff */
[C---:B------:R-:W-:Y:S02]  /*6af0*/  IADD3.X R26, PT, PT, R24.reuse, UR9, RZ, P2, !PT ;  /* 0x00000009181a7c10 */ /* 0x040fe400097fe4ff */
[----:B--2---:R-:W-:Y:S02]  /*6b00*/  IADD3 R23, P1, PT, R23, UR10, RZ ;  /* 0x0000000a17177c10 */ /* 0x004fe4000ff3e0ff */
[----:B------:R-:W-:Y:S02]  /*6b10*/  IADD3 R10, P2, PT, RZ, -R9, RZ ;  /* 0x80000009ff0a7210 */ /* 0x000fe40007f5e0ff */
[----:B------:R-:W-:Y:S02]  /*6b20*/  IADD3.X R24, PT, PT, R24, UR11, RZ, P1, !PT ;  /* 0x0000000b18187c10 */ /* 0x000fe40008ffe4ff */
[----:B------:R-:W-:-:S02]  /*6b30*/  IADD3 R31, PT, PT, R5, R31, RZ ;  /* 0x0000001f051f7210 */ /* 0x000fc40007ffe0ff */
[----:B------:R-:W-:-:S07]  /*6b40*/  IADD3.X R22, PT, PT, RZ, -0x1, RZ, P2, !PT ;  /* 0xffffffffff167810 */ /* 0x000fce00017fe4ff */
.L_x_128:
[-C--:B0-----:R-:W-:Y:S02]  /*6b50*/  LEA R12, P1, R0, R27.reuse, 0x2 ;  /* 0x0000001b000c7211 */ /* 0x081fe400078210ff */
        /* <DEDUP_REMOVED lines=28> */
.L_x_127:
[----:B------:R-:W-:Y:S05]  /*6d20*/  BSYNC.RECONVERGENT B0 ;  /* 0x0000000000007941 */ /* 0x000fea0003800200 */
.L_x_126:
[----:B------:R-:W-:Y:S05]  /*6d30*/  @!P0 EXIT ;  /* 0x000000000000894d */ /* 0x000fea0003800000 */
[C---:B------:R-:W-:Y:S01]  /*6d40*/  SHF.L.U64.HI R4, R6.reuse, 0x2, R7 ;  /* 0x0000000206047819 */ /* 0x040fe20000010207 */
[----:B------:R-:W1:Y:S01]  /*6d50*/  LDCU.64 UR4, c[0x0][0x3d8] ;  /* 0x00007b00ff0477ac */ /* 0x000e620008000a00 */
[----:B------:R-:W-:Y:S02]  /*6d60*/  SHF.L.U32 R7, R6, 0x2, RZ ;  /* 0x0000000206077819 */ /* 0x000fe400000006ff */
[C---:B0-----:R-:W-:Y:S01]  /*6d70*/  SHF.L.U64.HI R8, R30.reuse, 0x2, R35 ;  /* 0x000000021e087819 */ /* 0x041fe20000010223 */
[----:B------:R-:W0:Y:S01]  /*6d80*/  LDCU.64 UR8, c[0x0][0x388] ;  /* 0x00007100ff0877ac */ /* 0x000e220008000a00 */
[----:B------:R-:W-:Y:S02]  /*6d90*/  SHF.L.U32 R9, R30, 0x2, RZ ;  /* 0x000000021e097819 */ /* 0x000fe400000006ff */
[C---:B------:R-:W-:Y:S01]  /*6da0*/  SHF.L.U64.HI R5, R0.reuse, 0x2, R3 ;  /* 0x0000000200057819 */ /* 0x040fe20000010203 */
[----:B------:R-:W2:Y:S01]  /*6db0*/  LDCU.64 UR10, c[0x0][0x390] ;  /* 0x00007200ff0a77ac */ /* 0x000ea20008000a00 */
[----:B------:R-:W-:-:S07]  /*6dc0*/  SHF.L.U32 R6, R0, 0x2, RZ ;  /* 0x0000000200067819 */ /* 0x000fce00000006ff */
.L_x_129:
[C---:B------:R-:W-:Y:S02]  /*6dd0*/  SHF.L.U32 R24, R2.reuse, 0x2, RZ ;  /* 0x0000000202187819 */ /* 0x040fe400000006ff */
[----:B------:R-:W-:Y:S02]  /*6de0*/  SHF.L.U64.HI R10, R2, 0x2, R11 ;  /* 0x00000002020a7819 */ /* 0x000fe4000001020b */
[----:B-1----:R-:W-:-:S04]  /*6df0*/  IADD3 R12, P0, PT, R24, UR4, RZ ;  /* 0x00000004180c7c10 */ /* 0x002fc8000ff1e0ff */
[----:B------:R-:W-:Y:S02]  /*6e00*/  IADD3.X R13, PT, PT, R10, UR5, RZ, P0, !PT ;  /* 0x000000050a0d7c10 */ /* 0x000fe400087fe4ff */
[C---:B------:R-:W-:Y:S02]  /*6e10*/  IADD3 R14, P0, PT, R12.reuse, R6, RZ ;  /* 0x000000060c0e7210 */ /* 0x040fe40007f1e0ff */
[C---:B---3--:R-:W-:Y:S01]  /*6e20*/  IADD3 R18, P1, PT, R12.reuse, R9, RZ ;  /* 0x000000090c127210 */ /* 0x048fe20007f3e0ff */
[----:B------:R1:W3:Y:S01]  /*6e30*/  LDG.E R26, desc[UR6][R12.64] ;  /* 0x000000060c1a7981 */ /* 0x0002e2000c1e1900 */
[C---:B------:R-:W-:Y:S02]  /*6e40*/  IADD3.X R15, PT, PT, R13.reuse, R5, RZ, P0, !PT ;  /* 0x000000050d0f7210 */ /* 0x040fe400007fe4ff */
[----:B------:R-:W-:Y:S02]  /*6e50*/  IADD3 R16, P0, PT, R12, R7, RZ ;  /* 0x000000070c107210 */ /* 0x000fe40007f1e0ff */
[C---:B------:R-:W-:Y:S01]  /*6e60*/  IADD3.X R19, PT, PT, R13.reuse, R8, RZ, P1, !PT ;  /* 0x000000080d137210 */ /* 0x040fe20000ffe4ff */
[----:B------:R4:W3:Y:S01]  /*6e70*/  LDG.E R27, desc[UR6][R14.64] ;  /* 0x000000060e1b7981 */ /* 0x0008e2000c1e1900 */
[----:B------:R-:W-:-:S03]  /*6e80*/  IADD3.X R17, PT, PT, R13, R4, RZ, P0, !PT ;  /* 0x000000040d117210 */ /* 0x000fc600007fe4ff */
[----:B------:R-:W5:Y:S04]  /*6e90*/  LDG.E R29, desc[UR6][R18.64] ;  /* 0x00000006121d7981 */ /* 0x000f68000c1e1900 */
[----:B------:R-:W5:Y:S01]  /*6ea0*/  LDG.E R28, desc[UR6][R16.64] ;  /* 0x00000006101c7981 */ /* 0x000f62000c1e1900 */
[C---:B------:R-:W-:Y:S02]  /*6eb0*/  SHF.L.U32 R34, R2.reuse, 0x3, RZ ;  /* 0x0000000302227819 */ /* 0x040fe400000006ff */
[----:B------:R-:W-:Y:S02]  /*6ec0*/  SHF.L.U64.HI R35, R2, 0x3, R11 ;  /* 0x0000000302237819 */ /* 0x000fe4000001020b */
[----:B------:R-:W-:Y:S02]  /*6ed0*/  LOP3.LUT R22, R34, 0xfffffff8, RZ, 0xc0, !PT ;  /* 0xfffffff822167812 */ /* 0x000fe400078ec0ff */
[----:B------:R-:W-:-:S02]  /*6ee0*/  LOP3.LUT R24, R24, 0xfffffffc, RZ, 0xc0, !PT ;  /* 0xfffffffc18187812 */ /* 0x000fc400078ec0ff */
[----:B------:R-:W-:Y:S02]  /*6ef0*/  LOP3.LUT R11, R35, 0x3, RZ, 0xc0, !PT ;  /* 0x00000003230b7812 */ /* 0x000fe400078ec0ff */
[----:B0-----:R-:W-:Y:S02]  /*6f00*/  IADD3 R20, P0, PT, R22, UR8, RZ ;  /* 0x0000000816147c10 */ /* 0x001fe4000ff1e0ff */
[----:B------:R-:W-:Y:S02]  /*6f10*/  LOP3.LUT R10, R10, 0x3, RZ, 0xc0, !PT ;  /* 0x000000030a0a7812 */ /* 0x000fe400078ec0ff */
[----:B------:R-:W-:Y:S02]  /*6f20*/  IADD3 R24, P2, PT, R24, UR4, RZ ;  /* 0x0000000418187c10 */ /* 0x000fe4000ff5e0ff */
[----:B--2---:R-:W-:Y:S02]  /*6f30*/  IADD3 R22, P1, PT, R22, UR10, RZ ;  /* 0x0000000a16167c10 */ /* 0x004fe4000ff3e0ff */
[----:B------:R-:W-:-:S02]  /*6f40*/  IADD3.X R21, PT, PT, R11, UR9, RZ, P0, !PT ;  /* 0x000000090b157c10 */ /* 0x000fc400087fe4ff */
[----:B------:R-:W-:Y:S02]  /*6f50*/  IADD3.X R25, PT, PT, R10, UR5, RZ, P2, !PT ;  /* 0x000000050a197c10 */ /* 0x000fe400097fe4ff */
[----:B------:R-:W-:Y:S02]  /*6f60*/  IADD3.X R23, PT, PT, R11, UR11, RZ, P1, !PT ;  /* 0x0000000b0b177c10 */ /* 0x000fe40008ffe4ff */
[C---:B------:R-:W-:Y:S02]  /*6f70*/  IADD3 R10, P0, PT, R24.reuse, R6, RZ ;  /* 0x00000006180a7210 */ /* 0x040fe40007f1e0ff */
[C---:B-1----:R-:W-:Y:S02]  /*6f80*/  IADD3 R12, P1, PT, R24.reuse, R7, RZ ;  /* 0x00000007180c7210 */ /* 0x042fe40007f3e0ff */
[----:B----4-:R-:W-:Y:S02]  /*6f90*/  IADD3 R14, P2, PT, R24, R9, RZ ;  /* 0x00000009180e7210 */ /* 0x010fe40007f5e0ff */
[----:B------:R-:W-:-:S02]  /*6fa0*/  IADD3.X R11, PT, PT, R25, R5, RZ, P0, !PT ;  /* 0x00000005190b7210 */ /* 0x000fc400007fe4ff */
[C---:B------:R-:W-:Y:S02]  /*6fb0*/  IADD3.X R13, PT, PT, R25.reuse, R4, RZ, P1, !PT ;  /* 0x00000004190d7210 */ /* 0x040fe40000ffe4ff */
[----:B------:R-:W-:Y:S01]  /*6fc0*/  IADD3.X R15, PT, PT, R25, R8, RZ, P2, !PT ;  /* 0x00000008190f7210 */ /* 0x000fe200017fe4ff */
[----:B---3--:R-:W-:Y:S04]  /*6fd0*/  STG.E.64 desc[UR6][R20.64], R26 ;  /* 0x0000001a14007986 */ /* 0x008fe8000c101b06 */
[----:B-----5:R0:W-:Y:S04]  /*6fe0*/  STG.E.64 desc[UR6][R22.64], R28 ;  /* 0x0000001c16007986 */ /* 0x0201e8000c101b06 */
        /* <DEDUP_REMOVED lines=28> */
[----:B------:R-:W4:Y:S04]  /*71b0*/  LDG.E R28, desc[UR6][R24.64+0x1f80] ;  /* 0x001f8006181c7981 */ /* 0x000f28000c1e1900 */
[----:B------:R1:W4:Y:S04]  /*71c0*/  LDG.E R29, desc[UR6][R10.64+0x1f80] ;  /* 0x001f80060a1d7981 */ /* 0x000328000c1e1900 */
        /* <DEDUP_REMOVED lines=14> */
[----:B----4-:R3:W-:Y:S04]  /*72b0*/  STG.E.64 desc[UR6][R18.64], R28 ;  /* 0x0000001c12007986 */ /* 0x0107e8000c101b06 */
[----:B-----5:R3:W-:Y:S07]  /*72c0*/  STG.E.64 desc[UR6][R20.64], R30 ;  /* 0x0000001e14007986 */ /* 0x0207ee000c101b06 */
[----:B------:R-:W-:Y:S05]  /*72d0*/  @P0 BRA `(.L_x_129) ;  /* 0xfffffff800bc0947 */ /* 0x000fea000383ffff */
[----:B------:R-:W-:Y:S05]  /*72e0*/  EXIT ;  /* 0x000000000000794d */ /* 0x000fea0003800000 */
.L_x_130:
        /* <DEDUP_REMOVED lines=9> */
.L_x_3412:


//--------------------- .text._Z35group_norm_nhwc_bwd_one_pass_kernelI11Bf16IOFp32WLi512ELi42ELi672EEv26Group_norm_nhwc_bwd_params --------------------------
	.section	.text._Z35group_norm_nhwc_bwd_one_pass_kernelI11Bf16IOFp32WLi512ELi42ELi672EEv26Group_norm_nhwc_bwd_params,"ax",@progbits
	.align	128
        .global         _Z35group_norm_nhwc_bwd_one_pass_kernelI11Bf16IOFp32WLi512ELi42ELi672EEv26Group_norm_nhwc_bwd_params
        .type           _Z35group_norm_nhwc_bwd_one_pass_kernelI11Bf16IOFp32WLi512ELi42ELi672EEv26Group_norm_nhwc_bwd_params,@function
        .size           _Z35group_norm_nhwc_bwd_one_pass_kernelI11Bf16IOFp32WLi512ELi42ELi672EEv26Group_norm_nhwc_bwd_params,(.L_x_3413 - _Z35group_norm_nhwc_bwd_one_pass_kernelI11Bf16IOFp32WLi512ELi42ELi672EEv26Group_norm_nhwc_bwd_params)
        .other          _Z35group_norm_nhwc_bwd_one_pass_kernelI11Bf16IOFp32WLi512ELi42ELi672EEv26Group_norm_nhwc_bwd_params,@"STO_CUDA_ENTRY STV_DEFAULT"
_Z35group_norm_nhwc_bwd_one_pass_kernelI11Bf16IOFp32WLi512ELi42ELi672EEv26Group_norm_nhwc_bwd_params:
.text._Z35group_norm_nhwc_bwd_one_pass_kernelI11Bf16IOFp32WLi512ELi42ELi672EEv26Group_norm_nhwc_bwd_params:
[----:B------:R-:W-:Y:S08]  /*0000*/  LDC R1, c[0x0][0x37c] ;  /* 0x0000df00ff017b82 */ /* 0x000ff00000000800 */
[----:B------:R-:W0:Y:S01]  /*0010*/  S2UR UR5, SR_CTAID.Y ;  /* 0x00000000000579c3 */ /* 0x000e220000002600 */
[----:B------:R-:W1:Y:S01]  /*0020*/  LDCU UR4, c[0x0][0x410] ;  /* 0x00008200ff0477ac */ /* 0x000e620008000800 */
[----:B------:R-:W2:Y:S01]  /*0030*/  S2R R55, SR_TID.X ;  /* 0x0000000000377919 */ /* 0x000ea20000002100 */
[----:B------:R-:W1:Y:S01]  /*0040*/  LDCU UR6, c[0x0][0x3e0] ;  /* 0x00007c00ff0677ac */ /* 0x000e620008000800 */
[----:B------:R-:W3:Y:S01]  /*0050*/  LDCU.64 UR12, c[0x0][0x358] ;  /* 0x00006b00ff0c77ac */ /* 0x000ee20008000a00 */
[----:B-1----:R-:W-:-:S04]  /*0060*/  UIMAD UR4, UR4, UR6, URZ ;  /* 0x00000006040472a4 */ /* 0x002fc8000f8e02ff */
[----:B0-----:R-:W-:-:S09]  /*0070*/  UISETP.GE.AND UP0, UPT, UR5, UR4, UPT ;  /* 0x000000040500728c */ /* 0x001fd2000bf06270 */
[----:B--23--:R-:W-:Y:S05]  /*0080*/  BRA.U UP0, `(.L_x_131) ;  /* 0x000000b100c47547 */ /* 0x00cfea000b800000 */
[----:B------:R-:W-:Y:S01]  /*0090*/  LOP3.LUT R0, R55, 0xffff, RZ, 0xc0, !PT ;  /* 0x0000ffff37007812 */ /* 0x000fe200078ec0ff */
[----:B------:R-:W-:-:S04]  /*00a0*/  UMOV UR4, URZ ;  /* 0x000000ff00047c82 */ /* 0x000fc80008000000 */
        /* <DEDUP_REMOVED lines=10> */
.L_x_198:
[----:B------:R-:W1:Y:S01]  /*0150*/  LDCU UR14, c[0x0][0x410] ;  /* 0x00008200ff0e77ac */ /* 0x000e620008000800 */
[----:B0-----:R-:W-:Y:S01]  /*0160*/  IABS R5, UR5 ;  /* 0x0000000500057c13 */ /* 0x001fe20008000000 */
[----:B------:R-:W2:Y:S01]  /*0170*/  S2UR UR10, SR_CTAID.X ;  /* 0x00000000000a79c3 */ /* 0x000ea20000002500 */
[----:B------:R-:W-:Y:S01]  /*0180*/  HFMA2 R52, -RZ, RZ, 0, 0 ;  /* 0x00000000ff347431 */ /* 0x000fe200000001ff */
[----:B------:R-:W-:Y:S01]  /*0190*/  UMOV UR6, URZ ;  /* 0x000000ff00067c82 */ /* 0x000fe20008000000 */
[----:B------:R-:W-:Y:S01]  /*01a0*/  R2UR UR9, R5 ;  /* 0x00000000050972ca */ /* 0x000fe200000e0000 */
[----:B------:R-:W3:Y:S01]  /*01b0*/  LDCU.128 UR16, c[0x0][0x400] ;  /* 0x00008000ff1077ac */ /* 0x000ee20008000c00 */
[----:B------:R-:W-:-:S03]  /*01c0*/  CS2R R50, SRZ ;  /* 0x0000000000327805 */ /* 0x000fc6000001ff00 */
[----:B------:R-:W2:Y:S01]  /*01d0*/  LDC R33, c[0x0][0x41c] ;  /* 0x00010700ff217b82 */ /* 0x000ea20000000800 */
[----:B------:R-:W-:Y:S01]  /*01e0*/  UISETP.GE.AND UP4, UPT, UR5, URZ, UPT ;  /* 0x000000ff0500728c */ /* 0x000fe2000bf86270 */
[----:B-1----:R-:W-:Y:S01]  /*01f0*/  MOV R3, UR14 ;  /* 0x0000000e00037c02 */ /* 0x002fe20008000f00 */
[----:B------:R-:W-:-:S03]  /*0200*/  UISETP.NE.AND UP0, UPT, UR14, URZ, UPT ;  /* 0x000000ff0e00728c */ /* 0x000fc6000bf05270 */
[----:B------:R-:W-:Y:S02]  /*0210*/  IABS R3, R3 ;  /* 0x0000000300037213 */ /* 0x000fe40000000000 */
[----:B---3--:R-:W-:Y:S02]  /*0220*/  MOV R5, UR18 ;  /* 0x0000001200057c02 */ /* 0x008fe40008000f00 */
[----:B------:R-:W-:Y:S01]  /*0230*/  R2UR UR11, R3 ;  /* 0x00000000030b72ca */ /* 0x000fe200000e0000 */
[----:B--2---:R-:W-:-:S12]  /*0240*/  IMAD R33, R33, UR10, R54 ;  /* 0x0000000a21217c24 */ /* 0x004fd8000f8e0236 */
[----:B------:R-:W1:Y:S01]  /*0250*/  I2F.RP R3, UR11 ;  /* 0x0000000b00037d06 */ /* 0x000e620008209400 */
[C---:B------:R-:W-:Y:S02]  /*0260*/  ISETP.GE.U32.AND P2, PT, R33.reuse, UR16, PT ;  /* 0x0000001021007c0c */ /* 0x040fe4000bf46070 */
[C---:B------:R-:W-:Y:S02]  /*0270*/  IADD3 R13, PT, PT, R33.reuse, 0x20, RZ ;  /* 0x00000020210d7810 */ /* 0x040fe40007ffe0ff */
[----:B------:R-:W-:Y:S02]  /*0280*/  IADD3 R21, PT, PT, R33, 0x40, RZ ;  /* 0x0000004021157810 */ /* 0x000fe40007ffe0ff */
[----:B------:R-:W-:Y:S02]  /*0290*/  ISETP.GE.U32.AND P0, PT, R13, UR16, PT ;  /* 0x000000100d007c0c */ /* 0x000fe4000bf06070 */
[----:B------:R-:W-:Y:S02]  /*02a0*/  SHF.R.S32.HI R7, RZ, 0x1f, R13 ;  /* 0x0000001fff077819 */ /* 0x000fe4000001140d */
[----:B------:R-:W-:-:S02]  /*02b0*/  SHF.R.S32.HI R19, RZ, 0x1f, R21 ;  /* 0x0000001fff137819 */ /* 0x000fc40000011415 */
[----:B------:R-:W-:Y:S01]  /*02c0*/  ISETP.GE.AND.EX P0, PT, R7, UR17, PT, P0 ;  /* 0x0000001107007c0c */ /* 0x000fe2000bf06300 */
[----:B-1----:R-:W1:-:S12]  /*02d0*/  MUFU.RCP R3, R3 ;  /* 0x0000000300037308 */ /* 0x002e580000001000 */
[----:B------:R-:W2:Y:S01]  /*02e0*/  @!P0 LDC.64 R16, c[0x0][0x3f8] ;  /* 0x0000fe00ff108b82 */ /* 0x000ea20000000a00 */
[----:B-1----:R-:W-:Y:S02]  /*02f0*/  IADD3 R4, PT, PT, R3, 0xffffffe, RZ ;  /* 0x0ffffffe03047810 */ /* 0x002fe40007ffe0ff */
[----:B------:R-:W-:-:S05]  /*0300*/  SHF.R.S32.HI R3, RZ, 0x1f, R33 ;  /* 0x0000001fff037819 */ /* 0x000fca0000011421 */
[----:B------:R-:W1:Y:S01]  /*0310*/  @!P0 LDC.64 R8, c[0x0][0x398] ;  /* 0x0000e600ff088b82 */ /* 0x000e620000000a00 */
[----:B------:R-:W3:Y:S01]  /*0320*/  F2I.FTZ.U32.TRUNC.NTZ R4, R4 ;  /* 0x0000000400047305 */ /* 0x000ee2000021f000 */
[----:B------:R-:W-:-:S06]  /*0330*/  ISETP.GE.AND.EX P2, PT, R3, UR17, PT, P2 ;  /* 0x0000001103007c0c */ /* 0x000fcc000bf46320 */
[----:B------:R-:W4:Y:S08]  /*0340*/  @!P0 LDC.64 R28, c[0x0][0x3a0] ;  /* 0x0000e800ff1c8b82 */ /* 0x000f300000000a00 */
[----:B------:R-:W0:Y:S01]  /*0350*/  @!P2 LDC.64 R10, c[0x0][0x3f8] ;  /* 0x0000fe00ff0aab82 */ /* 0x000e220000000a00 */
[----:B---3--:R-:W-:Y:S01]  /*0360*/  R2UR UR7, R4 ;  /* 0x00000000040772ca */ /* 0x008fe200000e0000 */
[----:B--2---:R-:W-:-:S04]  /*0370*/  @!P0 IMAD R4, R7, R16, RZ ;  /* 0x0000001007048224 */ /* 0x004fc800078e02ff */
[----:B------:R-:W-:Y:S02]  /*0380*/  @!P0 IMAD R17, R13, R17, R4 ;  /* 0x000000110d118224 */ /* 0x000fe400078e0204 */
[----:B------:R-:W2:Y:S06]  /*0390*/  @!P2 LDC.64 R24, c[0x0][0x3a0] ;  /* 0x0000e800ff18ab82 */ /* 0x000eac0000000a00 */
[----:B------:R-:W-:Y:S02]  /*03a0*/  UIADD3 UR8, UPT, UPT, URZ, -UR7, URZ ;  /* 0x80000007ff087290 */ /* 0x000fe4000fffe0ff */
[----:B------:R-:W3:Y:S02]  /*03b0*/  @!P2 LDC.64 R26, c[0x0][0x398] ;  /* 0x0000e600ff1aab82 */ /* 0x000ee40000000a00 */
[----:B------:R-:W-:-:S04]  /*03c0*/  UIMAD UR8, UR8, UR11, URZ ;  /* 0x0000000b080872a4 */ /* 0x000fc8000f8e02ff */
[----:B------:R-:W-:Y:S02]  /*03d0*/  UIMAD.WIDE.U32 UR6, UR7, UR8, UR6 ;  /* 0x00000008070672a5 */ /* 0x000fe4000f8e0006 */
[----:B------:R-:W-:Y:S02]  /*03e0*/  ULOP3.LUT UR8, UR5, UR14, URZ, 0x3c, !UPT ;  /* 0x0000000e05087292 */ /* 0x000fe4000f8e3cff */
[----:B------:R-:W-:Y:S02]  /*03f0*/  UIMAD.WIDE.U32 UR6, UR7, UR9, URZ ;  /* 0x00000009070672a5 */ /* 0x000fe4000f8e00ff */
[----:B------:R-:W-:Y:S02]  /*0400*/  UISETP.GE.AND UP5, UPT, UR8, URZ, UPT ;  /* 0x000000ff0800728c */ /* 0x000fe4000bfa6270 */
[----:B------:R-:W-:-:S04]  /*0410*/  UIADD3 UR6, UPT, UPT, -UR7, URZ, URZ ;  /* 0x000000ff07067290 */ /* 0x000fc8000fffe1ff */
[----:B------:R-:W-:Y:S02]  /*0420*/  UIMAD UR6, UR11, UR6, UR9 ;  /* 0x000000060b0672a4 */ /* 0x000fe4000f8e0209 */
[----:B------:R-:W-:Y:S02]  /*0430*/  ULOP3.LUT UR9, URZ, UR14, URZ, 0x33, !UPT ;  /* 0x0000000eff097292 */ /* 0x000fe4000f8e33ff */
[----:B------:R-:W-:-:S11]  /*0440*/  UISETP.GT.U32.AND UP2, UPT, UR11, UR6, UPT ;  /* 0x000000060b00728c */ /* 0x000fd6000bf44070 */
[----:B------:R-:W-:Y:S02]  /*0450*/  @!UP2 UIADD3 UR6, UPT, UPT, UR6, -UR11, URZ ;  /* 0x8000000b0606a290 */ /* 0x000fe4000fffe0ff */
[----:B------:R-:W-:Y:S02]  /*0460*/  @!UP2 UIADD3 UR7, UPT, UPT, UR7, 0x1, URZ ;  /* 0x000000010707a890 */ /* 0x000fe4000fffe0ff */
[----:B------:R-:W-:Y:S02]  /*0470*/  UIADD3 UR8, UPT, UPT, UR6, -UR11, URZ ;  /* 0x8000000b06087290 */ /* 0x000fe4000fffe0ff */
[----:B------:R-:W-:Y:S02]  /*0480*/  UISETP.GT.U32.AND UP3, UPT, UR11, UR6, UPT ;  /* 0x000000060b00728c */ /* 0x000fe4000bf64070 */
[----:B------:R-:W-:Y:S02]  /*0490*/  UISETP.GE.U32.AND UP1, UPT, UR6, UR11, UPT ;  /* 0x0000000b0600728c */ /* 0x000fe4000bf26070 */
[----:B------:R-:W-:-:S04]  /*04a0*/  USEL UR6, UR8, UR6, !UP3 ;  /* 0x0000000608067287 */ /* 0x000fc8000d800000 */
[----:B------:R-:W-:-:S04]  /*04b0*/  @!UP4 UIADD3 UR6, UPT, UPT, -UR6, URZ, URZ ;  /* 0x000000ff0606c290 */ /* 0x000fc8000fffe1ff */
[----:B------:R-:W-:Y:S02]  /*04c0*/  USEL UR8, UR9, UR6, !UP0 ;  /* 0x0000000609087287 */ /* 0x000fe4000c000000 */
[----:B------:R-:W-:Y:S02]  /*04d0*/  @UP1 UIADD3 UR7, UPT, UPT, UR7, 0x1, URZ ;  /* 0x0000000107071890 */ /* 0x000fe4000fffe0ff */
[----:B------:R-:W-:Y:S02]  /*04e0*/  UIMAD UR6, UR8, 0x2a, URZ ;  /* 0x0000002a080678a4 */ /* 0x000fe4000f8e02ff */
[----:B------:R-:W-:-:S04]  /*04f0*/  @!UP5 UIADD3 UR7, UPT, UPT, -UR7, URZ, URZ ;  /* 0x000000ff0707d290 */ /* 0x000fc8000fffe1ff */
[----:B------:R-:W-:Y:S01]  /*0500*/  USEL UR7, UR9, UR7, !UP0 ;  /* 0x0000000709077287 */ /* 0x000fe2000c000000 */
[----:B------:R-:W-:Y:S02]  /*0510*/  IADD3 R72, P1, PT, R2, UR6, RZ ;  /* 0x0000000602487c10 */ /* 0x000fe4000ff3e0ff */
[----:B------:R-:W-:Y:S02]  /*0520*/  CS2R R48, SRZ ;  /* 0x0000000000307805 */ /* 0x000fe4000001ff00 */
[----:B------:R-:W-:Y:S01]  /*0530*/  MOV R2, UR6 ;  /* 0x0000000600027c02 */ /* 0x000fe20008000f00 */
[----:B------:R-:W-:Y:S01]  /*0540*/  USHF.R.S32.HI UR6, URZ, 0x1f, UR7 ;  /* 0x0000001fff067899 */ /* 0x000fe20008011407 */
[----:B------:R-:W-:Y:S02]  /*0550*/  IADD3 R4, PT, PT, R33, 0x80, RZ ;  /* 0x0000008021047810 */ /* 0x000fe40007ffe0ff */
[----:B------:R-:W-:Y:S02]  /*0560*/  CS2R R46, SRZ ;  /* 0x00000000002e7805 */ /* 0x000fe4000001ff00 */
[----:B------:R-:W-:Y:S01]  /*0570*/  LEA.HI.X.SX32 R73, R2, RZ, 0x1, P1 ;  /* 0x000000ff02497211 */ /* 0x000fe200008f0eff */
[----:B------:R-:W-:Y:S01]  /*0580*/  UIMAD UR6, UR6, UR18, URZ ;  /* 0x00000012060672a4 */ /* 0x000fe2000f8e02ff */
[----:B------:R-:W-:Y:S01]  /*0590*/  ISETP.GE.U32.AND P1, PT, R21, UR16, PT ;  /* 0x0000001015007c0c */ /* 0x000fe2000bf26070 */
[----:B0-----:R-:W-:Y:S01]  /*05a0*/  @!P2 IMAD R2, R3, R10, RZ ;  /* 0x0000000a0302a224 */ /* 0x001fe200078e02ff */
[----:B------:R-:W-:Y:S01]  /*05b0*/  CS2R R44, SRZ ;  /* 0x00000000002c7805 */ /* 0x000fe2000001ff00 */
[----:B------:R-:W-:-:S02]  /*05c0*/  UIMAD UR6, UR7, UR19, UR6 ;  /* 0x00000013070672a4 */ /* 0x000fc4000f8e0206 */
[----:B------:R-:W-:Y:S01]  /*05d0*/  IMAD.WIDE.U32 R72, R5, UR7, R72 ;  /* 0x0000000705487c25 */ /* 0x000fe2000f8e0048 */
[----:B------:R-:W-:Y:S02]  /*05e0*/  ISETP.GE.AND.EX P1, PT, R19, UR17, PT, P1 ;  /* 0x0000001113007c0c */ /* 0x000fe4000bf26310 */
[----:B------:R-:W-:Y:S02]  /*05f0*/  CS2R R42, SRZ ;  /* 0x00000000002a7805 */ /* 0x000fe4000001ff00 */
[C---:B------:R-:W-:Y:S01]  /*0600*/  IADD3 R5, PT, PT, R33.reuse, 0x60, RZ ;  /* 0x0000006021057810 */ /* 0x040fe20007ffe0ff */
[----:B------:R-:W-:Y:S01]  /*0610*/  @!P2 IMAD R11, R33, R11, R2 ;  /* 0x0000000b210ba224 */ /* 0x000fe200078e0202 */
[----:B------:R-:W-:Y:S02]  /*0620*/  IADD3 R75, PT, PT, R73, UR6, RZ ;  /* 0x00000006494b7c10 */ /* 0x000fe4000fffe0ff */
[----:B------:R-:W-:Y:S02]  /*0630*/  CS2R R40, SRZ ;  /* 0x0000000000287805 */ /* 0x000fe4000001ff00 */
[----:B------:R-:W-:-:S02]  /*0640*/  @!P2 MOV R74, R72 ;  /* 0x00000048004aa202 */ /* 0x000fc40000000f00 */
[----:B------:R-:W-:Y:S02]  /*0650*/  CS2R R38, SRZ ;  /* 0x0000000000267805 */ /* 0x000fe4000001ff00 */
[----:B------:R-:W-:Y:S02]  /*0660*/  ISETP.GE.U32.AND P3, PT, R5, UR16, PT ;  /* 0x0000001005007c0c */ /* 0x000fe4000bf66070 */
[----:B------:R-:W-:Y:S02]  /*0670*/  CS2R R36, SRZ ;  /* 0x0000000000247805 */ /* 0x000fe4000001ff00 */
[----:B------:R-:W-:Y:S01]  /*0680*/  SHF.R.S32.HI R23, RZ, 0x1f, R5 ;  /* 0x0000001fff177819 */ /* 0x000fe20000011405 */
[----:B------:R-:W-:Y:S01]  /*0690*/  @!P2 IMAD.WIDE.U32 R2, R33, R10, R74 ;  /* 0x0000000a2102a225 */ /* 0x000fe200078e004a */
[----:B------:R-:W-:Y:S01]  /*06a0*/  @!P0 MOV R10, R72 ;  /* 0x00000048000a8202 */ /* 0x000fe20000000f00 */
[----:B------:R-:W0:Y:S01]  /*06b0*/  @!P1 LDC.64 R6, c[0x0][0x3f8] ;  /* 0x0000fe00ff069b82 */ /* 0x000e220000000a00 */
[----:B------:R-:W-:-:S02]  /*06c0*/  ISETP.GE.AND.EX P3, PT, R23, UR17, PT, P3 ;  /* 0x0000001117007c0c */ /* 0x000fc4000bf66330 */
[----:B------:R-:W-:Y:S02]  /*06d0*/  CS2R R34, SRZ ;  /* 0x0000000000227805 */ /* 0x000fe4000001ff00 */
[----:B------:R-:W-:Y:S01]  /*06e0*/  @!P2 IADD3 R3, PT, PT, R3, R11, RZ ;  /* 0x0000000b0303a210 */ /* 0x000fe20007ffe0ff */
[----:B------:R-:W0:Y:S01]  /*06f0*/  LDCU.64 UR6, c[0x0][0x3b8] ;  /* 0x00007700ff0677ac */ /* 0x000e220008000a00 */
[----:B------:R-:W-:Y:S02]  /*0700*/  @!P0 MOV R11, R75 ;  /* 0x0000004b000b8202 */ /* 0x000fe40000000f00 */
[C---:B------:R-:W-:Y:S01]  /*0710*/  @!P2 SHF.L.U32 R15, R2.reuse, 0x1, RZ ;  /* 0x00000001020fa819 */ /* 0x040fe200000006ff */
[----:B------:R-:W0:Y:S01]  /*0720*/  LDCU.U8 UR9, c[0x0][0x414] ;  /* 0x00008280ff0977ac */ /* 0x000e220008000000 */
[----:B------:R-:W-:Y:S01]  /*0730*/  @!P2 SHF.L.U64.HI R2, R2, 0x1, R3 ;  /* 0x000000010202a819 */ /* 0x000fe20000010203 */
[----:B------:R-:W-:Y:S01]  /*0740*/  @!P0 IMAD.WIDE.U32 R10, R13, R16, R10 ;  /* 0x000000100d0a8225 */ /* 0x000fe200078e000a */
[----:B--2---:R-:W-:-:S02]  /*0750*/  @!P2 IADD3 R12, P4, PT, R15, R24, RZ ;  /* 0x000000180f0ca210 */ /* 0x004fc40007f9e0ff */
[----:B---3--:R-:W-:Y:S02]  /*0760*/  @!P2 IADD3 R14, P5, PT, R15, R26, RZ ;  /* 0x0000001a0f0ea210 */ /* 0x008fe40007fbe0ff */
[----:B------:R-:W-:Y:S02]  /*0770*/  @!P0 IADD3 R3, PT, PT, R11, R17, RZ ;  /* 0x000000110b038210 */ /* 0x000fe40007ffe0ff */
[----:B------:R-:W-:Y:S02]  /*0780*/  @!P2 IADD3.X R13, PT, PT, R2, R25, RZ, P4, !PT ;  /* 0x00000019020da210 */ /* 0x000fe400027fe4ff */
[C---:B------:R-:W-:Y:S02]  /*0790*/  @!P0 SHF.L.U32 R25, R10.reuse, 0x1, RZ ;  /* 0x000000010a198819 */ /* 0x040fe400000006ff */
[----:B------:R-:W-:Y:S01]  /*07a0*/  @!P0 SHF.L.U64.HI R20, R10, 0x1, R3 ;  /* 0x000000010a148819 */ /* 0x000fe20000010203 */
[----:B------:R-:W2:Y:S01]  /*07b0*/  @!P2 LDG.E R52, desc[UR12][R12.64] ;  /* 0x0000000c0c34a981 */ /* 0x000ea2000c1e1900 */
[----:B------:R-:W3:Y:S01]  /*07c0*/  @!P1 LDC.64 R10, c[0x0][0x3a0] ;  /* 0x0000e800ff0a9b82 */ /* 0x000ee20000000a00 */
[----:B------:R-:W-:-:S02]  /*07d0*/  @!P2 IADD3.X R15, PT, PT, R2, R27, RZ, P5, !PT ;  /* 0x0000001b020fa210 */ /* 0x000fc40002ffe4ff */
[----:B----4-:R-:W-:-:S03]  /*07e0*/  @!P0 IADD3 R16, P4, PT, R25, R28, RZ ;  /* 0x0000001c19108210 */ /* 0x010fc60007f9e0ff */
[----:B------:R4:W2:Y:S02]  /*07f0*/  @!P2 LDG.E R51, desc[UR12][R14.64] ;  /* 0x0000000c0e33a981 */ /* 0x0008a4000c1e1900 */
[----:B------:R-:W3:Y:S01]  /*0800*/  @!P3 LDC.64 R2, c[0x0][0x3f8] ;  /* 0x0000fe00ff02bb82 */ /* 0x000ee20000000a00 */
[----:B-1----:R-:W-:Y:S01]  /*0810*/  @!P0 IADD3 R18, P2, PT, R25, R8, RZ ;  /* 0x0000000819128210 */ /* 0x002fe20007f5e0ff */
[----:B0-----:R-:W-:Y:S01]  /*0820*/  @!P1 IMAD R8, R19, R6, RZ ;  /* 0x0000000613089224 */ /* 0x001fe200078e02ff */
[----:B----4-:R-:W-:-:S05]  /*0830*/  @!P1 MOV R14, R72 ;  /* 0x00000048000e9202 */ /* 0x010fca0000000f00 */
[----:B------:R-:W0:Y:S01]  /*0840*/  @!P1 LDC.64 R12, c[0x0][0x398] ;  /* 0x0000e600ff0c9b82 */ /* 0x000e220000000a00 */
[----:B------:R-:W-:Y:S01]  /*0850*/  @!P1 MOV R15, R75 ;  /* 0x0000004b000f9202 */ /* 0x000fe20000000f00 */
[C---:B------:R-:W-:Y:S01]  /*0860*/  @!P1 IMAD R27, R21.reuse, R7, R8 ;  /* 0x00000007151b9224 */ /* 0x040fe200078e0208 */
[C---:B------:R-:W-:Y:S01]  /*0870*/  @!P0 IADD3.X R17, PT, PT, R20.reuse, R29, RZ, P4, !PT ;  /* 0x0000001d14118210 */ /* 0x040fe200027fe4ff */
[----:B------:R-:W-:Y:S01]  /*0880*/  @!P1 IMAD.WIDE.U32 R14, R21, R6, R14 ;  /* 0x00000006150e9225 */ /* 0x000fe200078e000e */
[----:B------:R-:W-:-:S03]  /*0890*/  @!P0 IADD3.X R19, PT, PT, R20, R9, RZ, P2, !PT ;  /* 0x0000000914138210 */ /* 0x000fc600017fe4ff */
[----:B------:R1:W4:Y:S01]  /*08a0*/  @!P0 LDG.E R50, desc[UR12][R16.64] ;  /* 0x0000000c10328981 */ /* 0x000322000c1e1900 */
[----:B------:R-:W-:Y:S01]  /*08b0*/  ISETP.GE.U32.AND P2, PT, R4, UR16, PT ;  /* 0x0000001004007c0c */ /* 0x000fe2000bf46070 */
[----:B------:R-:W0:Y:S01]  /*08c0*/  @!P3 LDC.64 R6, c[0x0][0x3a0] ;  /* 0x0000e800ff06bb82 */ /* 0x000e220000000a00 */
[----:B------:R-:W-:Y:S01]  /*08d0*/  SHF.R.S32.HI R25, RZ, 0x1f, R4 ;  /* 0x0000001fff197819 */ /* 0x000fe20000011404 */
[----:B------:R0:W4:Y:S01]  /*08e0*/  @!P0 LDG.E R49, desc[UR12][R18.64] ;  /* 0x0000000c12318981 */ /* 0x000122000c1e1900 */
[----:B------:R-:W-:Y:S02]  /*08f0*/  @!P1 IADD3 R15, PT, PT, R15, R27, RZ ;  /* 0x0000001b0f0f9210 */ /* 0x000fe40007ffe0ff */
[C---:B------:R-:W-:Y:S02]  /*0900*/  @!P1 SHF.L.U32 R21, R14.reuse, 0x1, RZ ;  /* 0x000000010e159819 */ /* 0x040fe400000006ff */
[----:B------:R-:W-:Y:S01]  /*0910*/  ISETP.GE.AND.EX P2, PT, R25, UR17, PT, P2 ;  /* 0x0000001119007c0c */ /* 0x000fe2000bf46320 */
[----:B------:R-:W0:Y:S01]  /*0920*/  @!P3 LDC.64 R8, c[0x0][0x398] ;  /* 0x0000e600ff08bb82 */ /* 0x000e220000000a00 */
[----:B------:R-:W-:-:S02]  /*0930*/  @!P1 SHF.L.U64.HI R14, R14, 0x1, R15 ;  /* 0x000000010e0e9819 */ /* 0x000fc4000001020f */
[----:B---3--:R-:W-:Y:S01]  /*0940*/  @!P1 IADD3 R10, P0, PT, R21, R10, RZ ;  /* 0x0000000a150a9210 */ /* 0x008fe20007f1e0ff */
[----:B-1----:R-:W-:Y:S01]  /*0950*/  @!P3 IMAD R16, R23, R2, RZ ;  /* 0x000000021710b224 */ /* 0x002fe200078e02ff */
[----:B------:R-:W-:Y:S02]  /*0960*/  IADD3 R15, PT, PT, R33, 0xa0, RZ ;  /* 0x000000a0210f7810 */ /* 0x000fe40007ffe0ff */
[----:B------:R-:W-:Y:S01]  /*0970*/  @!P1 IADD3.X R11, PT, PT, R14, R11, RZ, P0, !PT ;  /* 0x0000000b0e0b9210 */ /* 0x000fe200007fe4ff */
[----:B------:R-:W-:Y:S01]  /*0980*/  @!P3 IMAD R27, R5, R3, R16 ;  /* 0x00000003051bb224 */ /* 0x000fe200078e0210 */
[----:B------:R-:W-:Y:S02]  /*0990*/  ISETP.GE.U32.AND P0, PT, R15, UR16, PT ;  /* 0x000000100f007c0c */ /* 0x000fe4000bf06070 */
[----:B------:R-:W-:Y:S01]  /*09a0*/  SHF.R.S32.HI R23, RZ, 0x1f, R15 ;  /* 0x0000001fff177819 */ /* 0x000fe2000001140f */
[----:B------:R1:W5:Y:S01]  /*09b0*/  @!P1 LDG.E R48, desc[UR12][R10.64] ;  /* 0x0000000c0a309981 */ /* 0x000362000c1e1900 */
[----:B------:R-:W-:-:S02]  /*09c0*/  @!P3 MOV R16, R72 ;  /* 0x000000480010b202 */ /* 0x000fc40000000f00 */
[----:B------:R-:W-:Y:S02]  /*09d0*/  @!P3 MOV R17, R75 ;  /* 0x0000004b0011b202 */ /* 0x000fe40000000f00 */
[----:B------:R-:W-:Y:S01]  /*09e0*/  ISETP.GE.AND.EX P0, PT, R23, UR17, PT, P0 ;  /* 0x0000001117007c0c */ /* 0x000fe2000bf06300 */
[----:B------:R-:W-:Y:S02]  /*09f0*/  @!P3 IMAD.WIDE.U32 R16, R5, R2, R16 ;  /* 0x000000020510b225 */ /* 0x000fe400078e0010 */
[----:B------:R-:W3:Y:S01]  /*0a00*/  @!P2 LDC.64 R2, c[0x0][0x3f8] ;  /* 0x0000fe00ff02ab82 */ /* 0x000ee20000000a00 */
[----:B0-----:R-:W-:Y:S02]  /*0a10*/  @!P1 IADD3 R18, P4, PT, R21, R12, RZ ;  /* 0x0000000c15129210 */ /* 0x001fe40007f9e0ff */
[----:B------:R-:W-:Y:S02]  /*0a20*/  @!P3 IADD3 R5, PT, PT, R17, R27, RZ ;  /* 0x0000001b1105b210 */ /* 0x000fe40007ffe0ff */
[----:B------:R-:W-:-:S02]  /*0a30*/  @!P1 IADD3.X R19, PT, PT, R14, R13, RZ, P4, !PT ;  /* 0x0000000d0e139210 */ /* 0x000fc400027fe4ff */
[----:B------:R-:W-:-:S03]  /*0a40*/  @!P3 SHF.L.U32 R21, R16, 0x1, RZ ;  /* 0x000000011015b819 */ /* 0x000fc600000006ff */
[----:B------:R-:W0:Y:S01]  /*0a50*/  @!P0 LDC.64 R12, c[0x0][0x3f8] ;  /* 0x0000fe00ff0c8b82 */ /* 0x000e220000000a00 */
[----:B------:R-:W-:Y:S01]  /*0a60*/  @!P3 SHF.L.U64.HI R16, R16, 0x1, R5 ;  /* 0x000000011010b819 */ /* 0x000fe20000010205 */
[----:B------:R1:W5:Y:S01]  /*0a70*/  @!P1 LDG.E R47, desc[UR12][R18.64] ;  /* 0x0000000c122f9981 */ /* 0x000362000c1e1900 */
[C---:B------:R-:W-:Y:S02]  /*0a80*/  @!P3 IADD3 R6, P4, PT, R21.reuse, R6, RZ ;  /* 0x000000061506b210 */ /* 0x040fe40007f9e0ff */
[----:B------:R-:W-:Y:S02]  /*0a90*/  @!P3 IADD3 R20, P5, PT, R21, R8, RZ ;  /* 0x000000081514b210 */ /* 0x000fe40007fbe0ff */
[C---:B------:R-:W-:Y:S01]  /*0aa0*/  @!P3 IADD3.X R7, PT, PT, R16.reuse, R7, RZ, P4, !PT ;  /* 0x000000071007b210 */ /* 0x040fe200027fe4ff */
[----:B-1----:R-:W1:Y:S01]  /*0ab0*/  @!P2 LDC.64 R10, c[0x0][0x3a0] ;  /* 0x0000e800ff0aab82 */ /* 0x002e620000000a00 */
[----:B------:R-:W-:Y:S02]  /*0ac0*/  @!P3 IADD3.X R21, PT, PT, R16, R9, RZ, P5, !PT ;  /* 0x000000091015b210 */ /* 0x000fe40002ffe4ff */
[----:B------:R-:W-:Y:S01]  /*0ad0*/  IADD3 R16, PT, PT, R33, 0xc0, RZ ;  /* 0x000000c021107810 */ /* 0x000fe20007ffe0ff */
[----:B------:R0:W5:Y:S01]  /*0ae0*/  @!P3 LDG.E R46, desc[UR12][R6.64] ;  /* 0x0000000c062eb981 */ /* 0x000162000c1e1900 */
[----:B------:R-:W-:-:S02]  /*0af0*/  @!P2 MOV R18, R72 ;  /* 0x000000480012a202 */ /* 0x000fc40000000f00 */
[----:B------:R-:W-:Y:S01]  /*0b00*/  ISETP.GE.U32.AND P4, PT, R16, UR16, PT ;  /* 0x0000001010007c0c */ /* 0x000fe2000bf86070 */
[-C--:B---3--:R-:W-:Y:S01]  /*0b10*/  @!P2 IMAD R25, R25, R2.reuse, RZ ;  /* 0x000000021919a224 */ /* 0x088fe200078e02ff */
[----:B------:R-:W-:Y:S01]  /*0b20*/  SHF.R.S32.HI R27, RZ, 0x1f, R16 ;  /* 0x0000001fff1b7819 */ /* 0x000fe20000011410 */
[----:B------:R-:W3:Y:S01]  /*0b30*/  @!P2 LDC.64 R8, c[0x0][0x398] ;  /* 0x0000e600ff08ab82 */ /* 0x000ee20000000a00 */
[----:B------:R-:W-:Y:S01]  /*0b40*/  @!P2 MOV R19, R75 ;  /* 0x0000004b0013a202 */ /* 0x000fe20000000f00 */
[----:B------:R1:W5:Y:S01]  /*0b50*/  @!P3 LDG.E R45, desc[UR12][R20.64] ;  /* 0x0000000c142db981 */ /* 0x000362000c1e1900 */
[----:B------:R-:W-:Y:S01]  /*0b60*/  ISETP.GE.AND.EX P4, PT, R27, UR17, PT, P4 ;  /* 0x000000111b007c0c */ /* 0x000fe2000bf86340 */
[C---:B------:R-:W-:Y:S02]  /*0b70*/  @!P2 IMAD R25, R4.reuse, R3, R25 ;  /* 0x000000030419a224 */ /* 0x040fe400078e0219 */
[----:B------:R-:W-:Y:S01]  /*0b80*/  @!P2 IMAD.WIDE.U32 R18, R4, R2, R18 ;  /* 0x000000020412a225 */ /* 0x000fe200078e0012 */
[----:B------:R-:W-:Y:S01]  /*0b90*/  IADD3 R14, PT, PT, R33, 0xe0, RZ ;  /* 0x000000e0210e7810 */ /* 0x000fe20007ffe0ff */
[----:B------:R-:W3:Y:S02]  /*0ba0*/  @!P0 LDC.64 R2, c[0x0][0x398] ;  /* 0x0000e600ff028b82 */ /* 0x000ee40000000a00 */
[----:B0-----:R-:W-:Y:S01]  /*0bb0*/  @!P0 IMAD R6, R23, R12, RZ ;  /* 0x0000000c17068224 */ /* 0x001fe200078e02ff */
[----:B------:R-:W-:-:S03]  /*0bc0*/  @!P2 IADD3 R7, PT, PT, R19, R25, RZ ;  /* 0x000000191307a210 */ /* 0x000fc60007ffe0ff */
[----:B------:R-:W-:Y:S01]  /*0bd0*/  @!P0 IMAD R17, R15, R13, R6 ;  /* 0x0000000d0f118224 */ /* 0x000fe200078e0206 */
[----:B------:R-:W-:Y:S01]  /*0be0*/  @!P2 SHF.L.U64.HI R24, R18, 0x1, R7 ;  /* 0x000000011218a819 */ /* 0x000fe20000010207 */
[----:B------:R-:W0:Y:S01]  /*0bf0*/  @!P0 LDC.64 R4, c[0x0][0x3a0] ;  /* 0x0000e800ff048b82 */ /* 0x000e220000000a00 */
[----:B------:R-:W-:Y:S02]  /*0c00*/  ISETP.GE.U32.AND P3, PT, R14, UR16, PT ;  /* 0x000000100e007c0c */ /* 0x000fe4000bf66070 */
[----:B------:R-:W-:-:S05]  /*0c10*/  SHF.R.S32.HI R29, RZ, 0x1f, R14 ;  /* 0x0000001fff1d7819 */ /* 0x000fca000001140e */
[----:B------:R-:W0:Y:S01]  /*0c20*/  @!P4 LDC.64 R6, c[0x0][0x3f8] ;  /* 0x0000fe00ff06cb82 */ /* 0x000e220000000a00 */
[----:B------:R-:W-:Y:S02]  /*0c30*/  ISETP.GE.AND.EX P3, PT, R29, UR17, PT, P3 ;  /* 0x000000111d007c0c */ /* 0x000fe4000bf66330 */
[----:B------:R-:W-:Y:S02]  /*0c40*/  @!P2 SHF.L.U32 R19, R18, 0x1, RZ ;  /* 0x000000011213a819 */ /* 0x000fe400000006ff */
[----:B-1----:R-:W-:Y:S02]  /*0c50*/  @!P0 MOV R20, R72 ;  /* 0x0000004800148202 */ /* 0x002fe40000000f00 */
[----:B------:R-:W-:Y:S02]  /*0c60*/  @!P0 MOV R21, R75 ;  /* 0x0000004b00158202 */ /* 0x000fe40000000f00 */
[C---:B------:R-:W-:Y:S02]  /*0c70*/  @!P2 IADD3 R22, P1, PT, R19.reuse, R10, RZ ;  /* 0x0000000a1316a210 */ /* 0x040fe40007f3e0ff */
[----:B---3--:R-:W-:Y:S01]  /*0c80*/  @!P2 IADD3 R18, P5, PT, R19, R8, RZ ;  /* 0x000000081312a210 */ /* 0x008fe20007fbe0ff */
[----:B------:R-:W-:Y:S01]  /*0c90*/  @!P0 IMAD.WIDE.U32 R12, R15, R12, R20 ;  /* 0x0000000c0f0c8225 */ /* 0x000fe200078e0014 */
[----:B------:R-:W-:-:S02]  /*0ca0*/  @!P2 IADD3.X R23, PT, PT, R24, R11, RZ, P1, !PT ;  /* 0x0000000b1817a210 */ /* 0x000fc40000ffe4ff */
[----:B------:R-:W-:Y:S01]  /*0cb0*/  @!P2 IADD3.X R19, PT, PT, R24, R9, RZ, P5, !PT ;  /* 0x000000091813a210 */ /* 0x000fe20002ffe4ff */
[----:B------:R-:W1:Y:S01]  /*0cc0*/  @!P3 LDC.64 R10, c[0x0][0x3f8] ;  /* 0x0000fe00ff0abb82 */ /* 0x000e620000000a00 */
[----:B------:R-:W-:Y:S01]  /*0cd0*/  @!P0 SHF.L.U32 R21, R12, 0x1, RZ ;  /* 0x000000010c158819 */ /* 0x000fe200000006ff */
[----:B------:R3:W5:Y:S01]  /*0ce0*/  @!P2 LDG.E R44, desc[UR12][R22.64] ;  /* 0x0000000c162ca981 */ /* 0x000762000c1e1900 */
[----:B------:R-:W-:-:S03]  /*0cf0*/  @!P0 IADD3 R9, PT, PT, R13, R17, RZ ;  /* 0x000000110d098210 */ /* 0x000fc60007ffe0ff */
[----:B------:R3:W5:Y:S01]  /*0d00*/  @!P2 LDG.E R43, desc[UR12][R18.64] ;  /* 0x0000000c122ba981 */ /* 0x000762000c1e1900 */
[----:B------:R-:W-:Y:S01]  /*0d10*/  @!P0 IADD3 R20, P2, PT, R21, R2, RZ ;  /* 0x0000000215148210 */ /* 0x000fe20007f5e0ff */
[----:B0-----:R-:W-:Y:S01]  /*0d20*/  @!P4 IMAD R2, R27, R6, RZ ;  /* 0x000000061b02c224 */ /* 0x001fe200078e02ff */
[----:B------:R-:W-:Y:S02]  /*0d30*/  @!P0 SHF.L.U64.HI R12, R12, 0x1, R9 ;  /* 0x000000010c0c8819 */ /* 0x000fe40000010209 */
[----:B------:R-:W-:Y:S01]  /*0d40*/  @!P0 IADD3 R24, P1, PT, R21, R4, RZ ;  /* 0x0000000415188210 */ /* 0x000fe20007f3e0ff */
[----:B------:R-:W0:Y:S01]  /*0d50*/  @!P4 LDC.64 R8, c[0x0][0x3a0] ;  /* 0x0000e800ff08cb82 */ /* 0x000e220000000a00 */
[----:B------:R-:W-:Y:S01]  /*0d60*/  IADD3 R17, PT, PT, R33, 0x100, RZ ;  /* 0x0000010021117810 */ /* 0x000fe20007ffe0ff */
[----:B------:R-:W-:Y:S01]  /*0d70*/  @!P4 IMAD R15, R16, R7, R2 ;  /* 0x00000007100fc224 */ /* 0x000fe200078e0202 */
[C---:B------:R-:W-:Y:S02]  /*0d80*/  @!P0 IADD3.X R25, PT, PT, R12.reuse, R5, RZ, P1, !PT ;  /* 0x000000050c198210 */ /* 0x040fe40000ffe4ff */
[----:B------:R-:W-:-:S02]  /*0d90*/  @!P0 IADD3.X R21, PT, PT, R12, R3, RZ, P2, !PT ;  /* 0x000000030c158210 */ /* 0x000fc400017fe4ff */
[----:B------:R-:W-:Y:S01]  /*0da0*/  ISETP.GE.U32.AND P5, PT, R17, UR16, PT ;  /* 0x0000001011007c0c */ /* 0x000fe2000bfa6070 */
[----:B------:R-:W0:Y:S01]  /*0db0*/  @!P4 LDC.64 R4, c[0x0][0x398] ;  /* 0x0000e600ff04cb82 */ /* 0x000e220000000a00 */
[----:B------:R-:W-:Y:S01]  /*0dc0*/  SHF.R.S32.HI R27, RZ, 0x1f, R17 ;  /* 0x0000001fff1b7819 */ /* 0x000fe20000011411 */
[----:B------:R0:W5:Y:S01]  /*0dd0*/  @!P0 LDG.E R42, desc[UR12][R24.64] ;  /* 0x0000000c182a8981 */ /* 0x000162000c1e1900 */
[----:B------:R-:W-:Y:S02]  /*0de0*/  @!P4 MOV R2, R72 ;  /* 0x000000480002c202 */ /* 0x000fe40000000f00 */
[----:B------:R-:W-:Y:S01]  /*0df0*/  @!P4 MOV R3, R75 ;  /* 0x0000004b0003c202 */ /* 0x000fe20000000f00 */
[----:B-1----:R-:W-:Y:S01]  /*0e00*/  @!P3 IMAD R29, R29, R10, RZ ;  /* 0x0000000a1d1db224 */ /* 0x002fe200078e02ff */
[----:B------:R-:W-:Y:S01]  /*0e10*/  ISETP.GE.AND.EX P5, PT, R27, UR17, PT, P5 ;  /* 0x000000111b007c0c */ /* 0x000fe2000bfa6350 */
[----:B------:R-:W1:Y:S01]  /*0e20*/  @!P3 LDC.64 R12, c[0x0][0x3a0] ;  /* 0x0000e800ff0cbb82 */ /* 0x000e620000000a00 */
[----:B------:R1:W5:Y:S01]  /*0e30*/  @!P0 LDG.E R41, desc[UR12][R20.64] ;  /* 0x0000000c14298981 */ /* 0x000362000c1e1900 */
[----:B------:R-:W-:-:S05]  /*0e40*/  @!P4 IMAD.WIDE.U32 R6, R16, R6, R2 ;  /* 0x000000061006c225 */ /* 0x000fca00078e0002 */
[----:B------:R-:W-:Y:S02]  /*0e50*/  @!P4 IADD3 R3, PT, PT, R7, R15, RZ ;  /* 0x0000000f0703c210 */ /* 0x000fe40007ffe0ff */
[C---:B---3--:R-:W-:Y:S02]  /*0e60*/  @!P4 SHF.L.U32 R23, R6.reuse, 0x1, RZ ;  /* 0x000000010617c819 */ /* 0x048fe400000006ff */
[----:B------:R-:W-:Y:S02]  /*0e70*/  @!P4 SHF.L.U64.HI R16, R6, 0x1, R3 ;  /* 0x000000010610c819 */ /* 0x000fe40000010203 */
[----:B------:R-:W-:Y:S01]  /*0e80*/  @!P3 MOV R2, R72 ;  /* 0x000000480002b202 */ /* 0x000fe20000000f00 */
[----:B------:R-:W3:Y:S01]  /*0e90*/  @!P5 LDC.64 R6, c[0x0][0x3f8] ;  /* 0x0000fe00ff06db82 */ /* 0x000ee20000000a00 */
[----:B------:R-:W-:Y:S01]  /*0ea0*/  @!P3 MOV R3, R75 ;  /* 0x0000004b0003b202 */ /* 0x000fe20000000f00 */
[C---:B------:R-:W-:Y:S01]  /*0eb0*/  @!P3 IMAD R29, R14.reuse, R11, R29 ;  /* 0x0000000b0e1db224 */ /* 0x040fe200078e021d */
[----:B0-----:R-:W-:Y:S01]  /*0ec0*/  @!P4 IADD3 R18, P0, PT, R23, R8, RZ ;  /* 0x000000081712c210 */ /* 0x001fe20007f1e0ff */
[----:B------:R-:W-:-:S04]  /*0ed0*/  @!P3 IMAD.WIDE.U32 R10, R14, R10, R2 ;  /* 0x0000000a0e0ab225 */ /* 0x000fc800078e0002 */
[----:B------:R-:W0:Y:S01]  /*0ee0*/  @!P3 LDC.64 R2, c[0x0][0x398] ;  /* 0x0000e600ff02bb82 */ /* 0x000e220000000a00 */
[----:B------:R-:W-:Y:S02]  /*0ef0*/  @!P4 IADD3 R22, P1, PT, R23, R4, RZ ;  /* 0x000000041716c210 */ /* 0x000fe40007f3e0ff */
[----:B------:R-:W-:Y:S02]  /*0f00*/  IADD3 R15, PT, PT, R33, 0x120, RZ ;  /* 0x00000120210f7810 */ /* 0x000fe40007ffe0ff */
[C---:B------:R-:W-:Y:S02]  /*0f10*/  @!P4 IADD3.X R19, PT, PT, R16.reuse, R9, RZ, P0, !PT ;  /* 0x000000091013c210 */ /* 0x040fe400007fe4ff */
[----:B------:R-:W-:Y:S02]  /*0f20*/  @!P3 IADD3 R9, PT, PT, R11, R29, RZ ;  /* 0x0000001d0b09b210 */ /* 0x000fe40007ffe0ff */
[----:B------:R-:W-:Y:S01]  /*0f30*/  @!P4 IADD3.X R23, PT, PT, R16, R5, RZ, P1, !PT ;  /* 0x000000051017c210 */ /* 0x000fe20000ffe4ff */
[----:B------:R3:W5:Y:S01]  /*0f40*/  @!P4 LDG.E R40, desc[UR12][R18.64] ;  /* 0x0000000c1228c981 */ /* 0x000762000c1e1900 */
[----:B------:R-:W-:-:S02]  /*0f50*/  @!P3 SHF.L.U32 R5, R10, 0x1, RZ ;  /* 0x000000010a05b819 */ /* 0x000fc400000006ff */
[----:B------:R-:W-:Y:S01]  /*0f60*/  ISETP.GE.U32.AND P1, PT, R15, UR16, PT ;  /* 0x000000100f007c0c */ /* 0x000fe2000bf26070 */
[----:B------:R-:W5:Y:S01]  /*0f70*/  @!P4 LDG.E R39, desc[UR12][R22.64] ;  /* 0x0000000c1627c981 */ /* 0x000f62000c1e1900 */
[----:B------:R-:W-:Y:S02]  /*0f80*/  SHF.R.S32.HI R29, RZ, 0x1f, R15 ;  /* 0x0000001fff1d7819 */ /* 0x000fe4000001140f */
[----:B------:R-:W-:Y:S02]  /*0f90*/  @!P3 SHF.L.U64.HI R24, R10, 0x1, R9 ;  /* 0x000000010a18b819 */ /* 0x000fe40000010209 */
[----:B-1----:R-:W-:Y:S02]  /*0fa0*/  @!P3 IADD3 R20, P0, PT, R5, R12, RZ ;  /* 0x0000000c0514b210 */ /* 0x002fe40007f1e0ff */
[----:B------:R-:W-:Y:S01]  /*0fb0*/  ISETP.GE.AND.EX P1, PT, R29, UR17, PT, P1 ;  /* 0x000000111d007c0c */ /* 0x000fe2000bf26310 */
[----:B------:R-:W1:Y:S01]  /*0fc0*/  @!P5 LDC.64 R10, c[0x0][0x3a0] ;  /* 0x0000e800ff0adb82 */ /* 0x000e620000000a00 */
[----:B------:R-:W-:Y:S01]  /*0fd0*/  @!P3 IADD3.X R21, PT, PT, R24, R13, RZ, P0, !PT ;  /* 0x0000000d1815b210 */ /* 0x000fe200007fe4ff */
[----:B---3--:R-:W-:Y:S01]  /*0fe0*/  @!P5 IMAD R12, R27, R6, RZ ;  /* 0x000000061b0cd224 */ /* 0x008fe200078e02ff */
[----:B------:R-:W-:-:S02]  /*0ff0*/  IADD3 R14, PT, PT, R33, 0x160, RZ ;  /* 0x00000160210e7810 */ /* 0x000fc40007ffe0ff */
[----:B------:R-:W-:Y:S01]  /*1000*/  @!P5 MOV R18, R72 ;  /* 0x000000480012d202 */ /* 0x000fe20000000f00 */
[----:B------:R3:W5:Y:S02]  /*1010*/  @!P3 LDG.E R38, desc[UR12][R20.64] ;  /* 0x0000000c1426b981 */ /* 0x000764000c1e1900 */
[----:B------:R-:W2:Y:S01]  /*1020*/  @!P5 LDC.64 R8, c[0x0][0x398] ;  /* 0x0000e600ff08db82 */ /* 0x000ea20000000a00 */
[----:B------:R-:W-:Y:S01]  /*1030*/  @!P5 MOV R19, R75 ;  /* 0x0000004b0013d202 */ /* 0x000fe20000000f00 */
[----:B------:R-:W-:Y:S01]  /*1040*/  @!P5 IMAD R13, R17, R7, R12 ;  /* 0x00000007110dd224 */ /* 0x000fe200078e020c */
[----:B------:R-:W-:Y:S02]  /*1050*/  ISETP.GE.U32.AND P2, PT, R14, UR16, PT ;  /* 0x000000100e007c0c */ /* 0x000fe4000bf46070 */
[----:B0-----:R-:W-:Y:S02]  /*1060*/  @!P3 IADD3 R16, P4, PT, R5, R2, RZ ;  /* 0x000000020510b210 */ /* 0x001fe40007f9e0ff */
[----:B---3--:R-:W-:Y:S01]  /*1070*/  SHF.R.S32.HI R21, RZ, 0x1f, R14 ;  /* 0x0000001fff157819 */ /* 0x008fe2000001140e */
[----:B------:R-:W0:Y:S01]  /*1080*/  @!P1 LDC.64 R4, c[0x0][0x3f8] ;  /* 0x0000fe00ff049b82 */ /* 0x000e220000000a00 */
[----:B------:R-:W-:Y:S01]  /*1090*/  IADD3 R12, PT, PT, R33, 0x140, RZ ;  /* 0x00000140210c7810 */ /* 0x000fe20007ffe0ff */
[----:B------:R-:W-:Y:S01]  /*10a0*/  @!P5 IMAD.WIDE.U32 R6, R17, R6, R18 ;  /* 0x000000061106d225 */ /* 0x000fe200078e0012 */
[----:B------:R-:W-:-:S02]  /*10b0*/  ISETP.GE.AND.EX P2, PT, R21, UR17, PT, P2 ;  /* 0x0000001115007c0c */ /* 0x000fc4000bf46320 */
[----:B------:R-:W-:Y:S02]  /*10c0*/  ISETP.GE.U32.AND P0, PT, R12, UR16, PT ;  /* 0x000000100c007c0c */ /* 0x000fe4000bf06070 */
[----:B------:R-:W-:Y:S01]  /*10d0*/  SHF.R.S32.HI R19, RZ, 0x1f, R12 ;  /* 0x0000001fff137819 */ /* 0x000fe2000001140c */
[----:B------:R-:W3:Y:S01]  /*10e0*/  @!P1 LDC.64 R60, c[0x0][0x3a0] ;  /* 0x0000e800ff3c9b82 */ /* 0x000ee20000000a00 */
[----:B------:R-:W-:Y:S02]  /*10f0*/  @!P5 IADD3 R7, PT, PT, R7, R13, RZ ;  /* 0x0000000d0707d210 */ /* 0x000fe40007ffe0ff */
[----:B------:R-:W-:Y:S02]  /*1100*/  ISETP.GE.AND.EX P0, PT, R19, UR17, PT, P0 ;  /* 0x0000001113007c0c */ /* 0x000fe4000bf06300 */
[----:B------:R-:W-:Y:S02]  /*1110*/  @!P3 IADD3.X R17, PT, PT, R24, R3, RZ, P4, !PT ;  /* 0x000000031811b210 */ /* 0x000fe400027fe4ff */
[C---:B------:R-:W-:Y:S01]  /*1120*/  @!P5 SHF.L.U32 R3, R6.reuse, 0x1, RZ ;  /* 0x000000010603d819 */ /* 0x040fe200000006ff */
[----:B------:R-:W4:Y:S01]  /*1130*/  @!P1 LDC.64 R24, c[0x0][0x398] ;  /* 0x0000e600ff189b82 */ /* 0x000f220000000a00 */
[----:B------:R-:W-:Y:S01]  /*1140*/  @!P5 SHF.L.U64.HI R18, R6, 0x1, R7 ;  /* 0x000000010612d819 */ /* 0x000fe20000010207 */
[----:B------:R0:W5:Y:S01]  /*1150*/  @!P3 LDG.E R37, desc[UR12][R16.64] ;  /* 0x0000000c1025b981 */ /* 0x000162000c1e1900 */
[----:B-1----:R-:W-:-:S05]  /*1160*/  @!P5 IADD3 R10, P3, PT, R3, R10, RZ ;  /* 0x0000000a030ad210 */ /* 0x002fca0007f7e0ff */
[----:B------:R-:W1:Y:S01]  /*1170*/  @!P2 LDC.64 R6, c[0x0][0x3f8] ;  /* 0x0000fe00ff06ab82 */ /* 0x000e620000000a00 */
[----:B--2---:R-:W-:Y:S01]  /*1180*/  @!P5 IADD3 R8, P4, PT, R3, R8, RZ ;  /* 0x000000080308d210 */ /* 0x004fe20007f9e0ff */
[----:B0-----:R-:W-:Y:S01]  /*1190*/  @!P1 IMAD R20, R29, R4, RZ ;  /* 0x000000041d149224 */ /* 0x001fe200078e02ff */
[----:B------:R-:W-:-:S05]  /*11a0*/  @!P1 MOV R16, R72 ;  /* 0x0000004800109202 */ /* 0x000fca0000000f00 */
[----:B------:R-:W0:Y:S01]  /*11b0*/  @!P0 LDC.64 R2, c[0x0][0x3f8] ;  /* 0x0000fe00ff028b82 */ /* 0x000e220000000a00 */
[----:B------:R-:W-:Y:S01]  /*11c0*/  @!P1 MOV R17, R75 ;  /* 0x0000004b00119202 */ /* 0x000fe20000000f00 */
[----:B------:R-:W-:Y:S01]  /*11d0*/  @!P1 IMAD R23, R15, R5, R20 ;  /* 0x000000050f179224 */ /* 0x000fe200078e0214 */
[----:B------:R-:W-:Y:S01]  /*11e0*/  IADD3 R13, PT, PT, R33, 0x180, RZ ;  /* 0x00000180210d7810 */ /* 0x000fe20007ffe0ff */
[----:B------:R-:W-:Y:S01]  /*11f0*/  @!P1 IMAD.WIDE.U32 R4, R15, R4, R16 ;  /* 0x000000040f049225 */ /* 0x000fe200078e0010 */
[----:B------:R-:W-:-:S03]  /*1200*/  @!P5 IADD3.X R11, PT, PT, R18, R11, RZ, P3, !PT ;  /* 0x0000000b120bd210 */ /* 0x000fc60001ffe4ff */
[----:B------:R-:W2:Y:S01]  /*1210*/  @!P0 LDC.64 R30, c[0x0][0x3a0] ;  /* 0x0000e800ff1e8b82 */ /* 0x000ea20000000a00 */
[----:B------:R-:W-:Y:S02]  /*1220*/  @!P5 IADD3.X R9, PT, PT, R18, R9, RZ, P4, !PT ;  /* 0x000000091209d210 */ /* 0x000fe400027fe4ff */
[----:B------:R-:W-:Y:S01]  /*1230*/  ISETP.GE.U32.AND P3, PT, R13, UR16, PT ;  /* 0x000000100d007c0c */ /* 0x000fe2000bf66070 */
[----:B------:R-:W5:Y:S01]  /*1240*/  @!P5 LDG.E R36, desc[UR12][R10.64] ;  /* 0x0000000c0a24d981 */ /* 0x000f62000c1e1900 */
[----:B------:R-:W-:Y:S02]  /*1250*/  SHF.R.S32.HI R15, RZ, 0x1f, R13 ;  /* 0x0000001fff0f7819 */ /* 0x000fe4000001140d */
[----:B------:R-:W-:Y:S01]  /*1260*/  @!P1 IADD3 R5, PT, PT, R5, R23, RZ ;  /* 0x0000001705059210 */ /* 0x000fe20007ffe0ff */
[----:B------:R3:W5:Y:S01]  /*1270*/  @!P5 LDG.E R35, desc[UR12][R8.64] ;  /* 0x0000000c0823d981 */ /* 0x000762000c1e1900 */
[----:B------:R-:W-:Y:S01]  /*1280*/  ISETP.GE.AND.EX P3, PT, R15, UR17, PT, P3 ;  /* 0x000000110f007c0c */ /* 0x000fe2000bf66330 */
[----:B------:R-:W2:Y:S01]  /*1290*/  @!P0 LDC.64 R22, c[0x0][0x398] ;  /* 0x0000e600ff168b82 */ /* 0x000ea20000000a00 */
[----:B-1----:R-:W-:Y:S01]  /*12a0*/  @!P2 IMAD R21, R21, R6, RZ ;  /* 0x000000061515a224 */ /* 0x002fe200078e02ff */
[----:B------:R-:W-:-:S02]  /*12b0*/  @!P1 SHF.L.U32 R17, R4, 0x1, RZ ;  /* 0x0000000104119819 */ /* 0x000fc400000006ff */
[----:B------:R-:W-:Y:S02]  /*12c0*/  @!P1 SHF.L.U64.HI R16, R4, 0x1, R5 ;  /* 0x0000000104109819 */ /* 0x000fe40000010205 */
[----:B---3--:R-:W-:Y:S02]  /*12d0*/  @!P2 MOV R8, R72 ;  /* 0x000000480008a202 */ /* 0x008fe40000000f00 */
[----:B------:R-:W1:Y:S01]  /*12e0*/  @!P2 LDC.64 R4, c[0x0][0x3a0] ;  /* 0x0000e800ff04ab82 */ /* 0x000e620000000a00 */
[----:B------:R-:W-:Y:S01]  /*12f0*/  @!P2 MOV R9, R75 ;  /* 0x0000004b0009a202 */ /* 0x000fe20000000f00 */
[C---:B------:R-:W-:Y:S02]  /*1300*/  @!P2 IMAD R21, R14.reuse, R7, R21 ;  /* 0x000000070e15a224 */ /* 0x040fe400078e0215 */
[----:B0-----:R-:W-:Y:S02]  /*1310*/  @!P0 IMAD R19, R19, R2, RZ ;  /* 0x0000000213138224 */ /* 0x001fe400078e02ff */
[----:B------:R-:W-:Y:S01]  /*1320*/  @!P2 IMAD.WIDE.U32 R6, R14, R6, R8 ;  /* 0x000000060e06a225 */ /* 0x000fe200078e0008 */
[----:B------:R-:W-:Y:S01]  /*1330*/  @!P0 MOV R8, R72 ;  /* 0x0000004800088202 */ /* 0x000fe20000000f00 */
[----:B------:R-:W0:Y:S01]  /*1340*/  @!P2 LDC.64 R10, c[0x0][0x398] ;  /* 0x0000e600ff0aab82 */ /* 0x000e220000000a00 */
[----:B------:R-:W-:Y:S01]  /*1350*/  @!P0 MOV R9, R75 ;  /* 0x0000004b00098202 */ /* 0x000fe20000000f00 */
[----:B------:R-:W-:-:S02]  /*1360*/  @!P0 IMAD R19, R12, R3, R19 ;  /* 0x000000030c138224 */ /* 0x000fc400078e0213 */
[----:B------:R-:W-:-:S04]  /*1370*/  @!P0 IMAD.WIDE.U32 R2, R12, R2, R8 ;  /* 0x000000020c028225 */ /* 0x000fc800078e0008 */
[----:B------:R-:W3:Y:S01]  /*1380*/  @!P3 LDC.64 R8, c[0x0][0x3f8] ;  /* 0x0000fe00ff08bb82 */ /* 0x000ee20000000a00 */
[C---:B------:R-:W-:Y:S02]  /*1390*/  @!P1 IADD3 R60, P4, PT, R17.reuse, R60, RZ ;  /* 0x0000003c113c9210 */ /* 0x040fe40007f9e0ff */
[----:B----4-:R-:W-:Y:S02]  /*13a0*/  @!P1 IADD3 R24, P5, PT, R17, R24, RZ ;  /* 0x0000001811189210 */ /* 0x010fe40007fbe0ff */
[----:B------:R-:W-:Y:S02]  /*13b0*/  @!P0 IADD3 R19, PT, PT, R3, R19, RZ ;  /* 0x0000001303138210 */ /* 0x000fe40007ffe0ff */
[----:B------:R-:W-:Y:S01]  /*13c0*/  @!P0 SHF.L.U32 R3, R2, 0x1, RZ ;  /* 0x0000000102038819 */ /* 0x000fe200000006ff */
[----:B------:R-:W-:Y:S01]  /*13d0*/  UIMAD.WIDE UR6, UR5, 0x8, UR6 ;  /* 0x00000008050678a5 */ /* 0x000fe2000f8e0206 */
[----:B------:R-:W-:Y:S01]  /*13e0*/  @!P2 IADD3 R7, PT, PT, R7, R21, RZ ;  /* 0x000000150707a210 */ /* 0x000fe20007ffe0ff */
[----:B------:R-:W4:Y:S01]  /*13f0*/  @!P3 LDC.64 R56, c[0x0][0x3a0] ;  /* 0x0000e800ff38bb82 */ /* 0x000f220000000a00 */
[----:B------:R-:W-:-:S02]  /*1400*/  @!P2 SHF.L.U32 R17, R6, 0x1, RZ ;  /* 0x000000010611a819 */ /* 0x000fc400000006ff */
[C---:B------:R-:W-:Y:S02]  /*1410*/  @!P1 IADD3.X R61, PT, PT, R16.reuse, R61, RZ, P4, !PT ;  /* 0x0000003d103d9210 */ /* 0x040fe400027fe4ff */
[----:B------:R-:W-:Y:S02]  /*1420*/  @!P1 IADD3.X R25, PT, PT, R16, R25, RZ, P5, !PT ;  /* 0x0000001910199210 */ /* 0x000fe40002ffe4ff */
[C---:B--2---:R-:W-:Y:S01]  /*1430*/  @!P0 IADD3 R30, P4, PT, R3.reuse, R30, RZ ;  /* 0x0000001e031e8210 */ /* 0x044fe20007f9e0ff */
[----:B------:R-:W2:Y:S01]  /*1440*/  @!P3 LDC.64 R58, c[0x0][0x398] ;  /* 0x0000e600ff3abb82 */ /* 0x000ea20000000a00 */
[----:B------:R-:W-:Y:S01]  /*1450*/  @!P0 IADD3 R22, P5, PT, R3, R22, RZ ;  /* 0x0000001603168210 */ /* 0x000fe20007fbe0ff */
[----:B------:R-:W-:Y:S01]  /*1460*/  HFMA2 R3, -RZ, RZ, 0, 0 ;  /* 0x00000000ff037431 */ /* 0x000fe200000001ff */
[----:B------:R-:W-:Y:S01]  /*1470*/  @!P2 SHF.L.U64.HI R12, R6, 0x1, R7 ;  /* 0x00000001060ca819 */ /* 0x000fe20000010207 */
[----:B------:R-:W5:Y:S01]  /*1480*/  @!P1 LDG.E R34, desc[UR12][R60.64] ;  /* 0x0000000c3c229981 */ /* 0x000f62000c1e1900 */
[----:B-1----:R-:W-:-:S02]  /*1490*/  @!P2 IADD3 R6, P6, PT, R17, R4, RZ ;  /* 0x000000041106a210 */ /* 0x002fc40007fde0ff */
[----:B------:R-:W-:Y:S01]  /*14a0*/  @!P0 SHF.L.U64.HI R2, R2, 0x1, R19 ;  /* 0x0000000102028819 */ /* 0x000fe20000010213 */
[----:B------:R-:W1:Y:S01]  /*14b0*/  LDC.64 R28, c[0x0][0x3a8] ;  /* 0x0000ea00ff1c7b82 */ /* 0x000e620000000a00 */
[----:B------:R-:W-:Y:S02]  /*14c0*/  @!P2 IADD3.X R7, PT, PT, R12, R5, RZ, P6, !PT ;  /* 0x000000050c07a210 */ /* 0x000fe400037fe4ff */
[----:B------:R-:W-:Y:S02]  /*14d0*/  IADD3 R65, PT, PT, R33, 0x1a0, RZ ;  /* 0x000001a021417810 */ /* 0x000fe40007ffe0ff */
[----:B------:R-:W-:Y:S01]  /*14e0*/  MOV R18, UR6 ;  /* 0x0000000600127c02 */ /* 0x000fe20008000f00 */
[----:B------:R0:W2:Y:S01]  /*14f0*/  @!P2 LDG.E R3, desc[UR12][R6.64] ;  /* 0x0000000c0603a981 */ /* 0x0000a2000c1e1900 */
[----:B------:R-:W-:Y:S02]  /*1500*/  MOV R19, UR7 ;  /* 0x0000000700137c02 */ /* 0x000fe40008000f00 */
[----:B------:R-:W-:-:S02]  /*1510*/  @!P0 IADD3.X R31, PT, PT, R2, R31, RZ, P4, !PT ;  /* 0x0000001f021f8210 */ /* 0x000fc400027fe4ff */
[----:B------:R-:W-:Y:S02]  /*1520*/  ISETP.GE.U32.AND P4, PT, R65, UR16, PT ;  /* 0x0000001041007c0c */ /* 0x000fe4000bf86070 */
[----:B------:R-:W-:Y:S01]  /*1530*/  SHF.R.S32.HI R5, RZ, 0x1f, R65 ;  /* 0x0000001fff057819 */ /* 0x000fe20000011441 */
[----:B------:R-:W2:Y:S01]  /*1540*/  LDG.E.64 R18, desc[UR12][R18.64] ;  /* 0x0000000c12127981 */ /* 0x000ea2000c1e1b00 */
[----:B------:R-:W-:Y:S01]  /*1550*/  @!P0 IADD3.X R23, PT, PT, R2, R23, RZ, P5, !PT ;  /* 0x0000001702178210 */ /* 0x000fe20002ffe4ff */
[----:B---3--:R-:W-:Y:S01]  /*1560*/  @!P3 IMAD R2, R15, R8, RZ ;  /* 0x000000080f02b224 */ /* 0x008fe200078e02ff */
[----:B0-----:R-:W-:Y:S02]  /*1570*/  @!P3 MOV R6, R72 ;  /* 0x000000480006b202 */ /* 0x001fe40000000f00 */
[----:B------:R-:W-:Y:S02]  /*1580*/  @!P3 MOV R7, R75 ;  /* 0x0000004b0007b202 */ /* 0x000fe40000000f00 */
[----:B------:R-:W-:Y:S01]  /*1590*/  ISETP.GE.AND.EX P4, PT, R5, UR17, PT, P4 ;  /* 0x0000001105007c0c */ /* 0x000fe2000bf86340 */
[----:B------:R-:W-:Y:S01]  /*15a0*/  @!P3 IMAD R15, R13, R9, R2 ;  /* 0x000000090d0fb224 */ /* 0x000fe200078e0202 */
[----:B------:R-:W-:Y:S01]  /*15b0*/  ISETP.NE.AND P6, PT, RZ, UR9, PT ;  /* 0x00000009ff007c0c */ /* 0x000fe2000bfc5270 */
[----:B------:R-:W-:Y:S01]  /*15c0*/  HFMA2 R4, -RZ, RZ, 0, 0 ;  /* 0x00000000ff047431 */ /* 0x000fe200000001ff */
[----:B------:R-:W-:Y:S01]  /*15d0*/  @!P2 IADD3 R10, P5, PT, R17, R10, RZ ;  /* 0x0000000a110aa210 */ /* 0x000fe20007fbe0ff */
[----:B------:R-:W-:Y:S01]  /*15e0*/  @!P3 IMAD.WIDE.U32 R8, R13, R8, R6 ;  /* 0x000000080d08b225 */ /* 0x000fe200078e0006 */
[----:B------:R-:W-:-:S02]  /*15f0*/  IADD3 R7, PT, PT, R33, 0x1c0, RZ ;  /* 0x000001c021077810 */ /* 0x000fc40007ffe0ff */
[----:B------:R-:W-:Y:S02]  /*1600*/  @!P2 IADD3.X R11, PT, PT, R12, R11, RZ, P5, !PT ;  /* 0x0000000b0c0ba210 */ /* 0x000fe40002ffe4ff */
[----:B------:R-:W-:Y:S02]  /*1610*/  @!P3 IADD3 R13, PT, PT, R9, R15, RZ ;  /* 0x0000000f090db210 */ /* 0x000fe40007ffe0ff */
[C---:B------:R-:W-:Y:S01]  /*1620*/  @!P3 SHF.L.U32 R9, R8.reuse, 0x1, RZ ;  /* 0x000000010809b819 */ /* 0x040fe200000006ff */
[----:B------:R0:W3:Y:S01]  /*1630*/  @!P2 LDG.E R4, desc[UR12][R10.64] ;  /* 0x0000000c0a04a981 */ /* 0x0000e2000c1e1900 */
[----:B------:R-:W-:Y:S01]  /*1640*/  ISETP.GE.U32.AND P5, PT, R7, UR16, PT ;  /* 0x0000001007007c0c */ /* 0x000fe2000bfa6070 */
[----:B------:R-:W1:Y:S01]  /*1650*/  @!P4 LDC.64 R16, c[0x0][0x3f8] ;  /* 0x0000fe00ff10cb82 */ /* 0x000e620000000a00 */
[----:B------:R-:W-:Y:S02]  /*1660*/  SHF.R.S32.HI R63, RZ, 0x1f, R7 ;  /* 0x0000001fff3f7819 */ /* 0x000fe40000011407 */
[----:B------:R-:W-:-:S02]  /*1670*/  @!P3 SHF.L.U64.HI R8, R8, 0x1, R13 ;  /* 0x000000010808b819 */ /* 0x000fc4000001020d */
[----:B----4-:R-:W-:Y:S02]  /*1680*/  @!P3 IADD3 R56, P2, PT, R9, R56, RZ ;  /* 0x000000380938b210 */ /* 0x010fe40007f5e0ff */
[----:B------:R-:W-:Y:S01]  /*1690*/  ISETP.GE.AND.EX P5, PT, R63, UR17, PT, P5 ;  /* 0x000000113f007c0c */ /* 0x000fe2000bfa6350 */
[----:B------:R-:W4:Y:S01]  /*16a0*/  @P6 LDC.64 R26, c[0x0][0x3b0] ;  /* 0x0000ec00ff1a6b82 */ /* 0x000f220000000a00 */
[----:B------:R-:W-:Y:S02]  /*16b0*/  @!P3 IADD3.X R57, PT, PT, R8, R57, RZ, P2, !PT ;  /* 0x000000390839b210 */ /* 0x000fe400017fe4ff */
[----:B--2---:R-:W-:Y:S02]  /*16c0*/  @!P3 IADD3 R58, P2, PT, R9, R58, RZ ;  /* 0x0000003a093ab210 */ /* 0x004fe40007f5e0ff */
[----:B------:R-:W-:Y:S02]  /*16d0*/  IADD3 R33, PT, PT, R33, 0x1e0, RZ ;  /* 0x000001e021217810 */ /* 0x000fe40007ffe0ff */
[----:B------:R-:W-:-:S02]  /*16e0*/  MOV R13, UR8 ;  /* 0x00000008000d7c02 */ /* 0x000fc40008000f00 */
[----:B------:R-:W-:Y:S02]  /*16f0*/  LOP3.LUT R2, R53, 0xffff, RZ, 0xc0, !PT ;  /* 0x0000ffff35027812 */ /* 0x000fe400078ec0ff */
[----:B------:R-:W-:Y:S01]  /*1700*/  @!P3 IADD3.X R59, PT, PT, R8, R59, RZ, P2, !PT ;  /* 0x0000003b083bb210 */ /* 0x000fe200017fe4ff */
[----:B0-----:R-:W0:Y:S01]  /*1710*/  @!P5 LDC.64 R10, c[0x0][0x3f8] ;  /* 0x0000fe00ff0adb82 */ /* 0x001e220000000a00 */
[----:B------:R-:W-:Y:S02]  /*1720*/  ISETP.GE.U32.AND P2, PT, R33, UR16, PT ;  /* 0x0000001021007c0c */ /* 0x000fe4000bf46070 */
[----:B------:R-:W-:Y:S01]  /*1730*/  SHF.R.S32.HI R55, RZ, 0x1f, R33 ;  /* 0x0000001fff377819 */ /* 0x000fe20000011421 */
[----:B------:R-:W-:-:S03]  /*1740*/  IMAD R9, R13, 0x2a, R2 ;  /* 0x0000002a0d097824 */ /* 0x000fc600078e0202 */
[----:B------:R-:W-:Y:S01]  /*1750*/  ISETP.GE.AND.EX P2, PT, R55, UR17, PT, P2 ;  /* 0x0000001137007c0c */ /* 0x000fe2000bf46320 */
[----:B------:R-:W2:Y:S01]  /*1760*/  @!P4 LDC.64 R12, c[0x0][0x3a0] ;  /* 0x0000e800ff0ccb82 */ /* 0x000ea20000000a00 */
[----:B------:R-:W-:Y:S01]  /*1770*/  @!P4 MOV R20, R72 ;  /* 0x000000480014c202 */ /* 0x000fe20000000f00 */
[----:B-1----:R-:W-:Y:S01]  /*1780*/  @!P4 IMAD R6, R5, R16, RZ ;  /* 0x000000100506c224 */ /* 0x002fe200078e02ff */
[----:B------:R-:W-:Y:S01]  /*1790*/  @!P4 MOV R21, R75 ;  /* 0x0000004b0015c202 */ /* 0x000fe20000000f00 */
[----:B------:R-:W-:-:S04]  /*17a0*/  IMAD.WIDE R28, R9, 0x4, R28 ;  /* 0x00000004091c7825 */ /* 0x000fc800078e021c */
[----:B------:R-:W-:Y:S02]  /*17b0*/  HFMA2 R5, -RZ, RZ, 0, 0 ;  /* 0x00000000ff057431 */ /* 0x000fe400000001ff */
[----:B----4-:R-:W-:Y:S02]  /*17c0*/  @P6 IMAD.WIDE R26, R9, 0x4, R26 ;  /* 0x00000004091a6825 */ /* 0x010fe400078e021a */
[----:B------:R-:W1:Y:S02]  /*17d0*/  @!P4 LDC.64 R8, c[0x0][0x398] ;  /* 0x0000e600ff08cb82 */ /* 0x000e640000000a00 */
[C---:B------:R-:W-:Y:S02]  /*17e0*/  @!P4 IMAD R17, R65.reuse, R17, R6 ;  /* 0x000000114111c224 */ /* 0x040fe400078e0206 */
[----:B------:R-:W-:-:S04]  /*17f0*/  @!P4 IMAD.WIDE.U32 R20, R65, R16, R20 ;  /* 0x000000104114c225 */ /* 0x000fc800078e0014 */
[----:B------:R-:W4:Y:S01]  /*1800*/  @!P2 LDC.64 R14, c[0x0][0x3f8] ;  /* 0x0000fe00ff0eab82 */ /* 0x000f220000000a00 */
[----:B------:R-:W-:Y:S01]  /*1810*/  MOV R32, RZ ;  /* 0x000000ff00207202 */ /* 0x000fe20000000f00 */
[----:B------:R0:W3:Y:S01]  /*1820*/  @!P3 LDG.E R5, desc[UR12][R56.64] ;  /* 0x0000000c3805b981 */ /* 0x0000e2000c1e1900 */
[----:B------:R-:W-:Y:S02]  /*1830*/  MOV R6, RZ ;  /* 0x000000ff00067202 */ /* 0x000fe40000000f00 */
[----:B------:R-:W-:Y:S02]  /*1840*/  @!P4 IADD3 R21, PT, PT, R21, R17, RZ ;  /* 0x000000111515c210 */ /* 0x000fe40007ffe0ff */
[C---:B------:R-:W-:Y:S01]  /*1850*/  @!P4 SHF.L.U32 R61, R20.reuse, 0x1, RZ ;  /* 0x00000001143dc819 */ /* 0x040fe200000006ff */
[----:B------:R2:W3:Y:S01]  /*1860*/  @!P0 LDG.E R32, desc[UR12][R30.64] ;  /* 0x0000000c1e208981 */ /* 0x0004e2000c1e1900 */
[----:B0-----:R-:W-:Y:S01]  /*1870*/  @!P5 IMAD R62, R63, R10, RZ ;  /* 0x0000000a3f3ed224 */ /* 0x001fe200078e02ff */
[----:B------:R-:W-:Y:S01]  /*1880*/  @!P4 SHF.L.U64.HI R60, R20, 0x1, R21 ;  /* 0x00000001143cc819 */ /* 0x000fe20000010215 */
[----:B------:R-:W0:Y:S01]  /*1890*/  @!P5 LDC.64 R16, c[0x0][0x3a0] ;  /* 0x0000e800ff10db82 */ /* 0x000e220000000a00 */
[----:B------:R-:W-:Y:S01]  /*18a0*/  @!P5 MOV R56, R72 ;  /* 0x000000480038d202 */ /* 0x000fe20000000f00 */
[----:B------:R1:W3:Y:S01]  /*18b0*/  @!P3 LDG.E R6, desc[UR12][R58.64] ;  /* 0x0000000c3a06b981 */ /* 0x0002e2000c1e1900 */
[----:B------:R-:W-:Y:S01]  /*18c0*/  @!P5 MOV R57, R75 ;  /* 0x0000004b0039d202 */ /* 0x000fe20000000f00 */
[----:B------:R-:W-:Y:S01]  /*18d0*/  @!P5 IMAD R63, R7, R11, R62 ;  /* 0x0000000b073fd224 */ /* 0x000fe200078e023e */
[----:B--2---:R-:W-:-:S03]  /*18e0*/  @!P4 IADD3 R30, P3, PT, R61, R12, RZ ;  /* 0x0000000c3d1ec210 */ /* 0x004fc60007f7e0ff */
[----:B------:R-:W2:Y:S01]  /*18f0*/  @!P5 LDC.64 R20, c[0x0][0x398] ;  /* 0x0000e600ff14db82 */ /* 0x000ea20000000a00 */
[----:B------:R-:W-:-:S04]  /*1900*/  @!P5 IMAD.WIDE.U32 R56, R7, R10, R56 ;  /* 0x0000000a0738d225 */ /* 0x000fc800078e0038 */
[----:B------:R-:W-:Y:S01]  /*1910*/  HFMA2 R7, -RZ, RZ, 0, 0 ;  /* 0x00000000ff077431 */ /* 0x000fe200000001ff */
[----:B------:R-:W-:Y:S02]  /*1920*/  @!P4 IADD3.X R31, PT, PT, R60, R13, RZ, P3, !PT ;  /* 0x0000000d3c1fc210 */ /* 0x000fe40001ffe4ff */
[----:B------:R-:W2:Y:S01]  /*1930*/  @!P2 LDC.64 R12, c[0x0][0x3a0] ;  /* 0x0000e800ff0cab82 */ /* 0x000ea20000000a00 */
[----:B-1----:R-:W-:-:S07]  /*1940*/  @!P4 IADD3 R58, P3, PT, R61, R8, RZ ;  /* 0x000000083d3ac210 */ /* 0x002fce0007f7e0ff */
[----:B------:R-:W1:Y:S01]  /*1950*/  @!P2 LDC.64 R10, c[0x0][0x398] ;  /* 0x0000e600ff0aab82 */ /* 0x000e620000000a00 */
[----:B----4-:R-:W-:Y:S01]  /*1960*/  @!P2 IMAD R8, R55, R14, RZ ;  /* 0x0000000e3708a224 */ /* 0x010fe200078e02ff */
[----:B------:R4:W3:Y:S01]  /*1970*/  @!P4 LDG.E R7, desc[UR12][R30.64] ;  /* 0x0000000c1e07c981 */ /* 0x0008e2000c1e1900 */
[----:B------:R-:W-:Y:S02]  /*1980*/  @!P4 IADD3.X R59, PT, PT, R60, R9, RZ, P3, !PT ;  /* 0x000000093c3bc210 */ /* 0x000fe40001ffe4ff */
[----:B------:R-:W-:Y:S01]  /*1990*/  @!P2 IMAD R55, R33, R15, R8 ;  /* 0x0000000f2137a224 */ /* 0x000fe200078e0208 */
[----:B------:R-:W-:Y:S02]  /*19a0*/  MOV R8, RZ ;  /* 0x000000ff00087202 */ /* 0x000fe40000000f00 */
[----:B----4-:R-:W-:-:S04]  /*19b0*/  @!P2 MOV R30, R72 ;  /* 0x00000048001ea202 */ /* 0x010fc80000000f00 */
[----:B------:R-:W4:Y:S01]  /*19c0*/  @!P4 LDG.E R8, desc[UR12][R58.64] ;  /* 0x0000000c3a08c981 */ /* 0x000f22000c1e1900 */
[----:B------:R-:W-:Y:S02]  /*19d0*/  @!P2 MOV R31, R75 ;  /* 0x0000004b001fa202 */ /* 0x000fe40000000f00 */
[----:B------:R-:W-:Y:S02]  /*19e0*/  @!P5 IADD3 R57, PT, PT, R57, R63, RZ ;  /* 0x0000003f3939d210 */ /* 0x000fe40007ffe0ff */
[C---:B------:R-:W-:Y:S01]  /*19f0*/  @!P5 SHF.L.U32 R9, R56.reuse, 0x1, RZ ;  /* 0x000000013809d819 */ /* 0x040fe200000006ff */
[----:B------:R-:W-:Y:S01]  /*1a00*/  @!P2 IMAD.WIDE.U32 R14, R33, R14, R30 ;  /* 0x0000000e210ea225 */ /* 0x000fe200078e001e */
[----:B------:R-:W-:Y:S02]  /*1a10*/  @!P5 SHF.L.U64.HI R56, R56, 0x1, R57 ;  /* 0x000000013838d819 */ /* 0x000fe40000010239 */
[C---:B0-----:R-:W-:Y:S02]  /*1a20*/  @!P5 IADD3 R16, P3, PT, R9.reuse, R16, RZ ;  /* 0x000000100910d210 */ /* 0x041fe40007f7e0ff */
[----:B--2---:R-:W-:-:S02]  /*1a30*/  @!P5 IADD3 R20, P4, PT, R9, R20, RZ ;  /* 0x000000140914d210 */ /* 0x004fc40007f9e0ff */
[----:B------:R-:W-:Y:S02]  /*1a40*/  @!P2 IADD3 R15, PT, PT, R15, R55, RZ ;  /* 0x000000370f0fa210 */ /* 0x000fe40007ffe0ff */
[----:B------:R-:W-:Y:S02]  /*1a50*/  @!P2 SHF.L.U32 R31, R14, 0x1, RZ ;  /* 0x000000010e1fa819 */ /* 0x000fe400000006ff */
[C---:B------:R-:W-:Y:S02]  /*1a60*/  @!P5 IADD3.X R17, PT, PT, R56.reuse, R17, RZ, P3, !PT ;  /* 0x000000113811d210 */ /* 0x040fe40001ffe4ff */
[----:B------:R-:W-:Y:S01]  /*1a70*/  @!P5 IADD3.X R21, PT, PT, R56, R21, RZ, P4, !PT ;  /* 0x000000153815d210 */ /* 0x000fe200027fe4ff */
[----:B------:R-:W-:Y:S01]  /*1a80*/  HFMA2 R9, -RZ, RZ, 0, 0 ;  /* 0x00000000ff097431 */ /* 0x000fe200000001ff */
[----:B------:R-:W-:Y:S02]  /*1a90*/  @!P2 SHF.L.U64.HI R14, R14, 0x1, R15 ;  /* 0x000000010e0ea819 */ /* 0x000fe4000001020f */
[----:B------:R-:W-:-:S02]  /*1aa0*/  @!P2 IADD3 R56, P3, PT, R31, R12, RZ ;  /* 0x0000000c1f38a210 */ /* 0x000fc40007f7e0ff */
[----:B-1----:R-:W-:Y:S02]  /*1ab0*/  @!P2 IADD3 R30, P4, PT, R31, R10, RZ ;  /* 0x0000000a1f1ea210 */ /* 0x002fe40007f9e0ff */
[C---:B------:R-:W-:Y:S02]  /*1ac0*/  @!P2 IADD3.X R57, PT, PT, R14.reuse, R13, RZ, P3, !PT ;  /* 0x0000000d0e39a210 */ /* 0x040fe40001ffe4ff */
[----:B------:R-:W-:Y:S02]  /*1ad0*/  CS2R R12, SRZ ;  /* 0x00000000000c7805 */ /* 0x000fe4000001ff00 */
[----:B------:R-:W-:Y:S02]  /*1ae0*/  @!P2 IADD3.X R31, PT, PT, R14, R11, RZ, P4, !PT ;  /* 0x0000000b0e1fa210 */ /* 0x000fe400027fe4ff */
[----:B------:R-:W-:Y:S02]  /*1af0*/  CS2R R10, SRZ ;  /* 0x00000000000a7805 */ /* 0x000fe4000001ff00 */
[----:B------:R-:W-:-:S02]  /*1b00*/  MOV R33, RZ ;  /* 0x000000ff00217202 */ /* 0x000fc40000000f00 */
[----:B------:R-:W-:Y:S01]  /*1b10*/  CS2R R14, SRZ ;  /* 0x00000000000e7805 */ /* 0x000fe2000001ff00 */
[----:B------:R-:W2:Y:S04]  /*1b20*/  @!P5 LDG.E R9, desc[UR12][R16.64] ;  /* 0x0000000c1009d981 */ /* 0x000ea8000c1e1900 */
[----:B------:R-:W2:Y:S04]  /*1b30*/  @!P5 LDG.E R10, desc[UR12][R20.64] ;  /* 0x0000000c140ad981 */ /* 0x000ea8000c1e1900 */
[----:B------:R-:W2:Y:S04]  /*1b40*/  @!P2 LDG.E R11, desc[UR12][R56.64] ;  /* 0x0000000c380ba981 */ /* 0x000ea8000c1e1900 */
[----:B------:R-:W2:Y:S04]  /*1b50*/  @!P2 LDG.E R12, desc[UR12][R30.64] ;  /* 0x0000000c1e0ca981 */ /* 0x000ea8000c1e1900 */
[----:B------:R0:W5:Y:S04]  /*1b60*/  @!P1 LDG.E R33, desc[UR12][R24.64] ;  /* 0x0000000c18219981 */ /* 0x000168000c1e1900 */
[----:B------:R0:W5:Y:S04]  /*1b70*/  @P6 LDG.E.64 R14, desc[UR12][R26.64] ;  /* 0x0000000c1a0e6981 */ /* 0x000168000c1e1b00 */
[----:B------:R0:W5:Y:S04]  /*1b80*/  LDG.E.64 R16, desc[UR12][R28.64] ;  /* 0x0000000c1c107981 */ /* 0x000168000c1e1b00 */
[----:B------:R0:W5:Y:S01]  /*1b90*/  @!P0 LDG.E R13, desc[UR12][R22.64] ;  /* 0x0000000c160d8981 */ /* 0x000162000c1e1900 */
[----:B------:R-:W-:Y:S01]  /*1ba0*/  UISETP.NE.AND UP1, UPT, UR9, URZ, UPT ;  /* 0x000000ff0900728c */ /* 0x000fe2000bf25270 */
[----:B------:R-:W-:-:S02]  /*1bb0*/  PRMT R69, R52, 0x7632, R69 ;  /* 0x0000763234457816 */ /* 0x000fc40000000045 */
[----:B------:R-:W-:Y:S02]  /*1bc0*/  PRMT R70, R51, 0x7632, R70 ;  /* 0x0000763233467816 */ /* 0x000fe40000000046 */
[----:B------:R-:W-:Y:S02]  /*1bd0*/  PRMT R67, R50, 0x7632, R67 ;  /* 0x0000763232437816 */ /* 0x000fe40000000043 */
[----:B------:R-:W-:Y:S01]  /*1be0*/  PRMT R68, R49, 0x7632, R68 ;  /* 0x0000763231447816 */ /* 0x000fe20000000044 */
[----:B------:R-:W-:Y:S01]  /*1bf0*/  UMOV UR14, 0x3f800000 ;  /* 0x3f800000000e7882 */ /* 0x000fe20000000000 */
[----:B------:R-:W-:-:S13]  /*1c00*/  R2UR UR11, R18 ;  /* 0x00000000120b72ca */ /* 0x000fda00000e0000 */
[----:B------:R-:W-:-:S05]  /*1c10*/  MOV R18, UR11 ;  /* 0x0000000b00127c02 */ /* 0x000fca0008000f00 */
[----:B------:R-:W-:-:S05]  /*1c20*/  FFMA.FTZ R19, -R18, UR11, R19 ;  /* 0x0000000b12137c23 */ /* 0x000fca0008010113 */
[----:B------:R-:W-:-:S13]  /*1c30*/  FSETP.GTU.FTZ.AND P0, PT, R19, RZ, PT ;  /* 0x000000ff1300720b */ /* 0x000fda0003f1c000 */
[----:B------:R-:W-:-:S05]  /*1c40*/  VOTEU.ANY UP0, P0 ;  /* 0x0000000000ff7886 */ /* 0x000fca0000000100 */
[----:B------:R-:W1:Y:S01]  /*1c50*/  @UP0 LDCU UR6, c[0x0][0x3c0] ;  /* 0x00007800ff0607ac */ /* 0x000e620008000800 */
[----:B------:R-:W-:-:S13]  /*1c60*/  PLOP3.LUT P0, PT, PT, PT, UP0, 0x80, 0x8 ;  /* 0x000000000008781c */ /* 0x000fda0003f0f008 */
[----:B-1----:R-:W-:-:S06]  /*1c70*/  @P0 FADD.FTZ R18, R19, UR6 ;  /* 0x0000000613120e21 */ /* 0x002fcc0008010000 */
[----:B------:R-:W1:Y:S01]  /*1c80*/  @P0 MUFU.RSQ R18, R18 ;  /* 0x0000001200120308 */ /* 0x000e620000001400 */
[----:B------:R-:W-:Y:S02]  /*1c90*/  PRMT R64, R3, 0x7632, R64 ;  /* 0x0000763203407816 */ /* 0x000fe40000000040 */
[----:B---3--:R-:W-:Y:S02]  /*1ca0*/  PRMT R65, R4, 0x7632, R65 ;  /* 0x0000763204417816 */ /* 0x008fe40000000041 */
[----:B------:R-:W-:Y:S02]  /*1cb0*/  PRMT R62, R5, 0x7632, R62 ;  /* 0x00007632053e7816 */ /* 0x000fe4000000003e */
[----:B-1----:R-:W-:Y:S02]  /*1cc0*/  @P0 R2UR UR6, R18 ;  /* 0x00000000120602ca */ /* 0x002fe400000e0000 */
[----:B------:R-:W-:Y:S02]  /*1cd0*/  PRMT R66, R32, 0x7632, R66 ;  /* 0x0000763220427816 */ /* 0x000fe40000000042 */
[----:B------:R-:W-:-:S09]  /*1ce0*/  PRMT R63, R6, 0x7632, R63 ;  /* 0x00007632063f7816 */ /* 0x000fd2000000003f */
[----:B------:R-:W-:Y:S01]  /*1cf0*/  @UP0 UMOV UR14, UR6 ;  /* 0x00000006000e0c82 */ /* 0x000fe20008000000 */
[----:B------:R-:W-:Y:S02]  /*1d00*/  PRMT R60, R7, 0x7632, R60 ;  /* 0x00007632073c7816 */ /* 0x000fe4000000003c */
[----:B----4-:R-:W-:Y:S02]  /*1d10*/  PRMT R61, R8, 0x7632, R61 ;  /* 0x00007632083d7816 */ /* 0x010fe4000000003d */
[----:B--2---:R-:W-:Y:S02]  /*1d20*/  PRMT R58, R9, 0x7632, R58 ;  /* 0x00007632093a7816 */ /* 0x004fe4000000003a */
[----:B------:R-:W-:Y:S02]  /*1d30*/  PRMT R59, R10, 0x7632, R59 ;  /* 0x000076320a3b7816 */ /* 0x000fe4000000003b */
[----:B------:R-:W-:Y:S02]  /*1d40*/  PRMT R56, R11, 0x7632, R56 ;  /* 0x000076320b387816 */ /* 0x000fe40000000038 */
[----:B------:R-:W-:Y:S01]  /*1d50*/  PRMT R57, R12, 0x7632, R57 ;  /* 0x000076320c397816 */ /* 0x000fe20000000039 */
[----:B0-----:R-:W-:Y:S06]  /*1d60*/  BRA.U UP1, `(.L_x_132) ;  /* 0x0000001101c87547 */ /* 0x001fec000b800000 */
[----:B------:R-:W-:Y:S02]  /*1d70*/  SHF.L.U32 R20, R52, 0x10, RZ ;  /* 0x0000001034147819 */ /* 0x000fe400000006ff */
[----:B------:R-:W-:Y:S02]  /*1d80*/  SHF.L.U32 R21, R69, 0x10, RZ ;  /* 0x0000001045157819 */ /* 0x000fe400000006ff */
[----:B------:R-:W-:Y:S01]  /*1d90*/  SHF.L.U32 R19, R51, 0x10, RZ ;  /* 0x0000001033137819 */ /* 0x000fe200000006ff */
[----:B------:R-:W-:Y:S01]  /*1da0*/  FADD.FTZ R20, R20, -UR11 ;  /* 0x8000000b14147e21 */ /* 0x000fe20008010000 */
[----:B------:R-:W-:Y:S01]  /*1db0*/  SHF.L.U32 R18, R70, 0x10, RZ ;  /* 0x0000001046127819 */ /* 0x000fe200000006ff */
[----:B------:R-:W-:Y:S01]  /*1dc0*/  FADD.FTZ R21, R21, -UR11 ;  /* 0x8000000b15157e21 */ /* 0x000fe20008010000 */
[----:B------:R-:W-:Y:S01]  /*1dd0*/  SHF.L.U32 R26, R50, 0x10, RZ ;  /* 0x00000010321a7819 */ /* 0x000fe200000006ff */
[----:B-----5:R-:W-:Y:S01]  /*1de0*/  FMUL.FTZ R23, R16, R19 ;  /* 0x0000001310177220 */ /* 0x020fe20000410000 */
[----:B------:R-:W-:Y:S01]  /*1df0*/  FMUL.FTZ R20, R20, UR14 ;  /* 0x0000000e14147c20 */ /* 0x000fe20008410000 */
[----:B------:R-:W-:Y:S01]  /*1e00*/  FMUL.FTZ R22, R17, R18 ;  /* 0x0000001211167220 */ /* 0x000fe20000410000 */
[----:B------:R-:W-:Y:S01]  /*1e10*/  FMUL.FTZ R21, R21, UR14 ;  /* 0x0000000e15157c20 */ /* 0x000fe20008410000 */
[----:B------:R-:W-:Y:S01]  /*1e20*/  FADD.FTZ R25, RZ, R23 ;  /* 0x00000017ff197221 */ /* 0x000fe20000010000 */
[----:B------:R-:W-:Y:S01]  /*1e30*/  FFMA.FTZ R24, R20, R23, RZ ;  /* 0x0000001714187223 */ /* 0x000fe200000100ff */
[----:B------:R-:W-:Y:S01]  /*1e40*/  SHF.L.U32 R27, R49, 0x10, RZ ;  /* 0x00000010311b7819 */ /* 0x000fe200000006ff */
[----:B------:R-:W-:Y:S01]  /*1e50*/  FADD.FTZ R26, R26, -UR11 ;  /* 0x8000000b1a1a7e21 */ /* 0x000fe20008010000 */
[----:B------:R-:W-:Y:S01]  /*1e60*/  FADD.FTZ R25, R22, R25 ;  /* 0x0000001916197221 */ /* 0x000fe20000010000 */
[----:B------:R-:W-:Y:S01]  /*1e70*/  FFMA.FTZ R23, R21, R22, R24 ;  /* 0x0000001615177223 */ /* 0x000fe20000010018 */
[----:B------:R-:W-:Y:S01]  /*1e80*/  FFMA.FTZ R22, R19, R20, RZ ;  /* 0x0000001413167223 */ /* 0x000fe200000100ff */
[----:B------:R-:W-:Y:S01]  /*1e90*/  FMUL.FTZ R26, R26, UR14 ;  /* 0x0000000e1a1a7c20 */ /* 0x000fe20008410000 */
[----:B------:R-:W-:Y:S01]  /*1ea0*/  FMUL.FTZ R28, R16, R27 ;  /* 0x0000001b101c7220 */ /* 0x000fe20000410000 */
[----:B------:R-:W-:Y:S01]  /*1eb0*/  SHF.L.U32 R24, R67, 0x10, RZ ;  /* 0x0000001043187819 */ /* 0x000fe200000006ff */
[----:B------:R-:W-:Y:S01]  /*1ec0*/  FADD.FTZ R20, RZ, R19 ;  /* 0x00000013ff147221 */ /* 0x000fe20000010000 */
[----:B------:R-:W-:Y:S01]  /*1ed0*/  FFMA.FTZ R19, R27, R26, R22 ;  /* 0x0000001a1b137223 */ /* 0x000fe20000010016 */
[----:B------:R-:W-:Y:S01]  /*1ee0*/  FADD.FTZ R22, R25, R28 ;  /* 0x0000001c19167221 */ /* 0x000fe20000010000 */
[----:B------:R-:W-:Y:S01]  /*1ef0*/  FFMA.FTZ R23, R26, R28, R23 ;  /* 0x0000001c1a177223 */ /* 0x000fe20000010017 */
[----:B------:R-:W-:Y:S01]  /*1f00*/  FADD.FTZ R25, R24, -UR11 ;  /* 0x8000000b18197e21 */ /* 0x000fe20008010000 */
[----:B------:R-:W-:Y:S01]  /*1f10*/  SHF.L.U32 R24, R68, 0x10, RZ ;  /* 0x0000001044187819 */ /* 0x000fe200000006ff */
[----:B------:R-:W-:Y:S01]  /*1f20*/  FADD.FTZ R20, R27, R20 ;  /* 0x000000141b147221 */ /* 0x000fe20000010000 */
[----:B------:R-:W-:Y:S01]  /*1f30*/  FFMA.FTZ R21, R18, R21, RZ ;  /* 0x0000001512157223 */ /* 0x000fe200000100ff */
[----:B------:R-:W-:Y:S01]  /*1f40*/  FADD.FTZ R27, RZ, R18 ;  /* 0x00000012ff1b7221 */ /* 0x000fe20000010000 */
[----:B------:R-:W-:Y:S01]  /*1f50*/  FMUL.FTZ R26, R25, UR14 ;  /* 0x0000000e191a7c20 */ /* 0x000fe20008410000 */
[C---:B------:R-:W-:Y:S01]  /*1f60*/  SHF.L.U32 R28, R48.reuse, 0x10, RZ ;  /* 0x00000010301c7819 */ /* 0x040fe200000006ff */
[----:B------:R-:W-:Y:S01]  /*1f70*/  FMUL.FTZ R25, R17, R24 ;  /* 0x0000001811197220 */ /* 0x000fe20000410000 */
[----:B------:R-:W-:Y:S01]  /*1f80*/  PRMT R29, R48, 0x7632, R29 ;  /* 0x00007632301d7816 */ /* 0x000fe2000000001d */
[C---:B------:R-:W-:Y:S01]  /*1f90*/  FADD.FTZ R18, R24.reuse, R27 ;  /* 0x0000001b18127221 */ /* 0x040fe20000010000 */
[----:B------:R-:W-:Y:S01]  /*1fa0*/  FFMA.FTZ R21, R24, R26, R21 ;  /* 0x0000001a18157223 */ /* 0x000fe20000010015 */
[----:B------:R-:W-:Y:S01]  /*1fb0*/  SHF.L.U32 R24, R47, 0x10, RZ ;  /* 0x000000102f187819 */ /* 0x000fe200000006ff */
[----:B------:R-:W-:Y:S01]  /*1fc0*/  FFMA.FTZ R23, R26, R25, R23 ;  /* 0x000000191a177223 */ /* 0x000fe20000010017 */
[----:B------:R-:W-:Y:S01]  /*1fd0*/  FADD.FTZ R28, R28, -UR11 ;  /* 0x8000000b1c1c7e21 */ /* 0x000fe20008010000 */
[----:B------:R-:W-:Y:S01]  /*1fe0*/  SHF.L.U32 R27, R29, 0x10, RZ ;  /* 0x000000101d1b7819 */ /* 0x000fe200000006ff */
[----:B------:R-:W-:Y:S01]  /*1ff0*/  FADD.FTZ R22, R25, R22 ;  /* 0x0000001619167221 */ /* 0x000fe20000010000 */
[----:B------:R-:W-:Y:S01]  /*2000*/  PRMT R26, R47, 0x7632, R26 ;  /* 0x000076322f1a7816 */ /* 0x000fe2000000001a */
[----:B------:R-:W-:Y:S01]  /*2010*/  FMUL.FTZ R25, R16, R24 ;  /* 0x0000001810197220 */ /* 0x000fe20000410000 */
[----:B------:R-:W-:Y:S01]  /*2020*/  FMUL.FTZ R28, R28, UR14 ;  /* 0x0000000e1c1c7c20 */ /* 0x000fe20008410000 */
[----:B------:R-:W-:Y:S01]  /*2030*/  FADD.FTZ R27, R27, -UR11 ;  /* 0x8000000b1b1b7e21 */ /* 0x000fe20008010000 */
[----:B------:R-:W-:Y:S01]  /*2040*/  SHF.L.U32 R26, R26, 0x10, RZ ;  /* 0x000000101a1a7819 */ /* 0x000fe200000006ff */
[----:B------:R-:W-:Y:S01]  /*2050*/  FADD.FTZ R22, R22, R25 ;  /* 0x0000001916167221 */ /* 0x000fe20000010000 */
[----:B------:R-:W-:Y:S01]  /*2060*/  FADD.FTZ R20, R20, R24 ;  /* 0x0000001814147221 */ /* 0x000fe20000010000 */
[----:B------:R-:W-:Y:S01]  /*2070*/  FFMA.FTZ R19, R24, R28, R19 ;  /* 0x0000001c18137223 */ /* 0x000fe20000010013 */
[----:B------:R-:W-:Y:S01]  /*2080*/  FFMA.FTZ R25, R28, R25, R23 ;  /* 0x000000191c197223 */ /* 0x000fe20000010017 */
[----:B------:R-:W-:Y:S01]  /*2090*/  FMUL.FTZ R24, R27, UR14 ;  /* 0x0000000e1b187c20 */ /* 0x000fe20008410000 */
[----:B------:R-:W-:Y:S01]  /*20a0*/  FMUL.FTZ R23, R17, R26 ;  /* 0x0000001a11177220 */ /* 0x000fe20000410000 */
[----:B------:R-:W-:Y:S01]  /*20b0*/  PRMT R28, R46, 0x7632, R28 ;  /* 0x000076322e1c7816 */ /* 0x000fe2000000001c */
[----:B------:R-:W-:Y:S01]  /*20c0*/  FADD.FTZ R18, R18, R26 ;  /* 0x0000001a12127221 */ /* 0x000fe20000010000 */
[----:B------:R-:W-:Y:S01]  /*20d0*/  SHF.L.U32 R27, R46, 0x10, RZ ;  /* 0x000000102e1b7819 */ /* 0x000fe200000006ff */
[----:B------:R-:W-:Y:S01]  /*20e0*/  FADD.FTZ R22, R23, R22 ;  /* 0x0000001617167221 */ /* 0x000fe20000010000 */
[----:B------:R-:W-:Y:S01]  /*20f0*/  FFMA.FTZ R25, R24, R23, R25 ;  /* 0x0000001718197223 */ /* 0x000fe20000010019 */
[----:B------:R-:W-:Y:S01]  /*2100*/  SHF.L.U32 R23, R28, 0x10, RZ ;  /* 0x000000101c177819 */ /* 0x000fe200000006ff */
[----:B------:R-:W-:Y:S01]  /*2110*/  FFMA.FTZ R21, R26, R24, R21 ;  /* 0x000000181a157223 */ /* 0x000fe20000010015 */
[----:B------:R-:W-:Y:S01]  /*2120*/  FADD.FTZ R27, R27, -UR11 ;  /* 0x8000000b1b1b7e21 */ /* 0x000fe20008010000 */
[----:B------:R-:W-:-:S02]  /*2130*/  SHF.L.U32 R26, R45, 0x10, RZ ;  /* 0x000000102d1a7819 */ /* 0x000fc400000006ff */
[----:B------:R-:W-:Y:S01]  /*2140*/  PRMT R24, R45, 0x7632, R24 ;  /* 0x000076322d187816 */ /* 0x000fe20000000018 */
[----:B------:R-:W-:Y:S01]  /*2150*/  FADD.FTZ R23, R23, -UR11 ;  /* 0x8000000b17177e21 */ /* 0x000fe20008010000 */
[----:B------:R-:W-:Y:S01]  /*2160*/  FMUL.FTZ R28, R27, UR14 ;  /* 0x0000000e1b1c7c20 */ /* 0x000fe20008410000 */
[----:B------:R-:W-:Y:S01]  /*2170*/  FMUL.FTZ R27, R16, R26 ;  /* 0x0000001a101b7220 */ /* 0x000fe20000410000 */
[----:B------:R-:W-:Y:S01]  /*2180*/  SHF.L.U32 R24, R24, 0x10, RZ ;  /* 0x0000001018187819 */ /* 0x000fe200000006ff */
[----:B------:R-:W-:Y:S01]  /*2190*/  FMUL.FTZ R23, R23, UR14 ;  /* 0x0000000e17177c20 */ /* 0x000fe20008410000 */
[----:B------:R-:W-:Y:S01]  /*21a0*/  FADD.FTZ R20, R20, R26 ;  /* 0x0000001a14147221 */ /* 0x000fe20000010000 */
[----:B------:R-:W-:Y:S01]  /*21b0*/  FFMA.FTZ R19, R26, R28, R19 ;  /* 0x0000001c1a137223 */ /* 0x000fe20000010013 */
[----:B------:R-:W-:Y:S01]  /*21c0*/  SHF.L.U32 R26, R44, 0x10, RZ ;  /* 0x000000102c1a7819 */ /* 0x000fe200000006ff */
[----:B------:R-:W-:Y:S01]  /*21d0*/  FFMA.FTZ R28, R28, R27, R25 ;  /* 0x0000001b1c1c7223 */ /* 0x000fe20000010019 */
[----:B------:R-:W-:Y:S01]  /*21e0*/  PRMT R29, R44, 0x7632, R29 ;  /* 0x000076322c1d7816 */ /* 0x000fe2000000001d */
[----:B------:R-:W-:Y:S01]  /*21f0*/  FADD.FTZ R18, R18, R24 ;  /* 0x0000001812127221 */ /* 0x000fe20000010000 */
[----:B------:R-:W-:Y:S01]  /*2200*/  FFMA.FTZ R21, R24, R23, R21 ;  /* 0x0000001718157223 */ /* 0x000fe20000010015 */
[----:B------:R-:W-:Y:S01]  /*2210*/  FMUL.FTZ R25, R17, R24 ;  /* 0x0000001811197220 */ /* 0x000fe20000410000 */
[----:B------:R-:W-:Y:S01]  /*2220*/  FADD.FTZ R22, R22, R27 ;  /* 0x0000001b16167221 */ /* 0x000fe20000010000 */
[----:B------:R-:W-:Y:S01]  /*2230*/  SHF.L.U32 R24, R43, 0x10, RZ ;  /* 0x000000102b187819 */ /* 0x000fe200000006ff */
[----:B------:R-:W-:Y:S01]  /*2240*/  FADD.FTZ R27, R26, -UR11 ;  /* 0x8000000b1a1b7e21 */ /* 0x000fe20008010000 */
[----:B------:R-:W-:Y:S01]  /*2250*/  SHF.L.U32 R26, R29, 0x10, RZ ;  /* 0x000000101d1a7819 */ /* 0x000fe200000006ff */
[----:B------:R-:W-:Y:S01]  /*2260*/  FADD.FTZ R22, R25, R22 ;  /* 0x0000001619167221 */ /* 0x000fe20000010000 */
[----:B------:R-:W-:Y:S01]  /*2270*/  FFMA.FTZ R28, R23, R25, R28 ;  /* 0x00000019171c7223 */ /* 0x000fe2000001001c */
[----:B------:R-:W-:Y:S01]  /*2280*/  PRMT R29, R43, 0x7632, R29 ;  /* 0x000076322b1d7816 */ /* 0x000fe2000000001d */
[----:B------:R-:W-:Y:S01]  /*2290*/  FMUL.FTZ R25, R16, R24 ;  /* 0x0000001810197220 */ /* 0x000fe20000410000 */
[----:B------:R-:W-:Y:S01]  /*22a0*/  FMUL.FTZ R27, R27, UR14 ;  /* 0x0000000e1b1b7c20 */ /* 0x000fe20008410000 */
[----:B------:R-:W-:Y:S01]  /*22b0*/  FADD.FTZ R23, R26, -UR11 ;  /* 0x8000000b1a177e21 */ /* 0x000fe20008010000 */
[----:B------:R-:W-:Y:S01]  /*22c0*/  SHF.L.U32 R26, R29, 0x10, RZ ;  /* 0x000000101d1a7819 */ /* 0x000fe200000006ff */
[----:B------:R-:W-:Y:S01]  /*22d0*/  FADD.FTZ R22, R22, R25 ;  /* 0x0000001916167221 */ /* 0x000fe20000010000 */
[----:B------:R-:W-:Y:S01]  /*22e0*/  FFMA.FTZ R19, R24, R27, R19 ;  /* 0x0000001b18137223 */ /* 0x000fe20000010013 */
[----:B------:R-:W-:Y:S01]  /*22f0*/  FFMA.FTZ R25, R27, R25, R28 ;  /* 0x000000191b197223 */ /* 0x000fe2000001001c */
[----:B------:R-:W-:Y:S01]  /*2300*/  SHF.L.U32 R27, R42, 0x10, RZ ;  /* 0x000000102a1b7819 */ /* 0x000fe200000006ff */
[----:B------:R-:W-:Y:S01]  /*2310*/  FADD.FTZ R20, R20, R24 ;  /* 0x0000001814147221 */ /* 0x000fe20000010000 */
[----:B------:R-:W-:Y:S01]  /*2320*/  FMUL.FTZ R24, R23, UR14 ;  /* 0x0000000e17187c20 */ /* 0x000fe20008410000 */
[----:B------:R-:W-:Y:S01]  /*2330*/  FMUL.FTZ R23, R17, R26 ;  /* 0x0000001a11177220 */ /* 0x000fe20000410000 */
[----:B------:R-:W-:Y:S01]  /*2340*/  PRMT R28, R42, 0x7632, R28 ;  /* 0x000076322a1c7816 */ /* 0x000fe2000000001c */
[----:B------:R-:W-:Y:S01]  /*2350*/  FADD.FTZ R27, R27, -UR11 ;  /* 0x8000000b1b1b7e21 */ /* 0x000fe20008010000 */
[----:B------:R-:W-:Y:S01]  /*2360*/  FADD.FTZ R18, R18, R26 ;  /* 0x0000001a12127221 */ /* 0x000fe20000010000 */
[----:B------:R-:W-:Y:S01]  /*2370*/  FFMA.FTZ R21, R26, R24, R21 ;  /* 0x000000181a157223 */ /* 0x000fe20000010015 */
[----:B------:R-:W-:Y:S01]  /*2380*/  FADD.FTZ R22, R23, R22 ;  /* 0x0000001617167221 */ /* 0x000fe20000010000 */
[----:B------:R-:W-:Y:S01]  /*2390*/  FFMA.FTZ R25, R24, R23, R25 ;  /* 0x0000001718197223 */ /* 0x000fe20000010019 */
[----:B------:R-:W-:-:S02]  /*23a0*/  SHF.L.U32 R26, R41, 0x10, RZ ;  /* 0x00000010291a7819 */ /* 0x000fc400000006ff */
[----:B------:R-:W-:Y:S01]  /*23b0*/  SHF.L.U32 R23, R28, 0x10, RZ ;  /* 0x000000101c177819 */ /* 0x000fe200000006ff */
[----:B------:R-:W-:Y:S01]  /*23c0*/  FMUL.FTZ R28, R27, UR14 ;  /* 0x0000000e1b1c7c20 */ /* 0x000fe20008410000 */
[----:B------:R-:W-:Y:S01]  /*23d0*/  PRMT R24, R41, 0x7632, R24 ;  /* 0x0000763229187816 */ /* 0x000fe20000000018 */
[----:B------:R-:W-:Y:S01]  /*23e0*/  FMUL.FTZ R27, R16, R26 ;  /* 0x0000001a101b7220 */ /* 0x000fe20000410000 */
[----:B------:R-:W-:Y:S01]  /*23f0*/  FADD.FTZ R20, R20, R26 ;  /* 0x0000001a14147221 */ /* 0x000fe20000010000 */
[----:B------:R-:W-:Y:S01]  /*2400*/  FFMA.FTZ R19, R26, R28, R19 ;  /* 0x0000001c1a137223 */ /* 0x000fe20000010013 */
[----:B------:R-:W-:Y:S01]  /*2410*/  FADD.FTZ R23, R23, -UR11 ;  /* 0x8000000b17177e21 */ /* 0x000fe20008010000 */
[----:B------:R-:W-:Y:S01]  /*2420*/  SHF.L.U32 R26, R40, 0x10, RZ ;  /* 0x00000010281a7819 */ /* 0x000fe200000006ff */
[----:B------:R-:W-:Y:S01]  /*2430*/  FADD.FTZ R22, R22, R27 ;  /* 0x0000001b16167221 */ /* 0x000fe20000010000 */
[----:B------:R-:W-:Y:S01]  /*2440*/  SHF.L.U32 R24, R24, 0x10, RZ ;  /* 0x0000001018187819 */ /* 0x000fe200000006ff */
[----:B------:R-:W-:Y:S01]  /*2450*/  FMUL.FTZ R23, R23, UR14 ;  /* 0x0000000e17177c20 */ /* 0x000fe20008410000 */
[----:B------:R-:W-:Y:S01]  /*2460*/  PRMT R29, R40, 0x7632, R29 ;  /* 0x00007632281d7816 */ /* 0x000fe2000000001d */
[----:B------:R-:W-:Y:S01]  /*2470*/  FFMA.FTZ R28, R28, R27, R25 ;  /* 0x0000001b1c1c7223 */ /* 0x000fe20000010019 */
[----:B------:R-:W-:Y:S01]  /*2480*/  FADD.FTZ R27, R26, -UR11 ;  /* 0x8000000b1a1b7e21 */ /* 0x000fe20008010000 */
[----:B------:R-:W-:Y:S01]  /*2490*/  FMUL.FTZ R25, R17, R24 ;  /* 0x0000001811197220 */ /* 0x000fe20000410000 */
[----:B------:R-:W-:Y:S01]  /*24a0*/  SHF.L.U32 R26, R29, 0x10, RZ ;  /* 0x000000101d1a7819 */ /* 0x000fe200000006ff */
[----:B------:R-:W-:Y:S01]  /*24b0*/  FADD.FTZ R18, R18, R24 ;  /* 0x0000001812127221 */ /* 0x000fe20000010000 */
[----:B------:R-:W-:Y:S01]  /*24c0*/  FFMA.FTZ R21, R24, R23, R21 ;  /* 0x0000001718157223 */ /* 0x000fe20000010015 */
[----:B------:R-:W-:Y:S01]  /*24d0*/  SHF.L.U32 R24, R39, 0x10, RZ ;  /* 0x0000001027187819 */ /* 0x000fe200000006ff */
[----:B------:R-:W-:Y:S01]  /*24e0*/  FFMA.FTZ R28, R23, R25, R28 ;  /* 0x00000019171c7223 */ /* 0x000fe2000001001c */
[----:B------:R-:W-:Y:S01]  /*24f0*/  PRMT R29, R39, 0x7632, R29 ;  /* 0x00007632271d7816 */ /* 0x000fe2000000001d */
[----:B------:R-:W-:Y:S01]  /*2500*/  FMUL.FTZ R27, R27, UR14 ;  /* 0x0000000e1b1b7c20 */ /* 0x000fe20008410000 */
[----:B------:R-:W-:Y:S01]  /*2510*/  FADD.FTZ R23, R26, -UR11 ;  /* 0x8000000b1a177e21 */ /* 0x000fe20008010000 */
[----:B------:R-:W-:Y:S01]  /*2520*/  FADD.FTZ R22, R25, R22 ;  /* 0x0000001619167221 */ /* 0x000fe20000010000 */
[----:B------:R-:W-:Y:S01]  /*2530*/  FMUL.FTZ R25, R16, R24 ;  /* 0x0000001810197220 */ /* 0x000fe20000410000 */
[----:B------:R-:W-:Y:S01]  /*2540*/  SHF.L.U32 R26, R29, 0x10, RZ ;  /* 0x000000101d1a7819 */ /* 0x000fe200000006ff */
[----:B------:R-:W-:Y:S01]  /*2550*/  FADD.FTZ R20, R20, R24 ;  /* 0x0000001814147221 */ /* 0x000fe20000010000 */
[----:B------:R-:W-:Y:S01]  /*2560*/  FFMA.FTZ R19, R24, R27, R19 ;  /* 0x0000001b18137223 */ /* 0x000fe20000010013 */
[----:B------:R-:W-:Y:S01]  /*2570*/  FMUL.FTZ R24, R23, UR14 ;  /* 0x0000000e17187c20 */ /* 0x000fe20008410000 */
[----:B------:R-:W-:Y:S01]  /*2580*/  SHF.L.U32 R23, R38, 0x10, RZ ;  /* 0x0000001026177819 */ /* 0x000fe200000006ff */
[----:B------:R-:W-:Y:S01]  /*2590*/  FADD.FTZ R30, R22, R25 ;  /* 0x00000019161e7221 */ /* 0x000fe20000010000 */
[--C-:B------:R-:W-:Y:S01]  /*25a0*/  FFMA.FTZ R27, R27, R25, R28.reuse ;  /* 0x000000191b1b7223 */ /* 0x100fe2000001001c */
[----:B------:R-:W-:Y:S01]  /*25b0*/  FMUL.FTZ R25, R17, R26 ;  /* 0x0000001a11197220 */ /* 0x000fe20000410000 */
[----:B------:R-:W-:Y:S01]  /*25c0*/  PRMT R28, R38, 0x7632, R28 ;  /* 0x00007632261c7816 */ /* 0x000fe2000000001c */
[----:B------:R-:W-:Y:S01]  /*25d0*/  FADD.FTZ R18, R18, R26 ;  /* 0x0000001a12127221 */ /* 0x000fe20000010000 */
[----:B------:R-:W-:Y:S01]  /*25e0*/  FFMA.FTZ R21, R26, R24, R21 ;  /* 0x000000181a157223 */ /* 0x000fe20000010015 */
[----:B------:R-:W-:Y:S01]  /*25f0*/  SHF.L.U32 R22, R37, 0x10, RZ ;  /* 0x0000001025167819 */ /* 0x000fe200000006ff */
[----:B------:R-:W-:Y:S01]  /*2600*/  FADD.FTZ R26, R23, -UR11 ;  /* 0x8000000b171a7e21 */ /* 0x000fe20008010000 */
[----:B------:R-:W-:Y:S01]  /*2610*/  FFMA.FTZ R27, R24, R25, R27 ;  /* 0x00000019181b7223 */ /* 0x000fe2000001001b */
[----:B------:R-:W-:Y:S01]  /*2620*/  SHF.L.U32 R24, R28, 0x10, RZ ;  /* 0x000000101c187819 */ /* 0x000fe200000006ff */
[----:B------:R-:W-:Y:S01]  /*2630*/  FADD.FTZ R23, R25, R30 ;  /* 0x0000001e19177221 */ /* 0x000fe20000010000 */
[----:B------:R-:W-:Y:S01]  /*2640*/  FMUL.FTZ R26, R26, UR14 ;  /* 0x0000000e1a1a7c20 */ /* 0x000fe20008410000 */
[----:B------:R-:W-:Y:S01]  /*2650*/  FMUL.FTZ R28, R16, R22 ;  /* 0x00000016101c7220 */ /* 0x000fe20000410000 */
[----:B------:R-:W-:Y:S01]  /*2660*/  PRMT R29, R37, 0x7632, R29 ;  /* 0x00007632251d7816 */ /* 0x000fe2000000001d */
[----:B------:R-:W-:Y:S01]  /*2670*/  FADD.FTZ R20, R20, R22 ;  /* 0x0000001614147221 */ /* 0x000fe20000010000 */
[----:B------:R-:W-:Y:S01]  /*2680*/  FADD.FTZ R25, R24, -UR11 ;  /* 0x8000000b18197e21 */ /* 0x000fe20008010000 */
[----:B------:R-:W-:Y:S01]  /*2690*/  FFMA.FTZ R22, R22, R26, R19 ;  /* 0x0000001a16167223 */ /* 0x000fe20000010013 */
[----:B------:R-:W-:Y:S01]  /*26a0*/  FADD.FTZ R19, R23, R28 ;  /* 0x0000001c17137221 */ /* 0x000fe20000010000 */
[----:B------:R-:W-:Y:S01]  /*26b0*/  SHF.L.U32 R24, R29, 0x10, RZ ;  /* 0x000000101d187819 */ /* 0x000fe200000006ff */
[--C-:B------:R-:W-:Y:S01]  /*26c0*/  FFMA.FTZ R26, R26, R28, R27.reuse ;  /* 0x0000001c1a1a7223 */ /* 0x100fe2000001001b */
[C---:B------:R-:W-:Y:S01]  /*26d0*/  SHF.L.U32 R23, R36.reuse, 0x10, RZ ;  /* 0x0000001024177819 */ /* 0x040fe200000006ff */
[----:B------:R-:W-:Y:S01]  /*26e0*/  FMUL.FTZ R25, R25, UR14 ;  /* 0x0000000e19197c20 */ /* 0x000fe20008410000 */
[----:B------:R-:W-:Y:S01]  /*26f0*/  PRMT R27, R36, 0x7632, R27 ;  /* 0x00007632241b7816 */ /* 0x000fe2000000001b */
[----:B------:R-:W-:Y:S01]  /*2700*/  FADD.FTZ R18, R18, R24 ;  /* 0x0000001812127221 */ /* 0x000fe20000010000 */
[----:B------:R-:W-:Y:S01]  /*2710*/  SHF.L.U32 R29, R35, 0x10, RZ ;  /* 0x00000010231d7819 */ /* 0x000fe200000006ff */
[----:B------:R-:W-:Y:S01]  /*2720*/  FFMA.FTZ R21, R24, R25, R21 ;  /* 0x0000001918157223 */ /* 0x000fe20000010015 */
[----:B------:R-:W-:Y:S01]  /*2730*/  FADD.FTZ R28, R23, -UR11 ;  /* 0x8000000b171c7e21 */ /* 0x000fe20008010000 */
[----:B------:R-:W-:Y:S01]  /*2740*/  FMUL.FTZ R24, R17, R24 ;  /* 0x0000001811187220 */ /* 0x000fe20000410000 */
[----:B------:R-:W-:Y:S01]  /*2750*/  SHF.L.U32 R27, R27, 0x10, RZ ;  /* 0x000000101b1b7819 */ /* 0x000fe200000006ff */
[----:B------:R-:W-:Y:S01]  /*2760*/  FADD.FTZ R20, R20, R29 ;  /* 0x0000001d14147221 */ /* 0x000fe20000010000 */
[----:B------:R-:W-:Y:S01]  /*2770*/  FMUL.FTZ R30, R28, UR14 ;  /* 0x0000000e1c1e7c20 */ /* 0x000fe20008410000 */
[----:B------:R-:W-:Y:S01]  /*2780*/  FFMA.FTZ R23, R25, R24, R26 ;  /* 0x0000001819177223 */ /* 0x000fe2000001001a */
[----:B------:R-:W-:Y:S01]  /*2790*/  PRMT R28, R35, 0x7632, R28 ;  /* 0x00007632231c7816 */ /* 0x000fe2000000001c */
[----:B------:R-:W-:Y:S01]  /*27a0*/  FADD.FTZ R27, R27, -UR11 ;  /* 0x8000000b1b1b7e21 */ /* 0x000fe20008010000 */
[----:B------:R-:W-:Y:S01]  /*27b0*/  FMUL.FTZ R26, R16, R29 ;  /* 0x0000001d101a7220 */ /* 0x000fe20000410000 */
[----:B------:R-:W-:Y:S01]  /*27c0*/  FFMA.FTZ R22, R29, R30, R22 ;  /* 0x0000001e1d167223 */ /* 0x000fe20000010016 */
[----:B------:R-:W-:Y:S01]  /*27d0*/  SHF.L.U32 R28, R28, 0x10, RZ ;  /* 0x000000101c1c7819 */ /* 0x000fe200000006ff */
[----:B------:R-:W-:Y:S01]  /*27e0*/  FADD.FTZ R19, R24, R19 ;  /* 0x0000001318137221 */ /* 0x000fe20000010000 */
[----:B------:R-:W-:Y:S01]  /*27f0*/  FMUL.FTZ R27, R27, UR14 ;  /* 0x0000000e1b1b7c20 */ /* 0x000fe20008410000 */
[--C-:B------:R-:W-:Y:S01]  /*2800*/  FFMA.FTZ R30, R30, R26, R23.reuse ;  /* 0x0000001a1e1e7223 */ /* 0x100fe20000010017 */
[----:B------:R-:W-:Y:S01]  /*2810*/  PRMT R23, R34, 0x7632, R23 ;  /* 0x0000763222177816 */ /* 0x000fe20000000017 */
[----:B------:R-:W-:Y:S01]  /*2820*/  FADD.FTZ R18, R18, R28 ;  /* 0x0000001c12127221 */ /* 0x000fe20000010000 */
[----:B------:R-:W-:Y:S01]  /*2830*/  FFMA.FTZ R21, R28, R27, R21 ;  /* 0x0000001b1c157223 */ /* 0x000fe20000010015 */
[----:B------:R-:W-:Y:S01]  /*2840*/  SHF.L.U32 R24, R34, 0x10, RZ ;  /* 0x0000001022187819 */ /* 0x000fe200000006ff */
[----:B------:R-:W-:Y:S01]  /*2850*/  FADD.FTZ R25, R19, R26 ;  /* 0x0000001a13197221 */ /* 0x000fe20000010000 */
[----:B------:R-:W-:Y:S01]  /*2860*/  FMUL.FTZ R28, R17, R28 ;  /* 0x0000001c111c7220 */ /* 0x000fe20000410000 */
[----:B------:R-:W-:-:S02]  /*2870*/  SHF.L.U32 R26, R23, 0x10, RZ ;  /* 0x00000010171a7819 */ /* 0x000fc400000006ff */
[----:B------:R-:W-:Y:S01]  /*2880*/  FADD.FTZ R24, R24, -UR11 ;  /* 0x8000000b18187e21 */ /* 0x000fe20008010000 */
[----:B------:R-:W-:Y:S01]  /*2890*/  FFMA.FTZ R19, R27, R28, R30 ;  /* 0x0000001c1b137223 */ /* 0x000fe2000001001e */
[C---:B------:R-:W-:Y:S01]  /*28a0*/  PRMT R29, R33.reuse, 0x7632, R29 ;  /* 0x00007632211d7816 */ /* 0x040fe2000000001d */
[----:B------:R-:W-:Y:S01]  /*28b0*/  FADD.FTZ R27, R26, -UR11 ;  /* 0x8000000b1a1b7e21 */ /* 0x000fe20008010000 */
[----:B------:R-:W-:Y:S01]  /*28c0*/  SHF.L.U32 R23, R33, 0x10, RZ ;  /* 0x0000001021177819 */ /* 0x000fe200000006ff */
[----:B------:R-:W-:Y:S01]  /*28d0*/  FADD.FTZ R25, R28, R25 ;  /* 0x000000191c197221 */ /* 0x000fe20000010000 */
[----:B------:R-:W-:Y:S01]  /*28e0*/  FMUL.FTZ R26, R24, UR14 ;  /* 0x0000000e181a7c20 */ /* 0x000fe20008410000 */
[----:B------:R-:W-:Y:S01]  /*28f0*/  SHF.L.U32 R28, R29, 0x10, RZ ;  /* 0x000000101d1c7819 */ /* 0x000fe200000006ff */
[----:B------:R-:W-:Y:S01]  /*2900*/  FMUL.FTZ R24, R27, UR14 ;  /* 0x0000000e1b187c20 */ /* 0x000fe20008410000 */
[----:B------:R-:W-:Y:S01]  /*2910*/  FMUL.FTZ R30, R16, R23 ;  /* 0x00000017101e7220 */ /* 0x000fe20000410000 */
[----:B------:R-:W-:Y:S01]  /*2920*/  FADD.FTZ R20, R20, R23 ;  /* 0x0000001714147221 */ /* 0x000fe20000010000 */
[----:B------:R-:W-:Y:S01]  /*2930*/  FFMA.FTZ R22, R23, R26, R22 ;  /* 0x0000001a17167223 */ /* 0x000fe20000010016 */
[----:B------:R-:W-:Y:S01]  /*2940*/  FADD.FTZ R18, R18, R28 ;  /* 0x0000001c12127221 */ /* 0x000fe20000010000 */
[----:B------:R-:W-:Y:S01]  /*2950*/  FFMA.FTZ R21, R28, R24, R21 ;  /* 0x000000181c157223 */ /* 0x000fe20000010015 */
[----:B------:R-:W-:Y:S01]  /*2960*/  FMUL.FTZ R23, R17, R28 ;  /* 0x0000001c11177220 */ /* 0x000fe20000410000 */
[----:B------:R-:W-:Y:S01]  /*2970*/  FADD.FTZ R28, R25, R30 ;  /* 0x0000001e191c7221 */ /* 0x000fe20000010000 */
[----:B------:R-:W-:Y:S01]  /*2980*/  FFMA.FTZ R25, R26, R30, R19 ;  /* 0x0000001e1a197223 */ /* 0x000fe20000010013 */
[----:B------:R-:W-:-:S02]  /*2990*/  SHF.L.U32 R26, R32, 0x10, RZ ;  /* 0x00000010201a7819 */ /* 0x000fc400000006ff */
[----:B------:R-:W-:Y:S01]  /*29a0*/  SHF.L.U32 R27, R66, 0x10, RZ ;  /* 0x00000010421b7819 */ /* 0x000fe200000006ff */
[--C-:B------:R-:W-:Y:S01]  /*29b0*/  FADD.FTZ R19, R23, R28.reuse ;  /* 0x0000001c17137221 */ /* 0x100fe20000010000 */
[----:B------:R-:W-:Y:S01]  /*29c0*/  FFMA.FTZ R24, R24, R23, R25 ;  /* 0x0000001718187223 */ /* 0x000fe20000010019 */
[C---:B------:R-:W-:Y:S01]  /*29d0*/  SHF.L.U32 R29, R13.reuse, 0x10, RZ ;  /* 0x000000100d1d7819 */ /* 0x040fe200000006ff */
[----:B------:R-:W-:Y:S01]  /*29e0*/  FADD.FTZ R25, R26, -UR11 ;  /* 0x8000000b1a197e21 */ /* 0x000fe20008010000 */
[----:B------:R-:W-:Y:S01]  /*29f0*/  PRMT R28, R13, 0x7632, R28 ;  /* 0x000076320d1c7816 */ /* 0x000fe2000000001c */
[----:B------:R-:W-:Y:S01]  /*2a00*/  FADD.FTZ R26, R27, -UR11 ;  /* 0x8000000b1b1a7e21 */ /* 0x000fe20008010000 */
[----:B------:R-:W-:Y:S01]  /*2a10*/  SHF.L.U32 R23, R3, 0x10, RZ ;  /* 0x0000001003177819 */ /* 0x000fe200000006ff */
[----:B------:R-:W-:Y:S01]  /*2a20*/  FMUL.FTZ R25, R25, UR14 ;  /* 0x0000000e19197c20 */ /* 0x000fe20008410000 */
[----:B------:R-:W-:Y:S01]  /*2a30*/  SHF.L.U32 R28, R28, 0x10, RZ ;  /* 0x000000101c1c7819 */ /* 0x000fe200000006ff */
[----:B------:R-:W-:Y:S01]  /*2a40*/  FMUL.FTZ R30, R16, R29 ;  /* 0x0000001d101e7220 */ /* 0x000fe20000410000 */
[----:B------:R-:W-:Y:S01]  /*2a50*/  FMUL.FTZ R26, R26, UR14 ;  /* 0x0000000e1a1a7c20 */ /* 0x000fe20008410000 */
[----:B------:R-:W-:Y:S01]  /*2a60*/  FFMA.FTZ R22, R29, R25, R22 ;  /* 0x000000191d167223 */ /* 0x000fe20000010016 */
[----:B------:R-:W-:Y:S01]  /*2a70*/  FADD.FTZ R20, R20, R29 ;  /* 0x0000001d14147221 */ /* 0x000fe20000010000 */
[----:B------:R-:W-:Y:S01]  /*2a80*/  FMUL.FTZ R27, R17, R28 ;  /* 0x0000001c111b7220 */ /* 0x000fe20000410000 */
[----:B------:R-:W-:Y:S01]  /*2a90*/  FFMA.FTZ R25, R25, R30, R24 ;  /* 0x0000001e19197223 */ /* 0x000fe20000010018 */
[----:B------:R-:W-:Y:S01]  /*2aa0*/  FADD.FTZ R24, R23, -UR11 ;  /* 0x8000000b17187e21 */ /* 0x000fe20008010000 */
[----:B------:R-:W-:Y:S01]  /*2ab0*/  FADD.FTZ R18, R18, R28 ;  /* 0x0000001c12127221 */ /* 0x000fe20000010000 */
[----:B------:R-:W-:Y:S01]  /*2ac0*/  FFMA.FTZ R21, R28, R26, R21 ;  /* 0x0000001a1c157223 */ /* 0x000fe20000010015 */
[----:B------:R-:W-:Y:S01]  /*2ad0*/  FADD.FTZ R28, R19, R30 ;  /* 0x0000001e131c7221 */ /* 0x000fe20000010000 */
[----:B------:R-:W-:Y:S01]  /*2ae0*/  SHF.L.U32 R29, R4, 0x10, RZ ;  /* 0x00000010041d7819 */ /* 0x000fe200000006ff */
[----:B------:R-:W-:Y:S01]  /*2af0*/  FFMA.FTZ R23, R26, R27, R25 ;  /* 0x0000001b1a177223 */ /* 0x000fe20000010019 */
[----:B------:R-:W-:Y:S01]  /*2b00*/  FMUL.FTZ R26, R24, UR14 ;  /* 0x0000000e181a7c20 */ /* 0x000fe20008410000 */
[----:B------:R-:W-:Y:S01]  /*2b10*/  SHF.L.U32 R24, R64, 0x10, RZ ;  /* 0x0000001040187819 */ /* 0x000fe200000006ff */
[----:B------:R-:W-:Y:S01]  /*2b20*/  FADD.FTZ R19, R27, R28 ;  /* 0x0000001c1b137221 */ /* 0x000fe20000010000 */
[----:B------:R-:W-:Y:S01]  /*2b30*/  FMUL.FTZ R28, R16, R29 ;  /* 0x0000001d101c7220 */ /* 0x000fe20000410000 */
[----:B------:R-:W-:Y:S01]  /*2b40*/  FFMA.FTZ R22, R29, R26, R22 ;  /* 0x0000001a1d167223 */ /* 0x000fe20000010016 */
[----:B------:R-:W-:Y:S01]  /*2b50*/  SHF.L.U32 R25, R5, 0x10, RZ ;  /* 0x0000001005197819 */ /* 0x000fe200000006ff */
[----:B------:R-:W-:Y:S01]  /*2b60*/  FADD.FTZ R24, R24, -UR11 ;  /* 0x8000000b18187e21 */ /* 0x000fe20008010000 */
[----:B------:R-:W-:Y:S01]  /*2b70*/  FADD.FTZ R19, R19, R28 ;  /* 0x0000001c13137221 */ /* 0x000fe20000010000 */
[----:B------:R-:W-:Y:S01]  /*2b80*/  FFMA.FTZ R23, R26, R28, R23 ;  /* 0x0000001c1a177223 */ /* 0x000fe20000010017 */
[----:B------:R-:W-:Y:S01]  /*2b90*/  SHF.L.U32 R28, R65, 0x10, RZ ;  /* 0x00000010411c7819 */ /* 0x000fe200000006ff */
[----:B------:R-:W-:Y:S01]  /*2ba0*/  FMUL.FTZ R26, R24, UR14 ;  /* 0x0000000e181a7c20 */ /* 0x000fe20008410000 */
[----:B------:R-:W-:Y:S01]  /*2bb0*/  SHF.L.U32 R24, R62, 0x10, RZ ;  /* 0x000000103e187819 */ /* 0x000fe200000006ff */
[----:B------:R-:W-:Y:S01]  /*2bc0*/  FADD.FTZ R25, R25, -UR11 ;  /* 0x8000000b19197e21 */ /* 0x000fe20008010000 */
[----:B------:R-:W-:Y:S01]  /*2bd0*/  SHF.L.U32 R27, R6, 0x10, RZ ;  /* 0x00000010061b7819 */ /* 0x000fe200000006ff */
[----:B------:R-:W-:Y:S01]  /*2be0*/  FADD.FTZ R18, R18, R28 ;  /* 0x0000001c12127221 */ /* 0x000fe20000010000 */
[----:B------:R-:W-:Y:S01]  /*2bf0*/  FFMA.FTZ R21, R28, R26, R21 ;  /* 0x0000001a1c157223 */ /* 0x000fe20000010015 */
[----:B------:R-:W-:Y:S01]  /*2c00*/  FMUL.FTZ R28, R17, R28 ;  /* 0x0000001c111c7220 */ /* 0x000fe20000410000 */
[----:B------:R-:W-:Y:S01]  /*2c10*/  FMUL.FTZ R25, R25, UR14 ;  /* 0x0000000e19197c20 */ /* 0x000fe20008410000 */
[----:B------:R-:W-:Y:S01]  /*2c20*/  FMUL.FTZ R30, R16, R27 ;  /* 0x0000001b101e7220 */ /* 0x000fe20000410000 */
[----:B------:R-:W-:Y:S01]  /*2c30*/  FADD.FTZ R20, R20, R29 ;  /* 0x0000001d14147221 */ /* 0x000fe20000010000 */
[----:B------:R-:W-:Y:S01]  /*2c40*/  FFMA.FTZ R26, R26, R28, R23 ;  /* 0x0000001c1a1a7223 */ /* 0x000fe20000010017 */
[----:B------:R-:W-:Y:S01]  /*2c50*/  FADD.FTZ R23, R24, -UR11 ;  /* 0x8000000b18177e21 */ /* 0x000fe20008010000 */
[----:B------:R-:W-:Y:S01]  /*2c60*/  FADD.FTZ R19, R28, R19 ;  /* 0x000000131c137221 */ /* 0x000fe20000010000 */
[----:B------:R-:W-:Y:S01]  /*2c70*/  SHF.L.U32 R24, R63, 0x10, RZ ;  /* 0x000000103f187819 */ /* 0x000fe200000006ff */
[----:B------:R-:W-:Y:S01]  /*2c80*/  FFMA.FTZ R22, R27, R25, R22 ;  /* 0x000000191b167223 */ /* 0x000fe20000010016 */
[----:B------:R-:W-:Y:S01]  /*2c90*/  FMUL.FTZ R23, R23, UR14 ;  /* 0x0000000e17177c20 */ /* 0x000fe20008410000 */
[----:B------:R-:W-:Y:S01]  /*2ca0*/  FADD.FTZ R19, R19, R30 ;  /* 0x0000001e13137221 */ /* 0x000fe20000010000 */
[----:B------:R-:W-:Y:S01]  /*2cb0*/  FFMA.FTZ R30, R25, R30, R26 ;  /* 0x0000001e191e7223 */ /* 0x000fe2000001001a */
[----:B------:R-:W-:Y:S01]  /*2cc0*/  SHF.L.U32 R25, R7, 0x10, RZ ;  /* 0x0000001007197819 */ /* 0x000fe200000006ff */
[----:B------:R-:W-:Y:S01]  /*2cd0*/  FMUL.FTZ R26, R17, R24 ;  /* 0x00000018111a7220 */ /* 0x000fe20000410000 */
[----:B------:R-:W-:Y:S01]  /*2ce0*/  FADD.FTZ R18, R18, R24 ;  /* 0x0000001812127221 */ /* 0x000fe20000010000 */
[----:B------:R-:W-:Y:S01]  /*2cf0*/  FFMA.FTZ R21, R24, R23, R21 ;  /* 0x0000001718157223 */ /* 0x000fe20000010015 */
[----:B------:R-:W-:Y:S01]  /*2d00*/  SHF.L.U32 R24, R60, 0x10, RZ ;  /* 0x000000103c187819 */ /* 0x000fe200000006ff */
[----:B------:R-:W-:Y:S01]  /*2d10*/  FADD.FTZ R19, R26, R19 ;  /* 0x000000131a137221 */ /* 0x000fe20000010000 */
[----:B------:R-:W-:Y:S01]  /*2d20*/  FFMA.FTZ R23, R23, R26, R30 ;  /* 0x0000001a17177223 */ /* 0x000fe2000001001e */
[----:B------:R-:W-:Y:S01]  /*2d30*/  FADD.FTZ R26, R25, -UR11 ;  /* 0x8000000b191a7e21 */ /* 0x000fe20008010000 */
[----:B------:R-:W-:Y:S01]  /*2d40*/  SHF.L.U32 R25, R8, 0x10, RZ ;  /* 0x0000001008197819 */ /* 0x000fe200000006ff */
[----:B------:R-:W-:Y:S01]  /*2d50*/  FADD.FTZ R24, R24, -UR11 ;  /* 0x8000000b18187e21 */ /* 0x000fe20008010000 */
[----:B------:R-:W-:Y:S01]  /*2d60*/  FADD.FTZ R20, R20, R27 ;  /* 0x0000001b14147221 */ /* 0x000fe20000010000 */
[----:B------:R-:W-:Y:S01]  /*2d70*/  SHF.L.U32 R27, R9, 0x10, RZ ;  /* 0x00000010091b7819 */ /* 0x000fe200000006ff */
[----:B------:R-:W-:Y:S01]  /*2d80*/  FMUL.FTZ R26, R26, UR14 ;  /* 0x0000000e1a1a7c20 */ /* 0x000fe20008410000 */
[----:B------:R-:W-:Y:S01]  /*2d90*/  SHF.L.U32 R28, R61, 0x10, RZ ;  /* 0x000000103d1c7819 */ /* 0x000fe200000006ff */
[----:B------:R-:W-:Y:S01]  /*2da0*/  FMUL.FTZ R24, R24, UR14 ;  /* 0x0000000e18187c20 */ /* 0x000fe20008410000 */
[----:B------:R-:W-:Y:S01]  /*2db0*/  FMUL.FTZ R30, R16, R25 ;  /* 0x00000019101e7220 */ /* 0x000fe20000410000 */
[----:B------:R-:W-:Y:S01]  /*2dc0*/  FADD.FTZ R20, R20, R25 ;  /* 0x0000001914147221 */ /* 0x000fe20000010000 */
[----:B------:R-:W-:Y:S01]  /*2dd0*/  FFMA.FTZ R22, R25, R26, R22 ;  /* 0x0000001a19167223 */ /* 0x000fe20000010016 */
[----:B------:R-:W-:Y:S01]  /*2de0*/  FADD.FTZ R29, R27, -UR11 ;  /* 0x8000000b1b1d7e21 */ /* 0x000fe20008010000 */
[----:B------:R-:W-:Y:S01]  /*2df0*/  FADD.FTZ R18, R18, R28 ;  /* 0x0000001c12127221 */ /* 0x000fe20000010000 */
[----:B------:R-:W-:Y:S01]  /*2e00*/  FFMA.FTZ R21, R28, R24, R21 ;  /* 0x000000181c157223 */ /* 0x000fe20000010015 */
[----:B------:R-:W-:Y:S01]  /*2e10*/  FMUL.FTZ R25, R17, R28 ;  /* 0x0000001c11197220 */ /* 0x000fe20000410000 */
[----:B------:R-:W-:Y:S01]  /*2e20*/  FADD.FTZ R28, R19, R30 ;  /* 0x0000001e131c7221 */ /* 0x000fe20000010000 */
[----:B------:R-:W-:Y:S01]  /*2e30*/  FFMA.FTZ R23, R26, R30, R23 ;  /* 0x0000001e1a177223 */ /* 0x000fe20000010017 */
[----:B------:R-:W-:Y:S01]  /*2e40*/  SHF.L.U32 R27, R10, 0x10, RZ ;  /* 0x000000100a1b7819 */ /* 0x000fe200000006ff */
[----:B------:R-:W-:Y:S01]  /*2e50*/  FMUL.FTZ R19, R29, UR14 ;  /* 0x0000000e1d137c20 */ /* 0x000fe20008410000 */
[----:B------:R-:W-:Y:S01]  /*2e60*/  FADD.FTZ R28, R25, R28 ;  /* 0x0000001c191c7221 */ /* 0x000fe20000010000 */
[----:B------:R-:W-:Y:S01]  /*2e70*/  FFMA.FTZ R24, R24, R25, R23 ;  /* 0x0000001918187223 */ /* 0x000fe20000010017 */
[----:B------:R-:W-:Y:S01]  /*2e80*/  SHF.L.U32 R25, R58, 0x10, RZ ;  /* 0x000000103a197819 */ /* 0x000fe200000006ff */
[----:B------:R-:W-:Y:S01]  /*2e90*/  FADD.FTZ R20, R20, R27 ;  /* 0x0000001b14147221 */ /* 0x000fe20000010000 */
[----:B------:R-:W-:Y:S01]  /*2ea0*/  FFMA.FTZ R23, R27, R19, R22 ;  /* 0x000000131b177223 */ /* 0x000fe20000010016 */
[----:B------:R-:W-:Y:S01]  /*2eb0*/  FMUL.FTZ R27, R16, R27 ;  /* 0x0000001b101b7220 */ /* 0x000fe20000410000 */
[----:B------:R-:W-:Y:S01]  /*2ec0*/  SHF.L.U32 R22, R59, 0x10, RZ ;  /* 0x000000103b167819 */ /* 0x000fe200000006ff */
[----:B------:R-:W-:Y:S01]  /*2ed0*/  FADD.FTZ R25, R25, -UR11 ;  /* 0x8000000b19197e21 */ /* 0x000fe20008010000 */
[----:B------:R-:W-:Y:S01]  /*2ee0*/  SHF.L.U32 R30, R11, 0x10, RZ ;  /* 0x000000100b1e7819 */ /* 0x000fe200000006ff */
[----:B------:R-:W-:Y:S01]  /*2ef0*/  FADD.FTZ R29, R28, R27 ;  /* 0x0000001b1c1d7221 */ /* 0x000fe20000010000 */
[----:B------:R-:W-:Y:S01]  /*2f00*/  FFMA.FTZ R28, R19, R27, R24 ;  /* 0x0000001b131c7223 */ /* 0x000fe20000010018 */
[----:B------:R-:W-:Y:S01]  /*2f10*/  FMUL.FTZ R26, R17, R22 ;  /* 0x00000016111a7220 */ /* 0x000fe20000410000 */
[----:B------:R-:W-:Y:S01]  /*2f20*/  SHF.L.U32 R24, R12, 0x10, RZ ;  /* 0x000000100c187819 */ /* 0x000fe200000006ff */
[----:B------:R-:W-:Y:S01]  /*2f30*/  FMUL.FTZ R25, R25, UR14 ;  /* 0x0000000e19197c20 */ /* 0x000fe20008410000 */
[----:B------:R-:W-:Y:S01]  /*2f40*/  FADD.FTZ R30, R30, -UR11 ;  /* 0x8000000b1e1e7e21 */ /* 0x000fe20008010000 */
[----:B------:R-:W-:Y:S01]  /*2f50*/  SHF.L.U32 R19, R56, 0x10, RZ ;  /* 0x0000001038137819 */ /* 0x000fe200000006ff */
[----:B------:R-:W-:Y:S01]  /*2f60*/  FADD.FTZ R29, R26, R29 ;  /* 0x0000001d1a1d7221 */ /* 0x000fe20000010000 */
[----:B------:R-:W-:Y:S01]  /*2f70*/  FFMA.FTZ R21, R22, R25, R21 ;  /* 0x0000001916157223 */ /* 0x000fe20000010015 */
[----:B------:R-:W-:Y:S01]  /*2f80*/  FFMA.FTZ R26, R25, R26, R28 ;  /* 0x0000001a191a7223 */ /* 0x000fe2000001001c */
[----:B------:R-:W-:Y:S01]  /*2f90*/  FMUL.FTZ R76, R16, R24 ;  /* 0x00000018104c7220 */ /* 0x000fe20000410000 */
[----:B------:R-:W-:Y:S01]  /*2fa0*/  FMUL.FTZ R25, R30, UR14 ;  /* 0x0000000e1e197c20 */ /* 0x000fe20008410000 */
[----:B------:R-:W-:Y:S01]  /*2fb0*/  SHF.L.U32 R28, R57, 0x10, RZ ;  /* 0x00000010391c7819 */ /* 0x000fe200000006ff */
[----:B------:R-:W-:Y:S01]  /*2fc0*/  FADD.FTZ R19, R19, -UR11 ;  /* 0x8000000b13137e21 */ /* 0x000fe20008010000 */
[----:B------:R-:W-:Y:S01]  /*2fd0*/  FADD.FTZ R31, R29, R76 ;  /* 0x0000004c1d1f7221 */ /* 0x000fe20000010000 */
[----:B------:R-:W-:Y:S01]  /*2fe0*/  FFMA.FTZ R76, R25, R76, R26 ;  /* 0x0000004c194c7223 */ /* 0x000fe2000001001a */
[----:B------:R-:W-:Y:S01]  /*2ff0*/  FADD.FTZ R27, R18, R22 ;  /* 0x00000016121b7221 */ /* 0x000fe20000010000 */
[----:B------:R-:W-:Y:S01]  /*3000*/  FMUL.FTZ R26, R17, R28 ;  /* 0x0000001c111a7220 */ /* 0x000fe20000410000 */
[----:B------:R-:W-:Y:S01]  /*3010*/  FMUL.FTZ R29, R19, UR14 ;  /* 0x0000000e131d7c20 */ /* 0x000fe20008410000 */
[----:B------:R-:W-:Y:S01]  /*3020*/  FADD.FTZ R22, R20, R24 ;  /* 0x0000001814167221 */ /* 0x000fe20000010000 */
[----:B------:R-:W-:Y:S01]  /*3030*/  FFMA.FTZ R20, R24, R25, R23 ;  /* 0x0000001918147223 */ /* 0x000fe20000010017 */
[----:B------:R-:W-:Y:S01]  /*3040*/  FADD.FTZ R19, R26, R31 ;  /* 0x0000001f1a137221 */ /* 0x000fe20000010000 */
[----:B------:R-:W-:Y:S01]  /*3050*/  FFMA.FTZ R26, R29, R26, R76 ;  /* 0x0000001a1d1a7223 */ /* 0x000fe2000001004c */
[----:B------:R-:W-:Y:S01]  /*3060*/  FADD.FTZ R23, R27, R28 ;  /* 0x0000001c1b177221 */ /* 0x000fe20000010000 */
[----:B------:R-:W-:Y:S01]  /*3070*/  FFMA.FTZ R21, R28, R29, R21 ;  /* 0x0000001d1c157223 */ /* 0x000fe20000010015 */
[----:B------:R-:W-:Y:S06]  /*3080*/  BRA `(.L_x_133) ;  /* 0x0000002400447947 */ /* 0x000fec0003800000 */
.L_x_132:
[----:B------:R-:W-:Y:S02]  /*3090*/  SHF.L.U32 R18, R52, 0x10, RZ ;  /* 0x0000001034127819 */ /* 0x000fe400000006ff */
[----:B------:R-:W-:Y:S02]  /*30a0*/  SHF.L.U32 R22, R50, 0x10, RZ ;  /* 0x0000001032167819 */ /* 0x000fe400000006ff */
[----:B------:R-:W-:Y:S01]  /*30b0*/  SHF.L.U32 R55, R70, 0x10, RZ ;  /* 0x0000001046377819 */ /* 0x000fe200000006ff */
[----:B------:R-:W-:Y:S01]  /*30c0*/  FADD.FTZ R18, R18, -UR11 ;  /* 0x8000000b12127e21 */ /* 0x000fe20008010000 */
[----:B------:R-:W-:Y:S01]  /*30d0*/  SHF.L.U32 R71, R68, 0x10, RZ ;  /* 0x0000001044477819 */ /* 0x000fe200000006ff */
[----:B------:R-:W-:Y:S01]  /*30e0*/  FADD.FTZ R31, R22, -UR11 ;  /* 0x8000000b161f7e21 */ /* 0x000fe20008010000 */
[----:B------:R-:W-:Y:S01]  /*30f0*/  SHF.L.U32 R22, R67, 0x10, RZ ;  /* 0x0000001043167819 */ /* 0x000fe200000006ff */
[----:B------:R-:W-:Y:S01]  /*3100*/  FMUL.FTZ R19, R18, UR14 ;  /* 0x0000000e12137c20 */ /* 0x000fe20008410000 */
[----:B------:R-:W-:Y:S01]  /*3110*/  SHF.L.U32 R18, R69, 0x10, RZ ;  /* 0x0000001045127819 */ /* 0x000fe200000006ff */
[----:B------:R-:W-:-:S02]  /*3120*/  FMUL.FTZ R31, R31, UR14 ;  /* 0x0000000e1f1f7c20 */ /* 0x000fc40008410000 */
[--C-:B-----5:R-:W-:Y:S01]  /*3130*/  FFMA.FTZ R24, R16, R19, R14.reuse ;  /* 0x0000001310187223 */ /* 0x120fe2000001000e */
[----:B------:R-:W-:Y:S01]  /*3140*/  FADD.FTZ R22, R22, -UR11 ;  /* 0x8000000b16167e21 */ /* 0x000fe20008010000 */
[----:B------:R-:W-:Y:S01]  /*3150*/  FADD.FTZ R18, R18, -UR11 ;  /* 0x8000000b12127e21 */ /* 0x000fe20008010000 */
[----:B------:R-:W-:Y:S01]  /*3160*/  FFMA.FTZ R30, R16, R31, R14 ;  /* 0x0000001f101e7223 */ /* 0x000fe2000001000e */
[----:B------:R-:W-:Y:S01]  /*3170*/  FMUL.FTZ R20, R24, -1.4426950216293334961 ;  /* 0xbfb8aa3b18147820 */ /* 0x000fe20000410000 */
[----:B------:R-:W-:Y:S01]  /*3180*/  FMUL.FTZ R22, R22, UR14 ;  /* 0x0000000e16167c20 */ /* 0x000fe20008410000 */
[----:B------:R-:W-:Y:S01]  /*3190*/  FMUL.FTZ R18, R18, UR14 ;  /* 0x0000000e12127c20 */ /* 0x000fe20008410000 */
[----:B------:R-:W-:Y:S02]  /*31a0*/  FMUL.FTZ R28, R30, -1.4426950216293334961 ;  /* 0xbfb8aa3b1e1c7820 */ /* 0x000fe40000410000 */
[C-C-:B------:R-:W-:Y:S01]  /*31b0*/  FFMA.FTZ R27, R17.reuse, R22, R15.reuse ;  /* 0x00000016111b7223 */ /* 0x140fe2000001000f */
[----:B------:R-:W0:Y:S01]  /*31c0*/  MUFU.EX2 R20, R20 ;  /* 0x0000001400147308 */ /* 0x000e220000000800 */
[----:B------:R-:W-:Y:S01]  /*31d0*/  FFMA.FTZ R23, R17, R18, R15 ;  /* 0x0000001211177223 */ /* 0x000fe2000001000f */
[----:B0-----:R-:W-:-:S03]  /*31e0*/  FADD.FTZ R21, R20, 1 ;  /* 0x3f80000014157421 */ /* 0x001fc60000010000 */
[----:B------:R-:W-:-:S03]  /*31f0*/  FMUL.FTZ R20, R23, -1.4426950216293334961 ;  /* 0xbfb8aa3b17147820 */ /* 0x000fc60000410000 */
[----:B------:R-:W0:Y:S08]  /*3200*/  MUFU.RCP R21, R21 ;  /* 0x0000001500157308 */ /* 0x000e300000001000 */
[----:B------:R-:W1:Y:S01]  /*3210*/  MUFU.EX2 R20, R20 ;  /* 0x0000001400147308 */ /* 0x000e620000000800 */
[----:B0-----:R-:W-:-:S04]  /*3220*/  FADD.FTZ R25, -R21, 1 ;  /* 0x3f80000015197421 */ /* 0x001fc80000010100 */
[----:B------:R-:W-:Y:S01]  /*3230*/  FFMA.FTZ R26, R24, R25, 1 ;  /* 0x3f800000181a7423 */ /* 0x000fe20000010019 */
[----:B------:R-:W-:Y:S02]  /*3240*/  SHF.L.U32 R24, R51, 0x10, RZ ;  /* 0x0000001033187819 */ /* 0x000fe400000006ff */
[----:B------:R-:W0:Y:S01]  /*3250*/  MUFU.EX2 R25, R28 ;  /* 0x0000001c00197308 */ /* 0x000e220000000800 */
[----:B-1----:R-:W-:Y:S01]  /*3260*/  FADD.FTZ R29, R20, 1 ;  /* 0x3f800000141d7421 */ /* 0x002fe20000010000 */
[----:B------:R-:W-:Y:S01]  /*3270*/  SHF.L.U32 R20, R48, 0x10, RZ ;  /* 0x0000001030147819 */ /* 0x000fe200000006ff */
[----:B------:R-:W-:Y:S01]  /*3280*/  FMUL.FTZ R21, R24, R21 ;  /* 0x0000001518157220 */ /* 0x000fe20000410000 */
[----:B------:R-:W-:-:S03]  /*3290*/  FMUL.FTZ R24, R27, -1.4426950216293334961 ;  /* 0xbfb8aa3b1b187820 */ /* 0x000fc60000410000 */
[----:B------:R-:W-:Y:S01]  /*32a0*/  FADD.FTZ R20, R20, -UR11 ;  /* 0x8000000b14147e21 */ /* 0x000fe20008010000 */
[----:B------:R-:W-:Y:S01]  /*32b0*/  FMUL.FTZ R21, R21, R26 ;  /* 0x0000001a15157220 */ /* 0x000fe20000410000 */
[----:B------:R-:W1:Y:S01]  /*32c0*/  MUFU.RCP R29, R29 ;  /* 0x0000001d001d7308 */ /* 0x000e620000001000 */
[----:B0-----:R-:W-:Y:S01]  /*32d0*/  FADD.FTZ R26, R25, 1 ;  /* 0x3f800000191a7421 */ /* 0x001fe20000010000 */
[----:B------:R-:W-:-:S06]  /*32e0*/  FMUL.FTZ R25, R20, UR14 ;  /* 0x0000000e14197c20 */ /* 0x000fcc0008410000 */
[----:B------:R-:W0:Y:S01]  /*32f0*/  MUFU.EX2 R24, R24 ;  /* 0x0000001800187308 */ /* 0x000e220000000800 */
[----:B------:R-:W-:-:S04]  /*3300*/  FFMA.FTZ R20, R16, R25, R14 ;  /* 0x0000001910147223 */ /* 0x000fc8000001000e */
[----:B------:R-:W-:-:S03]  /*3310*/  FMUL.FTZ R28, R20, -1.4426950216293334961 ;  /* 0xbfb8aa3b141c7820 */ /* 0x000fc60000410000 */
[----:B------:R-:W2:Y:S01]  /*3320*/  MUFU.RCP R26, R26 ;  /* 0x0000001a001a7308 */ /* 0x000ea20000001000 */
[----:B-1----:R-:W-:Y:S01]  /*3330*/  FADD.FTZ R76, -R29, 1 ;  /* 0x3f8000001d4c7421 */ /* 0x002fe20000010100 */
[----:B------:R-:W-:-:S03]  /*3340*/  FMUL.FTZ R29, R55, R29 ;  /* 0x0000001d371d7220 */ /* 0x000fc60000410000 */
[----:B------:R-:W-:-:S03]  /*3350*/  FFMA.FTZ R76, R23, R76, 1 ;  /* 0x3f800000174c7423 */ /* 0x000fc6000001004c */
[----:B------:R-:W1:Y:S01]  /*3360*/  MUFU.EX2 R28, R28 ;  /* 0x0000001c001c7308 */ /* 0x000e620000000800 */
[----:B0-----:R-:W-:Y:S01]  /*3370*/  FADD.FTZ R24, R24, 1 ;  /* 0x3f80000018187421 */ /* 0x001fe20000010000 */
[----:B------:R-:W-:Y:S01]  /*3380*/  FMUL.FTZ R29, R29, R76 ;  /* 0x0000004c1d1d7220 */ /* 0x000fe20000410000 */
[----:B------:R-:W-:-:S04]  /*3390*/  PRMT R76, R48, 0x7632, R76 ;  /* 0x00007632304c7816 */ /* 0x000fc8000000004c */
[----:B------:R-:W-:Y:S01]  /*33a0*/  SHF.L.U32 R76, R76, 0x10, RZ ;  /* 0x000000104c4c7819 */ /* 0x000fe200000006ff */
[----:B------:R-:W0:Y:S01]  /*33b0*/  MUFU.RCP R24, R24 ;  /* 0x0000001800187308 */ /* 0x000e220000001000 */
[----:B--2---:R-:W-:-:S04]  /*33c0*/  FADD.FTZ R23, -R26, 1 ;  /* 0x3f8000001a177421 */ /* 0x004fc80000010100 */
[----:B------:R-:W-:Y:S01]  /*33d0*/  FFMA.FTZ R30, R30, R23, 1 ;  /* 0x3f8000001e1e7423 */ /* 0x000fe20000010017 */
[----:B------:R-:W-:Y:S01]  /*33e0*/  SHF.L.U32 R23, R49, 0x10, RZ ;  /* 0x0000001031177819 */ /* 0x000fe200000006ff */
[----:B-1----:R-:W-:-:S04]  /*33f0*/  FADD.FTZ R55, R28, 1 ;  /* 0x3f8000001c377421 */ /* 0x002fc80000010000 */
[----:B------:R-:W-:Y:S02]  /*3400*/  FMUL.FTZ R23, R23, R26 ;  /* 0x0000001a17177220 */ /* 0x000fe40000410000 */
[----:B------:R-:W1:Y:S02]  /*3410*/  MUFU.RCP R55, R55 ;  /* 0x0000003700377308 */ /* 0x000e640000001000 */
[----:B------:R-:W-:Y:S01]  /*3420*/  FMUL.FTZ R30, R23, R30 ;  /* 0x0000001e171e7220 */ /* 0x000fe20000410000 */
[----:B0-----:R-:W-:Y:S01]  /*3430*/  FADD.FTZ R26, -R24, 1 ;  /* 0x3f800000181a7421 */ /* 0x001fe20000010100 */
[----:B------:R-:W-:Y:S01]  /*3440*/  FMUL.FTZ R28, R71, R24 ;  /* 0x00000018471c7220 */ /* 0x000fe20000410000 */
[----:B------:R-:W-:Y:S02]  /*3450*/  SHF.L.U32 R24, R47, 0x10, RZ ;  /* 0x000000102f187819 */ /* 0x000fe400000006ff */
[----:B------:R-:W-:Y:S01]  /*3460*/  FFMA.FTZ R27, R27, R26, 1 ;  /* 0x3f8000001b1b7423 */ /* 0x000fe2000001001a */
[----:B------:R-:W-:-:S03]  /*3470*/  FADD.FTZ R26, R76, -UR11 ;  /* 0x8000000b4c1a7e21 */ /* 0x000fc60008010000 */
[----:B------:R-:W-:Y:S01]  /*3480*/  FMUL.FTZ R23, R28, R27 ;  /* 0x0000001b1c177220 */ /* 0x000fe20000410000 */
[----:B------:R-:W-:Y:S01]  /*3490*/  FMUL.FTZ R26, R26, UR14 ;  /* 0x0000000e1a1a7c20 */ /* 0x000fe20008410000 */
[----:B------:R-:W-:Y:S01]  /*34a0*/  FMUL.FTZ R28, R16, R21 ;  /* 0x00000015101c7220 */ /* 0x000fe20000410000 */
[----:B-1----:R-:W-:-:S04]  /*34b0*/  FADD.FTZ R71, -R55, 1 ;  /* 0x3f80000037477421 */ /* 0x002fc80000010100 */
[----:B------:R-:W-:Y:S01]  /*34c0*/  FFMA.FTZ R20, R20, R71, 1 ;  /* 0x3f80000014147423 */ /* 0x000fe20000010047 */
[----:B------:R-:W-:Y:S01]  /*34d0*/  FMUL.FTZ R71, R24, R55 ;  /* 0x0000003718477220 */ /* 0x000fe20000410000 */
[----:B------:R-:W-:-:S03]  /*34e0*/  FFMA.FTZ R24, R17, R26, R15 ;  /* 0x0000001a11187223 */ /* 0x000fc6000001000f */
[----:B------:R-:W-:Y:S01]  /*34f0*/  FMUL.FTZ R20, R71, R20 ;  /* 0x0000001447147220 */ /* 0x000fe20000410000 */
[----:B------:R-:W-:Y:S01]  /*3500*/  FMUL.FTZ R77, R24, -1.4426950216293334961 ;  /* 0xbfb8aa3b184d7820 */ /* 0x000fe20000410000 */
[----:B------:R-:W-:Y:S01]  /*3510*/  FFMA.FTZ R71, R19, R28, RZ ;  /* 0x0000001c13477223 */ /* 0x000fe200000100ff */
[----:B------:R-:W-:Y:S02]  /*3520*/  FADD.FTZ R28, RZ, R28 ;  /* 0x0000001cff1c7221 */ /* 0x000fe40000010000 */
[----:B------:R-:W0:Y:S02]  /*3530*/  MUFU.EX2 R55, R77 ;  /* 0x0000004d00377308 */ /* 0x000e240000000800 */
[----:B0-----:R-:W-:Y:S01]  /*3540*/  FADD.FTZ R27, R55, 1 ;  /* 0x3f800000371b7421 */ /* 0x001fe20000010000 */
[----:B------:R-:W-:-:S04]  /*3550*/  FMUL.FTZ R55, R17, R29 ;  /* 0x0000001d11377220 */ /* 0x000fc80000410000 */
[----:B------:R-:W-:Y:S01]  /*3560*/  FFMA.FTZ R76, R18, R55, R71 ;  /* 0x00000037124c7223 */ /* 0x000fe20000010047 */
[----:B------:R-:W0:Y:S01]  /*3570*/  MUFU.RCP R27, R27 ;  /* 0x0000001b001b7308 */ /* 0x000e220000001000 */
[--C-:B------:R-:W-:Y:S01]  /*3580*/  FADD.FTZ R55, R55, R28.reuse ;  /* 0x0000001c37377221 */ /* 0x100fe20000010000 */
[----:B------:R-:W-:-:S04]  /*3590*/  PRMT R28, R47, 0x7632, R28 ;  /* 0x000076322f1c7816 */ /* 0x000fc8000000001c */
[----:B------:R-:W-:Y:S01]  /*35a0*/  SHF.L.U32 R28, R28, 0x10, RZ ;  /* 0x000000101c1c7819 */ /* 0x000fe200000006ff */
[----:B0-----:R-:W-:-:S04]  /*35b0*/  FADD.FTZ R71, -R27, 1 ;  /* 0x3f8000001b477421 */ /* 0x001fc80000010100 */
[----:B------:R-:W-:Y:S01]  /*35c0*/  FMUL.FTZ R28, R28, R27 ;  /* 0x0000001b1c1c7220 */ /* 0x000fe20000410000 */
[----:B------:R-:W-:Y:S01]  /*35d0*/  FADD.FTZ R27, RZ, R21 ;  /* 0x00000015ff1b7221 */ /* 0x000fe20000010000 */
[----:B------:R-:W-:-:S03]  /*35e0*/  FFMA.FTZ R71, R24, R71, 1 ;  /* 0x3f80000018477423 */ /* 0x000fc60000010047 */
[----:B------:R-:W-:Y:S01]  /*35f0*/  FADD.FTZ R27, R27, R30 ;  /* 0x0000001e1b1b7221 */ /* 0x000fe20000010000 */
[----:B------:R-:W-:Y:S01]  /*3600*/  FMUL.FTZ R24, R28, R71 ;  /* 0x000000471c187220 */ /* 0x000fe20000410000 */
[----:B------:R-:W-:Y:S01]  /*3610*/  FFMA.FTZ R28, R19, R21, RZ ;  /* 0x00000015131c7223 */ /* 0x000fe200000100ff */
[----:B------:R-:W-:-:S03]  /*3620*/  SHF.L.U32 R19, R46, 0x10, RZ ;  /* 0x000000102e137819 */ /* 0x000fc600000006ff */
[-C--:B------:R-:W-:Y:S02]  /*3630*/  FFMA.FTZ R28, R31, R30.reuse, R28 ;  /* 0x0000001e1f1c7223 */ /* 0x080fe4000001001c */
[----:B------:R-:W-:Y:S01]  /*3640*/  FADD.FTZ R21, R19, -UR11 ;  /* 0x8000000b13157e21 */ /* 0x000fe20008010000 */
[C---:B------:R-:W-:Y:S01]  /*3650*/  FMUL.FTZ R19, R16.reuse, R30 ;  /* 0x0000001e10137220 */ /* 0x040fe20000410000 */
[----:B------:R-:W-:Y:S02]  /*3660*/  FFMA.FTZ R28, R25, R20, R28 ;  /* 0x00000014191c7223 */ /* 0x000fe4000001001c */
[----:B------:R-:W-:Y:S01]  /*3670*/  FMUL.FTZ R21, R21, UR14 ;  /* 0x0000000e15157c20 */ /* 0x000fe20008410000 */
        /* <DEDUP_REMOVED lines=8> */
[----:B0-----:R-:W-:Y:S01]  /*3700*/  FMUL.FTZ R19, R19, R31 ;  /* 0x0000001f13137220 */ /* 0x001fe20000410000 */
[----:B------:R-:W-:-:S04]  /*3710*/  FADD.FTZ R31, -R31, 1 ;  /* 0x3f8000001f1f7421 */ /* 0x000fc80000010100 */
[----:B------:R-:W-:Y:S01]  /*3720*/  FFMA.FTZ R30, R30, R31, 1 ;  /* 0x3f8000001e1e7423 */ /* 0x000fe2000001001f */
[----:B------:R-:W-:Y:S01]  /*3730*/  FFMA.FTZ R31, R18, R29, RZ ;  /* 0x0000001d121f7223 */ /* 0x000fe200000100ff */
[----:B------:R-:W-:Y:S02]  /*3740*/  FADD.FTZ R18, RZ, R29 ;  /* 0x0000001dff127221 */ /* 0x000fe40000010000 */
[----:B------:R-:W-:Y:S01]  /*3750*/  FMUL.FTZ R19, R19, R30 ;  /* 0x0000001e13137220 */ /* 0x000fe20000410000 */
[----:B------:R-:W-:Y:S01]  /*3760*/  PRMT R30, R46, 0x7632, R30 ;  /* 0x000076322e1e7816 */ /* 0x000fe2000000001e */
[----:B------:R-:W-:Y:S01]  /*3770*/  FADD.FTZ R29, R18, R23 ;  /* 0x00000017121d7221 */ /* 0x000fe20000010000 */
[----:B------:R-:W-:Y:S01]  /*3780*/  FFMA.FTZ R31, R22, R23, R31 ;  /* 0x00000017161f7223 */ /* 0x000fe2000001001f */
[----:B------:R-:W-:Y:S01]  /*3790*/  FFMA.FTZ R28, R21, R19, R28 ;  /* 0x00000013151c7223 */ /* 0x000fe2000001001c */
[----:B------:R-:W-:Y:S02]  /*37a0*/  SHF.L.U32 R30, R30, 0x10, RZ ;  /* 0x000000101e1e7819 */ /* 0x000fe400000006ff */
[----:B------:R-:W-:-:S03]  /*37b0*/  FFMA.FTZ R31, R26, R24, R31 ;  /* 0x000000181a1f7223 */ /* 0x000fc6000001001f */
[----:B------:R-:W-:Y:S01]  /*37c0*/  FADD.FTZ R76, R30, -UR11 ;  /* 0x8000000b1e4c7e21 */ /* 0x000fe20008010000 */
[----:B------:R-:W-:-:S03]  /*37d0*/  FMUL.FTZ R30, R17, R23 ;  /* 0x00000017111e7220 */ /* 0x000fc60000410000 */
[----:B------:R-:W-:Y:S01]  /*37e0*/  FMUL.FTZ R18, R76, UR14 ;  /* 0x0000000e4c127c20 */ /* 0x000fe20008410000 */
[----:B------:R-:W-:Y:S01]  /*37f0*/  FFMA.FTZ R76, R22, R30, R71 ;  /* 0x0000001e164c7223 */ /* 0x000fe20000010047 */
[----:B------:R-:W-:Y:S01]  /*3800*/  FADD.FTZ R55, R30, R55 ;  /* 0x000000371e377221 */ /* 0x000fe20000010000 */
[----:B------:R-:W-:Y:S01]  /*3810*/  PRMT R30, R45, 0x7632, R30 ;  /* 0x000076322d1e7816 */ /* 0x000fe2000000001e */
[----:B------:R-:W-:-:S03]  /*3820*/  FFMA.FTZ R22, R17, R18, R15 ;  /* 0x0000001211167223 */ /* 0x000fc6000001000f */
[----:B------:R-:W-:Y:S01]  /*3830*/  SHF.L.U32 R30, R30, 0x10, RZ ;  /* 0x000000101e1e7819 */ /* 0x000fe200000006ff */
        /* <DEDUP_REMOVED lines=11> */
[----:B------:R-:W-:Y:S02]  /*38f0*/  FFMA.FTZ R31, R18, R22, R31 ;  /* 0x00000016121f7223 */ /* 0x000fe4000001001f */
[----:B------:R-:W-:Y:S01]  /*3900*/  FADD.FTZ R77, R30, -UR11 ;  /* 0x8000000b1e4d7e21 */ /* 0x000fe20008010000 */
[----:B------:R-:W-:Y:S01]  /*3910*/  FADD.FTZ R30, R27, R20 ;  /* 0x000000141b1e7221 */ /* 0x000fe20000010000 */
[----:B------:R-:W-:Y:S01]  /*3920*/  FFMA.FTZ R27, R25, R71, R76 ;  /* 0x00000047191b7223 */ /* 0x000fe2000001004c */
[----:B------:R-:W-:Y:S01]  /*3930*/  SHF.L.U32 R25, R43, 0x10, RZ ;  /* 0x000000102b197819 */ /* 0x000fe200000006ff */
[----:B------:R-:W-:-:S04]  /*3940*/  FMUL.FTZ R23, R77, UR14 ;  /* 0x0000000e4d177c20 */ /* 0x000fc80008410000 */
        /* <DEDUP_REMOVED lines=8> */
[----:B------:R-:W-:Y:S01]  /*39d0*/  FFMA.FTZ R20, R20, R71, 1 ;  /* 0x3f80000014147423 */ /* 0x000fe20000010047 */
[----:B------:R-:W-:Y:S01]  /*39e0*/  PRMT R71, R44, 0x7632, R71 ;  /* 0x000076322c477816 */ /* 0x000fe20000000047 */
[----:B------:R-:W-:Y:S01]  /*39f0*/  FFMA.FTZ R26, R26, R76, R27 ;  /* 0x0000004c1a1a7223 */ /* 0x000fe2000001001b */
[----:B------:R-:W-:Y:S01]  /*3a00*/  FADD.FTZ R55, R76, R55 ;  /* 0x000000374c377221 */ /* 0x000fe20000010000 */
[----:B------:R-:W-:Y:S01]  /*3a10*/  FMUL.FTZ R20, R25, R20 ;  /* 0x0000001419147220 */ /* 0x000fe20000410000 */
[----:B------:R-:W-:Y:S01]  /*3a20*/  SHF.L.U32 R71, R71, 0x10, RZ ;  /* 0x0000001047477819 */ /* 0x000fe200000006ff */
[----:B------:R-:W-:Y:S01]  /*3a30*/  FADD.FTZ R25, R29, R24 ;  /* 0x000000181d197221 */ /* 0x000fe20000010000 */
[----:B------:R-:W-:Y:S01]  /*3a40*/  PRMT R76, R43, 0x7632, R76 ;  /* 0x000076322b4c7816 */ /* 0x000fe2000000004c */
[----:B------:R-:W-:-:S02]  /*3a50*/  FFMA.FTZ R28, R23, R20, R28 ;  /* 0x00000014171c7223 */ /* 0x000fc4000001001c */
[----:B------:R-:W-:Y:S01]  /*3a60*/  FADD.FTZ R71, R71, -UR11 ;  /* 0x8000000b47477e21 */ /* 0x000fe20008010000 */
[----:B------:R-:W-:-:S03]  /*3a70*/  SHF.L.U32 R76, R76, 0x10, RZ ;  /* 0x000000104c4c7819 */ /* 0x000fc600000006ff */
[----:B------:R-:W-:-:S04]  /*3a80*/  FMUL.FTZ R24, R71, UR14 ;  /* 0x0000000e47187c20 */ /* 0x000fc80008410000 */
[----:B------:R-:W-:-:S04]  /*3a90*/  FFMA.FTZ R27, R17, R24, R15 ;  /* 0x00000018111b7223 */ /* 0x000fc8000001000f */
[----:B------:R-:W-:-:S06]  /*3aa0*/  FMUL.FTZ R71, R27, -1.4426950216293334961 ;  /* 0xbfb8aa3b1b477820 */ /* 0x000fcc0000410000 */
[----:B------:R-:W0:Y:S02]  /*3ab0*/  MUFU.EX2 R71, R71 ;  /* 0x0000004700477308 */ /* 0x000e240000000800 */
[----:B0-----:R-:W-:-:S06]  /*3ac0*/  FADD.FTZ R77, R71, 1 ;  /* 0x3f800000474d7421 */ /* 0x001fcc0000010000 */
[----:B------:R0:W1:Y:S02]  /*3ad0*/  MUFU.RCP R29, R77 ;  /* 0x0000004d001d7308 */ /* 0x0000640000001000 */
[----:B0-----:R-:W-:-:S04]  /*3ae0*/  FMUL.FTZ R77, R16, R19 ;  /* 0x00000013104d7220 */ /* 0x001fc80000410000 */
[----:B------:R-:W-:Y:S01]  /*3af0*/  FADD.FTZ R55, R55, R77 ;  /* 0x0000004d37377221 */ /* 0x000fe20000010000 */
[----:B-1----:R-:W-:Y:S01]  /*3b00*/  FMUL.FTZ R76, R76, R29 ;  /* 0x0000001d4c4c7220 */ /* 0x002fe20000410000 */
[----:B------:R-:W-:-:S04]  /*3b10*/  FADD.FTZ R29, -R29, 1 ;  /* 0x3f8000001d1d7421 */ /* 0x000fc80000010100 */
[----:B------:R-:W-:Y:S01]  /*3b20*/  FFMA.FTZ R27, R27, R29, 1 ;  /* 0x3f8000001b1b7423 */ /* 0x000fe2000001001d */
[----:B------:R-:W-:-:S03]  /*3b30*/  SHF.L.U32 R29, R42, 0x10, RZ ;  /* 0x000000102a1d7819 */ /* 0x000fc600000006ff */
[----:B------:R-:W-:Y:S02]  /*3b40*/  FMUL.FTZ R27, R76, R27 ;  /* 0x0000001b4c1b7220 */ /* 0x000fe40000410000 */
[----:B------:R-:W-:Y:S01]  /*3b50*/  FADD.FTZ R71, R29, -UR11 ;  /* 0x8000000b1d477e21 */ /* 0x000fe20008010000 */
[----:B------:R-:W-:-:S03]  /*3b60*/  FADD.FTZ R29, R30, R19 ;  /* 0x000000131e1d7221 */ /* 0x000fc60000010000 */
[----:B------:R-:W-:Y:S01]  /*3b70*/  FMUL.FTZ R19, R71, UR14 ;  /* 0x0000000e47137c20 */ /* 0x000fe20008410000 */
[----:B------:R-:W-:Y:S01]  /*3b80*/  FFMA.FTZ R71, R21, R77, R26 ;  /* 0x0000004d15477223 */ /* 0x000fe2000001001a */
[----:B------:R-:W-:Y:S02]  /*3b90*/  SHF.L.U32 R77, R41, 0x10, RZ ;  /* 0x00000010294d7819 */ /* 0x000fe400000006ff */
[----:B------:R-:W-:-:S04]  /*3ba0*/  FFMA.FTZ R21, R16, R19, R14 ;  /* 0x0000001310157223 */ /* 0x000fc8000001000e */
[----:B------:R-:W-:-:S06]  /*3bb0*/  FMUL.FTZ R76, R21, -1.4426950216293334961 ;  /* 0xbfb8aa3b154c7820 */ /* 0x000fcc0000410000 */
[----:B------:R-:W0:Y:S02]  /*3bc0*/  MUFU.EX2 R76, R76 ;  /* 0x0000004c004c7308 */ /* 0x000e240000000800 */
[----:B0-----:R-:W-:-:S06]  /*3bd0*/  FADD.FTZ R30, R76, 1 ;  /* 0x3f8000004c1e7421 */ /* 0x001fcc0000010000 */
[----:B------:R-:W0:Y:S02]  /*3be0*/  MUFU.RCP R30, R30 ;  /* 0x0000001e001e7308 */ /* 0x000e240000001000 */
[----:B0-----:R-:W-:Y:S01]  /*3bf0*/  FMUL.FTZ R26, R77, R30 ;  /* 0x0000001e4d1a7220 */ /* 0x001fe20000410000 */
[----:B------:R-:W-:Y:S01]  /*3c00*/  FADD.FTZ R77, -R30, 1 ;  /* 0x3f8000001e4d7421 */ /* 0x000fe20000010100 */
[----:B------:R-:W-:-:S03]  /*3c10*/  FADD.FTZ R30, R25, R22 ;  /* 0x00000016191e7221 */ /* 0x000fc60000010000 */
[----:B------:R-:W-:Y:S01]  /*3c20*/  FFMA.FTZ R21, R21, R77, 1 ;  /* 0x3f80000015157423 */ /* 0x000fe2000001004d */
[----:B------:R-:W-:-:S03]  /*3c30*/  PRMT R77, R42, 0x7632, R77 ;  /* 0x000076322a4d7816 */ /* 0x000fc6000000004d */
[----:B------:R-:W-:Y:S01]  /*3c40*/  FMUL.FTZ R21, R26, R21 ;  /* 0x000000151a157220 */ /* 0x000fe20000410000 */
[----:B------:R-:W-:Y:S01]  /*3c50*/  SHF.L.U32 R77, R77, 0x10, RZ ;  /* 0x000000104d4d7819 */ /* 0x000fe200000006ff */
[----:B------:R-:W-:-:S04]  /*3c60*/  FMUL.FTZ R26, R17, R22 ;  /* 0x00000016111a7220 */ /* 0x000fc80000410000 */
[----:B------:R-:W-:Y:S01]  /*3c70*/  FADD.FTZ R77, R77, -UR11 ;  /* 0x8000000b4d4d7e21 */ /* 0x000fe20008010000 */
[----:B------:R-:W-:Y:S01]  /*3c80*/  FFMA.FTZ R76, R18, R26, R71 ;  /* 0x0000001a124c7223 */ /* 0x000fe20000010047 */
[----:B------:R-:W-:Y:S01]  /*3c90*/  FADD.FTZ R55, R26, R55 ;  /* 0x000000371a377221 */ /* 0x000fe20000010000 */
[----:B------:R-:W-:Y:S01]  /*3ca0*/  PRMT R26, R41, 0x7632, R26 ;  /* 0x00007632291a7816 */ /* 0x000fe2000000001a */
[----:B------:R-:W-:-:S03]  /*3cb0*/  FMUL.FTZ R22, R77, UR14 ;  /* 0x0000000e4d167c20 */ /* 0x000fc60008410000 */
        /* <DEDUP_REMOVED lines=12> */
[----:B------:R-:W-:-:S05]  /*3d80*/  SHF.L.U32 R26, R40, 0x10, RZ ;  /* 0x00000010281a7819 */ /* 0x000fca00000006ff */
        /* <DEDUP_REMOVED lines=13> */
[----:B------:R-:W-:-:S03]  /*3e60*/  PRMT R25, R40, 0x7632, R25 ;  /* 0x0000763228197816 */ /* 0x000fc60000000019 */
[----:B------:R-:W-:Y:S01]  /*3e70*/  FMUL.FTZ R20, R23, R20 ;  /* 0x0000001417147220 */ /* 0x000fe20000410000 */
[----:B------:R-:W-:Y:S01]  /*3e80*/  SHF.L.U32 R25, R25, 0x10, RZ ;  /* 0x0000001019197819 */ /* 0x000fe200000006ff */
[----:B------:R-:W-:-:S04]  /*3e90*/  FFMA.FTZ R23, R24, R27, R31 ;  /* 0x0000001b18177223 */ /* 0x000fc8000001001f */
[----:B------:R-:W-:Y:S01]  /*3ea0*/  FADD.FTZ R77, R25, -UR11 ;  /* 0x8000000b194d7e21 */ /* 0x000fe20008010000 */
[----:B------:R-:W-:Y:S01]  /*3eb0*/  FADD.FTZ R25, R30, R27 ;  /* 0x0000001b1e197221 */ /* 0x000fe20000010000 */
[----:B------:R-:W-:Y:S01]  /*3ec0*/  FMUL.FTZ R27, R17, R27 ;  /* 0x0000001b111b7220 */ /* 0x000fe20000410000 */
[----:B------:R-:W-:Y:S01]  /*3ed0*/  FFMA.FTZ R23, R22, R18, R23 ;  /* 0x0000001216177223 */ /* 0x000fe20000010017 */
[----:B------:R-:W-:Y:S01]  /*3ee0*/  FMUL.FTZ R30, R77, UR14 ;  /* 0x0000000e4d1e7c20 */ /* 0x000fe20008410000 */
[----:B------:R-:W-:Y:S01]  /*3ef0*/  FADD.FTZ R25, R25, R18 ;  /* 0x0000001219197221 */ /* 0x000fe20000010000 */
[----:B------:R-:W-:Y:S01]  /*3f00*/  FFMA.FTZ R76, R24, R27, R71 ;  /* 0x0000001b184c7223 */ /* 0x000fe20000010047 */
[----:B------:R-:W-:Y:S01]  /*3f10*/  FADD.FTZ R55, R27, R55 ;  /* 0x000000371b377221 */ /* 0x000fe20000010000 */
[----:B------:R-:W-:Y:S01]  /*3f20*/  FFMA.FTZ R24, R17, R30, R15 ;  /* 0x0000001e11187223 */ /* 0x000fe2000001000f */
[----:B------:R-:W-:-:S03]  /*3f30*/  PRMT R27, R39, 0x7632, R27 ;  /* 0x00007632271b7816 */ /* 0x000fc6000000001b */
[----:B------:R-:W-:Y:S01]  /*3f40*/  FMUL.FTZ R71, R24, -1.4426950216293334961 ;  /* 0xbfb8aa3b18477820 */ /* 0x000fe20000410000 */
[----:B------:R-:W-:-:S05]  /*3f50*/  SHF.L.U32 R27, R27, 0x10, RZ ;  /* 0x000000101b1b7819 */ /* 0x000fca00000006ff */
[----:B------:R-:W0:Y:S02]  /*3f60*/  MUFU.EX2 R71, R71 ;  /* 0x0000004700477308 */ /* 0x000e240000000800 */
[----:B0-----:R-:W-:-:S06]  /*3f70*/  FADD.FTZ R31, R71, 1 ;  /* 0x3f800000471f7421 */ /* 0x001fcc0000010000 */
        /* <DEDUP_REMOVED lines=9> */
[-C--:B------:R-:W-:Y:S01]  /*4010*/  FFMA.FTZ R26, R19, R21.reuse, R28 ;  /* 0x00000015131a7223 */ /* 0x080fe2000001001c */
[C---:B------:R-:W-:Y:S01]  /*4020*/  FMUL.FTZ R21, R16.reuse, R21 ;  /* 0x0000001510157220 */ /* 0x040fe20000410000 */
[----:B------:R-:W-:Y:S01]  /*4030*/  FMUL.FTZ R31, R71, UR14 ;  /* 0x0000000e471f7c20 */ /* 0x000fe20008410000 */
[----:B------:R-:W-:Y:S01]  /*4040*/  FADD.FTZ R27, R27, R20 ;  /* 0x000000141b1b7221 */ /* 0x000fe20000010000 */
[----:B------:R-:W-:Y:S01]  /*4050*/  FFMA.FTZ R26, R29, R20, R26 ;  /* 0x000000141d1a7223 */ /* 0x000fe2000001001a */
[----:B------:R-:W-:Y:S01]  /*4060*/  FFMA.FTZ R19, R19, R21, R76 ;  /* 0x0000001513137223 */ /* 0x000fe2000001004c */
[----:B------:R-:W-:Y:S01]  /*4070*/  FFMA.FTZ R28, R16, R31, R14 ;  /* 0x0000001f101c7223 */ /* 0x000fe2000001000e */
[----:B------:R-:W-:Y:S01]  /*4080*/  FADD.FTZ R55, R55, R21 ;  /* 0x0000001537377221 */ /* 0x000fe20000010000 */
[----:B------:R-:W-:-:S02]  /*4090*/  SHF.L.U32 R21, R37, 0x10, RZ ;  /* 0x0000001025157819 */ /* 0x000fc400000006ff */
[----:B------:R-:W-:-:S06]  /*40a0*/  FMUL.FTZ R76, R28, -1.4426950216293334961 ;  /* 0xbfb8aa3b1c4c7820 */ /* 0x000fcc0000410000 */
[----:B------:R-:W0:Y:S02]  /*40b0*/  MUFU.EX2 R76, R76 ;  /* 0x0000004c004c7308 */ /* 0x000e240000000800 */
[----:B0-----:R-:W-:Y:S01]  /*40c0*/  FADD.FTZ R71, R76, 1 ;  /* 0x3f8000004c477421 */ /* 0x001fe20000010000 */
[----:B------:R-:W-:-:S04]  /*40d0*/  FMUL.FTZ R76, R17, R18 ;  /* 0x00000012114c7220 */ /* 0x000fc80000410000 */
[----:B------:R-:W-:Y:S01]  /*40e0*/  FFMA.FTZ R22, R22, R76, R19 ;  /* 0x0000004c16167223 */ /* 0x000fe20000010013 */
[----:B------:R-:W0:Y:S01]  /*40f0*/  MUFU.RCP R71, R71 ;  /* 0x0000004700477308 */ /* 0x000e220000001000 */
[----:B------:R-:W-:Y:S01]  /*4100*/  FADD.FTZ R55, R76, R55 ;  /* 0x000000374c377221 */ /* 0x000fe20000010000 */
[----:B------:R-:W-:-:S04]  /*4110*/  PRMT R76, R37, 0x7632, R76 ;  /* 0x00007632254c7816 */ /* 0x000fc8000000004c */
[----:B------:R-:W-:Y:S01]  /*4120*/  SHF.L.U32 R76, R76, 0x10, RZ ;  /* 0x000000104c4c7819 */ /* 0x000fe200000006ff */
[----:B0-----:R-:W-:Y:S01]  /*4130*/  FADD.FTZ R77, -R71, 1 ;  /* 0x3f800000474d7421 */ /* 0x001fe20000010100 */
[----:B------:R-:W-:-:S03]  /*4140*/  FMUL.FTZ R21, R21, R71 ;  /* 0x0000004715157220 */ /* 0x000fc60000410000 */
[----:B------:R-:W-:Y:S01]  /*4150*/  FFMA.FTZ R28, R28, R77, 1 ;  /* 0x3f8000001c1c7423 */ /* 0x000fe2000001004d */
[----:B------:R-:W-:-:S03]  /*4160*/  PRMT R77, R38, 0x7632, R77 ;  /* 0x00007632264d7816 */ /* 0x000fc6000000004d */
[----:B------:R-:W-:Y:S01]  /*4170*/  FMUL.FTZ R28, R21, R28 ;  /* 0x0000001c151c7220 */ /* 0x000fe20000410000 */
[----:B------:R-:W-:-:S03]  /*4180*/  SHF.L.U32 R77, R77, 0x10, RZ ;  /* 0x000000104d4d7819 */ /* 0x000fc600000006ff */
[----:B------:R-:W-:Y:S01]  /*4190*/  FADD.FTZ R27, R27, R28 ;  /* 0x0000001c1b1b7221 */ /* 0x000fe20000010000 */
[----:B------:R-:W-:Y:S01]  /*41a0*/  FFMA.FTZ R26, R31, R28, R26 ;  /* 0x0000001c1f1a7223 */ /* 0x000fe2000001001a */
[----:B------:R-:W-:-:S04]  /*41b0*/  FADD.FTZ R77, R77, -UR11 ;  /* 0x8000000b4d4d7e21 */ /* 0x000fc80008010000 */
[----:B------:R-:W-:-:S04]  /*41c0*/  FMUL.FTZ R18, R77, UR14 ;  /* 0x0000000e4d127c20 */ /* 0x000fc80008410000 */
        /* <DEDUP_REMOVED lines=8> */
[----:B------:R-:W-:Y:S01]  /*4250*/  SHF.L.U32 R71, R35, 0x10, RZ ;  /* 0x0000001023477819 */ /* 0x000fe200000006ff */
[----:B0-----:R-:W-:Y:S01]  /*4260*/  FADD.FTZ R77, -R21, 1 ;  /* 0x3f800000154d7421 */ /* 0x001fe20000010100 */
[----:B------:R-:W-:-:S03]  /*4270*/  FMUL.FTZ R76, R76, R21 ;  /* 0x000000154c4c7220 */ /* 0x000fc60000410000 */
[----:B------:R-:W-:-:S04]  /*4280*/  FFMA.FTZ R19, R19, R77, 1 ;  /* 0x3f80000013137423 */ /* 0x000fc8000001004d */
[----:B------:R-:W-:Y:S01]  /*4290*/  FMUL.FTZ R19, R76, R19 ;  /* 0x000000134c137220 */ /* 0x000fe20000410000 */
[----:B------:R-:W-:-:S03]  /*42a0*/  SHF.L.U32 R76, R36, 0x10, RZ ;  /* 0x00000010244c7819 */ /* 0x000fc600000006ff */
[----:B------:R-:W-:Y:S02]  /*42b0*/  FFMA.FTZ R23, R18, R19, R23 ;  /* 0x0000001312177223 */ /* 0x000fe40000010017 */
[----:B------:R-:W-:-:S04]  /*42c0*/  FADD.FTZ R76, R76, -UR11 ;  /* 0x8000000b4c4c7e21 */ /* 0x000fc80008010000 */
[----:B------:R-:W-:-:S04]  /*42d0*/  FMUL.FTZ R21, R76, UR14 ;  /* 0x0000000e4c157c20 */ /* 0x000fc80008410000 */
        /* <DEDUP_REMOVED lines=8> */
[----:B------:R-:W-:-:S04]  /*4360*/  PRMT R20, R36, 0x7632, R20 ;  /* 0x0000763224147816 */ /* 0x000fc80000000014 */
[----:B------:R-:W-:Y:S01]  /*4370*/  SHF.L.U32 R76, R20, 0x10, RZ ;  /* 0x00000010144c7819 */ /* 0x000fe200000006ff */
[----:B------:R-:W-:Y:S01]  /*4380*/  FMUL.FTZ R20, R22, R71 ;  /* 0x0000004716147220 */ /* 0x000fe20000410000 */
[----:B------:R-:W-:-:S03]  /*4390*/  FADD.FTZ R22, R25, R24 ;  /* 0x0000001819167221 */ /* 0x000fc60000010000 */
[----:B------:R-:W-:Y:S01]  /*43a0*/  FADD.FTZ R71, R76, -UR11 ;  /* 0x8000000b4c477e21 */ /* 0x000fe20008010000 */
[C---:B------:R-:W-:Y:S01]  /*43b0*/  FMUL.FTZ R76, R17.reuse, R24 ;  /* 0x00000018114c7220 */ /* 0x040fe20000410000 */
[----:B------:R-:W-:Y:S01]  /*43c0*/  FADD.FTZ R22, R22, R19 ;  /* 0x0000001316167221 */ /* 0x000fe20000010000 */
[----:B------:R-:W-:Y:S01]  /*43d0*/  FMUL.FTZ R19, R17, R19 ;  /* 0x0000001311137220 */ /* 0x000fe20000410000 */
[----:B------:R-:W-:Y:S01]  /*43e0*/  FMUL.FTZ R24, R71, UR14 ;  /* 0x0000000e47187c20 */ /* 0x000fe20008410000 */
[----:B------:R-:W-:Y:S01]  /*43f0*/  FFMA.FTZ R30, R30, R76, R29 ;  /* 0x0000004c1e1e7223 */ /* 0x000fe2000001001d */
[----:B------:R-:W-:Y:S01]  /*4400*/  FADD.FTZ R55, R76, R55 ;  /* 0x000000374c377221 */ /* 0x000fe20000010000 */
[----:B------:R-:W-:Y:S01]  /*4410*/  PRMT R76, R35, 0x7632, R76 ;  /* 0x00007632234c7816 */ /* 0x000fe2000000004c */
[----:B------:R-:W-:Y:S01]  /*4420*/  FFMA.FTZ R25, R17, R24, R15 ;  /* 0x0000001811197223 */ /* 0x000fe2000001000f */
[----:B------:R-:W-:Y:S01]  /*4430*/  FADD.FTZ R27, R27, R20 ;  /* 0x000000141b1b7221 */ /* 0x000fe20000010000 */
[----:B------:R-:W-:Y:S01]  /*4440*/  FFMA.FTZ R26, R21, R20, R26 ;  /* 0x00000014151a7223 */ /* 0x000fe2000001001a */
[----:B------:R-:W-:Y:S01]  /*4450*/  SHF.L.U32 R76, R76, 0x10, RZ ;  /* 0x000000104c4c7819 */ /* 0x000fe200000006ff */
[----:B------:R-:W-:-:S06]  /*4460*/  FMUL.FTZ R71, R25, -1.4426950216293334961 ;  /* 0xbfb8aa3b19477820 */ /* 0x000fcc0000410000 */
[----:B------:R-:W0:Y:S02]  /*4470*/  MUFU.EX2 R71, R71 ;  /* 0x0000004700477308 */ /* 0x000e240000000800 */
[----:B0-----:R-:W-:Y:S01]  /*4480*/  FADD.FTZ R29, R71, 1 ;  /* 0x3f800000471d7421 */ /* 0x001fe20000010000 */
[----:B------:R-:W-:-:S04]  /*4490*/  FMUL.FTZ R71, R16, R28 ;  /* 0x0000001c10477220 */ /* 0x000fc80000410000 */
[----:B------:R-:W-:Y:S01]  /*44a0*/  FFMA.FTZ R31, R31, R71, R30 ;  /* 0x000000471f1f7223 */ /* 0x000fe2000001001e */
[----:B------:R-:W0:Y:S01]  /*44b0*/  MUFU.RCP R29, R29 ;  /* 0x0000001d001d7308 */ /* 0x000e220000001000 */
[----:B------:R-:W-:Y:S01]  /*44c0*/  FADD.FTZ R55, R55, R71 ;  /* 0x0000004737377221 */ /* 0x000fe20000010000 */
[----:B------:R-:W-:-:S03]  /*44d0*/  SHF.L.U32 R71, R33, 0x10, RZ ;  /* 0x0000001021477819 */ /* 0x000fc600000006ff */
[----:B------:R-:W-:Y:S01]  /*44e0*/  FADD.FTZ R55, R19, R55 ;  /* 0x0000003713377221 */ /* 0x000fe20000010000 */
        /* <DEDUP_REMOVED lines=18> */
[----:B------:R-:W-:-:S04]  /*4610*/  FMUL.FTZ R28, R30, R71 ;  /* 0x000000471e1c7220 */ /* 0x000fc80000410000 */
[----:B------:R-:W-:Y:S01]  /*4620*/  FADD.FTZ R30, R76, -UR11 ;  /* 0x8000000b4c1e7e21 */ /* 0x000fe20008010000 */
[----:B------:R-:W-:Y:S01]  /*4630*/  FFMA.FTZ R76, R18, R19, R31 ;  /* 0x00000013124c7223 */ /* 0x000fe2000001001f */
[----:B------:R-:W-:Y:S01]  /*4640*/  PRMT R19, R33, 0x7632, R19 ;  /* 0x0000763221137816 */ /* 0x000fe20000000013 */
[----:B------:R-:W-:Y:S01]  /*4650*/  FADD.FTZ R27, R27, R28 ;  /* 0x0000001c1b1b7221 */ /* 0x000fe20000010000 */
[----:B------:R-:W-:Y:S01]  /*4660*/  FMUL.FTZ R30, R30, UR14 ;  /* 0x0000000e1e1e7c20 */ /* 0x000fe20008410000 */
[----:B------:R-:W-:Y:S01]  /*4670*/  FFMA.FTZ R26, R29, R28, R26 ;  /* 0x0000001c1d1a7223 */ /* 0x000fe2000001001a */
[----:B------:R-:W-:Y:S02]  /*4680*/  SHF.L.U32 R19, R19, 0x10, RZ ;  /* 0x0000001013137819 */ /* 0x000fe400000006ff */
        /* <DEDUP_REMOVED lines=8> */
[----:B------:R-:W-:Y:S01]  /*4710*/  FMUL.FTZ R19, R19, R31 ;  /* 0x0000001f13137220 */ /* 0x000fe20000410000 */
[----:B------:R-:W-:Y:S01]  /*4720*/  FFMA.FTZ R31, R21, R71, R76 ;  /* 0x00000047151f7223 */ /* 0x000fe2000001004c */
[----:B------:R-:W-:Y:S01]  /*4730*/  SHF.L.U32 R71, R13, 0x10, RZ ;  /* 0x000000100d477819 */ /* 0x000fe200000006ff */
        /* <DEDUP_REMOVED lines=14> */
[----:B------:R-:W-:-:S03]  /*4820*/  SHF.L.U32 R21, R66, 0x10, RZ ;  /* 0x0000001042157819 */ /* 0x000fc600000006ff */
[----:B------:R-:W-:Y:S02]  /*4830*/  FMUL.FTZ R20, R71, R20 ;  /* 0x0000001447147220 */ /* 0x000fe40000410000 */
        /* <DEDUP_REMOVED lines=9> */
[----:B------:R-:W-:Y:S01]  /*48d0*/  PRMT R25, R13, 0x7632, R25 ;  /* 0x000076320d197816 */ /* 0x000fe20000000019 */
[----:B------:R-:W-:-:S02]  /*48e0*/  FADD.FTZ R27, R27, R20 ;  /* 0x000000141b1b7221 */ /* 0x000fc40000010000 */
[----:B------:R-:W-:Y:S01]  /*48f0*/  FMUL.FTZ R71, R24, -1.4426950216293334961 ;  /* 0xbfb8aa3b18477820 */ /* 0x000fe20000410000 */
[----:B------:R-:W-:-:S05]  /*4900*/  SHF.L.U32 R25, R25, 0x10, RZ ;  /* 0x0000001019197819 */ /* 0x000fca00000006ff */
        /* <DEDUP_REMOVED lines=12> */
[----:B------:R-:W-:Y:S02]  /*49d0*/  FFMA.FTZ R23, R22, R24, R23 ;  /* 0x0000001816177223 */ /* 0x000fe40000010017 */
        /* <DEDUP_REMOVED lines=29> */
[----:B------:R-:W-:Y:S01]  /*4bb0*/  SHF.L.U32 R76, R5, 0x10, RZ ;  /* 0x00000010054c7819 */ /* 0x000fe200000006ff */
[----:B------:R-:W-:Y:S01]  /*4bc0*/  FFMA.FTZ R71, R19, R77, R30 ;  /* 0x0000004d13477223 */ /* 0x000fe2000001001e */
[----:B------:R-:W-:Y:S01]  /*4bd0*/  FADD.FTZ R55, R55, R77 ;  /* 0x0000004d37377221 */ /* 0x000fe20000010000 */
[----:B------:R-:W-:Y:S01]  /*4be0*/  SHF.L.U32 R77, R6, 0x10, RZ ;  /* 0x00000010064d7819 */ /* 0x000fe200000006ff */
[----:B------:R-:W-:Y:S01]  /*4bf0*/  FFMA.FTZ R23, R18, R29, R23 ;  /* 0x0000001d12177223 */ /* 0x000fe20000010017 */
[----:B------:R-:W-:-:S04]  /*4c00*/  FADD.FTZ R76, R76, -UR11 ;  /* 0x8000000b4c4c7e21 */ /* 0x000fc80008010000 */
[----:B------:R-:W-:-:S04]  /*4c10*/  FMUL.FTZ R31, R76, UR14 ;  /* 0x0000000e4c1f7c20 */ /* 0x000fc80008410000 */
[----:B------:R-:W-:-:S04]  /*4c20*/  FFMA.FTZ R19, R16, R31, R14 ;  /* 0x0000001f10137223 */ /* 0x000fc8000001000e */
[----:B------:R-:W-:-:S06]  /*4c30*/  FMUL.FTZ R30, R19, -1.4426950216293334961 ;  /* 0xbfb8aa3b131e7820 */ /* 0x000fcc0000410000 */
[----:B------:R-:W0:Y:S02]  /*4c40*/  MUFU.EX2 R30, R30 ;  /* 0x0000001e001e7308 */ /* 0x000e240000000800 */
[----:B0-----:R-:W-:-:S06]  /*4c50*/  FADD.FTZ R76, R30, 1 ;  /* 0x3f8000001e4c7421 */ /* 0x001fcc0000010000 */
[----:B------:R0:W1:Y:S02]  /*4c60*/  MUFU.RCP R20, R76 ;  /* 0x0000004c00147308 */ /* 0x0000640000001000 */
[----:B0-----:R-:W-:-:S04]  /*4c70*/  FMUL.FTZ R76, R17, R24 ;  /* 0x00000018114c7220 */ /* 0x001fc80000410000 */
[----:B------:R-:W-:Y:S01]  /*4c80*/  FFMA.FTZ R30, R22, R76, R71 ;  /* 0x0000004c161e7223 */ /* 0x000fe20000010047 */
[----:B------:R-:W-:Y:S01]  /*4c90*/  FADD.FTZ R55, R76, R55 ;  /* 0x000000374c377221 */ /* 0x000fe20000010000 */
[----:B------:R-:W-:Y:S01]  /*4ca0*/  SHF.L.U32 R76, R63, 0x10, RZ ;  /* 0x000000103f4c7819 */ /* 0x000fe200000006ff */
[----:B-1----:R-:W-:Y:S01]  /*4cb0*/  FMUL.FTZ R77, R77, R20 ;  /* 0x000000144d4d7220 */ /* 0x002fe20000410000 */
[----:B------:R-:W-:-:S04]  /*4cc0*/  FADD.FTZ R20, -R20, 1 ;  /* 0x3f80000014147421 */ /* 0x000fc80000010100 */
[----:B------:R-:W-:-:S04]  /*4cd0*/  FFMA.FTZ R20, R19, R20, 1 ;  /* 0x3f80000013147423 */ /* 0x000fc80000010014 */
[----:B------:R-:W-:Y:S01]  /*4ce0*/  FMUL.FTZ R19, R77, R20 ;  /* 0x000000144d137220 */ /* 0x000fe20000410000 */
[----:B------:R-:W-:-:S03]  /*4cf0*/  SHF.L.U32 R20, R62, 0x10, RZ ;  /* 0x000000103e147819 */ /* 0x000fc600000006ff */
[----:B------:R-:W-:Y:S02]  /*4d00*/  FFMA.FTZ R26, R31, R19, R26 ;  /* 0x000000131f1a7223 */ /* 0x000fe4000001001a */
[----:B------:R-:W-:Y:S01]  /*4d10*/  FADD.FTZ R77, R20, -UR11 ;  /* 0x8000000b144d7e21 */ /* 0x000fe20008010000 */
[----:B------:R-:W-:-:S03]  /*4d20*/  FADD.FTZ R20, R21, R24 ;  /* 0x0000001815147221 */ /* 0x000fc60000010000 */
[----:B------:R-:W-:Y:S01]  /*4d30*/  FMUL.FTZ R24, R77, UR14 ;  /* 0x0000000e4d187c20 */ /* 0x000fe20008410000 */
[----:B------:R-:W-:-:S03]  /*4d40*/  FADD.FTZ R20, R20, R29 ;  /* 0x0000001d14147221 */ /* 0x000fc60000010000 */
        /* <DEDUP_REMOVED lines=11> */
[----:B------:R-:W-:Y:S01]  /*4e00*/  FFMA.FTZ R21, R21, R22, 1 ;  /* 0x3f80000015157423 */ /* 0x000fe20000010016 */
[----:B------:R-:W-:-:S03]  /*4e10*/  SHF.L.U32 R22, R7, 0x10, RZ ;  /* 0x0000001007167819 */ /* 0x000fc600000006ff */
[----:B------:R-:W-:Y:S02]  /*4e20*/  FMUL.FTZ R21, R76, R21 ;  /* 0x000000154c157220 */ /* 0x000fe40000410000 */
[----:B------:R-:W-:Y:S01]  /*4e30*/  FADD.FTZ R76, R22, -UR11 ;  /* 0x8000000b164c7e21 */ /* 0x000fe20008010000 */
[----:B------:R-:W-:Y:S01]  /*4e40*/  FADD.FTZ R22, R27, R28 ;  /* 0x0000001c1b167221 */ /* 0x000fe20000010000 */
[----:B------:R-:W-:Y:S02]  /*4e50*/  FFMA.FTZ R23, R24, R21, R23 ;  /* 0x0000001518177223 */ /* 0x000fe40000010017 */
[----:B------:R-:W-:Y:S01]  /*4e60*/  FMUL.FTZ R27, R76, UR14 ;  /* 0x0000000e4c1b7c20 */ /* 0x000fe20008410000 */
[----:B------:R-:W-:-:S03]  /*4e70*/  FADD.FTZ R22, R22, R19 ;  /* 0x0000001316167221 */ /* 0x000fc60000010000 */
[----:B------:R-:W-:-:S04]  /*4e80*/  FFMA.FTZ R25, R16, R27, R14 ;  /* 0x0000001b10197223 */ /* 0x000fc8000001000e */
        /* <DEDUP_REMOVED lines=8> */
[----:B------:R-:W-:-:S03]  /*4f10*/  SHF.L.U32 R76, R60, 0x10, RZ ;  /* 0x000000103c4c7819 */ /* 0x000fc600000006ff */
[----:B------:R-:W-:Y:S01]  /*4f20*/  FADD.FTZ R22, R22, R25 ;  /* 0x0000001916167221 */ /* 0x000fe20000010000 */
[----:B------:R-:W-:Y:S01]  /*4f30*/  FFMA.FTZ R26, R27, R25, R26 ;  /* 0x000000191b1a7223 */ /* 0x000fe2000001001a */
[----:B------:R-:W-:Y:S01]  /*4f40*/  FADD.FTZ R77, R76, -UR11 ;  /* 0x8000000b4c4d7e21 */ /* 0x000fe20008010000 */
[----:B------:R-:W-:-:S03]  /*4f50*/  FMUL.FTZ R76, R17, R29 ;  /* 0x0000001d114c7220 */ /* 0x000fc60000410000 */
        /* <DEDUP_REMOVED lines=29> */
[----:B------:R-:W-:-:S03]  /*5130*/  FADD.FTZ R31, R20, R21 ;  /* 0x00000015141f7221 */ /* 0x000fc60000010000 */
[----:B------:R-:W-:Y:S01]  /*5140*/  FMUL.FTZ R29, R29, R30 ;  /* 0x0000001e1d1d7220 */ /* 0x000fe20000410000 */
[----:B------:R-:W-:-:S05]  /*5150*/  SHF.L.U32 R30, R58, 0x10, RZ ;  /* 0x000000103a1e7819 */ /* 0x000fca00000006ff */
        /* <DEDUP_REMOVED lines=35> */
[----:B------:R-:W-:Y:S02]  /*5390*/  FMUL.FTZ R31, R17, R18 ;  /* 0x00000012111f7220 */ /* 0x000fe40000410000 */
[----:B------:R-:W-:Y:S02]  /*53a0*/  FMUL.FTZ R18, R71, UR14 ;  /* 0x0000000e47127c20 */ /* 0x000fe40008410000 */
[----:B------:R-:W-:Y:S01]  /*53b0*/  FFMA.FTZ R76, R28, R31, R27 ;  /* 0x0000001f1c4c7223 */ /* 0x000fe2000001001b */
[----:B------:R-:W-:Y:S01]  /*53c0*/  FADD.FTZ R55, R31, R55 ;  /* 0x000000371f377221 */ /* 0x000fe20000010000 */
[----:B------:R-:W-:Y:S01]  /*53d0*/  FFMA.FTZ R27, R17, R18, R15 ;  /* 0x00000012111b7223 */ /* 0x000fe2000001000f */
[----:B------:R-:W-:-:S03]  /*53e0*/  SHF.L.U32 R28, R57, 0x10, RZ ;  /* 0x00000010391c7819 */ /* 0x000fc600000006ff */
[----:B------:R-:W-:-:S06]  /*53f0*/  FMUL.FTZ R77, R27, -1.4426950216293334961 ;  /* 0xbfb8aa3b1b4d7820 */ /* 0x000fcc0000410000 */
[----:B------:R-:W0:Y:S02]  /*5400*/  MUFU.EX2 R77, R77 ;  /* 0x0000004d004d7308 */ /* 0x000e240000000800 */
[----:B0-----:R-:W-:-:S06]  /*5410*/  FADD.FTZ R71, R77, 1 ;  /* 0x3f8000004d477421 */ /* 0x001fcc0000010000 */
[----:B------:R-:W0:Y:S02]  /*5420*/  MUFU.RCP R71, R71 ;  /* 0x0000004700477308 */ /* 0x000e240000001000 */
[----:B0-----:R-:W-:Y:S01]  /*5430*/  FADD.FTZ R31, -R71, 1 ;  /* 0x3f800000471f7421 */ /* 0x001fe20000010100 */
[----:B------:R-:W-:-:S03]  /*5440*/  FMUL.FTZ R28, R28, R71 ;  /* 0x000000471c1c7220 */ /* 0x000fc60000410000 */
[----:B------:R-:W-:Y:S01]  /*5450*/  FFMA.FTZ R31, R27, R31, 1 ;  /* 0x3f8000001b1f7423 */ /* 0x000fe2000001001f */
[----:B------:R-:W-:Y:S01]  /*5460*/  FADD.FTZ R27, R22, R29 ;  /* 0x0000001d161b7221 */ /* 0x000fe20000010000 */
[-C--:B------:R-:W-:Y:S01]  /*5470*/  FFMA.FTZ R22, R19, R29.reuse, R26 ;  /* 0x0000001d13167223 */ /* 0x080fe2000001001a */
[----:B------:R-:W-:Y:S01]  /*5480*/  FMUL.FTZ R29, R16, R29 ;  /* 0x0000001d101d7220 */ /* 0x000fe20000410000 */
[----:B------:R-:W-:-:S03]  /*5490*/  FMUL.FTZ R28, R28, R31 ;  /* 0x0000001f1c1c7220 */ /* 0x000fc60000410000 */
[----:B------:R-:W-:Y:S01]  /*54a0*/  FFMA.FTZ R76, R19, R29, R76 ;  /* 0x0000001d134c7223 */ /* 0x000fe2000001004c */
[----:B------:R-:W-:Y:S01]  /*54b0*/  FADD.FTZ R26, R55, R29 ;  /* 0x0000001d371a7221 */ /* 0x000fe20000010000 */
[----:B------:R-:W-:Y:S01]  /*54c0*/  FMUL.FTZ R19, R17, R21 ;  /* 0x0000001511137220 */ /* 0x000fe20000410000 */
[----:B------:R-:W-:Y:S01]  /*54d0*/  FADD.FTZ R29, R30, R21 ;  /* 0x000000151e1d7221 */ /* 0x000fe20000010000 */
[----:B------:R-:W-:Y:S02]  /*54e0*/  FFMA.FTZ R21, R18, R28, R23 ;  /* 0x0000001c12157223 */ /* 0x000fe40000010017 */
[----:B------:R-:W-:Y:S01]  /*54f0*/  FFMA.FTZ R76, R20, R19, R76 ;  /* 0x00000013144c7223 */ /* 0x000fe2000001004c */
[----:B------:R-:W-:Y:S01]  /*5500*/  FADD.FTZ R26, R19, R26 ;  /* 0x0000001a131a7221 */ /* 0x000fe20000010000 */
[----:B------:R-:W-:Y:S01]  /*5510*/  FMUL.FTZ R19, R16, R24 ;  /* 0x0000001810137220 */ /* 0x000fe20000410000 */
[----:B------:R-:W-:-:S03]  /*5520*/  FADD.FTZ R23, R29, R28 ;  /* 0x0000001c1d177221 */ /* 0x000fc60000010000 */
[----:B------:R-:W-:Y:S01]  /*5530*/  FFMA.FTZ R31, R25, R19, R76 ;  /* 0x00000013191f7223 */ /* 0x000fe2000001004c */
[----:B------:R-:W-:Y:S01]  /*5540*/  FADD.FTZ R20, R26, R19 ;  /* 0x000000131a147221 */ /* 0x000fe20000010000 */
[----:B------:R-:W-:-:S04]  /*5550*/  FMUL.FTZ R19, R17, R28 ;  /* 0x0000001c11137220 */ /* 0x000fc80000410000 */
[----:B------:R-:W-:Y:S01]  /*5560*/  FFMA.FTZ R26, R18, R19, R31 ;  /* 0x00000013121a7223 */ /* 0x000fe2000001001f */
[----:B------:R-:W-:Y:S01]  /*5570*/  FADD.FTZ R19, R19, R20 ;  /* 0x0000001413137221 */ /* 0x000fe20000010000 */
[----:B------:R-:W-:Y:S01]  /*5580*/  FFMA.FTZ R20, R25, R24, R22 ;  /* 0x0000001819147223 */ /* 0x000fe20000010016 */
[----:B------:R-:W-:-:S07]  /*5590*/  FADD.FTZ R22, R27, R24 ;  /* 0x000000181b167221 */ /* 0x000fce0000010000 */
.L_x_133:
[----:B------:R-:W0:Y:S01]  /*55a0*/  SHFL.DOWN PT, R25, R26, 0x1, 0x1f ;  /* 0x08201f001a197f89 */ /* 0x000e2200000e0000 */
[C---:B------:R-:W-:Y:S01]  /*55b0*/  ISETP.GT.AND P0, PT, R0.reuse, 0x1e, PT ;  /* 0x0000001e0000780c */ /* 0x040fe20003f04270 */
[----:B------:R-:W1:Y:S01]  /*55c0*/  S2UR UR9, SR_CgaCtaId ;  /* 0x00000000000979c3 */ /* 0x000e620000008800 */
[----:B------:R-:W-:Y:S01]  /*55d0*/  UMOV UR7, 0x400 ;  /* 0x0000040000077882 */ /* 0x000fe20000000000 */
[----:B------:R-:W2:Y:S01]  /*55e0*/  SHFL.DOWN PT, R18, R19, 0x1, 0x1f ;  /* 0x08201f0013127f89 */ /* 0x000ea200000e0000 */
[----:B------:R-:W-:Y:S01]  /*55f0*/  UIADD3 UR6, UPT, UPT, UR7, 0xd0, URZ ;  /* 0x000000d007067890 */ /* 0x000fe2000fffe0ff */
[C---:B------:R-:W-:Y:S01]  /*5600*/  ISETP.GT.AND P2, PT, R0.reuse, 0xf, PT ;  /* 0x0000000f0000780c */ /* 0x040fe20003f44270 */
[----:B------:R-:W-:Y:S01]  /*5610*/  BSSY.RECONVERGENT B0, `(.L_x_134) ;  /* 0x0000025000007945 */ /* 0x000fe20003800200 */
[----:B------:R-:W3:Y:S01]  /*5620*/  S2R R55, SR_TID.X ;  /* 0x0000000000377919 */ /* 0x000ee20000002100 */
[----:B------:R-:W-:-:S05]  /*5630*/  ISETP.GT.AND P1, PT, R0, 0x17, PT ;  /* 0x000000170000780c */ /* 0x000fca0003f24270 */
[----:B0-----:R-:W-:Y:S01]  /*5640*/  @!P0 FADD.FTZ R26, R25, R26 ;  /* 0x0000001a191a8221 */ /* 0x001fe20000010000 */
[----:B-1----:R-:W-:Y:S01]  /*5650*/  ULEA UR6, UR9, UR6, 0x18 ;  /* 0x0000000609067291 */ /* 0x002fe2000f8ec0ff */
[----:B--2---:R-:W-:-:S03]  /*5660*/  @!P0 FADD.FTZ R19, R18, R19 ;  /* 0x0000001312138221 */ /* 0x004fc60000010000 */
[----:B------:R-:W0:Y:S01]  /*5670*/  SHFL.DOWN PT, R25, R26, 0x2, 0x1f ;  /* 0x08401f001a197f89 */ /* 0x000e2200000e0000 */
[----:B------:R-:W-:-:S03]  /*5680*/  ISETP.GT.AND P0, PT, R0, 0x1d, PT ;  /* 0x0000001d0000780c */ /* 0x000fc60003f04270 */
[----:B------:R-:W1:Y:S01]  /*5690*/  SHFL.DOWN PT, R18, R19, 0x2, 0x1f ;  /* 0x08401f0013127f89 */ /* 0x000e6200000e0000 */
[C---:B---3--:R-:W-:Y:S02]  /*56a0*/  LEA R71, R55.reuse, UR6, 0x4 ;  /* 0x0000000637477c11 */ /* 0x048fe4000f8e20ff */
[----:B------:R-:W-:-:S03]  /*56b0*/  ISETP.GT.U32.AND P3, PT, R55, 0x14, PT ;  /* 0x000000143700780c */ /* 0x000fc60003f64070 */
        /* <DEDUP_REMOVED lines=9> */
[----:B------:R-:W-:-:S03]  /*5750*/  ISETP.NE.AND P0, PT, R55, RZ, PT ;  /* 0x000000ff3700720c */ /* 0x000fc60003f05270 */
        /* <DEDUP_REMOVED lines=16> */
.L_x_135:
[----:B------:R-:W-:Y:S05]  /*5860*/  BSYNC.RECONVERGENT B0 ;  /* 0x0000000000007941 */ /* 0x000fea0003800200 */
.L_x_134:
[----:B------:R-:W-:Y:S06]  /*5870*/  BAR.SYNC.DEFER_BLOCKING 0x0 ;  /* 0x0000000000007b1d */ /* 0x000fec0000010000 */
[----:B------:R-:W-:Y:S04]  /*5880*/  BSSY.RECONVERGENT B0, `(.L_x_136) ;  /* 0x0000035000007945 */ /* 0x000fe80003800200 */
[----:B------:R-:W-:Y:S05]  /*5890*/  @P0 BRA `(.L_x_137) ;  /* 0x0000000000cc0947 */ /* 0x000fea0003800000 */
[----:B------:R-:W-:-:S09]  /*58a0*/  ULEA UR6, UR9, UR7, 0x18 ;  /* 0x0000000709067291 */ /* 0x000fd2000f8ec0ff */
[----:B-123--:R-:W1:Y:S04]  /*58b0*/  LDS.128 R24, [UR6+0x20] ;  /* 0x00002006ff187984 */ /* 0x00ee680008000c00 */
[----:B------:R-:W2:Y:S01]  /*58c0*/  LDS.128 R28, [UR6+0x30] ;  /* 0x00003006ff1c7984 */ /* 0x000ea20008000c00 */
[----:B-1----:R-:W-:Y:S01]  /*58d0*/  FADD.FTZ R77, R18, R24 ;  /* 0x00000018124d7221 */ /* 0x002fe20000010000 */
[----:B0-----:R-:W-:-:S03]  /*58e0*/  FADD.FTZ R18, R19, R25 ;  /* 0x0000001913127221 */ /* 0x001fc60000010000 */
[----:B------:R-:W-:Y:S01]  /*58f0*/  FADD.FTZ R77, R77, R26 ;  /* 0x0000001a4d4d7221 */ /* 0x000fe20000010000 */
[----:B------:R-:W-:Y:S02]  /*5900*/  FADD.FTZ R18, R18, R27 ;  /* 0x0000001b12127221 */ /* 0x000fe40000010000 */
[----:B------:R-:W0:Y:S01]  /*5910*/  LDS.128 R24, [UR6+0x40] ;  /* 0x00004006ff187984 */ /* 0x000e220008000c00 */
[----:B--2---:R-:W-:Y:S01]  /*5920*/  FADD.FTZ R77, R77, R28 ;  /* 0x0000001c4d4d7221 */ /* 0x004fe20000010000 */
        /* <DEDUP_REMOVED lines=42> */
.L_x_137:
[----:B------:R-:W-:Y:S05]  /*5bd0*/  BSYNC.RECONVERGENT B0 ;  /* 0x0000000000007941 */ /* 0x000fea0003800200 */
.L_x_136:
        /* <DEDUP_REMOVED lines=158> */
.L_x_139:
[----:B------:R-:W-:Y:S05]  /*65c0*/  BSYNC.RECONVERGENT B0 ;  /* 0x0000000000007941 */ /* 0x000fea0003800200 */
.L_x_138:
[----:B------:R-:W-:Y:S04]  /*65d0*/  BSSY.RECONVERGENT B0, `(.L_x_140) ;  /* 0x000001e000007945 */ /* 0x000fe80003800200 */
[----:B------:R-:W-:Y:S05]  /*65e0*/  @P3 BRA `(.L_x_141) ;  /* 0x0000000000703947 */ /* 0x000fea0003800000 */
[----:B------:R-:W4:Y:S01]  /*65f0*/  LDC.64 R28, c[0x0][0x3d8] ;  /* 0x0000f600ff1c7b82 */ /* 0x000f220000000a00 */
[----:B-1----:R-:W-:-:S05]  /*6600*/  MOV R26, UR8 ;  /* 0x00000008001a7c02 */ /* 0x002fca0008000f00 */
[----:B--2---:R-:W-:Y:S02]  /*6610*/  IMAD R27, R26, 0x15, R55 ;  /* 0x000000151a1b7824 */ /* 0x004fe400078e0237 */
[----:B---3--:R-:W1:Y:S02]  /*6620*/  LDC.64 R24, c[0x0][0x3f8] ;  /* 0x0000fe00ff187b82 */ /* 0x008e640000000a00 */
[----:B----4-:R-:W-:-:S05]  /*6630*/  IMAD.WIDE R28, R27, 0x4, R28 ;  /* 0x000000041b1c7825 */ /* 0x010fca00078e021c */
[----:B------:R4:W-:Y:S01]  /*6640*/  REDG.E.ADD.F32.FTZ.RN.STRONG.GPU desc[UR12][R28.64], R20 ;  /* 0x000000141c0079a6 */ /* 0x0009e2000c12f30c */
[----:B-1----:R-:W-:Y:S01]  /*6650*/  IMAD.WIDE.U32 R26, R24, 0x3, RZ ;  /* 0x00000003181a7825 */ /* 0x002fe200078e00ff */
[C---:B------:R-:W-:Y:S02]  /*6660*/  LEA R71, R25.reuse, R25, 0x1 ;  /* 0x0000001919477211 */ /* 0x040fe400078e08ff */
[----:B------:R-:W-:Y:S02]  /*6670*/  LEA.HI R77, P1, R25, R24, RZ, 0x1 ;  /* 0x00000018194d7211 */ /* 0x000fe400078308ff */
[----:B------:R-:W-:-:S04]  /*6680*/  IADD3 R71, PT, PT, R27, R71, RZ ;  /* 0x000000471b477210 */ /* 0x000fc80007ffe0ff */
[----:B------:R-:W-:Y:S02]  /*6690*/  LEA.HI R30, P3, R71, R26, RZ, 0x1 ;  /* 0x0000001a471e7211 */ /* 0x000fe400078708ff */
[----:B------:R-:W-:-:S04]  /*66a0*/  LEA R26, P2, R24, R28, 0x2 ;  /* 0x0000001c181a7211 */ /* 0x000fc800078410ff */
[----:B------:R-:W-:Y:S02]  /*66b0*/  LEA.HI.X R27, R24, R29, R25, 0x2, P2 ;  /* 0x0000001d181b7211 */ /* 0x000fe400010f1419 */
[----:B------:R-:W-:Y:S02]  /*66c0*/  IADD3.X R24, PT, PT, RZ, R25, RZ, P1, !PT ;  /* 0x00000019ff187210 */ /* 0x000fe40000ffe4ff */
[----:B------:R-:W-:Y:S02]  /*66d0*/  IADD3.X R25, PT, PT, RZ, R71, RZ, P3, !PT ;  /* 0x00000047ff197210 */ /* 0x000fe40001ffe4ff */
[C---:B------:R-:W-:Y:S02]  /*66e0*/  SHF.L.U64.HI R31, R77.reuse, 0x1, R24 ;  /* 0x000000014d1f7819 */ /* 0x040fe40000010218 */
[----:B------:R-:W-:Y:S02]  /*66f0*/  SHF.L.U32 R77, R77, 0x1, RZ ;  /* 0x000000014d4d7819 */ /* 0x000fe400000006ff */
[----:B------:R-:W-:-:S02]  /*6700*/  SHF.L.U32 R71, R30, 0x1, RZ ;  /* 0x000000011e477819 */ /* 0x000fc400000006ff */
[----:B------:R-:W-:Y:S02]  /*6710*/  LOP3.LUT R77, R77, 0xfffffffc, RZ, 0xc0, !PT ;  /* 0xfffffffc4d4d7812 */ /* 0x000fe400078ec0ff */
[----:B------:R-:W-:Y:S02]  /*6720*/  SHF.L.U64.HI R25, R30, 0x1, R25 ;  /* 0x000000011e197819 */ /* 0x000fe40000010219 */
[C---:B------:R-:W-:Y:S02]  /*6730*/  IADD3 R30, P1, PT, R28.reuse, R77, RZ ;  /* 0x0000004d1c1e7210 */ /* 0x040fe40007f3e0ff */
[----:B------:R-:W-:Y:S02]  /*6740*/  LOP3.LUT R71, R71, 0xfffffffc, RZ, 0xc0, !PT ;  /* 0xfffffffc47477812 */ /* 0x000fe400078ec0ff */
[----:B------:R-:W-:Y:S02]  /*6750*/  IADD3.X R31, PT, PT, R29, R31, RZ, P1, !PT ;  /* 0x0000001f1d1f7210 */ /* 0x000fe40000ffe4ff */
[----:B------:R-:W-:-:S03]  /*6760*/  IADD3 R24, P1, PT, R28, R71, RZ ;  /* 0x000000471c187210 */ /* 0x000fc60007f3e0ff */
[----:B------:R4:W-:Y:S01]  /*6770*/  REDG.E.ADD.F32.FTZ.RN.STRONG.GPU desc[UR12][R30.64], R21 ;  /* 0x000000151e0079a6 */ /* 0x0009e2000c12f30c */
[----:B------:R-:W-:-:S03]  /*6780*/  IADD3.X R25, PT, PT, R29, R25, RZ, P1, !PT ;  /* 0x000000191d197210 */ /* 0x000fc60000ffe4ff */
[----:B------:R4:W-:Y:S04]  /*6790*/  REDG.E.ADD.F32.FTZ.RN.STRONG.GPU desc[UR12][R26.64], R22 ;  /* 0x000000161a0079a6 */ /* 0x0009e8000c12f30c */
[----:B------:R4:W-:Y:S02]  /*67a0*/  REDG.E.ADD.F32.FTZ.RN.STRONG.GPU desc[UR12][R24.64], R23 ;  /* 0x00000017180079a6 */ /* 0x0009e4000c12f30c */
.L_x_141:
[----:B------:R-:W-:Y:S05]  /*67b0*/  BSYNC.RECONVERGENT B0 ;  /* 0x0000000000007941 */ /* 0x000fea0003800200 */
.L_x_140:
[----:B-1--4-:R-:W1:Y:S02]  /*67c0*/  LDC R26, c[0x0][0x370] ;  /* 0x0000dc00ff1a7b82 */ /* 0x012e640000000800 */
[----:B-1----:R-:W-:-:S13]  /*67d0*/  ISETP.GE.U32.AND P1, PT, R26, 0x2, PT ;  /* 0x000000021a00780c */ /* 0x002fda0003f26070 */
[----:B------:R-:W-:Y:S05]  /*67e0*/  @!P1 BRA `(.L_x_142) ;  /* 0x0000001400489947 */ /* 0x000fea0003800000 */
[----:B------:R-:W-:Y:S05]  /*67f0*/  @P0 BRA `(.L_x_143) ;  /* 0x0000000000900947 */ /* 0x000fea0003800000 */
[----:B------:R-:W1:Y:S01]  /*6800*/  S2R R29, SR_CTAID.Y ;  /* 0x00000000001d7919 */ /* 0x000e620000002600 */
[----:B------:R-:W4:Y:S01]  /*6810*/  LDC R28, c[0x0][0x374] ;  /* 0x0000dd00ff1c7b82 */ /* 0x000f220000000800 */
[----:B------:R-:W-:-:S07]  /*6820*/  ULOP3.LUT UR6, UR4, 0x1, URZ, 0xc0, !UPT ;  /* 0x0000000104067892 */ /* 0x000fce000f8ec0ff */
[----:B---3--:R-:W2:Y:S08]  /*6830*/  LDC R24, c[0x0][0x370] ;  /* 0x0000dc00ff187b82 */ /* 0x008eb00000000800 */
[----:B------:R-:W3:Y:S08]  /*6840*/  LDC.64 R20, c[0x0][0x3c8] ;  /* 0x0000f200ff147b82 */ /* 0x000ef00000000a00 */
[----:B------:R-:W5:Y:S01]  /*6850*/  LDC.64 R22, c[0x0][0x3d0] ;  /* 0x0000f400ff167b82 */ /* 0x000f620000000a00 */
[----:B----4-:R-:W-:Y:S01]  /*6860*/  IMAD R25, R28, UR6, RZ ;  /* 0x000000061c197c24 */ /* 0x010fe2000f8e02ff */
[----:B------:R-:W-:-:S04]  /*6870*/  ULOP3.LUT UP0, UR6, UR4, 0x2, URZ, 0xc0, !UPT ;  /* 0x0000000204067892 */ /* 0x000fc8000f80c0ff */
[----:B------:R-:W-:Y:S01]  /*6880*/  UIADD3 UR6, UPT, UPT, -UR6, 0x1, URZ ;  /* 0x0000000106067890 */ /* 0x000fe2000fffe1ff */
[C---:B--2---:R-:W-:Y:S01]  /*6890*/  IMAD R27, R25.reuse, R24, RZ ;  /* 0x00000018191b7224 */ /* 0x044fe200078e02ff */
[----:B-1----:R-:W-:Y:S02]  /*68a0*/  IADD3 R25, PT, PT, R25, R29, RZ ;  /* 0x0000001d19197210 */ /* 0x002fe40007ffe0ff */
[----:B------:R-:W-:Y:S02]  /*68b0*/  PLOP3.LUT P0, PT, PT, PT, UP0, 0x80, 0x8 ;  /* 0x000000000008781c */ /* 0x000fe40003f0f008 */
[----:B------:R-:W-:Y:S01]  /*68c0*/  SHF.L.U32 R27, R27, 0x1, RZ ;  /* 0x000000011b1b7819 */ /* 0x000fe200000006ff */
[----:B---3--:R-:W-:Y:S01]  /*68d0*/  IMAD.WIDE.U32 R20, R25, 0x4, R20 ;  /* 0x0000000419147825 */ /* 0x008fe200078e0014 */
[----:B------:R-:W-:-:S04]  /*68e0*/  SEL R25, R24, RZ, !P0 ;  /* 0x000000ff18197207 */ /* 0x000fc80004000000 */
[----:B------:R-:W-:Y:S01]  /*68f0*/  ISETP.NE.AND P0, PT, R25, -0x1, PT ;  /* 0xffffffff1900780c */ /* 0x000fe20003f05270 */
[----:B-----5:R-:W-:-:S04]  /*6900*/  IMAD.WIDE R22, R27, 0x4, R22 ;  /* 0x000000041b167825 */ /* 0x020fc800078e0216 */
[----:B------:R-:W-:-:S04]  /*6910*/  IMAD R27, R28, UR10, R29 ;  /* 0x0000000a1c1b7c24 */ /* 0x000fc8000f8e021d */
[----:B------:R-:W-:Y:S01]  /*6920*/  IMAD.WIDE.U32 R22, R27, 0x8, R22 ;  /* 0x000000081b167825 */ /* 0x000fe200078e0016 */
[----:B------:R-:W-:-:S04]  /*6930*/  MOV R27, UR6 ;  /* 0x00000006001b7c02 */ /* 0x000fc80008000f00 */
[----:B------:R1:W-:Y:S01]  /*6940*/  STG.E.64 desc[UR12][R22.64], R18 ;  /* 0x0000001216007986 */ /* 0x0003e2000c101b0c */
[----:B------:R-:W-:Y:S06]  /*6950*/  MEMBAR.ALL.GPU ;  /* 0x0000000000007992 */ /* 0x000fec000000a000 */
[----:B------:R-:W-:-:S00]  /*6960*/  ERRBAR ;  /* 0x00000000000079ab */ /* 0x000fc00000000000 */
[----:B------:R-:W-:Y:S06]  /*6970*/  CGAERRBAR ;  /* 0x00000000000075ab */ /* 0x000fec0000000000 */
[----:B------:R1:W-:Y:S01]  /*6980*/  REDG.E.ADD.S32.STRONG.GPU desc[UR12][R20.64], R27 ;  /* 0x0000001b1400798e */ /* 0x0003e2000c12e30c */
[----:B------:R-:W-:Y:S05]  /*6990*/  @!P0 BRA `(.L_x_143) ;  /* 0x0000000000288947 */ /* 0x000fea0003800000 */
[----:B-1----:R-:W1:Y:S01]  /*69a0*/  LDC R27, c[0x0][0x2f8] ;  /* 0x0000be00ff1b7b82 */ /* 0x002e620000000800 */
[----:B------:R-:W-:-:S07]  /*69b0*/  MOV R22, 0xffffffff ;  /* 0xffffffff00167802 */ /* 0x000fce0000000f00 */
.L_x_144:
[----:B------:R-:W2:Y:S04]  /*69c0*/  LDG.E.STRONG.GPU R24, desc[UR12][R20.64] ;  /* 0x0000000c14187981 */ /* 0x000ea8000c1ef900 */
[----:B--2---:R-:W-:Y:S01]  /*69d0*/  CCTL.IVALL ;  /* 0x00000000ff00798f */ /* 0x004fe20002000000 */
[----:B-1----:R-:W-:Y:S01]  /*69e0*/  IADD3 R23, PT, PT, R27, -R27, RZ ;  /* 0x8000001b1b177210 */ /* 0x002fe20007ffe0ff */
[----:B------:R-:W-:Y:S05]  /*69f0*/  YIELD ;  /* 0x0000000000007946 */ /* 0x000fea0003800000 */
[----:B------:R-:W-:-:S13]  /*6a00*/  ISETP.EQ.AND P0, PT, R23, RZ, PT ;  /* 0x000000ff1700720c */ /* 0x000fda0003f02270 */
[----:B------:R-:W-:-:S04]  /*6a10*/  @P0 MOV R22, R24 ;  /* 0x0000001800160202 */ /* 0x000fc80000000f00 */
[----:B------:R-:W-:-:S13]  /*6a20*/  ISETP.NE.AND P0, PT, R22, R25, PT ;  /* 0x000000191600720c */ /* 0x000fda0003f05270 */
[----:B------:R-:W-:Y:S05]  /*6a30*/  @P0 BRA `(.L_x_144) ;  /* 0xfffffffc00e00947 */ /* 0x000fea000383ffff */
.L_x_143:
[----:B------:R-:W-:Y:S05]  /*6a40*/  WARPSYNC.ALL ;  /* 0x0000000000007948 */ /* 0x000fea0003800000 */
[----:B------:R-:W-:Y:S01]  /*6a50*/  ISETP.GE.U32.AND P0, PT, R26, 0x8, PT ;  /* 0x000000081a00780c */ /* 0x000fe20003f06070 */
[----:B------:R-:W-:Y:S01]  /*6a60*/  BAR.SYNC.DEFER_BLOCKING 0x0 ;  /* 0x0000000000007b1d */ /* 0x000fe20000010000 */
[----:B------:R-:W-:-:S11]  /*6a70*/  HFMA2 R29, -RZ, RZ, 0, 0 ;  /* 0x00000000ff1d7431 */ /* 0x000fd600000001ff */
[----:B------:R-:W-:Y:S05]  /*6a80*/  @!P0 BRA `(.L_x_145) ;  /* 0x0000000800988947 */ /* 0x000fea0003800000 */
[----:B------:R-:W4:Y:S01]  /*6a90*/  S2UR UR6, SR_CTAID.Y ;  /* 0x00000000000679c3 */ /* 0x000f220000002600 */
[----:B------:R-:W0:Y:S01]  /*6aa0*/  S2R R30, SR_TID.X ;  /* 0x00000000001e7919 */ /* 0x000e220000002100 */
[----:B------:R-:W4:Y:S01]  /*6ab0*/  LDCU UR7, c[0x0][0x374] ;  /* 0x00006e80ff0777ac */ /* 0x000f220008000800 */
[----:B------:R-:W-:Y:S01]  /*6ac0*/  MOV R31, RZ ;  /* 0x000000ff001f7202 */ /* 0x000fe20000000f00 */
[----:B------:R-:W-:-:S04]  /*6ad0*/  UIADD3 UR21, UPT, UPT, -UR10, URZ, URZ ;  /* 0x000000ff0a157290 */ /* 0x000fc8000fffe1ff */
[----:B------:R-:W0:Y:S01]  /*6ae0*/  S2UR UR9, SR_CTAID.X ;  /* 0x00000000000979c3 */ /* 0x000e220000002500 */
[----:B----4-:R-:W-:Y:S02]  /*6af0*/  UIMAD UR15, UR7, 0x3, UR6 ;  /* 0x00000003070f78a4 */ /* 0x010fe4000f8e0206 */
[----:B------:R-:W-:Y:S02]  /*6b00*/  ULEA UR16, UR7, UR6, 0x1 ;  /* 0x0000000607107291 */ /* 0x000fe4000f8e08ff */
[----:B------:R-:W-:Y:S02]  /*6b10*/  UIMAD UR17, UR7, 0x6, UR6 ;  /* 0x00000006071178a4 */ /* 0x000fe4000f8e0206 */
[----:B------:R-:W-:Y:S02]  /*6b20*/  ULEA UR18, UR7, UR6, 0x2 ;  /* 0x0000000607127291 */ /* 0x000fe4000f8e10ff */
[----:B------:R-:W-:Y:S02]  /*6b30*/  UIMAD UR19, UR7, 0x7, UR6 ;  /* 0x00000007071378a4 */ /* 0x000fe4000f8e0206 */
[----:B------:R-:W-:-:S02]  /*6b40*/  UIMAD UR20, UR7, 0x5, UR6 ;  /* 0x00000005071478a4 */ /* 0x000fc4000f8e0206 */
[----:B0-----:R-:W-:-:S12]  /*6b50*/  UIADD3 UR7, UPT, UPT, UR6, UR7, URZ ;  /* 0x0000000706077290 */ /* 0x001fd8000fffe0ff */
.L_x_146:
[----:B------:R-:W-:Y:S01]  /*6b60*/  ISETP.NE.AND P5, PT, RZ, UR21, PT ;  /* 0x00000015ff007c0c */ /* 0x000fe2000bfa5270 */
[----:B------:R-:W-:Y:S01]  /*6b70*/  UMOV UR10, UR9 ;  /* 0x00000009000a7c82 */ /* 0x000fe20008000000 */
[----:B-1----:R-:W-:Y:S02]  /*6b80*/  IADD3 R20, PT, PT, R31, 0x1, RZ ;  /* 0x000000011f147810 */ /* 0x002fe40007ffe0ff */
[----:B------:R-:W-:Y:S02]  /*6b90*/  ISETP.NE.OR P5, PT, R55, RZ, !P5 ;  /* 0x000000ff3700720c */ /* 0x000fe40006fa5670 */
[----:B------:R-:W-:Y:S02]  /*6ba0*/  ISETP.NE.AND P6, PT, R20, UR10, PT ;  /* 0x0000000a14007c0c */ /* 0x000fe4000bfc5270 */
[----:B------:R-:W-:Y:S02]  /*6bb0*/  MOV R55, R30 ;  /* 0x0000001e00377202 */ /* 0x000fe40000000f00 */
[----:B--2---:R-:W-:-:S02]  /*6bc0*/  IADD3 R27, PT, PT, R31, 0x2, RZ ;  /* 0x000000021f1b7810 */ /* 0x004fc40007ffe0ff */
[----:B------:R-:W-:Y:S02]  /*6bd0*/  ISETP.NE.OR P6, PT, R55, RZ, !P6 ;  /* 0x000000ff3700720c */ /* 0x000fe400077c5670 */
[----:B------:R-:W-:Y:S02]  /*6be0*/  MOV R25, UR4 ;  /* 0x0000000400197c02 */ /* 0x000fe40008000f00 */
[----:B------:R-:W-:Y:S01]  /*6bf0*/  ISETP.NE.AND P4, PT, R27, UR10, PT ;  /* 0x0000000a1b007c0c */ /* 0x000fe2000bf85270 */
[----:B------:R-:W0:Y:S01]  /*6c00*/  @!P5 LDC R22, c[0x0][0x374] ;  /* 0x0000dd00ff16db82 */ /* 0x000e220000000800 */
[----:B------:R-:W-:Y:S02]  /*6c10*/  @!P5 LOP3.LUT R25, R25, 0x1, RZ, 0xc0, !PT ;  /* 0x000000011919d812 */ /* 0x000fe400078ec0ff */
[----:B------:R-:W-:Y:S02]  /*6c20*/  ISETP.NE.OR P4, PT, R55, RZ, !P4 ;  /* 0x000000ff3700720c */ /* 0x000fe40006785670 */
[----:B------:R-:W-:-:S03]  /*6c30*/  MOV R76, UR4 ;  /* 0x00000004004c7c02 */ /* 0x000fc60008000f00 */
[----:B------:R-:W1:Y:S08]  /*6c40*/  @!P5 LDC R23, c[0x0][0x370] ;  /* 0x0000dc00ff17db82 */ /* 0x000e700000000800 */
[----:B---3--:R-:W2:Y:S01]  /*6c50*/  @!P6 LDC R24, c[0x0][0x374] ;  /* 0x0000dd00ff18eb82 */ /* 0x008ea20000000800 */
[----:B------:R-:W-:-:S07]  /*6c60*/  @!P4 LOP3.LUT R76, R76, 0x1, RZ, 0xc0, !PT ;  /* 0x000000014c4cc812 */ /* 0x000fce00078ec0ff */
[----:B------:R-:W3:Y:S01]  /*6c70*/  @!P5 LDC.64 R20, c[0x0][0x3d0] ;  /* 0x0000f400ff14db82 */ /* 0x000ee20000000a00 */
[----:B0-----:R-:W-:Y:S01]  /*6c80*/  @!P5 IMAD R22, R25, R22, RZ ;  /* 0x000000161916d224 */ /* 0x001fe200078e02ff */
[----:B------:R-:W-:-:S04]  /*6c90*/  MOV R25, UR4 ;  /* 0x0000000400197c02 */ /* 0x000fc80008000f00 */
[----:B------:R-:W-:Y:S02]  /*6ca0*/  @!P6 LOP3.LUT R25, R25, 0x1, RZ, 0xc0, !PT ;  /* 0x000000011919e812 */ /* 0x000fe400078ec0ff */
[----:B------:R-:W0:Y:S01]  /*6cb0*/  @!P6 LDC R26, c[0x0][0x370] ;  /* 0x0000dc00ff1aeb82 */ /* 0x000e220000000800 */
[----:B-1----:R-:W-:Y:S02]  /*6cc0*/  @!P5 IMAD R22, R22, R23, RZ ;  /* 0x000000171616d224 */ /* 0x002fe400078e02ff */
[----:B--2---:R-:W-:-:S05]  /*6cd0*/  @!P6 IMAD R23, R25, R24, RZ ;  /* 0x000000181917e224 */ /* 0x004fca00078e02ff */
[----:B------:R-:W1:Y:S01]  /*6ce0*/  @!P4 LDC R27, c[0x0][0x374] ;  /* 0x0000dd00ff1bcb82 */ /* 0x000e620000000800 */
[----:B------:R-:W-:-:S05]  /*6cf0*/  @!P5 SHF.L.U32 R25, R22, 0x1, RZ ;  /* 0x000000011619d819 */ /* 0x000fca00000006ff */
[----:B---3--:R-:W-:Y:S02]  /*6d00*/  @!P5 IMAD.WIDE R20, R25, 0x4, R20 ;  /* 0x000000041914d825 */ /* 0x008fe400078e0214 */
[----:B------:R-:W2:Y:S01]  /*6d10*/  @!P4 LDC R28, c[0x0][0x370] ;  /* 0x0000dc00ff1ccb82 */ /* 0x000ea20000000800 */
[----:B------:R-:W-:-:S05]  /*6d20*/  MOV R25, UR6 ;  /* 0x0000000600197c02 */ /* 0x000fca0008000f00 */
[----:B------:R-:W-:Y:S02]  /*6d30*/  @!P5 IMAD.WIDE.U32 R20, R25, 0x8, R20 ;  /* 0x000000081914d825 */ /* 0x000fe400078e0014 */
[----:B------:R-:W3:Y:S02]  /*6d40*/  @!P4 LDC.64 R24, c[0x0][0x3d0] ;  /* 0x0000f400ff18cb82 */ /* 0x000ee40000000a00 */
[----:B0-----:R-:W-:Y:S02]  /*6d50*/  @!P6 IMAD R26, R23, R26, RZ ;  /* 0x0000001a171ae224 */ /* 0x001fe400078e02ff */
[----:B------:R-:W4:Y:S04]  /*6d60*/  @!P5 LDG.E.64 R20, desc[UR12][R20.64] ;  /* 0x0000000c1414d981 */ /* 0x000f28000c1e1b00 */
[----:B------:R-:W0:Y:S01]  /*6d70*/  @!P6 LDC.64 R22, c[0x0][0x3d0] ;  /* 0x0000f400ff16eb82 */ /* 0x000e220000000a00 */
[----:B-1----:R-:W-:Y:S01]  /*6d80*/  @!P4 IMAD R27, R76, R27, RZ ;  /* 0x0000001b4c1bc224 */ /* 0x002fe200078e02ff */
[----:B------:R-:W-:-:S03]  /*6d90*/  @!P6 SHF.L.U32 R29, R26, 0x1, RZ ;  /* 0x000000011a1de819 */ /* 0x000fc600000006ff */
[----:B--2---:R-:W-:-:S05]  /*6da0*/  @!P4 IMAD R27, R27, R28, RZ ;  /* 0x0000001c1b1bc224 */ /* 0x004fca00078e02ff */
[----:B------:R-:W-:-:S05]  /*6db0*/  @!P4 SHF.L.U32 R27, R27, 0x1, RZ ;  /* 0x000000011b1bc819 */ /* 0x000fca00000006ff */
[----:B---3--:R-:W-:Y:S01]  /*6dc0*/  @!P4 IMAD.WIDE R24, R27, 0x4, R24 ;  /* 0x000000041b18c825 */ /* 0x008fe200078e0218 */
[----:B------:R-:W-:-:S03]  /*6dd0*/  MOV R27, UR16 ;  /* 0x00000010001b7c02 */ /* 0x000fc60008000f00 */
[----:B0-----:R-:W-:Y:S01]  /*6de0*/  @!P6 IMAD.WIDE R22, R29, 0x4, R22 ;  /* 0x000000041d16e825 */ /* 0x001fe200078e0216 */
[----:B------:R-:W-:-:S05]  /*6df0*/  MOV R29, UR7 ;  /* 0x00000007001d7c02 */ /* 0x000fca0008000f00 */
[----:B------:R-:W-:-:S04]  /*6e00*/  @!P6 IMAD.WIDE.U32 R22, R29, 0x8, R22 ;  /* 0x000000081d16e825 */ /* 0x000fc800078e0016 */
[----:B------:R-:W-:Y:S02]  /*6e10*/  @!P4 IMAD.WIDE.U32 R24, R27, 0x8, R24 ;  /* 0x000000081b18c825 */ /* 0x000fe400078e0018 */
[----:B------:R-:W2:Y:S04]  /*6e20*/  @!P6 LDG.E.64 R22, desc[UR12][R22.64] ;  /* 0x0000000c1616e981 */ /* 0x000ea8000c1e1b00 */
[----:B------:R-:W3:Y:S01]  /*6e30*/  @!P4 LDG.E.64 R24, desc[UR12][R24.64] ;  /* 0x0000000c1818c981 */ /* 0x000ee2000c1e1b00 */
[----:B------:R-:W-:-:S04]  /*6e40*/  IADD3 R26, PT, PT, R31, 0x3, RZ ;  /* 0x000000031f1a7810 */ /* 0x000fc80007ffe0ff */
[----:B------:R-:W-:-:S04]  /*6e50*/  ISETP.NE.AND P3, PT, R26, UR10, PT ;  /* 0x0000000a1a007c0c */ /* 0x000fc8000bf65270 */
[----:B------:R-:W-:Y:S02]  /*6e60*/  ISETP.NE.OR P3, PT, R55, RZ, !P3 ;  /* 0x000000ff3700720c */ /* 0x000fe40005f65670 */
[----:B------:R-:W-:-:S11]  /*6e70*/  IADD3 R26, PT, PT, R31, 0x4, RZ ;  /* 0x000000041f1a7810 */ /* 0x000fd60007ffe0ff */
[----:B------:R-:W0:Y:S01]  /*6e80*/  @!P3 LDC R29, c[0x0][0x374] ;  /* 0x0000dd00ff1dbb82 */ /* 0x000e220000000800 */
[----:B------:R-:W-:-:S04]  /*6e90*/  ISETP.NE.AND P2, PT, R26, UR10, PT ;  /* 0x0000000a1a007c0c */ /* 0x000fc8000bf45270 */
[----:B------:R-:W-:-:S03]  /*6ea0*/  ISETP.NE.OR P2, PT, R55, RZ, !P2 ;  /* 0x000000ff3700720c */ /* 0x000fc60005745670 */
[----:B------:R-:W1:Y:S01]  /*6eb0*/  @!P3 LDC R28, c[0x0][0x370] ;  /* 0x0000dc00ff1cbb82 */ /* 0x000e620000000800 */
[----:B------:R-:W-:-:S04]  /*6ec0*/  MOV R26, UR4 ;  /* 0x00000004001a7c02 */ /* 0x000fc80008000f00 */
[----:B------:R-:W-:Y:S02]  /*6ed0*/  @!P3 LOP3.LUT R26, R26, 0x1, RZ, 0xc0, !PT ;  /* 0x000000011a1ab812 */ /* 0x000fe400078ec0ff */
[----:B------:R-:W-:-:S04]  /*6ee0*/  IADD3 R27, PT, PT, R31, 0x5, RZ ;  /* 0x000000051f1b7810 */ /* 0x000fc80007ffe0ff */
[----:B------:R-:W-:Y:S01]  /*6ef0*/  ISETP.NE.AND P1, PT, R27, UR10, PT ;  /* 0x0000000a1b007c0c */ /* 0x000fe2000bf25270 */
[----:B0-----:R-:W-:Y:S02]  /*6f00*/  @!P3 IMAD R29, R26, R29, RZ ;  /* 0x0000001d1a1db224 */ /* 0x001fe400078e02ff */
[----:B------:R-:W0:Y:S01]  /*6f10*/  @!P2 LDC R26, c[0x0][0x374] ;  /* 0x0000dd00ff1aab82 */ /* 0x000e220000000800 */
[----:B------:R-:W-:Y:S01]  /*6f20*/  ISETP.NE.OR P1, PT, R55, RZ, !P1 ;  /* 0x000000ff3700720c */ /* 0x000fe20004f25670 */
[----:B-1----:R-:W-:-:S06]  /*6f30*/  @!P3 IMAD R29, R29, R28, RZ ;  /* 0x0000001c1d1db224 */ /* 0x002fcc00078e02ff */
[----:B------:R-:W1:Y:S01]  /*6f40*/  @!P2 LDC R28, c[0x0][0x370] ;  /* 0x0000dc00ff1cab82 */ /* 0x000e620000000800 */
[----:B------:R-:W-:-:S04]  /*6f50*/  MOV R71, UR4 ;  /* 0x0000000400477c02 */ /* 0x000fc80008000f00 */
[----:B------:R-:W-:-:S03]  /*6f60*/  @!P2 LOP3.LUT R71, R71, 0x1, RZ, 0xc0, !PT ;  /* 0x000000014747a812 */ /* 0x000fc600078ec0ff */
[----:B------:R-:W5:Y:S02]  /*6f70*/  @!P1 LDC R27, c[0x0][0x374] ;  /* 0x0000dd00ff1b9b82 */ /* 0x000f640000000800 */
[----:B0-----:R-:W-:Y:S01]  /*6f80*/  @!P2 IMAD R71, R71, R26, RZ ;  /* 0x0000001a4747a224 */ /* 0x001fe200078e02ff */
[----:B------:R-:W-:-:S04]  /*6f90*/  IADD3 R26, PT, PT, R31, 0x6, RZ ;  /* 0x000000061f1a7810 */ /* 0x000fc80007ffe0ff */
[----:B------:R-:W-:Y:S01]  /*6fa0*/  ISETP.NE.AND P0, PT, R26, UR10, PT ;  /* 0x0000000a1a007c0c */ /* 0x000fe2000bf05270 */
[----:B-1----:R-:W-:-:S03]  /*6fb0*/  @!P2 IMAD R26, R71, R28, RZ ;  /* 0x0000001c471aa224 */ /* 0x002fc600078e02ff */
[----:B------:R-:W-:Y:S02]  /*6fc0*/  ISETP.NE.OR P0, PT, R55, RZ, !P0 ;  /* 0x000000ff3700720c */ /* 0x000fe40004705670 */
[----:B------:R-:W-:-:S04]  /*6fd0*/  MOV R28, UR4 ;  /* 0x00000004001c7c02 */ /* 0x000fc80008000f00 */
[----:B------:R-:W-:-:S05]  /*6fe0*/  @!P1 LOP3.LUT R28, R28, 0x1, RZ, 0xc0, !PT ;  /* 0x000000011c1c9812 */ /* 0x000fca00078ec0ff */
[----:B-----5:R-:W-:Y:S02]  /*6ff0*/  @!P1 IMAD R27, R28, R27, RZ ;  /* 0x0000001b1c1b9224 */ /* 0x020fe400078e02ff */
[----:B------:R-:W0:Y:S08]  /*7000*/  @!P1 LDC R28, c[0x0][0x370] ;  /* 0x0000dc00ff1c9b82 */ /* 0x000e300000000800 */
[----:B------:R-:W1:Y:S08]  /*7010*/  @!P0 LDC R71, c[0x0][0x374] ;  /* 0x0000dd00ff478b82 */ /* 0x000e700000000800 */
[----:B------:R-:W5:Y:S01]  /*7020*/  @!P0 LDC R76, c[0x0][0x370] ;  /* 0x0000dc00ff4c8b82 */ /* 0x000f620000000800 */
[----:B0-----:R-:W-:Y:S01]  /*7030*/  @!P1 IMAD R28, R27, R28, RZ ;  /* 0x0000001c1b1c9224 */ /* 0x001fe200078e02ff */
[----:B------:R-:W-:Y:S01]  /*7040*/  @!P2 SHF.L.U32 R77, R26, 0x1, RZ ;  /* 0x000000011a4da819 */ /* 0x000fe200000006ff */
[----:B----4-:R-:W-:Y:S01]  /*7050*/  @!P5 FADD.FTZ R18, R18, R20 ;  /* 0x000000141212d221 */ /* 0x010fe20000010000 */
[----:B------:R-:W-:-:S04]  /*7060*/  MOV R20, UR4 ;  /* 0x0000000400147c02 */ /* 0x000fc80008000f00 */
[----:B------:R-:W-:Y:S01]  /*7070*/  @!P0 LOP3.LUT R20, R20, 0x1, RZ, 0xc0, !PT ;  /* 0x0000000114148812 */ /* 0x000fe200078ec0ff */
[----:B------:R-:W-:-:S04]  /*7080*/  @!P5 FADD.FTZ R19, R19, R21 ;  /* 0x000000151313d221 */ /* 0x000fc80000010000 */
[----:B-1----:R-:W-:Y:S01]  /*7090*/  @!P0 IMAD R71, R20, R71, RZ ;  /* 0x0000004714478224 */ /* 0x002fe200078e02ff */
[----:B------:R-:W-:-:S04]  /*70a0*/  IADD3 R20, PT, PT, R31, 0x7, RZ ;  /* 0x000000071f147810 */ /* 0x000fc80007ffe0ff */
[----:B------:R-:W-:Y:S02]  /*70b0*/  ISETP.NE.AND P5, PT, R20, UR10, PT ;  /* 0x0000000a14007c0c */ /* 0x000fe4000bfa5270 */
[----:B------:R-:W0:Y:S02]  /*70c0*/  @!P3 LDC.64 R20, c[0x0][0x3d0] ;  /* 0x0000f400ff14bb82 */ /* 0x000e240000000a00 */
[----:B------:R-:W-:Y:S01]  /*70d0*/  ISETP.NE.OR P5, PT, R55, RZ, !P5 ;  /* 0x000000ff3700720c */ /* 0x000fe20006fa5670 */
[----:B-----5:R-:W-:Y:S01]  /*70e0*/  @!P0 IMAD R27, R71, R76, RZ ;  /* 0x0000004c471b8224 */ /* 0x020fe200078e02ff */
[----:B------:R-:W-:-:S11]  /*70f0*/  @!P3 SHF.L.U32 R71, R29, 0x1, RZ ;  /* 0x000000011d47b819 */ /* 0x000fd600000006ff */
[----:B------:R-:W1:Y:S01]  /*7100*/  @!P5 LDC R29, c[0x0][0x374] ;  /* 0x0000dd00ff1ddb82 */ /* 0x000e620000000800 */
[----:B--2---:R-:W-:Y:S01]  /*7110*/  @!P6 FADD.FTZ R18, R18, R22 ;  /* 0x000000161212e221 */ /* 0x004fe20000010000 */
[----:B------:R-:W-:-:S06]  /*7120*/  @!P6 FADD.FTZ R19, R19, R23 ;  /* 0x000000171313e221 */ /* 0x000fcc0000010000 */
[----:B------:R-:W2:Y:S01]  /*7130*/  @!P1 LDC.64 R22, c[0x0][0x3d0] ;  /* 0x0000f400ff169b82 */ /* 0x000ea20000000a00 */
[----:B---3--:R-:W-:Y:S01]  /*7140*/  @!P4 FADD.FTZ R18, R18, R24 ;  /* 0x000000181212c221 */ /* 0x008fe20000010000 */
[----:B------:R-:W-:-:S06]  /*7150*/  @!P4 FADD.FTZ R19, R19, R25 ;  /* 0x000000191313c221 */ /* 0x000fcc0000010000 */
[----:B------:R-:W3:Y:S01]  /*7160*/  @!P2 LDC.64 R24, c[0x0][0x3d0] ;  /* 0x0000f400ff18ab82 */ /* 0x000ee20000000a00 */
[----:B0-----:R-:W-:Y:S01]  /*7170*/  @!P3 IMAD.WIDE R20, R71, 0x4, R20 ;  /* 0x000000044714b825 */ /* 0x001fe200078e0214 */
[----:B------:R-:W-:Y:S02]  /*7180*/  MOV R71, UR15 ;  /* 0x0000000f00477c02 */ /* 0x000fe40008000f00 */
[----:B------:R-:W-:-:S03]  /*7190*/  MOV R76, UR4 ;  /* 0x00000004004c7c02 */ /* 0x000fc60008000f00 */
[----:B------:R-:W-:Y:S01]  /*71a0*/  @!P3 IMAD.WIDE.U32 R20, R71, 0x8, R20 ;  /* 0x000000084714b825 */ /* 0x000fe200078e0014 */
[----:B------:R-:W-:Y:S02]  /*71b0*/  @!P5 LOP3.LUT R76, R76, 0x1, RZ, 0xc0, !PT ;  /* 0x000000014c4cd812 */ /* 0x000fe400078ec0ff */
[----:B------:R-:W-:-:S03]  /*71c0*/  @!P1 SHF.L.U32 R71, R28, 0x1, RZ ;  /* 0x000000011c479819 */ /* 0x000fc600000006ff */
[----:B-1----:R-:W-:Y:S01]  /*71d0*/  @!P5 IMAD R28, R76, R29, RZ ;  /* 0x0000001d4c1cd224 */ /* 0x002fe200078e02ff */
[----:B------:R-:W-:Y:S01]  /*71e0*/  @!P0 SHF.L.U32 R27, R27, 0x1, RZ ;  /* 0x000000011b1b8819 */ /* 0x000fe200000006ff */
[----:B------:R-:W4:Y:S01]  /*71f0*/  @!P3 LDG.E.64 R20, desc[UR12][R20.64] ;  /* 0x0000000c1414b981 */ /* 0x000f22000c1e1b00 */
[----:B---3--:R-:W-:-:S04]  /*7200*/  @!P2 IMAD.WIDE R76, R77, 0x4, R24 ;  /* 0x000000044d4ca825 */ /* 0x008fc800078e0218 */
[----:B--2---:R-:W-:Y:S01]  /*7210*/  @!P1 IMAD.WIDE R24, R71, 0x4, R22 ;  /* 0x0000000447189825 */ /* 0x004fe200078e0216 */
[----:B------:R-:W-:-:S05]  /*7220*/  MOV R23, UR18 ;  /* 0x0000001200177c02 */ /* 0x000fca0008000f00 */
[----:B------:R-:W-:Y:S02]  /*7230*/  @!P2 IMAD.WIDE.U32 R22, R23, 0x8, R76 ;  /* 0x000000081716a825 */ /* 0x000fe400078e004c */
[----:B------:R-:W0:Y:S01]  /*7240*/  @!P0 LDC.64 R76, c[0x0][0x3d0] ;  /* 0x0000f400ff4c8b82 */ /* 0x000e220000000a00 */
[----:B------:R-:W-:-:S03]  /*7250*/  MOV R29, UR20 ;  /* 0x00000014001d7c02 */ /* 0x000fc60008000f00 */
[----:B------:R-:W2:Y:S02]  /*7260*/  @!P2 LDG.E.64 R22, desc[UR12][R22.64] ;  /* 0x0000000c1616a981 */ /* 0x000ea4000c1e1b00 */
[----:B------:R-:W-:Y:S02]  /*7270*/  @!P1 IMAD.WIDE.U32 R24, R29, 0x8, R24 ;  /* 0x000000081d189825 */ /* 0x000fe400078e0018 */
[----:B------:R-:W1:Y:S04]  /*7280*/  @!P5 LDC R29, c[0x0][0x370] ;  /* 0x0000dc00ff1ddb82 */ /* 0x000e680000000800 */
[----:B------:R-:W3:Y:S01]  /*7290*/  @!P1 LDG.E.64 R24, desc[UR12][R24.64] ;  /* 0x0000000c18189981 */ /* 0x000ee2000c1e1b00 */
[----:B0-----:R-:W-:Y:S01]  /*72a0*/  @!P0 IMAD.WIDE R76, R27, 0x4, R76 ;  /* 0x000000041b4c8825 */ /* 0x001fe200078e024c */
[----:B------:R-:W-:-:S05]  /*72b0*/  MOV R27, UR17 ;  /* 0x00000011001b7c02 */ /* 0x000fca0008000f00 */
[----:B------:R-:W-:Y:S02]  /*72c0*/  @!P0 IMAD.WIDE.U32 R76, R27, 0x8, R76 ;  /* 0x000000081b4c8825 */ /* 0x000fe400078e004c */
[----:B------:R-:W0:Y:S02]  /*72d0*/  @!P5 LDC.64 R26, c[0x0][0x3d0] ;  /* 0x0000f400ff1adb82 */ /* 0x000e240000000a00 */
[----:B-1----:R-:W-:-:S05]  /*72e0*/  @!P5 IMAD R28, R28, R29, RZ ;  /* 0x0000001d1c1cd224 */ /* 0x002fca00078e02ff */
[----:B------:R-:W-:Y:S02]  /*72f0*/  @!P5 SHF.L.U32 R29, R28, 0x1, RZ ;  /* 0x000000011c1dd819 */ /* 0x000fe400000006ff */
[----:B------:R-:W-:-:S03]  /*7300*/  MOV R71, UR19 ;  /* 0x0000001300477c02 */ /* 0x000fc60008000f00 */
[----:B0-----:R-:W-:Y:S02]  /*7310*/  @!P5 IMAD.WIDE R28, R29, 0x4, R26 ;  /* 0x000000041d1cd825 */ /* 0x001fe400078e021a */
[----:B------:R-:W5:Y:S02]  /*7320*/  @!P0 LDG.E.64 R26, desc[UR12][R76.64] ;  /* 0x0000000c4c1a8981 */ /* 0x000f64000c1e1b00 */
[----:B------:R-:W-:-:S06]  /*7330*/  @!P5 IMAD.WIDE.U32 R28, R71, 0x8, R28 ;  /* 0x00000008471cd825 */ /* 0x000fcc00078e001c */
[----:B------:R-:W5:Y:S01]  /*7340*/  @!P5 LDG.E.64 R28, desc[UR12][R28.64] ;  /* 0x0000000c1c1cd981 */ /* 0x000f62000c1e1b00 */
[----:B------:R-:W0:Y:S01]  /*7350*/  LDCU UR8, c[0x0][0x374] ;  /* 0x00006e80ff0877ac */ /* 0x000e220008000800 */
[----:B------:R-:W1:Y:S01]  /*7360*/  LDC R71, c[0x0][0x370] ;  /* 0x0000dc00ff477b82 */ /* 0x000e620000000800 */
[----:B------:R-:W-:Y:S01]  /*7370*/  IADD3 R31, PT, PT, R31, 0x8, RZ ;  /* 0x000000081f1f7810 */ /* 0x000fe20007ffe0ff */
[----:B------:R-:W-:Y:S02]  /*7380*/  UIADD3 UR21, UPT, UPT, UR21, 0x8, URZ ;  /* 0x0000000815157890 */ /* 0x000fe4000fffe0ff */
[----:B0-----:R-:W-:Y:S02]  /*7390*/  ULEA UR19, UR8, UR19, 0x3 ;  /* 0x0000001308137291 */ /* 0x001fe4000f8e18ff */
[----:B------:R-:W-:Y:S02]  /*73a0*/  ULEA UR17, UR8, UR17, 0x3 ;  /* 0x0000001108117291 */ /* 0x000fe4000f8e18ff */
[----:B------:R-:W-:-:S02]  /*73b0*/  ULEA UR20, UR8, UR20, 0x3 ;  /* 0x0000001408147291 */ /* 0x000fc4000f8e18ff */
[----:B------:R-:W-:Y:S02]  /*73c0*/  ULEA UR18, UR8, UR18, 0x3 ;  /* 0x0000001208127291 */ /* 0x000fe4000f8e18ff */
[----:B------:R-:W-:Y:S02]  /*73d0*/  ULEA UR15, UR8, UR15, 0x3 ;  /* 0x0000000f080f7291 */ /* 0x000fe4000f8e18ff */
[----:B------:R-:W-:Y:S02]  /*73e0*/  ULEA UR16, UR8, UR16, 0x3 ;  /* 0x0000001008107291 */ /* 0x000fe4000f8e18ff */
[----:B------:R-:W-:Y:S02]  /*73f0*/  ULEA UR7, UR8, UR7, 0x3 ;  /* 0x0000000708077291 */ /* 0x000fe4000f8e18ff */
[----:B------:R-:W-:Y:S01]  /*7400*/  ULEA UR6, UR8, UR6, 0x3 ;  /* 0x0000000608067291 */ /* 0x000fe2000f8e18ff */
[----:B----4-:R-:W-:Y:S01]  /*7410*/  @!P3 FADD.FTZ R18, R18, R20 ;  /* 0x000000141212b221 */ /* 0x010fe20000010000 */
[----:B------:R-:W-:Y:S01]  /*7420*/  @!P3 FADD.FTZ R19, R19, R21 ;  /* 0x000000151313b221 */ /* 0x000fe20000010000 */
[----:B-1----:R-:W-:-:S02]  /*7430*/  LOP3.LUT R20, R71, 0x7ffffff8, RZ, 0xc0, !PT ;  /* 0x7ffffff847147812 */ /* 0x002fc400078ec0ff */
[----:B--2---:R-:W-:Y:S01]  /*7440*/  @!P2 FADD.FTZ R18, R18, R22 ;  /* 0x000000161212a221 */ /* 0x004fe20000010000 */
[----:B------:R-:W-:-:S03]  /*7450*/  @!P2 FADD.FTZ R19, R19, R23 ;  /* 0x000000171313a221 */ /* 0x000fc60000010000 */
[----:B---3--:R-:W-:Y:S01]  /*7460*/  @!P1 FADD.FTZ R18, R18, R24 ;  /* 0x0000001812129221 */ /* 0x008fe20000010000 */
[----:B------:R-:W-:Y:S01]  /*7470*/  @!P1 FADD.FTZ R19, R19, R25 ;  /* 0x0000001913139221 */ /* 0x000fe20000010000 */
[----:B------:R-:W-:Y:S02]  /*7480*/  ISETP.NE.AND P1, PT, R31, R20, PT ;  /* 0x000000141f00720c */ /* 0x000fe40003f25270 */
[----:B-----5:R-:W-:Y:S01]  /*7490*/  @!P0 FADD.FTZ R18, R18, R26 ;  /* 0x0000001a12128221 */ /* 0x020fe20000010000 */
[----:B------:R-:W-:-:S03]  /*74a0*/  @!P0 FADD.FTZ R19, R19, R27 ;  /* 0x0000001b13138221 */ /* 0x000fc60000010000 */
[----:B------:R-:W-:Y:S01]  /*74b0*/  @!P5 FADD.FTZ R18, R18, R28 ;  /* 0x0000001c1212d221 */ /* 0x000fe20000010000 */
[----:B------:R-:W-:-:S06]  /*74c0*/  @!P5 FADD.FTZ R19, R19, R29 ;  /* 0x0000001d1313d221 */ /* 0x000fcc0000010000 */
[----:B------:R-:W-:Y:S05]  /*74d0*/  @P1 BRA `(.L_x_146) ;  /* 0xfffffff400a01947 */ /* 0x000fea000383ffff */
[----:B------:R-:W-:-:S07]  /*74e0*/  MOV R29, R20 ;  /* 0x00000014001d7202 */ /* 0x000fce0000000f00 */
.L_x_145:
[----:B------:R-:W1:Y:S02]  /*74f0*/  LDC R28, c[0x0][0x370] ;  /* 0x0000dc00ff1c7b82 */ /* 0x000e640000000800 */
[----:B-1----:R-:W-:-:S13]  /*7500*/  LOP3.LUT P0, R20, R28, 0x7, RZ, 0xc0, !PT ;  /* 0x000000071c147812 */ /* 0x002fda000780c0ff */
[----:B------:R-:W-:Y:S05]  /*7510*/  @!P0 BRA `(.L_x_142) ;  /* 0x0000000400fc8947 */ /* 0x000fea0003800000 */
[----:B------:R-:W-:-:S04]  /*7520*/  IADD3 R20, PT, PT, R20, -0x1, RZ ;  /* 0xffffffff14147810 */ /* 0x000fc80007ffe0ff */
[----:B------:R-:W-:-:S13]  /*7530*/  ISETP.GE.U32.AND P0, PT, R20, 0x3, PT ;  /* 0x000000031400780c */ /* 0x000fda0003f06070 */
[----:B------:R-:W-:Y:S05]  /*7540*/  @!P0 BRA `(.L_x_147) ;  /* 0x0000000400088947 */ /* 0x000fea0003800000 */
[----:B------:R-:W-:Y:S02]  /*7550*/  ISETP.NE.AND P0, PT, R55, RZ, PT ;  /* 0x000000ff3700720c */ /* 0x000fe40003f05270 */
[C---:B---3--:R-:W-:Y:S02]  /*7560*/  IADD3 R24, PT, PT, R29.reuse, 0x2, RZ ;  /* 0x000000021d187810 */ /* 0x048fe40007ffe0ff */
[C---:B------:R-:W-:Y:S02]  /*7570*/  IADD3 R20, PT, PT, R29.reuse, 0x1, RZ ;  /* 0x000000011d147810 */ /* 0x040fe40007ffe0ff */
[----:B------:R-:W-:Y:S02]  /*7580*/  ISETP.EQ.OR P3, PT, R24, UR10, P0 ;  /* 0x0000000a18007c0c */ /* 0x000fe40008762670 */
[----:B------:R-:W-:Y:S02]  /*7590*/  ISETP.EQ.OR P1, PT, R29, UR10, P0 ;  /* 0x0000000a1d007c0c */ /* 0x000fe40008722670 */
[----:B------:R-:W-:-:S02]  /*75a0*/  ISETP.EQ.OR P2, PT, R20, UR10, P0 ;  /* 0x0000000a14007c0c */ /* 0x000fc40008742670 */
[----:B------:R-:W-:Y:S02]  /*75b0*/  MOV R26, UR4 ;  /* 0x00000004001a7c02 */ /* 0x000fe40008000f00 */
[----:B------:R-:W-:-:S04]  /*75c0*/  IADD3 R25, PT, PT, R29, 0x3, RZ ;  /* 0x000000031d197810 */ /* 0x000fc80007ffe0ff */
[----:B------:R-:W-:Y:S01]  /*75d0*/  ISETP.EQ.OR P0, PT, R25, UR10, P0 ;  /* 0x0000000a19007c0c */ /* 0x000fe20008702670 */
[----:B------:R-:W1:Y:S01]  /*75e0*/  @!P3 S2R R23, SR_CTAID.Y ;  /* 0x000000000017b919 */ /* 0x000e620000002600 */
[----:B------:R-:W-:Y:S01]  /*75f0*/  @!P3 LOP3.LUT R26, R26, 0x1, RZ, 0xc0, !PT ;  /* 0x000000011a1ab812 */ /* 0x000fe200078ec0ff */
[----:B------:R-:W3:Y:S01]  /*7600*/  @!P1 LDC R77, c[0x0][0x374] ;  /* 0x0000dd00ff4d9b82 */ /* 0x000ee20000000800 */
[----:B------:R-:W4:Y:S01]  /*7610*/  @!P1 S2R R20, SR_CTAID.Y ;  /* 0x0000000000149919 */ /* 0x000f220000002600 */
[----:B------:R-:W5:Y:S06]  /*7620*/  @!P2 S2R R21, SR_CTAID.Y ;  /* 0x000000000015a919 */ /* 0x000f6c0000002600 */
[----:B------:R-:W0:Y:S08]  /*7630*/  @!P2 LDC R22, c[0x0][0x374] ;  /* 0x0000dd00ff16ab82 */ /* 0x000e300000000800 */
[----:B--2---:R-:W1:Y:S08]  /*7640*/  @!P3 LDC R27, c[0x0][0x374] ;  /* 0x0000dd00ff1bbb82 */ /* 0x004e700000000800 */
[----:B------:R-:W2:Y:S01]  /*7650*/  @!P1 LDC.64 R30, c[0x0][0x3d0] ;  /* 0x0000f400ff1e9b82 */ /* 0x000ea20000000a00 */
[-C--:B-1----:R-:W-:Y:S01]  /*7660*/  @!P3 IMAD R24, R24, R27.reuse, R23 ;  /* 0x0000001b1818b224 */ /* 0x082fe200078e0217 */
[----:B------:R-:W-:Y:S01]  /*7670*/  MOV R23, UR4 ;  /* 0x0000000400177c02 */ /* 0x000fe20008000f00 */
[----:B------:R-:W-:Y:S01]  /*7680*/  @!P3 IMAD R27, R26, R27, RZ ;  /* 0x0000001b1a1bb224 */ /* 0x000fe200078e02ff */
[----:B------:R-:W-:-:S02]  /*7690*/  MOV R26, UR4 ;  /* 0x00000004001a7c02 */ /* 0x000fc40008000f00 */
[----:B------:R-:W-:Y:S01]  /*76a0*/  @!P2 LOP3.LUT R23, R23, 0x1, RZ, 0xc0, !PT ;  /* 0x000000011717a812 */ /* 0x000fe200078ec0ff */
[----:B------:R-:W-:Y:S01]  /*76b0*/  @!P3 IMAD R27, R27, R28, RZ ;  /* 0x0000001c1b1bb224 */ /* 0x000fe200078e02ff */
[----:B------:R-:W-:-:S04]  /*76c0*/  @!P1 LOP3.LUT R26, R26, 0x1, RZ, 0xc0, !PT ;  /* 0x000000011a1a9812 */ /* 0x000fc800078ec0ff */
[----:B------:R-:W-:Y:S01]  /*76d0*/  @!P3 SHF.L.U32 R27, R27, 0x1, RZ ;  /* 0x000000011b1bb819 */ /* 0x000fe200000006ff */
[-C--:B---3--:R-:W-:Y:S02]  /*76e0*/  @!P1 IMAD R71, R26, R77.reuse, RZ ;  /* 0x0000004d1a479224 */ /* 0x088fe400078e02ff */
[----:B----4-:R-:W-:Y:S01]  /*76f0*/  @!P1 IMAD R77, R29, R77, R20 ;  /* 0x0000004d1d4d9224 */ /* 0x010fe200078e0214 */
[----:B------:R-:W1:Y:S01]  /*7700*/  @!P0 LDC R26, c[0x0][0x374] ;  /* 0x0000dd00ff1a8b82 */ /* 0x000e620000000800 */
[-C--:B0-----:R-:W-:Y:S02]  /*7710*/  @!P2 IMAD R20, R23, R22.reuse, RZ ;  /* 0x000000161714a224 */ /* 0x081fe400078e02ff */
[----:B------:R-:W-:Y:S02]  /*7720*/  @!P2 IMAD R22, R29, R22, R22 ;  /* 0x000000161d16a224 */ /* 0x000fe400078e0216 */
[-C--:B------:R-:W-:Y:S02]  /*7730*/  @!P1 IMAD R71, R71, R28.reuse, RZ ;  /* 0x0000001c47479224 */ /* 0x080fe400078e02ff */
[----:B------:R-:W-:Y:S01]  /*7740*/  @!P2 IMAD R20, R20, R28, RZ ;  /* 0x0000001c1414a224 */ /* 0x000fe200078e02ff */
[----:B-----5:R-:W-:-:S02]  /*7750*/  @!P2 IADD3 R21, PT, PT, R22, R21, RZ ;  /* 0x000000151615a210 */ /* 0x020fc40007ffe0ff */
[----:B------:R-:W0:Y:S01]  /*7760*/  @!P2 LDC.64 R22, c[0x0][0x3d0] ;  /* 0x0000f400ff16ab82 */ /* 0x000e220000000a00 */
[----:B------:R-:W-:Y:S02]  /*7770*/  @!P1 SHF.L.U32 R71, R71, 0x1, RZ ;  /* 0x0000000147479819 */ /* 0x000fe400000006ff */
[----:B------:R-:W-:-:S03]  /*7780*/  @!P2 SHF.L.U32 R20, R20, 0x1, RZ ;  /* 0x000000011414a819 */ /* 0x000fc600000006ff */
[----:B--2---:R-:W-:Y:S02]  /*7790*/  @!P1 IMAD.WIDE R30, R71, 0x4, R30 ;  /* 0x00000004471e9825 */ /* 0x004fe400078e021e */
[----:B------:R-:W1:Y:S02]  /*77a0*/  @!P0 S2R R71, SR_CTAID.Y ;  /* 0x0000000000478919 */ /* 0x000e640000002600 */
[----:B------:R-:W-:-:S04]  /*77b0*/  @!P1 IMAD.WIDE.U32 R30, R77, 0x8, R30 ;  /* 0x000000084d1e9825 */ /* 0x000fc800078e001e */
[----:B0-----:R-:W-:-:S04]  /*77c0*/  @!P2 IMAD.WIDE R22, R20, 0x4, R22 ;  /* 0x000000041416a825 */ /* 0x001fc800078e0216 */
[----:B------:R-:W-:Y:S02]  /*77d0*/  @!P2 IMAD.WIDE.U32 R22, R21, 0x8, R22 ;  /* 0x000000081516a825 */ /* 0x000fe400078e0016 */
[----:B------:R-:W0:Y:S04]  /*77e0*/  @!P3 LDC.64 R20, c[0x0][0x3d0] ;  /* 0x0000f400ff14bb82 */ /* 0x000e280000000a00 */
[----:B------:R-:W2:Y:S01]  /*77f0*/  @!P2 LDG.E.64 R22, desc[UR12][R22.64] ;  /* 0x0000000c1616a981 */ /* 0x000ea2000c1e1b00 */
[----:B-1----:R-:W-:Y:S01]  /*7800*/  @!P0 IMAD R25, R25, R26, R71 ;  /* 0x0000001a19198224 */ /* 0x002fe200078e0247 */
[----:B------:R-:W-:-:S04]  /*7810*/  MOV R71, UR4 ;  /* 0x0000000400477c02 */ /* 0x000fc80008000f00 */
[----:B------:R-:W-:-:S05]  /*7820*/  @!P0 LOP3.LUT R71, R71, 0x1, RZ, 0xc0, !PT ;  /* 0x0000000147478812 */ /* 0x000fca00078ec0ff */
[----:B------:R-:W-:-:S04]  /*7830*/  @!P0 IMAD R71, R71, R26, RZ ;  /* 0x0000001a47478224 */ /* 0x000fc800078e02ff */
[----:B------:R-:W-:Y:S02]  /*7840*/  @!P0 IMAD R71, R71, R28, RZ ;  /* 0x0000001c47478224 */ /* 0x000fe400078e02ff */
[----:B0-----:R-:W-:Y:S02]  /*7850*/  @!P3 IMAD.WIDE R76, R27, 0x4, R20 ;  /* 0x000000041b4cb825 */ /* 0x001fe400078e0214 */
[----:B------:R-:W0:Y:S01]  /*7860*/  @!P0 LDC.64 R26, c[0x0][0x3d0] ;  /* 0x0000f400ff1a8b82 */ /* 0x000e220000000a00 */
[----:B------:R-:W-:Y:S01]  /*7870*/  @!P0 SHF.L.U32 R71, R71, 0x1, RZ ;  /* 0x0000000147478819 */ /* 0x000fe200000006ff */
[----:B------:R-:W3:Y:S01]  /*7880*/  @!P1 LDG.E.64 R20, desc[UR12][R30.64] ;  /* 0x0000000c1e149981 */ /* 0x000ee2000c1e1b00 */
[----:B------:R-:W-:-:S04]  /*7890*/  @!P3 IMAD.WIDE.U32 R76, R24, 0x8, R76 ;  /* 0x00000008184cb825 */ /* 0x000fc800078e004c */
[----:B0-----:R-:W-:-:S04]  /*78a0*/  @!P0 IMAD.WIDE R26, R71, 0x4, R26 ;  /* 0x00000004471a8825 */ /* 0x001fc800078e021a */
[----:B------:R-:W-:Y:S02]  /*78b0*/  @!P0 IMAD.WIDE.U32 R26, R25, 0x8, R26 ;  /* 0x00000008191a8825 */ /* 0x000fe400078e001a */
[----:B------:R-:W4:Y:S04]  /*78c0*/  @!P3 LDG.E.64 R24, desc[UR12][R76.64] ;  /* 0x0000000c4c18b981 */ /* 0x000f28000c1e1b00 */
[----:B------:R-:W5:Y:S01]  /*78d0*/  @!P0 LDG.E.64 R26, desc[UR12][R26.64] ;  /* 0x0000000c1a1a8981 */ /* 0x000f62000c1e1b00 */
[----:B------:R-:W-:Y:S01]  /*78e0*/  IADD3 R29, PT, PT, R29, 0x4, RZ ;  /* 0x000000041d1d7810 */ /* 0x000fe20007ffe0ff */
[----:B---3--:R-:W-:Y:S01]  /*78f0*/  @!P1 FADD.FTZ R18, R18, R20 ;  /* 0x0000001412129221 */ /* 0x008fe20000010000 */
[----:B------:R-:W-:-:S03]  /*7900*/  @!P1 FADD.FTZ R19, R19, R21 ;  /* 0x0000001513139221 */ /* 0x000fc60000010000 */
[----:B--2---:R-:W-:Y:S01]  /*7910*/  @!P2 FADD.FTZ R18, R18, R22 ;  /* 0x000000161212a221 */ /* 0x004fe20000010000 */
[----:B------:R-:W-:-:S03]  /*7920*/  @!P2 FADD.FTZ R19, R19, R23 ;  /* 0x000000171313a221 */ /* 0x000fc60000010000 */
[----:B----4-:R-:W-:Y:S01]  /*7930*/  @!P3 FADD.FTZ R18, R18, R24 ;  /* 0x000000181212b221 */ /* 0x010fe20000010000 */
[----:B------:R-:W-:-:S03]  /*7940*/  @!P3 FADD.FTZ R19, R19, R25 ;  /* 0x000000191313b221 */ /* 0x000fc60000010000 */
[----:B-----5:R-:W-:Y:S01]  /*7950*/  @!P0 FADD.FTZ R18, R18, R26 ;  /* 0x0000001a12128221 */ /* 0x020fe20000010000 */
[----:B------:R-:W-:-:S07]  /*7960*/  @!P0 FADD.FTZ R19, R19, R27 ;  /* 0x0000001b13138221 */ /* 0x000fce0000010000 */
.L_x_147:
[----:B------:R-:W-:-:S13]  /*7970*/  LOP3.LUT P0, R20, R28, 0x3, RZ, 0xc0, !PT ;  /* 0x000000031c147812 */ /* 0x000fda000780c0ff */
[----:B------:R-:W-:Y:S05]  /*7980*/  @!P0 BRA `(.L_x_142) ;  /* 0x0000000000e08947 */ /* 0x000fea0003800000 */
[----:B------:R-:W-:-:S13]  /*7990*/  ISETP.NE.AND P0, PT, R20, 0x1, PT ;  /* 0x000000011400780c */ /* 0x000fda0003f05270 */
[----:B------:R-:W-:Y:S05]  /*79a0*/  @!P0 BRA `(.L_x_148) ;  /* 0x0000000000888947 */ /* 0x000fea0003800000 */
[----:B------:R-:W-:Y:S02]  /*79b0*/  ISETP.NE.AND P0, PT, R55, RZ, PT ;  /* 0x000000ff3700720c */ /* 0x000fe40003f05270 */
[C---:B------:R-:W-:Y:S02]  /*79c0*/  IADD3 R20, PT, PT, R29.reuse, 0x1, RZ ;  /* 0x000000011d147810 */ /* 0x040fe40007ffe0ff */
[----:B------:R-:W-:Y:S02]  /*79d0*/  ISETP.EQ.OR P1, PT, R29, UR10, P0 ;  /* 0x0000000a1d007c0c */ /* 0x000fe40008722670 */
[----:B------:R-:W-:Y:S02]  /*79e0*/  ISETP.EQ.OR P0, PT, R20, UR10, P0 ;  /* 0x0000000a14007c0c */ /* 0x000fe40008702670 */
[----:B--2---:R-:W-:Y:S02]  /*79f0*/  MOV R27, UR4 ;  /* 0x00000004001b7c02 */ /* 0x004fe40008000f00 */
[----:B------:R-:W-:-:S07]  /*7a00*/  MOV R31, UR4 ;  /* 0x00000004001f7c02 */ /* 0x000fce0008000f00 */
[----:B------:R-:W1:Y:S01]  /*7a10*/  @!P1 LDC R26, c[0x0][0x374] ;  /* 0x0000dd00ff1a9b82 */ /* 0x000e620000000800 */
[----:B------:R-:W2:Y:S01]  /*7a20*/  @!P1 S2R R25, SR_CTAID.Y ;  /* 0x0000000000199919 */ /* 0x000ea20000002600 */
[----:B------:R-:W-:Y:S02]  /*7a30*/  @!P1 LOP3.LUT R27, R27, 0x1, RZ, 0xc0, !PT ;  /* 0x000000011b1b9812 */ /* 0x000fe400078ec0ff */
[----:B------:R-:W-:Y:S01]  /*7a40*/  @!P0 LOP3.LUT R31, R31, 0x1, RZ, 0xc0, !PT ;  /* 0x000000011f1f8812 */ /* 0x000fe200078ec0ff */
[----:B---3--:R-:W3:Y:S03]  /*7a50*/  @!P0 S2R R24, SR_CTAID.Y ;  /* 0x0000000000188919 */ /* 0x008ee60000002600 */
[----:B------:R-:W4:Y:S08]  /*7a60*/  @!P0 LDC R30, c[0x0][0x374] ;  /* 0x0000dd00ff1e8b82 */ /* 0x000f300000000800 */
[----:B------:R-:W5:Y:S08]  /*7a70*/  @!P1 LDC.64 R20, c[0x0][0x3d0] ;  /* 0x0000f400ff149b82 */ /* 0x000f700000000a00 */
[----:B------:R-:W0:Y:S01]  /*7a80*/  @!P0 LDC.64 R22, c[0x0][0x3d0] ;  /* 0x0000f400ff168b82 */ /* 0x000e220000000a00 */
[----:B-1----:R-:W-:-:S04]  /*7a90*/  @!P1 IMAD R27, R27, R26, RZ ;  /* 0x0000001a1b1b9224 */ /* 0x002fc800078e02ff */
[----:B------:R-:W-:Y:S02]  /*7aa0*/  @!P1 IMAD R27, R27, R28, RZ ;  /* 0x0000001c1b1b9224 */ /* 0x000fe400078e02ff */
[----:B----4-:R-:W-:-:S03]  /*7ab0*/  @!P0 IMAD R31, R31, R30, RZ ;  /* 0x0000001e1f1f8224 */ /* 0x010fc600078e02ff */
[----:B------:R-:W-:Y:S01]  /*7ac0*/  @!P1 SHF.L.U32 R27, R27, 0x1, RZ ;  /* 0x000000011b1b9819 */ /* 0x000fe200000006ff */
[----:B--2---:R-:W-:Y:S02]  /*7ad0*/  @!P1 IMAD R25, R29, R26, R25 ;  /* 0x0000001a1d199224 */ /* 0x004fe400078e0219 */
[----:B------:R-:W-:Y:S02]  /*7ae0*/  @!P0 IMAD R31, R31, R28, RZ ;  /* 0x0000001c1f1f8224 */ /* 0x000fe400078e02ff */
[----:B-----5:R-:W-:-:S03]  /*7af0*/  @!P1 IMAD.WIDE R20, R27, 0x4, R20 ;  /* 0x000000041b149825 */ /* 0x020fc600078e0214 */
[----:B------:R-:W-:Y:S01]  /*7b00*/  @!P0 SHF.L.U32 R31, R31, 0x1, RZ ;  /* 0x000000011f1f8819 */ /* 0x000fe200000006ff */
[----:B------:R-:W-:Y:S02]  /*7b10*/  @!P0 IMAD R27, R29, R30, R30 ;  /* 0x0000001e1d1b8224 */ /* 0x000fe400078e021e */
[----:B------:R-:W-:-:S03]  /*7b20*/  @!P1 IMAD.WIDE.U32 R20, R25, 0x8, R20 ;  /* 0x0000000819149825 */ /* 0x000fc600078e0014 */
[----:B---3--:R-:W-:Y:S01]  /*7b30*/  @!P0 IADD3 R27, PT, PT, R27, R24, RZ ;  /* 0x000000181b1b8210 */ /* 0x008fe20007ffe0ff */
[----:B0-----:R-:W-:Y:S02]  /*7b40*/  @!P0 IMAD.WIDE R22, R31, 0x4, R22 ;  /* 0x000000041f168825 */ /* 0x001fe400078e0216 */
[----:B------:R-:W2:Y:S02]  /*7b50*/  @!P1 LDG.E.64 R20, desc[UR12][R20.64] ;  /* 0x0000000c14149981 */ /* 0x000ea4000c1e1b00 */
[----:B------:R-:W-:-:S06]  /*7b60*/  @!P0 IMAD.WIDE.U32 R22, R27, 0x8, R22 ;  /* 0x000000081b168825 */ /* 0x000fcc00078e0016 */
[----:B------:R-:W3:Y:S01]  /*7b70*/  @!P0 LDG.E.64 R22, desc[UR12][R22.64] ;  /* 0x0000000c16168981 */ /* 0x000ee2000c1e1b00 */
[----:B------:R-:W-:Y:S01]  /*7b80*/  IADD3 R29, PT, PT, R29, 0x2, RZ ;  /* 0x000000021d1d7810 */ /* 0x000fe20007ffe0ff */
[----:B--2---:R-:W-:Y:S01]  /*7b90*/  @!P1 FADD.FTZ R18, R18, R20 ;  /* 0x0000001412129221 */ /* 0x004fe20000010000 */
[----:B------:R-:W-:-:S03]  /*7ba0*/  @!P1 FADD.FTZ R19, R19, R21 ;  /* 0x0000001513139221 */ /* 0x000fc60000010000 */
[----:B---3--:R-:W-:Y:S01]  /*7bb0*/  @!P0 FADD.FTZ R18, R18, R22 ;  /* 0x0000001612128221 */ /* 0x008fe20000010000 */
[----:B------:R-:W-:-:S07]  /*7bc0*/  @!P0 FADD.FTZ R19, R19, R23 ;  /* 0x0000001713138221 */ /* 0x000fce0000010000 */
.L_x_148:
[----:B------:R-:W-:Y:S01]  /*7bd0*/  ISETP.NE.AND P0, PT, R29, UR10, PT ;  /* 0x0000000a1d007c0c */ /* 0x000fe2000bf05270 */
[----:B------:R-:W-:Y:S01]  /*7be0*/  BSSY.RECONVERGENT B0, `(.L_x_142) ;  /* 0x0000012000007945 */ /* 0x000fe20003800200 */
[----:B------:R-:W-:Y:S02]  /*7bf0*/  LOP3.LUT R20, R28, 0x1, RZ, 0xc0, !PT ;  /* 0x000000011c147812 */ /* 0x000fe400078ec0ff */
[----:B------:R-:W-:-:S04]  /*7c00*/  ISETP.NE.OR P0, PT, R55, RZ, !P0 ;  /* 0x000000ff3700720c */ /* 0x000fc80004705670 */
[----:B------:R-:W-:-:S13]  /*7c10*/  ISETP.NE.U32.OR P0, PT, R20, 0x1, P0 ;  /* 0x000000011400780c */ /* 0x000fda0000705470 */
[----:B------:R-:W-:Y:S05]  /*7c20*/  @P0 BRA `(.L_x_149) ;  /* 0x0000000000340947 */ /* 0x000fea0003800000 */
[----:B------:R-:W1:Y:S01]  /*7c30*/  LDCU UR7, c[0x0][0x374] ;  /* 0x00006e80ff0777ac */ /* 0x000e620008000800 */
[----:B------:R-:W4:Y:S01]  /*7c40*/  S2R R22, SR_CTAID.Y ;  /* 0x0000000000167919 */ /* 0x000f220000002600 */
[----:B------:R-:W5:Y:S01]  /*7c50*/  LDC.64 R20, c[0x0][0x3d0] ;  /* 0x0000f400ff147b82 */ /* 0x000f620000000a00 */
[----:B------:R-:W-:-:S04]  /*7c60*/  ULOP3.LUT UR6, UR4, 0x1, URZ, 0xc0, !UPT ;  /* 0x0000000104067892 */ /* 0x000fc8000f8ec0ff */
[----:B-1----:R-:W-:-:S06]  /*7c70*/  UIMAD UR6, UR6, UR7, URZ ;  /* 0x00000007060672a4 */ /* 0x002fcc000f8e02ff */
[----:B------:R-:W-:-:S05]  /*7c80*/  IMAD R28, R28, UR6, RZ ;  /* 0x000000061c1c7c24 */ /* 0x000fca000f8e02ff */
[----:B------:R-:W-:Y:S01]  /*7c90*/  SHF.L.U32 R23, R28, 0x1, RZ ;  /* 0x000000011c177819 */ /* 0x000fe200000006ff */
[----:B----4-:R-:W-:-:S04]  /*7ca0*/  IMAD R29, R29, UR7, R22 ;  /* 0x000000071d1d7c24 */ /* 0x010fc8000f8e0216 */
[----:B-----5:R-:W-:-:S04]  /*7cb0*/  IMAD.WIDE R20, R23, 0x4, R20 ;  /* 0x0000000417147825 */ /* 0x020fc800078e0214 */
[----:B------:R-:W-:-:S06]  /*7cc0*/  IMAD.WIDE.U32 R20, R29, 0x8, R20 ;  /* 0x000000081d147825 */ /* 0x000fcc00078e0014 */
[----:B------:R-:W0:Y:S02]  /*7cd0*/  LDG.E.64 R20, desc[UR12][R20.64] ;  /* 0x0000000c14147981 */ /* 0x000e24000c1e1b00 */
[----:B0--3--:R-:W-:Y:S01]  /*7ce0*/  FADD.FTZ R18, R18, R20 ;  /* 0x0000001412127221 */ /* 0x009fe20000010000 */
[----:B------:R-:W-:-:S07]  /*7cf0*/  FADD.FTZ R19, R19, R21 ;  /* 0x0000001513137221 */ /* 0x000fce0000010000 */
.L_x_149:
[----:B------:R-:W-:Y:S05]  /*7d00*/  BSYNC.RECONVERGENT B0 ;  /* 0x0000000000007941 */ /* 0x000fea0003800200 */
.L_x_142:
[----:B------:R-:W1:Y:S01]  /*7d10*/  S2UR UR7, SR_CgaCtaId ;  /* 0x00000000000779c3 */ /* 0x000e620000008800 */
[----:B------:R-:W-:Y:S01]  /*7d20*/  ISETP.NE.AND P0, PT, R55, RZ, PT ;  /* 0x000000ff3700720c */ /* 0x000fe20003f05270 */
[----:B------:R-:W-:Y:S01]  /*7d30*/  UMOV UR6, 0x400 ;  /* 0x0000040000067882 */ /* 0x000fe20000000000 */
[----:B------:R-:W4:Y:S01]  /*7d40*/  LDCU UR9, c[0x0][0x42c] ;  /* 0x00008580ff0977ac */ /* 0x000f220008000800 */
[----:B------:R-:W-:Y:S02]  /*7d50*/  SHF.L.U32 R52, R52, 0x10, RZ ;  /* 0x0000001034347819 */ /* 0x000fe400000006ff */
[----:B------:R-:W-:Y:S02]  /*7d60*/  SHF.L.U32 R69, R69, 0x10, RZ ;  /* 0x0000001045457819 */ /* 0x000fe400000006ff */
[----:B------:R-:W5:Y:S01]  /*7d70*/  LDC R23, c[0x0][0x41c] ;  /* 0x00010700ff177b82 */ /* 0x000f620000000800 */
[----:B------:R-:W-:Y:S01]  /*7d80*/  FADD.FTZ R52, R52, -UR11 ;  /* 0x8000000b34347e21 */ /* 0x000fe20008010000 */
[----:B------:R-:W-:-:S02]  /*7d90*/  SHF.L.U32 R51, R51, 0x10, RZ ;  /* 0x0000001033337819 */ /* 0x000fc400000006ff */
[----:B------:R-:W-:Y:S01]  /*7da0*/  SHF.L.U32 R70, R70, 0x10, RZ ;  /* 0x0000001046467819 */ /* 0x000fe200000006ff */
[----:B--2---:R-:W-:Y:S01]  /*7db0*/  FMUL.FTZ R27, R52, UR14 ;  /* 0x0000000e341b7c20 */ /* 0x004fe20008410000 */
[----:B------:R-:W-:Y:S01]  /*7dc0*/  SHF.L.U32 R50, R50, 0x10, RZ ;  /* 0x0000001032327819 */ /* 0x000fe200000006ff */
[----:B-1----:R-:W-:Y:S01]  /*7dd0*/  ULEA UR6, UR7, UR6, 0x18 ;  /* 0x0000000607067291 */ /* 0x002fe2000f8ec0ff */
[----:B-----5:R-:W-:-:S08]  /*7de0*/  IMAD R23, R23, UR10, R54 ;  /* 0x0000000a17177c24 */ /* 0x020fd0000f8e0236 */
[----:B------:R0:W-:Y:S01]  /*7df0*/  @!P0 STS.64 [UR6+0xc8], R18 ;  /* 0x0000c812ff008988 */ /* 0x0001e20008000a06 */
[----:B------:R-:W1:Y:S01]  /*7e00*/  LDCU.U8 UR10, c[0x0][0x414] ;  /* 0x00008280ff0a77ac */ /* 0x000e620008000000 */
[----:B------:R-:W-:Y:S01]  /*7e10*/  BAR.SYNC.DEFER_BLOCKING 0x0 ;  /* 0x0000000000007b1d */ /* 0x000fe20000010000 */
[C---:B------:R-:W-:Y:S02]  /*7e20*/  IADD3 R22, PT, PT, R23.reuse, 0x40, RZ ;  /* 0x0000004017167810 */ /* 0x040fe40007ffe0ff */
[----:B------:R-:W-:Y:S02]  /*7e30*/  IADD3 R25, PT, PT, R23, 0x20, RZ ;  /* 0x0000002017197810 */ /* 0x000fe40007ffe0ff */
[----:B---3--:R-:W-:Y:S01]  /*7e40*/  SHF.R.S32.HI R24, RZ, 0x1f, R22 ;  /* 0x0000001fff187819 */ /* 0x008fe20000011416 */
[----:B0-----:R-:W-:Y:S01]  /*7e50*/  FADD.FTZ R19, R69, -UR11 ;  /* 0x8000000b45137e21 */ /* 0x001fe20008010000 */
[----:B------:R-:W-:Y:S02]  /*7e60*/  SHF.R.S32.HI R18, RZ, 0x1f, R23 ;  /* 0x0000001fff127819 */ /* 0x000fe40000011417 */
[----:B------:R-:W-:Y:S01]  /*7e70*/  SHF.R.S32.HI R26, RZ, 0x1f, R25 ;  /* 0x0000001fff1a7819 */ /* 0x000fe20000011419 */
[----:B------:R-:W-:Y:S01]  /*7e80*/  FMUL.FTZ R19, R19, UR14 ;  /* 0x0000000e13137c20 */ /* 0x000fe20008410000 */
[----:B-1----:R-:W-:Y:S01]  /*7e90*/  UISETP.NE.AND UP0, UPT, UR10, URZ, UPT ;  /* 0x000000ff0a00728c */ /* 0x002fe2000bf05270 */
[----:B------:R-:W4:Y:S01]  /*7ea0*/  LDS.64 R20, [UR6+0xc8] ;  /* 0x0000c806ff147984 */ /* 0x000f220008000a00 */
[----:B------:R-:W0:Y:S02]  /*7eb0*/  LDCU.64 UR6, c[0x0][0x400] ;  /* 0x00008000ff0677ac */ /* 0x000e240008000a00 */
[----:B0-----:R-:W-:-:S02]  /*7ec0*/  ISETP.GE.U32.AND P0, PT, R22, UR6, PT ;  /* 0x0000000616007c0c */ /* 0x001fc4000bf06070 */
[----:B------:R-:W-:Y:S02]  /*7ed0*/  ISETP.GE.U32.AND P1, PT, R23, UR6, PT ;  /* 0x0000000617007c0c */ /* 0x000fe4000bf26070 */
[----:B------:R-:W-:Y:S02]  /*7ee0*/  ISETP.GE.AND.EX P0, PT, R24, UR7, PT, P0 ;  /* 0x0000000718007c0c */ /* 0x000fe4000bf06300 */
[----:B------:R-:W-:Y:S02]  /*7ef0*/  ISETP.GE.U32.AND P2, PT, R25, UR6, PT ;  /* 0x0000000619007c0c */ /* 0x000fe4000bf46070 */
[----:B------:R-:W-:Y:S02]  /*7f00*/  ISETP.GE.AND.EX P1, PT, R18, UR7, PT, P1 ;  /* 0x0000000712007c0c */ /* 0x000fe4000bf26310 */
[----:B------:R-:W-:Y:S01]  /*7f10*/  ISETP.GE.AND.EX P2, PT, R26, UR7, PT, P2 ;  /* 0x000000071a007c0c */ /* 0x000fe2000bf46320 */
[----:B----4-:R-:W-:Y:S01]  /*7f20*/  FMUL.FTZ R20, R20, UR9 ;  /* 0x0000000914147c20 */ /* 0x010fe20008410000 */
[----:B------:R-:W-:-:S04]  /*7f30*/  FMUL.FTZ R24, R21, UR9 ;  /* 0x0000000915187c20 */ /* 0x000fc80008410000 */
[----:B------:R-:W-:-:S13]  /*7f40*/  R2UR UR8, R20 ;  /* 0x00000000140872ca */ /* 0x000fda00000e0000 */
[----:B------:R-:W-:Y:S01]  /*7f50*/  FFMA.FTZ R21, R27, UR8, R24 ;  /* 0x000000081b157c23 */ /* 0x000fe20008010018 */
        /* <DEDUP_REMOVED lines=11> */
[----:B0-----:R-:W-:Y:S01]  /*8010*/  FMUL.FTZ R51, R51, R30 ;  /* 0x0000001e33337220 */ /* 0x001fe20000410000 */
[----:B------:R-:W-:-:S04]  /*8020*/  FADD.FTZ R30, -R30, 1 ;  /* 0x3f8000001e1e7421 */ /* 0x000fc80000010100 */
[----:B------:R-:W-:Y:S01]  /*8030*/  FFMA.FTZ R30, R27, R30, 1 ;  /* 0x3f8000001b1e7423 */ /* 0x000fe2000001001e */
[----:B-1----:R-:W-:Y:S01]  /*8040*/  FADD.FTZ R71, -R69, 1 ;  /* 0x3f80000045477421 */ /* 0x002fe20000010100 */
[----:B------:R-:W-:Y:S02]  /*8050*/  FMUL.FTZ R70, R70, R69 ;  /* 0x0000004546467220 */ /* 0x000fe40000410000 */
[----:B------:R-:W-:Y:S01]  /*8060*/  FMUL.FTZ R51, R51, R30 ;  /* 0x0000001e33337220 */ /* 0x000fe20000410000 */
[----:B------:R-:W-:-:S04]  /*8070*/  FFMA.FTZ R71, R20, R71, 1 ;  /* 0x3f80000014477423 */ /* 0x000fc80000010047 */
[----:B------:R-:W-:-:S07]  /*8080*/  FMUL.FTZ R70, R70, R71 ;  /* 0x0000004746467220 */ /* 0x000fce0000410000 */
.L_x_150:
[----:B------:R-:W-:Y:S01]  /*8090*/  FFMA.FTZ R20, R19, UR8, R24 ;  /* 0x0000000813147c23 */ /* 0x000fe20008010018 */
[----:B------:R-:W-:Y:S01]  /*80a0*/  BSSY.RECONVERGENT B0, `(.L_x_151) ;  /* 0x0000014000007945 */ /* 0x000fe20003800200 */
[----:B------:R-:W-:Y:S01]  /*80b0*/  FFMA.FTZ R21, R16, R51, -R21 ;  /* 0x0000003310157223 */ /* 0x000fe20000010815 */
[----:B------:R-:W-:Y:S01]  /*80c0*/  SHF.L.U32 R67, R67, 0x10, RZ ;  /* 0x0000001043437819 */ /* 0x000fe200000006ff */
[----:B------:R-:W-:Y:S01]  /*80d0*/  FADD.FTZ R50, R50, -UR11 ;  /* 0x8000000b32327e21 */ /* 0x000fe20008010000 */
[----:B------:R-:W-:Y:S01]  /*80e0*/  FFMA.FTZ R20, R17, R70, -R20 ;  /* 0x0000004611147223 */ /* 0x000fe20000010814 */
[----:B------:R-:W-:Y:S06]  /*80f0*/  @P1 BRA `(.L_x_152) ;  /* 0x0000000000381947 */ /* 0x000fec0003800000 */
[----:B------:R-:W0:Y:S01]  /*8100*/  LDCU.64 UR18, c[0x0][0x3f8] ;  /* 0x00007f00ff1277ac */ /* 0x000e220008000a00 */
[----:B------:R-:W-:Y:S01]  /*8110*/  MOV R19, R75 ;  /* 0x0000004b00137202 */ /* 0x000fe20000000f00 */
[----:B------:R-:W-:Y:S01]  /*8120*/  FMUL.FTZ R27, R20, UR14 ;  /* 0x0000000e141b7c20 */ /* 0x000fe20008410000 */
[----:B------:R-:W1:Y:S01]  /*8130*/  LDCU.64 UR16, c[0x0][0x380] ;  /* 0x00007000ff1077ac */ /* 0x000e620008000a00 */
[----:B0-----:R-:W-:Y:S01]  /*8140*/  IMAD R28, R18, UR18, RZ ;  /* 0x00000012121c7c24 */ /* 0x001fe2000f8e02ff */
[----:B------:R-:W-:-:S03]  /*8150*/  MOV R18, R72 ;  /* 0x0000004800127202 */ /* 0x000fc60000000f00 */
[----:B------:R-:W-:Y:S02]  /*8160*/  IMAD R29, R23, UR19, R28 ;  /* 0x00000013171d7c24 */ /* 0x000fe4000f8e021c */
[----:B------:R-:W-:Y:S01]  /*8170*/  FMUL.FTZ R28, R21, UR14 ;  /* 0x0000000e151c7c20 */ /* 0x000fe20008410000 */
[----:B------:R-:W-:-:S04]  /*8180*/  IMAD.WIDE.U32 R18, R23, UR18, R18 ;  /* 0x0000001217127c25 */ /* 0x000fc8000f8e0012 */
[----:B------:R-:W-:Y:S02]  /*8190*/  F2FP.BF16.F32.PACK_AB R27, R27, R28 ;  /* 0x0000001c1b1b723e */ /* 0x000fe400000010ff */
[----:B-1----:R-:W-:Y:S02]  /*81a0*/  LEA R20, P1, R18, UR16, 0x1 ;  /* 0x0000001012147c11 */ /* 0x002fe4000f8208ff */
[----:B------:R-:W-:-:S04]  /*81b0*/  IADD3 R29, PT, PT, R19, R29, RZ ;  /* 0x0000001d131d7210 */ /* 0x000fc80007ffe0ff */
[----:B------:R-:W-:-:S05]  /*81c0*/  LEA.HI.X R21, R18, UR17, R29, 0x1, P1 ;  /* 0x0000001112157c11 */ /* 0x000fca00088f0c1d */
[----:B------:R0:W-:Y:S02]  /*81d0*/  STG.E desc[UR12][R20.64], R27 ;  /* 0x0000001b14007986 */ /* 0x0001e4000c10190c */
.L_x_152:
[----:B------:R-:W-:Y:S05]  /*81e0*/  BSYNC.RECONVERGENT B0 ;  /* 0x0000000000007941 */ /* 0x000fea0003800200 */
.L_x_151:
[----:B0-----:R-:W-:Y:S01]  /*81f0*/  FMUL.FTZ R27, R50, UR14 ;  /* 0x0000000e321b7c20 */ /* 0x001fe20008410000 */
[----:B------:R-:W-:Y:S01]  /*8200*/  FADD.FTZ R21, R67, -UR11 ;  /* 0x8000000b43157e21 */ /* 0x000fe20008010000 */
[----:B------:R-:W-:Y:S02]  /*8210*/  SHF.L.U32 R49, R49, 0x10, RZ ;  /* 0x0000001031317819 */ /* 0x000fe400000006ff */
[----:B------:R-:W-:Y:S01]  /*8220*/  SHF.L.U32 R68, R68, 0x10, RZ ;  /* 0x0000001044447819 */ /* 0x000fe200000006ff */
[----:B------:R-:W-:Y:S01]  /*8230*/  FFMA.FTZ R19, R27, UR8, R24 ;  /* 0x000000081b137c23 */ /* 0x000fe20008010018 */
[----:B------:R-:W-:Y:S01]  /*8240*/  FMUL.FTZ R21, R21, UR14 ;  /* 0x0000000e15157c20 */ /* 0x000fe20008410000 */
        /* <DEDUP_REMOVED lines=19> */
.L_x_153:
[----:B------:R-:W-:Y:S01]  /*8380*/  FFMA.FTZ R18, R21, UR8, R24 ;  /* 0x0000000815127c23 */ /* 0x000fe20008010018 */
[----:B------:R-:W-:Y:S01]  /*8390*/  BSSY.RECONVERGENT B0, `(.L_x_154) ;  /* 0x0000014000007945 */ /* 0x000fe20003800200 */
[----:B------:R-:W-:Y:S01]  /*83a0*/  PRMT R27, R48, 0x7632, R27 ;  /* 0x00007632301b7816 */ /* 0x000fe2000000001b */
[----:B------:R-:W-:Y:S01]  /*83b0*/  FFMA.FTZ R49, R16, R49, -R19 ;  /* 0x0000003110317223 */ /* 0x000fe20000010813 */
[----:B------:R-:W-:Y:S01]  /*83c0*/  SHF.L.U32 R48, R48, 0x10, RZ ;  /* 0x0000001030307819 */ /* 0x000fe200000006ff */
[----:B------:R-:W-:Y:S01]  /*83d0*/  FFMA.FTZ R68, R17, R68, -R18 ;  /* 0x0000004411447223 */ /* 0x000fe20000010812 */
[----:B------:R-:W-:Y:S06]  /*83e0*/  @P2 BRA `(.L_x_155) ;  /* 0x0000000000382947 */ /* 0x000fec0003800000 */
[----:B------:R-:W0:Y:S01]  /*83f0*/  LDCU.64 UR16, c[0x0][0x3f8] ;  /* 0x00007f00ff1077ac */ /* 0x000e220008000a00 */
[----:B------:R-:W-:Y:S02]  /*8400*/  MOV R18, R72 ;  /* 0x0000004800127202 */ /* 0x000fe40000000f00 */
[----:B------:R-:W-:Y:S01]  /*8410*/  MOV R19, R75 ;  /* 0x0000004b00137202 */ /* 0x000fe20000000f00 */
[----:B------:R-:W1:Y:S01]  /*8420*/  LDCU.64 UR18, c[0x0][0x380] ;  /* 0x00007000ff1277ac */ /* 0x000e620008000a00 */
[----:B0-----:R-:W-:Y:S02]  /*8430*/  IMAD R26, R26, UR16, RZ ;  /* 0x000000101a1a7c24 */ /* 0x001fe4000f8e02ff */
[----:B------:R-:W-:-:S04]  /*8440*/  IMAD.WIDE.U32 R18, R25, UR16, R18 ;  /* 0x0000001019127c25 */ /* 0x000fc8000f8e0012 */
[----:B------:R-:W-:Y:S02]  /*8450*/  IMAD R21, R25, UR17, R26 ;  /* 0x0000001119157c24 */ /* 0x000fe4000f8e021a */
[----:B------:R-:W-:Y:S01]  /*8460*/  FMUL.FTZ R26, R49, UR14 ;  /* 0x0000000e311a7c20 */ /* 0x000fe20008410000 */
[----:B------:R-:W-:Y:S01]  /*8470*/  FMUL.FTZ R25, R68, UR14 ;  /* 0x0000000e44197c20 */ /* 0x000fe20008410000 */
[C---:B-1----:R-:W-:Y:S02]  /*8480*/  LEA R20, P1, R18.reuse, UR18, 0x1 ;  /* 0x0000001212147c11 */ /* 0x042fe4000f8208ff */
[----:B------:R-:W-:Y:S02]  /*8490*/  IADD3 R21, PT, PT, R19, R21, RZ ;  /* 0x0000001513157210 */ /* 0x000fe40007ffe0ff */
[----:B------:R-:W-:Y:S02]  /*84a0*/  F2FP.BF16.F32.PACK_AB R25, R25, R26 ;  /* 0x0000001a1919723e */ /* 0x000fe400000010ff */
[----:B------:R-:W-:-:S05]  /*84b0*/  LEA.HI.X R21, R18, UR19, R21, 0x1, P1 ;  /* 0x0000001312157c11 */ /* 0x000fca00088f0c15 */
[----:B------:R0:W-:Y:S02]  /*84c0*/  STG.E desc[UR12][R20.64], R25 ;  /* 0x0000001914007986 */ /* 0x0001e4000c10190c */
.L_x_155:
[----:B------:R-:W-:Y:S05]  /*84d0*/  BSYNC.RECONVERGENT B0 ;  /* 0x0000000000007941 */ /* 0x000fea0003800200 */
.L_x_154:
[----:B------:R-:W-:Y:S01]  /*84e0*/  SHF.L.U32 R19, R27, 0x10, RZ ;  /* 0x000000101b137819 */ /* 0x000fe200000006ff */
[----:B------:R-:W-:Y:S01]  /*84f0*/  FADD.FTZ R48, R48, -UR11 ;  /* 0x8000000b30307e21 */ /* 0x000fe20008010000 */
[----:B0-----:R-:W-:Y:S02]  /*8500*/  PRMT R20, R47, 0x7632, R20 ;  /* 0x000076322f147816 */ /* 0x001fe40000000014 */
[----:B------:R-:W-:Y:S01]  /*8510*/  IADD3 R25, PT, PT, R23, 0x60, RZ ;  /* 0x0000006017197810 */ /* 0x000fe20007ffe0ff */
[----:B------:R-:W-:Y:S01]  /*8520*/  FMUL.FTZ R49, R48, UR14 ;  /* 0x0000000e30317c20 */ /* 0x000fe20008410000 */
[----:B------:R-:W-:Y:S01]  /*8530*/  FADD.FTZ R19, R19, -UR11 ;  /* 0x8000000b13137e21 */ /* 0x000fe20008010000 */
[C---:B------:R-:W-:Y:S02]  /*8540*/  PRMT R18, R46.reuse, 0x7632, R18 ;  /* 0x000076322e127816 */ /* 0x040fe40000000012 */
[----:B------:R-:W-:Y:S01]  /*8550*/  SHF.L.U32 R47, R47, 0x10, RZ ;  /* 0x000000102f2f7819 */ /* 0x000fe200000006ff */
[----:B------:R-:W-:Y:S01]  /*8560*/  FFMA.FTZ R21, R49, UR8, R24 ;  /* 0x0000000831157c23 */ /* 0x000fe20008010018 */
[----:B------:R-:W-:Y:S01]  /*8570*/  ISETP.GE.U32.AND P1, PT, R25, UR6, PT ;  /* 0x0000000619007c0c */ /* 0x000fe2000bf26070 */
[----:B------:R-:W-:Y:S01]  /*8580*/  FMUL.FTZ R19, R19, UR14 ;  /* 0x0000000e13137c20 */ /* 0x000fe20008410000 */
[----:B------:R-:W-:-:S02]  /*8590*/  SHF.L.U32 R46, R46, 0x10, RZ ;  /* 0x000000102e2e7819 */ /* 0x000fc400000006ff */
[----:B------:R-:W-:Y:S01]  /*85a0*/  SHF.L.U32 R20, R20, 0x10, RZ ;  /* 0x0000001014147819 */ /* 0x000fe200000006ff */
[----:B------:R-:W-:Y:S08]  /*85b0*/  BRA.U !UP0, `(.L_x_156) ;  /* 0x00000001084c7547 */ /* 0x000ff0000b800000 */
[CCC-:B------:R-:W-:Y:S01]  /*85c0*/  FFMA.FTZ R26, R16.reuse, R49.reuse, R14.reuse ;  /* 0x00000031101a7223 */ /* 0x1c0fe2000001000e */
[----:B------:R-:W-:-:S03]  /*85d0*/  FFMA.FTZ R51, R16, R49, R14 ;  /* 0x0000003110337223 */ /* 0x000fc6000001000e */
[----:B------:R-:W-:Y:S01]  /*85e0*/  FMUL.FTZ R27, R26, -1.4426950216293334961 ;  /* 0xbfb8aa3b1a1b7820 */ /* 0x000fe20000410000 */
[----:B------:R-:W-:-:S04]  /*85f0*/  FFMA.FTZ R26, R17, R19, R15 ;  /* 0x00000013111a7223 */ /* 0x000fc8000001000f */
[----:B------:R-:W-:Y:S01]  /*8600*/  FMUL.FTZ R29, R26, -1.4426950216293334961 ;  /* 0xbfb8aa3b1a1d7820 */ /* 0x000fe20000410000 */
        /* <DEDUP_REMOVED lines=14> */
.L_x_156:
[----:B------:R-:W-:Y:S01]  /*86f0*/  FFMA.FTZ R28, R19, UR8, R24 ;  /* 0x00000008131c7c23 */ /* 0x000fe20008010018 */
[----:B------:R-:W-:Y:S01]  /*8700*/  BSSY.RECONVERGENT B0, `(.L_x_157) ;  /* 0x0000016000007945 */ /* 0x000fe20003800200 */
[----:B------:R-:W-:Y:S01]  /*8710*/  FFMA.FTZ R21, R16, R47, -R21 ;  /* 0x0000002f10157223 */ /* 0x000fe20000010815 */
[----:B------:R-:W-:Y:S01]  /*8720*/  SHF.L.U32 R30, R18, 0x10, RZ ;  /* 0x00000010121e7819 */ /* 0x000fe200000006ff */
[----:B------:R-:W-:Y:S01]  /*8730*/  FADD.FTZ R46, R46, -UR11 ;  /* 0x8000000b2e2e7e21 */ /* 0x000fe20008010000 */
[----:B------:R-:W-:Y:S01]  /*8740*/  SHF.R.S32.HI R26, RZ, 0x1f, R25 ;  /* 0x0000001fff1a7819 */ /* 0x000fe20000011419 */
[----:B------:R-:W-:Y:S01]  /*8750*/  FFMA.FTZ R28, R17, R20, -R28 ;  /* 0x00000014111c7223 */ /* 0x000fe2000001081c */
[----:B------:R-:W-:Y:S06]  /*8760*/  @P0 BRA `(.L_x_158) ;  /* 0x00000000003c0947 */ /* 0x000fec0003800000 */
[----:B------:R-:W0:Y:S01]  /*8770*/  LDCU.64 UR16, c[0x0][0x3f8] ;  /* 0x00007f00ff1077ac */ /* 0x000e220008000a00 */
[----:B------:R-:W-:Y:S02]  /*8780*/  SHF.R.S32.HI R27, RZ, 0x1f, R22 ;  /* 0x0000001fff1b7819 */ /* 0x000fe40000011416 */
[----:B------:R-:W-:Y:S01]  /*8790*/  MOV R18, R72 ;  /* 0x0000004800127202 */ /* 0x000fe20000000f00 */
[----:B------:R-:W1:Y:S01]  /*87a0*/  LDCU.64 UR18, c[0x0][0x380] ;  /* 0x00007000ff1277ac */ /* 0x000e620008000a00 */
[----:B------:R-:W-:Y:S01]  /*87b0*/  MOV R19, R75 ;  /* 0x0000004b00137202 */ /* 0x000fe20000000f00 */
[----:B0-----:R-:W-:Y:S02]  /*87c0*/  IMAD R27, R27, UR16, RZ ;  /* 0x000000101b1b7c24 */ /* 0x001fe4000f8e02ff */
[----:B------:R-:W-:-:S04]  /*87d0*/  IMAD.WIDE.U32 R18, R22, UR16, R18 ;  /* 0x0000001016127c25 */ /* 0x000fc8000f8e0012 */
[----:B------:R-:W-:Y:S02]  /*87e0*/  IMAD R29, R22, UR17, R27 ;  /* 0x00000011161d7c24 */ /* 0x000fe4000f8e021b */
[----:B------:R-:W-:Y:S01]  /*87f0*/  FMUL.FTZ R27, R21, UR14 ;  /* 0x0000000e151b7c20 */ /* 0x000fe20008410000 */
[----:B------:R-:W-:Y:S01]  /*8800*/  FMUL.FTZ R22, R28, UR14 ;  /* 0x0000000e1c167c20 */ /* 0x000fe20008410000 */
[----:B-1----:R-:W-:Y:S02]  /*8810*/  LEA R20, P0, R18, UR18, 0x1 ;  /* 0x0000001212147c11 */ /* 0x002fe4000f8008ff */
[----:B------:R-:W-:Y:S02]  /*8820*/  IADD3 R29, PT, PT, R19, R29, RZ ;  /* 0x0000001d131d7210 */ /* 0x000fe40007ffe0ff */
[----:B------:R-:W-:Y:S02]  /*8830*/  F2FP.BF16.F32.PACK_AB R19, R22, R27 ;  /* 0x0000001b1613723e */ /* 0x000fe400000010ff */
[----:B------:R-:W-:-:S05]  /*8840*/  LEA.HI.X R21, R18, UR19, R29, 0x1, P0 ;  /* 0x0000001312157c11 */ /* 0x000fca00080f0c1d */
[----:B------:R0:W-:Y:S02]  /*8850*/  STG.E desc[UR12][R20.64], R19 ;  /* 0x0000001314007986 */ /* 0x0001e4000c10190c */
.L_x_158:
[----:B------:R-:W-:Y:S05]  /*8860*/  BSYNC.RECONVERGENT B0 ;  /* 0x0000000000007941 */ /* 0x000fea0003800200 */
.L_x_157:
[C---:B------:R-:W-:Y:S01]  /*8870*/  PRMT R18, R45.reuse, 0x7632, R18 ;  /* 0x000076322d127816 */ /* 0x040fe20000000012 */
[----:B0-----:R-:W-:Y:S01]  /*8880*/  FMUL.FTZ R19, R46, UR14 ;  /* 0x0000000e2e137c20 */ /* 0x001fe20008410000 */
[----:B------:R-:W-:Y:S01]  /*8890*/  FADD.FTZ R30, R30, -UR11 ;  /* 0x8000000b1e1e7e21 */ /* 0x000fe20008010000 */
[----:B------:R-:W-:Y:S02]  /*88a0*/  ISETP.GE.AND.EX P1, PT, R26, UR7, PT, P1 ;  /* 0x000000071a007c0c */ /* 0x000fe4000bf26310 */
[----:B------:R-:W-:Y:S01]  /*88b0*/  SHF.L.U32 R45, R45, 0x10, RZ ;  /* 0x000000102d2d7819 */ /* 0x000fe200000006ff */
[----:B------:R-:W-:Y:S01]  /*88c0*/  FFMA.FTZ R47, R19, UR8, R24 ;  /* 0x00000008132f7c23 */ /* 0x000fe20008010018 */
[----:B------:R-:W-:Y:S01]  /*88d0*/  SHF.L.U32 R18, R18, 0x10, RZ ;  /* 0x0000001012127819 */ /* 0x000fe200000006ff */
[----:B------:R-:W-:Y:S01]  /*88e0*/  FMUL.FTZ R49, R30, UR14 ;  /* 0x0000000e1e317c20 */ /* 0x000fe20008410000 */
[----:B------:R-:W-:Y:S07]  /*88f0*/  BRA.U !UP0, `(.L_x_159) ;  /* 0x0000000108487547 */ /* 0x000fee000b800000 */
        /* <DEDUP_REMOVED lines=18> */
.L_x_159:
        /* <DEDUP_REMOVED lines=8> */
[----:B------:R-:W-:Y:S01]  /*8aa0*/  MOV R18, R72 ;  /* 0x0000004800127202 */ /* 0x000fe20000000f00 */
[----:B------:R-:W-:Y:S01]  /*8ab0*/  FMUL.FTZ R47, R47, UR14 ;  /* 0x0000000e2f2f7c20 */ /* 0x000fe20008410000 */
[----:B------:R-:W-:Y:S01]  /*8ac0*/  MOV R19, R75 ;  /* 0x0000004b00137202 */ /* 0x000fe20000000f00 */
[----:B------:R-:W1:Y:S01]  /*8ad0*/  LDCU.64 UR18, c[0x0][0x380] ;  /* 0x00007000ff1277ac */ /* 0x000e620008000a00 */
[----:B------:R-:W-:Y:S01]  /*8ae0*/  FMUL.FTZ R22, R20, UR14 ;  /* 0x0000000e14167c20 */ /* 0x000fe20008410000 */
        /* <DEDUP_REMOVED lines=8> */
.L_x_161:
[----:B------:R-:W-:Y:S05]  /*8b70*/  BSYNC.RECONVERGENT B0 ;  /* 0x0000000000007941 */ /* 0x000fea0003800200 */
.L_x_160:
[----:B0-----:R-:W-:Y:S01]  /*8b80*/  SHF.L.U32 R20, R27, 0x10, RZ ;  /* 0x000000101b147819 */ /* 0x001fe200000006ff */
[----:B------:R-:W-:Y:S01]  /*8b90*/  FADD.FTZ R44, R44, -UR11 ;  /* 0x8000000b2c2c7e21 */ /* 0x000fe20008010000 */
[----:B------:R-:W-:Y:S02]  /*8ba0*/  IADD3 R21, PT, PT, R23, 0x80, RZ ;  /* 0x0000008017157810 */ /* 0x000fe40007ffe0ff */
[----:B------:R-:W-:Y:S01]  /*8bb0*/  PRMT R26, R43, 0x7632, R26 ;  /* 0x000076322b1a7816 */ /* 0x000fe2000000001a */
[----:B------:R-:W-:Y:S01]  /*8bc0*/  FMUL.FTZ R27, R44, UR14 ;  /* 0x0000000e2c1b7c20 */ /* 0x000fe20008410000 */
[----:B------:R-:W-:Y:S01]  /*8bd0*/  IADD3 R25, PT, PT, R23, 0xa0, RZ ;  /* 0x000000a017197810 */ /* 0x000fe20007ffe0ff */
[----:B------:R-:W-:Y:S01]  /*8be0*/  FADD.FTZ R22, R20, -UR11 ;  /* 0x8000000b14167e21 */ /* 0x000fe20008010000 */
[----:B------:R-:W-:Y:S01]  /*8bf0*/  ISETP.GE.U32.AND P0, PT, R21, UR6, PT ;  /* 0x0000000615007c0c */ /* 0x000fe2000bf06070 */
[----:B------:R-:W-:Y:S01]  /*8c00*/  FFMA.FTZ R49, R27, UR8, R24 ;  /* 0x000000081b317c23 */ /* 0x000fe20008010018 */
[----:B------:R-:W-:Y:S01]  /*8c10*/  SHF.R.S32.HI R18, RZ, 0x1f, R21 ;  /* 0x0000001fff127819 */ /* 0x000fe20000011415 */
[----:B------:R-:W-:Y:S01]  /*8c20*/  FMUL.FTZ R51, R22, UR14 ;  /* 0x0000000e16337c20 */ /* 0x000fe20008410000 */
[----:B------:R-:W-:-:S02]  /*8c30*/  PRMT R19, R42, 0x7632, R19 ;  /* 0x000076322a137816 */ /* 0x000fc40000000013 */
[----:B------:R-:W-:Y:S02]  /*8c40*/  SHF.L.U32 R43, R43, 0x10, RZ ;  /* 0x000000102b2b7819 */ /* 0x000fe400000006ff */
[----:B------:R-:W-:Y:S02]  /*8c50*/  ISETP.GE.U32.AND P1, PT, R25, UR6, PT ;  /* 0x0000000619007c0c */ /* 0x000fe4000bf26070 */
        /* <DEDUP_REMOVED lines=22> */
.L_x_162:
        /* <DEDUP_REMOVED lines=22> */
.L_x_164:
[----:B------:R-:W-:Y:S05]  /*8f20*/  BSYNC.RECONVERGENT B0 ;  /* 0x0000000000007941 */ /* 0x000fea0003800200 */
.L_x_163:
[----:B------:R-:W-:Y:S01]  /*8f30*/  PRMT R18, R41, 0x7632, R18 ;  /* 0x0000763229127816 */ /* 0x000fe20000000012 */
        /* <DEDUP_REMOVED lines=26> */
.L_x_165:
[----:B------:R-:W-:Y:S01]  /*90e0*/  FFMA.FTZ R20, R45, UR8, R24 ;  /* 0x000000082d147c23 */ /* 0x000fe20008010018 */
[----:B------:R-:W-:Y:S01]  /*90f0*/  BSSY.RECONVERGENT B0, `(.L_x_166) ;  /* 0x0000014000007945 */ /* 0x000fe20003800200 */
[C---:B------:R-:W-:Y:S01]  /*9100*/  PRMT R26, R39.reuse, 0x7632, R26 ;  /* 0x00007632271a7816 */ /* 0x040fe2000000001a */
        /* <DEDUP_REMOVED lines=9> */
[----:B0-----:R-:W-:Y:S02]  /*91a0*/  IMAD R22, R22, UR16, RZ ;  /* 0x0000001016167c24 */ /* 0x001fe4000f8e02ff */
[----:B------:R-:W-:-:S04]  /*91b0*/  IMAD.WIDE.U32 R18, R25, UR16, R18 ;  /* 0x0000001019127c25 */ /* 0x000fc8000f8e0012 */
[----:B------:R-:W-:Y:S02]  /*91c0*/  IMAD R25, R25, UR17, R22 ;  /* 0x0000001119197c24 */ /* 0x000fe4000f8e0216 */
[----:B------:R-:W-:Y:S01]  /*91d0*/  FMUL.FTZ R22, R20, UR14 ;  /* 0x0000000e14167c20 */ /* 0x000fe20008410000 */
[----:B-1----:R-:W-:Y:S02]  /*91e0*/  LEA R20, P0, R18, UR18, 0x1 ;  /* 0x0000001212147c11 */ /* 0x002fe4000f8008ff */
[----:B------:R-:W-:Y:S02]  /*91f0*/  IADD3 R25, PT, PT, R19, R25, RZ ;  /* 0x0000001913197210 */ /* 0x000fe40007ffe0ff */
[----:B------:R-:W-:Y:S02]  /*9200*/  F2FP.BF16.F32.PACK_AB R19, R22, R43 ;  /* 0x0000002b1613723e */ /* 0x000fe400000010ff */
[----:B------:R-:W-:-:S05]  /*9210*/  LEA.HI.X R21, R18, UR19, R25, 0x1, P0 ;  /* 0x0000001312157c11 */ /* 0x000fca00080f0c19 */
[----:B------:R0:W-:Y:S02]  /*9220*/  STG.E desc[UR12][R20.64], R19 ;  /* 0x0000001314007986 */ /* 0x0001e4000c10190c */
.L_x_167:
[----:B------:R-:W-:Y:S05]  /*9230*/  BSYNC.RECONVERGENT B0 ;  /* 0x0000000000007941 */ /* 0x000fea0003800200 */
.L_x_166:
[C---:B0-----:R-:W-:Y:S02]  /*9240*/  PRMT R19, R40.reuse, 0x7632, R19 ;  /* 0x0000763228137816 */ /* 0x041fe40000000013 */
[----:B------:R-:W-:Y:S02]  /*9250*/  SHF.L.U32 R40, R40, 0x10, RZ ;  /* 0x0000001028287819 */ /* 0x000fe400000006ff */
[----:B------:R-:W-:Y:S02]  /*9260*/  SHF.L.U32 R19, R19, 0x10, RZ ;  /* 0x0000001013137819 */ /* 0x000fe400000006ff */
[C---:B------:R-:W-:Y:S01]  /*9270*/  IADD3 R21, PT, PT, R23.reuse, 0xc0, RZ ;  /* 0x000000c017157810 */ /* 0x040fe20007ffe0ff */
[----:B------:R-:W-:Y:S01]  /*9280*/  FADD.FTZ R40, R40, -UR11 ;  /* 0x8000000b28287e21 */ /* 0x000fe20008010000 */
[----:B------:R-:W-:Y:S01]  /*9290*/  IADD3 R25, PT, PT, R23, 0xe0, RZ ;  /* 0x000000e017197810 */ /* 0x000fe20007ffe0ff */
[----:B------:R-:W-:Y:S01]  /*92a0*/  FADD.FTZ R19, R19, -UR11 ;  /* 0x8000000b13137e21 */ /* 0x000fe20008010000 */
[----:B------:R-:W-:Y:S01]  /*92b0*/  ISETP.GE.U32.AND P0, PT, R21, UR6, PT ;  /* 0x0000000615007c0c */ /* 0x000fe2000bf06070 */
[----:B------:R-:W-:Y:S01]  /*92c0*/  FMUL.FTZ R27, R40, UR14 ;  /* 0x0000000e281b7c20 */ /* 0x000fe20008410000 */
[----:B------:R-:W-:Y:S01]  /*92d0*/  SHF.R.S32.HI R18, RZ, 0x1f, R21 ;  /* 0x0000001fff127819 */ /* 0x000fe20000011415 */
[----:B------:R-:W-:Y:S01]  /*92e0*/  FMUL.FTZ R45, R19, UR14 ;  /* 0x0000000e132d7c20 */ /* 0x000fe20008410000 */
[----:B------:R-:W-:Y:S01]  /*92f0*/  ISETP.GE.U32.AND P1, PT, R25, UR6, PT ;  /* 0x0000000619007c0c */ /* 0x000fe2000bf26070 */
[----:B------:R-:W-:Y:S01]  /*9300*/  FFMA.FTZ R43, R27, UR8, R24 ;  /* 0x000000081b2b7c23 */ /* 0x000fe20008010018 */
[----:B------:R-:W-:-:S02]  /*9310*/  ISETP.GE.AND.EX P0, PT, R18, UR7, PT, P0 ;  /* 0x0000000712007c0c */ /* 0x000fc4000bf06300 */
[C---:B------:R-:W-:Y:S02]  /*9320*/  PRMT R42, R38.reuse, 0x7632, R42 ;  /* 0x00007632262a7816 */ /* 0x040fe4000000002a */
[----:B------:R-:W-:Y:S02]  /*9330*/  SHF.L.U32 R40, R38, 0x10, RZ ;  /* 0x0000001026287819 */ /* 0x000fe400000006ff */
        /* <DEDUP_REMOVED lines=20> */
.L_x_168:
        /* <DEDUP_REMOVED lines=22> */
.L_x_170:
[----:B------:R-:W-:Y:S05]  /*95e0*/  BSYNC.RECONVERGENT B0 ;  /* 0x0000000000007941 */ /* 0x000fea0003800200 */
.L_x_169:
        /* <DEDUP_REMOVED lines=27> */
.L_x_171:
        /* <DEDUP_REMOVED lines=21> */
.L_x_173:
[----:B------:R-:W-:Y:S05]  /*98f0*/  BSYNC.RECONVERGENT B0 ;  /* 0x0000000000007941 */ /* 0x000fea0003800200 */
.L_x_172:
        /* <DEDUP_REMOVED lines=36> */
.L_x_174:
        /* <DEDUP_REMOVED lines=12> */
[----:B------:R-:W1:Y:S04]  /*9c00*/  LDCU.64 UR18, c[0x0][0x380] ;  /* 0x00007000ff1277ac */ /* 0x000e680008000a00 */
[----:B------:R-:W-:Y:S01]  /*9c10*/  F2FP.BF16.F32.PACK_AB R25, R25, R26 ;  /* 0x0000001a1919723e */ /* 0x000fe200000010ff */
[----:B0-----:R-:W-:Y:S01]  /*9c20*/  IMAD R20, R18, UR16, RZ ;  /* 0x0000001012147c24 */ /* 0x001fe2000f8e02ff */
[----:B------:R-:W-:-:S05]  /*9c30*/  MOV R18, R72 ;  /* 0x0000004800127202 */ /* 0x000fca0000000f00 */
[----:B------:R-:W-:-:S04]  /*9c40*/  IMAD.WIDE.U32 R18, R21, UR16, R18 ;  /* 0x0000001015127c25 */ /* 0x000fc8000f8e0012 */
[----:B------:R-:W-:Y:S01]  /*9c50*/  IMAD R21, R21, UR17, R20 ;  /* 0x0000001115157c24 */ /* 0x000fe2000f8e0214 */
[----:B-1----:R-:W-:-:S04]  /*9c60*/  LEA R20, P0, R18, UR18, 0x1 ;  /* 0x0000001212147c11 */ /* 0x002fc8000f8008ff */
[----:B------:R-:W-:-:S04]  /*9c70*/  IADD3 R21, PT, PT, R19, R21, RZ ;  /* 0x0000001513157210 */ /* 0x000fc80007ffe0ff */
[----:B------:R-:W-:-:S05]  /*9c80*/  LEA.HI.X R21, R18, UR19, R21, 0x1, P0 ;  /* 0x0000001312157c11 */ /* 0x000fca00080f0c15 */
[----:B------:R0:W-:Y:S02]  /*9c90*/  STG.E desc[UR12][R20.64], R25 ;  /* 0x0000001914007986 */ /* 0x0001e4000c10190c */
.L_x_176:
[----:B------:R-:W-:Y:S05]  /*9ca0*/  BSYNC.RECONVERGENT B0 ;  /* 0x0000000000007941 */ /* 0x000fea0003800200 */
.L_x_175:
[----:B------:R-:W-:Y:S01]  /*9cb0*/  PRMT R18, R33, 0x7632, R18 ;  /* 0x0000763221127816 */ /* 0x000fe20000000012 */
[----:B------:R-:W-:Y:S01]  /*9cc0*/  FMUL.FTZ R19, R38, UR14 ;  /* 0x0000000e26137c20 */ /* 0x000fe20008410000 */
[----:B------:R-:W-:Y:S01]  /*9cd0*/  FADD.FTZ R28, R28, -UR11 ;  /* 0x8000000b1c1c7e21 */ /* 0x000fe20008010000 */
[----:B------:R-:W-:Y:S02]  /*9ce0*/  ISETP.GE.AND.EX P1, PT, R27, UR7, PT, P1 ;  /* 0x000000071b007c0c */ /* 0x000fe4000bf26310 */
[----:B------:R-:W-:Y:S01]  /*9cf0*/  SHF.L.U32 R33, R33, 0x10, RZ ;  /* 0x0000001021217819 */ /* 0x000fe200000006ff */
[----:B------:R-:W-:Y:S01]  /*9d00*/  FFMA.FTZ R35, R19, UR8, R24 ;  /* 0x0000000813237c23 */ /* 0x000fe20008010018 */
[----:B------:R-:W-:Y:S01]  /*9d10*/  SHF.L.U32 R18, R18, 0x10, RZ ;  /* 0x0000001012127819 */ /* 0x000fe200000006ff */
[----:B------:R-:W-:Y:S01]  /*9d20*/  FMUL.FTZ R37, R28, UR14 ;  /* 0x0000000e1c257c20 */ /* 0x000fe20008410000 */
[----:B------:R-:W-:Y:S07]  /*9d30*/  BRA.U !UP0, `(.L_x_177) ;  /* 0x0000000108487547 */ /* 0x000fee000b800000 */
[----:B0-----:R-:W-:Y:S01]  /*9d40*/  FFMA.FTZ R20, R17, R37, R15 ;  /* 0x0000002511147223 */ /* 0x001fe2000001000f */
        /* <DEDUP_REMOVED lines=17> */
.L_x_177:
[----:B0-----:R-:W-:Y:S01]  /*9e60*/  FFMA.FTZ R20, R37, UR8, R24 ;  /* 0x0000000825147c23 */ /* 0x001fe20008010018 */
[----:B------:R-:W-:Y:S01]  /*9e70*/  BSSY.RECONVERGENT B0, `(.L_x_178) ;  /* 0x0000014000007945 */ /* 0x000fe20003800200 */
[----:B------:R-:W-:Y:S01]  /*9e80*/  FFMA.FTZ R35, R16, R33, -R35 ;  /* 0x0000002110237223 */ /* 0x000fe20000010823 */
[----:B------:R-:W-:Y:S01]  /*9e90*/  IADD3 R26, PT, PT, R23, 0x140, RZ ;  /* 0x00000140171a7810 */ /* 0x000fe20007ffe0ff */
[----:B------:R-:W-:Y:S01]  /*9ea0*/  FFMA.FTZ R20, R17, R18, -R20 ;  /* 0x0000001211147223 */ /* 0x000fe20000010814 */
[----:B------:R-:W-:Y:S01]  /*9eb0*/  IADD3 R25, PT, PT, R23, 0x160, RZ ;  /* 0x0000016017197810 */ /* 0x000fe20007ffe0ff */
        /* <DEDUP_REMOVED lines=15> */
.L_x_179:
[----:B------:R-:W-:Y:S05]  /*9fb0*/  BSYNC.RECONVERGENT B0 ;  /* 0x0000000000007941 */ /* 0x000fea0003800200 */
.L_x_178:
[----:B------:R-:W-:Y:S02]  /*9fc0*/  SHF.L.U32 R32, R32, 0x10, RZ ;  /* 0x0000001020207819 */ /* 0x000fe400000006ff */
[----:B------:R-:W-:Y:S02]  /*9fd0*/  SHF.L.U32 R66, R66, 0x10, RZ ;  /* 0x0000001042427819 */ /* 0x000fe400000006ff */
[----:B------:R-:W-:Y:S01]  /*9fe0*/  ISETP.GE.U32.AND P0, PT, R26, UR6, PT ;  /* 0x000000061a007c0c */ /* 0x000fe2000bf06070 */
[----:B------:R-:W-:Y:S01]  /*9ff0*/  FADD.FTZ R32, R32, -UR11 ;  /* 0x8000000b20207e21 */ /* 0x000fe20008010000 */
[----:B------:R-:W-:Y:S01]  /*a000*/  ISETP.GE.U32.AND P1, PT, R25, UR6, PT ;  /* 0x0000000619007c0c */ /* 0x000fe2000bf26070 */
[----:B------:R-:W-:Y:S01]  /*a010*/  FADD.FTZ R66, R66, -UR11 ;  /* 0x8000000b42427e21 */ /* 0x000fe20008010000 */
[----:B------:R-:W-:Y:S01]  /*a020*/  SHF.R.S32.HI R34, RZ, 0x1f, R26 ;  /* 0x0000001fff227819 */ /* 0x000fe2000001141a */
[----:B0-----:R-:W-:Y:S01]  /*a030*/  FMUL.FTZ R19, R32, UR14 ;  /* 0x0000000e20137c20 */ /* 0x001fe20008410000 */
[----:B------:R-:W-:Y:S01]  /*a040*/  SHF.R.S32.HI R18, RZ, 0x1f, R25 ;  /* 0x0000001fff127819 */ /* 0x000fe20000011419 */
[----:B------:R-:W-:Y:S01]  /*a050*/  FMUL.FTZ R33, R66, UR14 ;  /* 0x0000000e42217c20 */ /* 0x000fe20008410000 */
[----:B------:R-:W-:Y:S01]  /*a060*/  PRMT R20, R13, 0x7632, R20 ;  /* 0x000076320d147816 */ /* 0x000fe20000000014 */
[----:B------:R-:W-:Y:S01]  /*a070*/  FFMA.FTZ R31, R19, UR8, R24 ;  /* 0x00000008131f7c23 */ /* 0x000fe20008010018 */
[----:B------:R-:W-:-:S02]  /*a080*/  ISETP.GE.AND.EX P0, PT, R34, UR7, PT, P0 ;  /* 0x0000000722007c0c */ /* 0x000fc4000bf06300 */
[----:B------:R-:W-:Y:S02]  /*a090*/  ISETP.GE.AND.EX P1, PT, R18, UR7, PT, P1 ;  /* 0x0000000712007c0c */ /* 0x000fe4000bf26310 */
[----:B------:R-:W-:Y:S02]  /*a0a0*/  SHF.L.U32 R13, R13, 0x10, RZ ;  /* 0x000000100d0d7819 */ /* 0x000fe400000006ff */
        /* <DEDUP_REMOVED lines=21> */
.L_x_180:
        /* <DEDUP_REMOVED lines=10> */
[----:B------:R-:W-:Y:S01]  /*a2a0*/  MOV R21, R75 ;  /* 0x0000004b00157202 */ /* 0x000fe20000000f00 */
[----:B------:R-:W1:Y:S01]  /*a2b0*/  LDCU.64 UR18, c[0x0][0x380] ;  /* 0x00007000ff1277ac */ /* 0x000e620008000a00 */
[----:B------:R-:W-:-:S05]  /*a2c0*/  FMUL.FTZ R3, R3, UR14 ;  /* 0x0000000e03037c20 */ /* 0x000fca0008410000 */
        /* <DEDUP_REMOVED lines=8> */
.L_x_182:
[----:B------:R-:W-:Y:S05]  /*a350*/  BSYNC.RECONVERGENT B0 ;  /* 0x0000000000007941 */ /* 0x000fea0003800200 */
.L_x_181:
[----:B------:R-:W-:Y:S01]  /*a360*/  FMUL.FTZ R35, R35, UR14 ;  /* 0x0000000e23237c20 */ /* 0x000fe20008410000 */
[----:B------:R-:W-:Y:S01]  /*a370*/  FADD.FTZ R64, R64, -UR11 ;  /* 0x8000000b40407e21 */ /* 0x000fe20008010000 */
[----:B0-----:R-:W-:Y:S02]  /*a380*/  SHF.L.U32 R3, R4, 0x10, RZ ;  /* 0x0000001004037819 */ /* 0x001fe400000006ff */
        /* <DEDUP_REMOVED lines=22> */
.L_x_183:
[----:B------:R-:W-:Y:S01]  /*a4f0*/  FFMA.FTZ R20, R31, UR8, R24 ;  /* 0x000000081f147c23 */ /* 0x000fe20008010018 */
[----:B------:R-:W-:Y:S01]  /*a500*/  BSSY.RECONVERGENT B0, `(.L_x_184) ;  /* 0x0000014000007945 */ /* 0x000fe20003800200 */
[----:B------:R-:W-:Y:S01]  /*a510*/  FFMA.FTZ R29, R16, R3, -R29 ;  /* 0x00000003101d7223 */ /* 0x000fe2000001081d */
[----:B------:R-:W-:Y:S01]  /*a520*/  SHF.L.U32 R21, R5, 0x10, RZ ;  /* 0x0000001005157819 */ /* 0x000fe200000006ff */
        /* <DEDUP_REMOVED lines=12> */
[C---:B-1----:R-:W-:Y:S02]  /*a5f0*/  LEA R4, P0, R18.reuse, UR18, 0x1 ;  /* 0x0000001212047c11 */ /* 0x042fe4000f8008ff */
[----:B------:R-:W-:Y:S02]  /*a600*/  IADD3 R25, PT, PT, R19, R25, RZ ;  /* 0x0000001913197210 */ /* 0x000fe40007ffe0ff */
[----:B------:R-:W-:Y:S02]  /*a610*/  F2FP.BF16.F32.PACK_AB R3, R3, R20 ;  /* 0x000000140303723e */ /* 0x000fe400000010ff */
[----:B------:R-:W-:-:S05]  /*a620*/  LEA.HI.X R5, R18, UR19, R25, 0x1, P0 ;  /* 0x0000001312057c11 */ /* 0x000fca00080f0c19 */
[----:B------:R0:W-:Y:S02]  /*a630*/  STG.E desc[UR12][R4.64], R3 ;  /* 0x0000000304007986 */ /* 0x0001e4000c10190c */
.L_x_185:
[----:B------:R-:W-:Y:S05]  /*a640*/  BSYNC.RECONVERGENT B0 ;  /* 0x0000000000007941 */ /* 0x000fea0003800200 */
.L_x_184:
[----:B------:R-:W-:Y:S01]  /*a650*/  SHF.L.U32 R62, R62, 0x10, RZ ;  /* 0x000000103e3e7819 */ /* 0x000fe200000006ff */
[----:B------:R-:W-:Y:S01]  /*a660*/  FADD.FTZ R21, R21, -UR11 ;  /* 0x8000000b15157e21 */ /* 0x000fe20008010000 */
[C---:B0-----:R-:W-:Y:S02]  /*a670*/  IADD3 R4, PT, PT, R23.reuse, 0x1a0, RZ ;  /* 0x000001a017047810 */ /* 0x041fe40007ffe0ff */
[----:B------:R-:W-:Y:S01]  /*a680*/  IADD3 R3, PT, PT, R23, 0x1c0, RZ ;  /* 0x000001c017037810 */ /* 0x000fe20007ffe0ff */
[----:B------:R-:W-:Y:S01]  /*a690*/  FADD.FTZ R62, R62, -UR11 ;  /* 0x8000000b3e3e7e21 */ /* 0x000fe20008010000 */
[----:B------:R-:W-:Y:S01]  /*a6a0*/  ISETP.GE.U32.AND P0, PT, R13, UR6, PT ;  /* 0x000000060d007c0c */ /* 0x000fe2000bf06070 */
[----:B------:R-:W-:Y:S01]  /*a6b0*/  FMUL.FTZ R31, R21, UR14 ;  /* 0x0000000e151f7c20 */ /* 0x000fe20008410000 */
[----:B------:R-:W-:Y:S01]  /*a6c0*/  ISETP.GE.U32.AND P1, PT, R4, UR6, PT ;  /* 0x0000000604007c0c */ /* 0x000fe2000bf26070 */
[----:B------:R-:W-:Y:S01]  /*a6d0*/  FMUL.FTZ R33, R62, UR14 ;  /* 0x0000000e3e217c20 */ /* 0x000fe20008410000 */
[----:B------:R-:W-:-:S02]  /*a6e0*/  SHF.R.S32.HI R30, RZ, 0x1f, R13 ;  /* 0x0000001fff1e7819 */ /* 0x000fc4000001140d */
[----:B------:R-:W-:Y:S02]  /*a6f0*/  SHF.R.S32.HI R5, RZ, 0x1f, R4 ;  /* 0x0000001fff057819 */ /* 0x000fe40000011404 */
[----:B------:R-:W-:Y:S02]  /*a700*/  SHF.L.U32 R19, R6, 0x10, RZ ;  /* 0x0000001006137819 */ /* 0x000fe400000006ff */
[----:B------:R-:W-:Y:S02]  /*a710*/  ISETP.GE.U32.AND P2, PT, R3, UR6, PT ;  /* 0x0000000603007c0c */ /* 0x000fe4000bf46070 */
[----:B------:R-:W-:Y:S02]  /*a720*/  ISETP.GE.AND.EX P0, PT, R30, UR7, PT, P0 ;  /* 0x000000071e007c0c */ /* 0x000fe4000bf06300 */
[----:B------:R-:W-:Y:S02]  /*a730*/  ISETP.GE.AND.EX P1, PT, R5, UR7, PT, P1 ;  /* 0x0000000705007c0c */ /* 0x000fe4000bf26310 */
[----:B------:R-:W-:-:S02]  /*a740*/  SHF.L.U32 R6, R63, 0x10, RZ ;  /* 0x000000103f067819 */ /* 0x000fc400000006ff */
        /* <DEDUP_REMOVED lines=21> */
.L_x_186:
[--C-:B------:R-:W-:Y:S01]  /*a8a0*/  FFMA.FTZ R7, R31, UR8, R24.reuse ;  /* 0x000000081f077c23 */ /* 0x100fe20008010018 */
[----:B------:R-:W-:Y:S01]  /*a8b0*/  FADD.FTZ R32, R32, -UR11 ;  /* 0x8000000b20207e21 */ /* 0x000fe20008010000 */
[----:B------:R-:W-:Y:S01]  /*a8c0*/  FADD.FTZ R60, R60, -UR11 ;  /* 0x8000000b3c3c7e21 */ /* 0x000fe20008010000 */
[----:B------:R-:W-:Y:S01]  /*a8d0*/  FFMA.FTZ R18, R33, UR8, R24 ;  /* 0x0000000821127c23 */ /* 0x000fe20008010018 */
[----:B------:R-:W-:Y:S01]  /*a8e0*/  BSSY.RECONVERGENT B0, `(.L_x_187) ;  /* 0x0000014000007945 */ /* 0x000fe20003800200 */
[----:B------:R-:W-:Y:S01]  /*a8f0*/  FFMA.FTZ R20, R16, R19, -R7 ;  /* 0x0000001310147223 */ /* 0x000fe20000010807 */
[----:B------:R-:W-:Y:S01]  /*a900*/  FMUL.FTZ R25, R32, UR14 ;  /* 0x0000000e20197c20 */ /* 0x000fe20008410000 */
[----:B------:R-:W-:Y:S01]  /*a910*/  FMUL.FTZ R27, R60, UR14 ;  /* 0x0000000e3c1b7c20 */ /* 0x000fe20008410000 */
        /* <DEDUP_REMOVED lines=16> */
.L_x_188:
[----:B------:R-:W-:Y:S05]  /*aa20*/  BSYNC.RECONVERGENT B0 ;  /* 0x0000000000007941 */ /* 0x000fea0003800200 */
.L_x_187:
[----:B0-----:R-:W-:Y:S01]  /*aa30*/  SHF.L.U32 R7, R8, 0x10, RZ ;  /* 0x0000001008077819 */ /* 0x001fe200000006ff */
[--C-:B------:R-:W-:Y:S01]  /*aa40*/  FFMA.FTZ R29, R25, UR8, R24.reuse ;  /* 0x00000008191d7c23 */ /* 0x100fe20008010018 */
[----:B------:R-:W-:Y:S01]  /*aa50*/  FFMA.FTZ R28, R27, UR8, R24 ;  /* 0x000000081b1c7c23 */ /* 0x000fe20008010018 */
        /* <DEDUP_REMOVED lines=20> */
.L_x_189:
[----:B------:R-:W-:Y:S01]  /*aba0*/  BSSY.RECONVERGENT B0, `(.L_x_190) ;  /* 0x0000013000007945 */ /* 0x000fe20003800200 */
        /* <DEDUP_REMOVED lines=18> */
.L_x_191:
[----:B------:R-:W-:Y:S05]  /*acd0*/  BSYNC.RECONVERGENT B0 ;  /* 0x0000000000007941 */ /* 0x000fea0003800200 */
.L_x_190:
[----:B------:R-:W-:Y:S01]  /*ace0*/  SHF.L.U32 R58, R58, 0x10, RZ ;  /* 0x000000103a3a7819 */ /* 0x000fe200000006ff */
[----:B------:R-:W-:Y:S01]  /*acf0*/  FADD.FTZ R9, R9, -UR11 ;  /* 0x8000000b09097e21 */ /* 0x000fe20008010000 */
[----:B------:R-:W-:Y:S02]  /*ad00*/  SHF.R.S32.HI R20, RZ, 0x1f, R3 ;  /* 0x0000001fff147819 */ /* 0x000fe40000011403 */
[----:B0-----:R-:W-:Y:S01]  /*ad10*/  SHF.L.U32 R5, R10, 0x10, RZ ;  /* 0x000000100a057819 */ /* 0x001fe200000006ff */
[----:B------:R-:W-:Y:S01]  /*ad20*/  FMUL.FTZ R9, R9, UR14 ;  /* 0x0000000e09097c20 */ /* 0x000fe20008410000 */
[----:B------:R-:W-:Y:S01]  /*ad30*/  FADD.FTZ R58, R58, -UR11 ;  /* 0x8000000b3a3a7e21 */ /* 0x000fe20008010000 */
[----:B------:R-:W-:Y:S02]  /*ad40*/  ISETP.GE.AND.EX P2, PT, R20, UR7, PT, P2 ;  /* 0x0000000714007c0c */ /* 0x000fe4000bf46320 */
[----:B------:R-:W-:Y:S01]  /*ad50*/  SHF.L.U32 R4, R59, 0x10, RZ ;  /* 0x000000103b047819 */ /* 0x000fe200000006ff */
[----:B------:R-:W-:Y:S01]  /*ad60*/  FFMA.FTZ R21, R9, UR8, R24 ;  /* 0x0000000809157c23 */ /* 0x000fe20008010018 */
[----:B------:R-:W-:Y:S01]  /*ad70*/  SHF.L.U32 R22, R11, 0x10, RZ ;  /* 0x000000100b167819 */ /* 0x000fe200000006ff */
[----:B------:R-:W-:Y:S01]  /*ad80*/  FMUL.FTZ R25, R58, UR14 ;  /* 0x0000000e3a197c20 */ /* 0x000fe20008410000 */
        /* <DEDUP_REMOVED lines=20> */
.L_x_192:
[----:B------:R-:W-:Y:S01]  /*aed0*/  FFMA.FTZ R6, R25, UR8, R24 ;  /* 0x0000000819067c23 */ /* 0x000fe20008010018 */
[----:B------:R-:W-:Y:S01]  /*aee0*/  BSSY.RECONVERGENT B0, `(.L_x_193) ;  /* 0x0000015000007945 */ /* 0x000fe20003800200 */
[----:B------:R-:W-:Y:S01]  /*aef0*/  FFMA.FTZ R21, R16, R5, -R21 ;  /* 0x0000000510157223 */ /* 0x000fe20000010815 */
[----:B------:R-:W-:Y:S01]  /*af00*/  FADD.FTZ R22, R22, -UR11 ;  /* 0x8000000b16167e21 */ /* 0x000fe20008010000 */
[----:B------:R-:W-:Y:S01]  /*af10*/  FADD.FTZ R56, R56, -UR11 ;  /* 0x8000000b38387e21 */ /* 0x000fe20008010000 */
[----:B------:R-:W-:Y:S01]  /*af20*/  IADD3 R23, PT, PT, R23, 0x1e0, RZ ;  /* 0x000001e017177810 */ /* 0x000fe20007ffe0ff */
        /* <DEDUP_REMOVED lines=16> */
.L_x_194:
[----:B------:R-:W-:Y:S05]  /*b030*/  BSYNC.RECONVERGENT B0 ;  /* 0x0000000000007941 */ /* 0x000fea0003800200 */
.L_x_193:
[----:B0-----:R-:W-:Y:S01]  /*b040*/  FMUL.FTZ R5, R22, UR14 ;  /* 0x0000000e16057c20 */ /* 0x001fe20008410000 */
[----:B------:R-:W-:Y:S01]  /*b050*/  FMUL.FTZ R7, R56, UR14 ;  /* 0x0000000e38077c20 */ /* 0x000fe20008410000 */
[----:B------:R-:W-:Y:S02]  /*b060*/  SHF.L.U32 R3, R12, 0x10, RZ ;  /* 0x000000100c037819 */ /* 0x000fe400000006ff */
[--C-:B------:R-:W-:Y:S01]  /*b070*/  FFMA.FTZ R13, R5, UR8, R24.reuse ;  /* 0x00000008050d7c23 */ /* 0x100fe20008010018 */
[----:B------:R-:W-:Y:S01]  /*b080*/  ISETP.GE.U32.AND P0, PT, R23, UR6, PT ;  /* 0x0000000617007c0c */ /* 0x000fe2000bf06070 */
[----:B------:R-:W-:Y:S01]  /*b090*/  FFMA.FTZ R24, R7, UR8, R24 ;  /* 0x0000000807187c23 */ /* 0x000fe20008010018 */
[----:B------:R-:W-:Y:S02]  /*b0a0*/  SHF.R.S32.HI R12, RZ, 0x1f, R23 ;  /* 0x0000001fff0c7819 */ /* 0x000fe40000011417 */
        /* <DEDUP_REMOVED lines=20> */
.L_x_195:
[----:B------:R-:W-:Y:S01]  /*b1f0*/  ISETP.GE.AND.EX P0, PT, R12, UR7, PT, P0 ;  /* 0x000000070c007c0c */ /* 0x000fe2000bf06300 */
[----:B------:R-:W-:Y:S01]  /*b200*/  FFMA.FTZ R13, R16, R3, -R13 ;  /* 0x00000003100d7223 */ /* 0x000fe2000001080d */
[----:B------:R-:W-:Y:S01]  /*b210*/  FFMA.FTZ R24, R17, R4, -R24 ;  /* 0x0000000411187223 */ /* 0x000fe20000010818 */
[----:B------:R-:W-:Y:S02]  /*b220*/  BSSY.RECONVERGENT B0, `(.L_x_196) ;  /* 0x000000f000007945 */ /* 0x000fe40003800200 */
[----:B------:R-:W-:Y:S01]  /*b230*/  FMUL.FTZ R3, R13, UR14 ;  /* 0x0000000e0d037c20 */ /* 0x000fe20008410000 */
[----:B------:R-:W-:-:S07]  /*b240*/  FMUL.FTZ R24, R24, UR14 ;  /* 0x0000000e18187c20 */ /* 0x000fce0008410000 */
[----:B------:R-:W-:Y:S05]  /*b250*/  @P0 BRA `(.L_x_197) ;  /* 0x00000000002c0947 */ /* 0x000fea0003800000 */
[----:B------:R-:W0:Y:S01]  /*b260*/  LDCU.64 UR6, c[0x0][0x3f8] ;  /* 0x00007f00ff0677ac */ /* 0x000e220008000a00 */
[----:B------:R-:W-:Y:S02]  /*b270*/  MOV R73, R75 ;  /* 0x0000004b00497202 */ /* 0x000fe40000000f00 */
[----:B------:R-:W-:Y:S01]  /*b280*/  F2FP.BF16.F32.PACK_AB R3, R24, R3 ;  /* 0x000000031803723e */ /* 0x000fe200000010ff */
[----:B------:R-:W1:Y:S01]  /*b290*/  LDCU.64 UR8, c[0x0][0x380] ;  /* 0x00007000ff0877ac */ /* 0x000e620008000a00 */
[----:B0-----:R-:W-:Y:S02]  /*b2a0*/  IMAD R12, R12, UR6, RZ ;  /* 0x000000060c0c7c24 */ /* 0x001fe4000f8e02ff */
[----:B------:R-:W-:-:S04]  /*b2b0*/  IMAD.WIDE.U32 R72, R23, UR6, R72 ;  /* 0x0000000617487c25 */ /* 0x000fc8000f8e0048 */
[----:B------:R-:W-:Y:S01]  /*b2c0*/  IMAD R23, R23, UR7, R12 ;  /* 0x0000000717177c24 */ /* 0x000fe2000f8e020c */
[----:B-1----:R-:W-:-:S04]  /*b2d0*/  LEA R4, P0, R72, UR8, 0x1 ;  /* 0x0000000848047c11 */ /* 0x002fc8000f8008ff */
[----:B------:R-:W-:-:S04]  /*b2e0*/  IADD3 R23, PT, PT, R73, R23, RZ ;  /* 0x0000001749177210 */ /* 0x000fc80007ffe0ff */
[----:B------:R-:W-:-:S05]  /*b2f0*/  LEA.HI.X R5, R72, UR9, R23, 0x1, P0 ;  /* 0x0000000948057c11 */ /* 0x000fca00080f0c17 */
[----:B------:R0:W-:Y:S02]  /*b300*/  STG.E desc[UR12][R4.64], R3 ;  /* 0x0000000304007986 */ /* 0x0001e4000c10190c */
.L_x_197:
[----:B------:R-:W-:Y:S05]  /*b310*/  BSYNC.RECONVERGENT B0 ;  /* 0x0000000000007941 */ /* 0x000fea0003800200 */
.L_x_196:
[----:B------:R-:W1:Y:S01]  /*b320*/  LDCU UR6, c[0x0][0x374] ;  /* 0x00006e80ff0677ac */ /* 0x000e620008000800 */
[----:B------:R-:W2:Y:S01]  /*b330*/  LDCU UR7, c[0x0][0x410] ;  /* 0x00008200ff0777ac */ /* 0x000ea20008000800 */
[----:B------:R-:W2:Y:S01]  /*b340*/  LDCU UR8, c[0x0][0x3e0] ;  /* 0x00007c00ff0877ac */ /* 0x000ea20008000800 */
[----:B------:R-:W-:Y:S02]  /*b350*/  UIADD3 UR4, UPT, UPT, UR4, 0x1, URZ ;  /* 0x0000000104047890 */ /* 0x000fe4000fffe0ff */
[----:B-1----:R-:W-:Y:S02]  /*b360*/  UIADD3 UR5, UPT, UPT, UR6, UR5, URZ ;  /* 0x0000000506057290 */ /* 0x002fe4000fffe0ff */
[----:B--2---:R-:W-:-:S04]  /*b370*/  UIMAD UR7, UR7, UR8, URZ ;  /* 0x00000008070772a4 */ /* 0x004fc8000f8e02ff */
[----:B------:R-:W-:-:S09]  /*b380*/  UISETP.GE.AND UP0, UPT, UR5, UR7, UPT ;  /* 0x000000070500728c */ /* 0x000fd2000bf06270 */
[----:B------:R-:W-:Y:S05]  /*b390*/  BRA.U !UP0, `(.L_x_198) ;  /* 0xffffff4d086c7547 */ /* 0x000fea000b83ffff */
.L_x_131:
[----:B0-----:R-:W0:Y:S01]  /*b3a0*/  LDC R4, c[0x0][0x370] ;  /* 0x0000dc00ff047b82 */ /* 0x001e220000000800 */
[----:B------:R-:W-:Y:S01]  /*b3b0*/  ISETP.NE.AND P1, PT, R55, RZ, PT ;  /* 0x000000ff3700720c */ /* 0x000fe20003f25270 */
[----:B------:R-:W-:Y:S06]  /*b3c0*/  BSSY.RECONVERGENT B0, `(.L_x_199) ;  /* 0x000000d000007945 */ /* 0x000fec0003800200 */
[----:B------:R-:W1:Y:S08]  /*b3d0*/  LDC R7, c[0x0][0x374] ;  /* 0x0000dd00ff077b82 */ /* 0x000e700000000800 */
[----:B------:R-:W2:Y:S01]  /*b3e0*/  LDC.64 R2, c[0x0][0x3c8] ;  /* 0x0000f200ff027b82 */ /* 0x000ea20000000a00 */
[----:B0-----:R-:W-:-:S02]  /*b3f0*/  ISETP.NE.AND P0, PT, R4, 0x1, PT ;  /* 0x000000010400780c */ /* 0x001fc40003f05270 */
[----:B-1----:R-:W-:-:S04]  /*b400*/  SHF.L.U32 R0, R7, 0x1, RZ ;  /* 0x0000000107007819 */ /* 0x002fc800000006ff */
[----:B------:R-:W-:-:S05]  /*b410*/  SEL R5, R0, RZ, P0 ;  /* 0x000000ff00057207 */ /* 0x000fca0000000000 */
[----:B--2---:R-:W-:Y:S01]  /*b420*/  IMAD.WIDE.U32 R2, R5, 0x4, R2 ;  /* 0x0000000405027825 */ /* 0x004fe200078e0002 */
[----:B------:R-:W-:Y:S06]  /*b430*/  @P1 BRA `(.L_x_200) ;  /* 0x0000000000141947 */ /* 0x000fec0003800000 */
[----:B------:R-:W-:Y:S01]  /*b440*/  HFMA2 R5, -RZ, RZ, 0, 5.9604644775390625e-08 ;  /* 0x00000001ff057431 */ /* 0x000fe200000001ff */
[----:B------:R-:W-:Y:S06]  /*b450*/  MEMBAR.ALL.GPU ;  /* 0x0000000000007992 */ /* 0x000fec000000a000 */
[----:B------:R-:W-:-:S00]  /*b460*/  ERRBAR ;  /* 0x00000000000079ab */ /* 0x000fc00000000000 */
[----:B------:R-:W-:Y:S06]  /*b470*/  CGAERRBAR ;  /* 0x00000000000075ab */ /* 0x000fec0000000000 */
[----:B------:R0:W-:Y:S02]  /*b480*/  REDG.E.ADD.S32.STRONG.GPU desc[UR12][R2.64], R5 ;  /* 0x000000050200798e */ /* 0x0001e4000c12e30c */
.L_x_200:
[----:B------:R-:W-:Y:S05]  /*b490*/  BSYNC.RECONVERGENT B0 ;  /* 0x0000000000007941 */ /* 0x000fea0003800200 */
.L_x_199:
        /* <DEDUP_REMOVED lines=11> */
.L_x_202:
[----:B------:R-:W2:Y:S04]  /*b550*/  LDG.E.STRONG.GPU R5, desc[UR12][R2.64] ;  /* 0x0000000c02057981 */ /* 0x000ea8000c1ef900 */
[----:B--2---:R-:W-:Y:S01]  /*b560*/  CCTL.IVALL ;  /* 0x00000000ff00798f */ /* 0x004fe20002000000 */
[----:B------:R-:W-:Y:S05]  /*b570*/  YIELD ;  /* 0x0000000000007946 */ /* 0x000fea0003800000 */
[----:B------:R-:W-:-:S13]  /*b580*/  ISETP.NE.AND P0, PT, R5, R0, PT ;  /* 0x000000000500720c */ /* 0x000fda0003f05270 */
[----:B------:R-:W-:Y:S05]  /*b590*/  @P0 BRA `(.L_x_202) ;  /* 0xfffffffc00ec0947 */ /* 0x000fea000383ffff */
.L_x_201:
        /* <DEDUP_REMOVED lines=33> */
[----:B------:R-:W-:Y:S01]  /*b7b0*/  IMAD.WIDE.U32 R8, R6, 0x3, RZ ;  /* 0x0000000306087825 */ /* 0x000fe200078e00ff */
[----:B------:R-:W-:-:S03]  /*b7c0*/  LEA R11, R7, R7, 0x1 ;  /* 0x00000007070b7211 */ /* 0x000fc600078e08ff */
[----:B------:R-:W-:Y:S01]  /*b7d0*/  IMAD.WIDE.U32.X R4, R15, 0xc30c30c, R12, P0 ;  /* 0x0c30c30c0f047825 */ /* 0x000fe200000e040c */
[----:B------:R-:W-:Y:S02]  /*b7e0*/  IADD3 R11, PT, PT, R9, R11, RZ ;  /* 0x0000000b090b7210 */ /* 0x000fe40007ffe0ff */
[----:B------:R-:W-:Y:S02]  /*b7f0*/  IADD3 R14, P0, PT, R14, R4, RZ ;  /* 0x000000040e0e7210 */ /* 0x000fe40007f1e0ff */
[----:B------:R-:W-:Y:S02]  /*b800*/  LEA.HI R28, P2, R11, R8, RZ, 0x1 ;  /* 0x000000080b1c7211 */ /* 0x000fe400078508ff */
[----:B------:R-:W-:Y:S02]  /*b810*/  LOP3.LUT R2, R14, 0x3, RZ, 0xc0, !PT ;  /* 0x000000030e027812 */ /* 0x000fe400078ec0ff */
[----:B------:R-:W-:Y:S02]  /*b820*/  IADD3.X R4, PT, PT, RZ, R5, RZ, P0, !PT ;  /* 0x00000005ff047210 */ /* 0x000fe400007fe4ff */
[----:B------:R-:W-:-:S02]  /*b830*/  ISETP.NE.U32.AND P1, PT, R2, 0x3, PT ;  /* 0x000000030200780c */ /* 0x000fc40003f25070 */
[----:B------:R-:W-:Y:S02]  /*b840*/  ISETP.GE.U32.AND P0, PT, R14, 0x3, PT ;  /* 0x000000030e00780c */ /* 0x000fe40003f06070 */
[----:B------:R-:W-:Y:S02]  /*b850*/  ISETP.NE.AND.EX P1, PT, RZ, RZ, PT, P1 ;  /* 0x000000ffff00720c */ /* 0x000fe40003f25310 */
[----:B------:R-:W-:Y:S02]  /*b860*/  IADD3.X R11, PT, PT, RZ, R11, RZ, P2, !PT ;  /* 0x0000000bff0b7210 */ /* 0x000fe400017fe4ff */
[----:B------:R-:W-:Y:S02]  /*b870*/  ISETP.GE.U32.AND.EX P0, PT, R4, RZ, PT, P0 ;  /* 0x000000ff0400720c */ /* 0x000fe40003f06100 */
[--C-:B------:R-:W-:Y:S02]  /*b880*/  SHF.R.S64 R28, R28, 0x1, R11.reuse ;  /* 0x000000011c1c7819 */ /* 0x100fe4000000100b */
[----:B------:R-:W-:-:S05]  /*b890*/  SHF.R.S32.HI R35, RZ, 0x1, R11 ;  /* 0x00000001ff237819 */ /* 0x000fca000001140b */
[----:B------:R-:W-:Y:S05]  /*b8a0*/  @!P1 BRA `(.L_x_204) ;  /* 0x0000000000dc9947 */ /* 0x000fea0003800000 */
[----:B------:R-:W0:Y:S01]  /*b8b0*/  LDCU.64 UR4, c[0x0][0x3d8] ;  /* 0x00007b00ff0477ac */ /* 0x000e220008000a00 */
[----:B------:R-:W-:Y:S02]  /*b8c0*/  IADD3 R9, PT, PT, R14, 0x1, RZ ;  /* 0x000000010e097810 */ /* 0x000fe40007ffe0ff */
[----:B------:R-:W-:Y:S01]  /*b8d0*/  MOV R4, R55 ;  /* 0x0000003700047202 */ /* 0x000fe20000000f00 */
[----:B------:R-:W1:Y:S01]  /*b8e0*/  LDCU.64 UR6, c[0x0][0x390] ;  /* 0x00007200ff0677ac */ /* 0x000e620008000a00 */
[----:B------:R-:W-:Y:S02]  /*b8f0*/  LOP3.LUT R9, R9, 0x3, RZ, 0xc0, !PT ;  /* 0x0000000309097812 */ /* 0x000fe400078ec0ff */
[----:B------:R-:W-:Y:S01]  /*b900*/  MOV R5, R10 ;  /* 0x0000000a00057202 */ /* 0x000fe20000000f00 */
[----:B------:R-:W2:Y:S01]  /*b910*/  LDCU.64 UR8, c[0x0][0x388] ;  /* 0x00007100ff0877ac */ /* 0x000ea20008000a00 */
[C---:B------:R-:W-:Y:S02]  /*b920*/  SHF.L.U32 R22, R55.reuse, 0x3, RZ ;  /* 0x0000000337167819 */ /* 0x040fe400000006ff */
[----:B------:R-:W-:Y:S01]  /*b930*/  SHF.L.U64.HI R23, R55, 0x3, R10 ;  /* 0x0000000337177819 */ /* 0x000fe2000001020a */
        /* <DEDUP_REMOVED lines=17> */
.L_x_205:
        /* <DEDUP_REMOVED lines=29> */
.L_x_204:
[----:B------:R-:W-:Y:S05]  /*bc20*/  BSYNC.RECONVERGENT B0 ;  /* 0x0000000000007941 */ /* 0x000fea0003800200 */
.L_x_203:
[----:B------:R-:W-:Y:S05]  /*bc30*/  @!P0 EXIT ;  /* 0x000000000000894d */ /* 0x000fea0003800000 */
[C---:B------:R-:W-:Y:S01]  /*bc40*/  SHF.L.U64.HI R2, R6.reuse, 0x2, R7 ;  /* 0x0000000206027819 */ /* 0x040fe20000010207 */
[----:B------:R-:W1:Y:S01]  /*bc50*/  LDCU.64 UR4, c[0x0][0x3d8] ;  /* 0x00007b00ff0477ac */ /* 0x000e620008000a00 */
[----:B------:R-:W-:Y:S02]  /*bc60*/  SHF.L.U32 R6, R6, 0x2, RZ ;  /* 0x0000000206067819 */ /* 0x000fe400000006ff */
[C---:B------:R-:W-:Y:S01]  /*bc70*/  SHF.L.U64.HI R7, R28.reuse, 0x2, R35 ;  /* 0x000000021c077819 */ /* 0x040fe20000010223 */
[----:B------:R-:W2:Y:S01]  /*bc80*/  LDCU.64 UR6, c[0x0][0x388] ;  /* 0x00007100ff0677ac */ /* 0x000ea20008000a00 */
[----:B0-----:R-:W-:Y:S02]  /*bc90*/  SHF.L.U32 R8, R28, 0x2, RZ ;  /* 0x000000021c087819 */ /* 0x001fe400000006ff */
[C---:B------:R-:W-:Y:S01]  /*bca0*/  SHF.L.U64.HI R4, R0.reuse, 0x2, R3 ;  /* 0x0000000200047819 */ /* 0x040fe20000010203 */
[----:B------:R-:W0:Y:S01]  /*bcb0*/  LDCU.64 UR8, c[0x0][0x390] ;  /* 0x00007200ff0877ac */ /* 0x000e220008000a00 */
[----:B------:R-:W-:-:S07]  /*bcc0*/  SHF.L.U32 R5, R0, 0x2, RZ ;  /* 0x0000000200057819 */ /* 0x000fce00000006ff */
.L_x_206:
        /* <DEDUP_REMOVED lines=18> */
[C---:B--2---:R-:W-:Y:S02]  /*bdf0*/  IADD3 R20, P0, PT, R22.reuse, UR6, RZ ;  /* 0x0000000616147c10 */ /* 0x044fe4000ff1e0ff */
[----:B------:R-:W-:Y:S02]  /*be00*/  LOP3.LUT R10, R35, 0x3, RZ, 0xc0, !PT ;  /* 0x00000003230a7812 */ /* 0x000fe400078ec0ff */
[----:B0-----:R-:W-:Y:S02]  /*be10*/  IADD3 R22, P1, PT, R22, UR8, RZ ;  /* 0x0000000816167c10 */ /* 0x001fe4000ff3e0ff */
[----:B------:R-:W-:Y:S02]  /*be20*/  LOP3.LUT R9, R9, 0x3, RZ, 0xc0, !PT ;  /* 0x0000000309097812 */ /* 0x000fe400078ec0ff */
[----:B------:R-:W-:Y:S02]  /*be30*/  IADD3 R24, P2, PT, R24, UR4, RZ ;  /* 0x0000000418187c10 */ /* 0x000fe4000ff5e0ff */
        /* <DEDUP_REMOVED lines=43> */
[----:B------:R-:W-:-:S04]  /*c0f0*/  IADD3 R9, P0, PT, R34, 0x3f00, RZ ;  /* 0x00003f0022097810 */ /* 0x000fc80007f1e0ff */
[----:B--2---:R-:W-:Y:S02]  /*c100*/  IADD3.X R32, PT, PT, RZ, R35, RZ, P0, !PT ;  /* 0x00000023ff207210 */ /* 0x004fe400007fe4ff */
        /* <DEDUP_REMOVED lines=14> */
.L_x_207:
        /* <DEDUP_REMOVED lines=9> */
.L_x_3413:


//--------------------- .text._Z35group_norm_nhwc_bwd_one_pass_kernelI11Bf16IOBf16WLi64ELi42ELi672EEv26Group_norm_nhwc_bwd_params --------------------------
	.section	.text._Z35group_norm_nhwc_bwd_one_pass_kernelI11Bf16IOBf16WLi64ELi42ELi672EEv26Group_norm_nhwc_bwd_params,"ax",@progbits
	.align	128
        .global         _Z35group_norm_nhwc_bwd_one_pass_kernelI11Bf16IOBf16WLi64ELi42ELi672EEv26Group_norm_nhwc_bwd_params
        .type           _Z35group_norm_nhwc_bwd_one_pass_kernelI11Bf16IOBf16WLi64ELi42ELi672EEv26Group_norm_nhwc_bwd_params,@function
        .size           _Z35group_norm_nhwc_bwd_one_pass_kernelI11Bf16IOBf16WLi64ELi42ELi672EEv26Group_norm_nhwc_bwd_params,(.L_x_3414 - _Z35group_norm_nhwc_bwd_one_pass_kernelI11Bf16IOBf16WLi64ELi42ELi672EEv26Group_norm_nhwc_bwd_params)
        .other          _Z35group_norm_nhwc_bwd_one_pass_kernelI11Bf16IOBf16WLi64ELi42ELi672EEv26Group_norm_nhwc_bwd_params,@"STO_CUDA_ENTRY STV_DEFAULT"
_Z35group_norm_nhwc_bwd_one_pass_kernelI11Bf16IOBf16WLi64ELi42ELi672EEv26Group_norm_nhwc_bwd_params:
.text._Z35group_norm_nhwc_bwd_one_pass_kernelI11Bf16IOBf16WLi64ELi42ELi672EEv26Group_norm_nhwc_bwd_params:
        /* <DEDUP_REMOVED lines=11> */
[----:B------:R-:W0:Y:S01]  /*00b0*/  LDC R5, c[0x0][0x374] ;  /* 0x0000dd00ff057b82 */ /* 0x000e220000000800 */
[----:B------:R-:W-:Y:S01]  /*00c0*/  HFMA2 R29, -RZ, RZ, 0, 0 ;  /* 0x00000000ff1d7431 */ /* 0x000fe200000001ff */
[----:B------:R-:W-:Y:S02]  /*00d0*/  MOV R28, R20 ;  /* 0x00000014001c7202 */ /* 0x000fe40000000f00 */
[----:B------:R-:W-:-:S05]  /*00e0*/  IMAD R0, R0, 0xc31, RZ ;  /* 0x00000c3100007824 */ /* 0x000fca00078e02ff */
[----:B------:R-:W-:-:S04]  /*00f0*/  SHF.R.U32.HI R0, RZ, 0x10, R0 ;  /* 0x00000010ff007819 */ /* 0x000fc80000011600 */
[----:B------:R-:W-:Y:S02]  /*0100*/  PRMT R2, R0, 0x9910, RZ ;  /* 0x0000991000027816 */ /* 0x000fe400000000ff */
[----:B------:R-:W1:Y:S03]  /*0110*/  S2R R0, SR_LANEID ;  /* 0x0000000000007919 */ /* 0x000e660000000000 */
[----:B------:R-:W-:-:S05]  /*0120*/  IMAD R2, R2, 0x15, RZ ;  /* 0x0000001502027824 */ /* 0x000fca00078e02ff */
[----:B------:R-:W-:-:S04]  /*0130*/  IADD3 R2, PT, PT, RZ, -R2, RZ ;  /* 0x80000002ff027210 */ /* 0x000fc80007ffe0ff */
[----:B------:R-:W-:-:S04]  /*0140*/  PRMT R2, R2, 0x7710, RZ ;  /* 0x0000771002027816 */ /* 0x000fc800000000ff */
[----:B------:R-:W-:-:S04]  /*0150*/  IADD3 R2, PT, PT, R2, R21, RZ ;  /* 0x0000001502027210 */ /* 0x000fc80007ffe0ff */
[----:B------:R-:W-:-:S04]  /*0160*/  SHF.L.U32 R2, R2, 0x1, RZ ;  /* 0x0000000102027819 */ /* 0x000fc800000006ff */
[----:B------:R-:W-:-:S07]  /*0170*/  LOP3.LUT R2, R2, 0xffff, RZ, 0xc0, !PT ;  /* 0x0000ffff02027812 */ /* 0x000fce00078ec0ff */
.L_x_233:
[----:B-1----:R-:W2:Y:S01]  /*0180*/  LDC R3, c[0x0][0x410] ;  /* 0x00010400ff037b82 */ /* 0x002ea20000000800 */
[----:B------:R-:W-:Y:S01]  /*0190*/  IABS R10, R28 ;  /* 0x0000001c000a7213 */ /* 0x000fe20000000000 */
[----:B------:R-:W3:Y:S01]  /*01a0*/  LDCU.128 UR4, c[0x0][0x400] ;  /* 0x00008000ff0477ac */ /* 0x000ee20008000c00 */
[C---:B------:R-:W-:Y:S01]  /*01b0*/  ISETP.GE.AND P1, PT, R28.reuse, RZ, PT ;  /* 0x000000ff1c00720c */ /* 0x040fe20003f26270 */
[----:B------:R-:W4:Y:S01]  /*01c0*/  LDCU.U8 UR9, c[0x0][0x414] ;  /* 0x00008280ff0977ac */ /* 0x000f220008000000 */
[-C--:B--2---:R-:W-:Y:S02]  /*01d0*/  IABS R13, R3.reuse ;  /* 0x00000003000d7213 */ /* 0x084fe40000000000 */
[----:B------:R-:W-:Y:S02]  /*01e0*/  LOP3.LUT R14, R28, R3, RZ, 0x3c, !PT ;  /* 0x000000031c0e7212 */ /* 0x000fe400078e3cff */
[----:B------:R-:W2:Y:S02]  /*01f0*/  I2F.RP R4, R13 ;  /* 0x0000000d00047306 */ /* 0x000ea40000209400 */
[----:B------:R-:W-:-:S06]  /*0200*/  ISETP.GE.AND P2, PT, R14, RZ, PT ;  /* 0x000000ff0e00720c */ /* 0x000fcc0003f46270 */
[----:B--2---:R-:W2:Y:S02]  /*0210*/  MUFU.RCP R4, R4 ;  /* 0x0000000400047308 */ /* 0x004ea40000001000 */
[----:B--2---:R-:W-:-:S06]  /*0220*/  IADD3 R6, PT, PT, R4, 0xffffffe, RZ ;  /* 0x0ffffffe04067810 */ /* 0x004fcc0007ffe0ff */
[----:B------:R2:W5:Y:S02]  /*0230*/  F2I.FTZ.U32.TRUNC.NTZ R7, R6 ;  /* 0x0000000600077305 */ /* 0x000564000021f000 */
[----:B--2---:R-:W-:Y:S02]  /*0240*/  MOV R6, RZ ;  /* 0x000000ff00067202 */ /* 0x004fe40000000f00 */
[----:B0----5:R-:W-:-:S05]  /*0250*/  IADD3 R8, PT, PT, RZ, -R7, RZ ;  /* 0x80000007ff087210 */ /* 0x021fca0007ffe0ff */
[----:B------:R-:W-:-:S04]  /*0260*/  IMAD R9, R8, R13, RZ ;  /* 0x0000000d08097224 */ /* 0x000fc800078e02ff */
[----:B------:R-:W-:Y:S02]  /*0270*/  IMAD.HI.U32 R7, R7, R9, R6 ;  /* 0x0000000907077227 */ /* 0x000fe400078e0006 */
[----:B------:R-:W2:Y:S04]  /*0280*/  LDC.64 R8, c[0x0][0x3b8] ;  /* 0x0000ee00ff087b82 */ /* 0x000ea80000000a00 */
[----:B------:R-:W-:-:S04]  /*0290*/  IMAD.HI.U32 R12, R7, R10, RZ ;  /* 0x0000000a070c7227 */ /* 0x000fc800078e00ff */
[----:B------:R-:W5:Y:S01]  /*02a0*/  LDC R7, c[0x0][0x41c] ;  /* 0x00010700ff077b82 */ /* 0x000f620000000800 */
[----:B------:R-:W-:-:S05]  /*02b0*/  IADD3 R4, PT, PT, -R12, RZ, RZ ;  /* 0x000000ff0c047210 */ /* 0x000fca0007ffe1ff */
[----:B------:R-:W-:Y:S01]  /*02c0*/  IMAD R6, R13, R4, R10 ;  /* 0x000000040d067224 */ /* 0x000fe200078e020a */
[----:B------:R-:W-:-:S04]  /*02d0*/  LOP3.LUT R4, R21, 0xffff, RZ, 0xc0, !PT ;  /* 0x0000ffff15047812 */ /* 0x000fc800078ec0ff */
[----:B------:R-:W-:Y:S01]  /*02e0*/  ISETP.GT.U32.AND P3, PT, R13, R6, PT ;  /* 0x000000060d00720c */ /* 0x000fe20003f64070 */
[----:B------:R-:W-:Y:S02]  /*02f0*/  IMAD R4, R4, 0xc31, RZ ;  /* 0x00000c3104047824 */ /* 0x000fe400078e02ff */
[----:B--2---:R-:W-:-:S03]  /*0300*/  IMAD.WIDE R10, R28, 0x8, R8 ;  /* 0x000000081c0a7825 */ /* 0x004fc600078e0208 */
[----:B------:R-:W-:-:S03]  /*0310*/  SHF.R.U32.HI R4, RZ, 0x10, R4 ;  /* 0x00000010ff047819 */ /* 0x000fc60000011604 */
[----:B------:R-:W2:Y:S02]  /*0320*/  LDG.E.64 R10, desc[UR12][R10.64] ;  /* 0x0000000c0a0a7981 */ /* 0x000ea4000c1e1b00 */
[----:B-----5:R-:W-:Y:S02]  /*0330*/  IMAD R7, R7, UR8, R4 ;  /* 0x0000000807077c24 */ /* 0x020fe4000f8e0204 */
[----:B------:R-:W-:-:S03]  /*0340*/  @!P3 IADD3 R6, PT, PT, R6, -R13, RZ ;  /* 0x8000000d0606b210 */ /* 0x000fc60007ffe0ff */
[----:B---3--:R-:W-:Y:S02]  /*0350*/  ISETP.GE.U32.AND P0, PT, R7, UR4, PT ;  /* 0x0000000407007c0c */ /* 0x008fe4000bf06070 */
[----:B------:R-:W-:Y:S02]  /*0360*/  SHF.R.S32.HI R9, RZ, 0x1f, R7 ;  /* 0x0000001fff097819 */ /* 0x000fe40000011407 */
[CC--:B------:R-:W-:Y:S02]  /*0370*/  ISETP.GE.U32.AND P4, PT, R6.reuse, R13.reuse, PT ;  /* 0x0000000d0600720c */ /* 0x0c0fe40003f86070 */
[----:B------:R-:W-:Y:S02]  /*0380*/  ISETP.GT.U32.AND P5, PT, R13, R6, PT ;  /* 0x000000060d00720c */ /* 0x000fe40003fa4070 */
[----:B------:R-:W-:Y:S02]  /*0390*/  IADD3 R13, PT, PT, R6, -R13, RZ ;  /* 0x8000000d060d7210 */ /* 0x000fe40007ffe0ff */
[----:B------:R-:W-:-:S02]  /*03a0*/  ISETP.GE.AND.EX P0, PT, R9, UR5, PT, P0 ;  /* 0x0000000509007c0c */ /* 0x000fc4000bf06300 */
[----:B------:R-:W-:Y:S02]  /*03b0*/  SEL R6, R13, R6, !P5 ;  /* 0x000000060d067207 */ /* 0x000fe40006800000 */
[----:B------:R-:W-:Y:S02]  /*03c0*/  IADD3 R26, PT, PT, R7, 0x20, RZ ;  /* 0x00000020071a7810 */ /* 0x000fe40007ffe0ff */
[----:B------:R-:W-:Y:S02]  /*03d0*/  @!P3 IADD3 R12, PT, PT, R12, 0x1, RZ ;  /* 0x000000010c0cb810 */ /* 0x000fe40007ffe0ff */
[----:B------:R-:W-:Y:S02]  /*03e0*/  ISETP.NE.AND P3, PT, R3, RZ, PT ;  /* 0x000000ff0300720c */ /* 0x000fe40003f65270 */
[----:B------:R-:W-:Y:S02]  /*03f0*/  LOP3.LUT R13, RZ, R3, RZ, 0x33, !PT ;  /* 0x00000003ff0d7212 */ /* 0x000fe400078e33ff */
[----:B------:R-:W-:Y:S01]  /*0400*/  @!P1 IADD3 R6, PT, PT, -R6, RZ, RZ ;  /* 0x000000ff06069210 */ /* 0x000fe20007ffe1ff */
[----:B------:R-:W3:Y:S01]  /*0410*/  @!P0 LDC.64 R14, c[0x0][0x3f8] ;  /* 0x0000fe00ff0e8b82 */ /* 0x000ee20000000a00 */
[----:B------:R-:W-:-:S02]  /*0420*/  ISETP.GE.U32.AND P1, PT, R26, UR4, PT ;  /* 0x000000041a007c0c */ /* 0x000fc4000bf26070 */
[----:B------:R-:W-:Y:S02]  /*0430*/  SHF.R.S32.HI R3, RZ, 0x1f, R26 ;  /* 0x0000001fff037819 */ /* 0x000fe4000001141a */
[----:B------:R-:W-:Y:S02]  /*0440*/  @P4 IADD3 R12, PT, PT, R12, 0x1, RZ ;  /* 0x000000010c0c4810 */ /* 0x000fe40007ffe0ff */
[----:B------:R-:W-:Y:S01]  /*0450*/  SEL R30, R13, R6, !P3 ;  /* 0x000000060d1e7207 */ /* 0x000fe20005800000 */
[----:B------:R-:W5:Y:S01]  /*0460*/  @!P0 LDC.64 R22, c[0x0][0x3a0] ;  /* 0x0000e800ff168b82 */ /* 0x000f620000000a00 */
[----:B------:R-:W-:Y:S02]  /*0470*/  ISETP.GE.AND.EX P1, PT, R3, UR5, PT, P1 ;  /* 0x0000000503007c0c */ /* 0x000fe4000bf26310 */
[----:B------:R-:W-:Y:S01]  /*0480*/  @!P2 IADD3 R12, PT, PT, -R12, RZ, RZ ;  /* 0x000000ff0c0ca210 */ /* 0x000fe20007ffe1ff */
[----:B------:R-:W-:-:S03]  /*0490*/  IMAD R17, R30, 0x2a, RZ ;  /* 0x0000002a1e117824 */ /* 0x000fc600078e02ff */
[----:B------:R-:W-:Y:S02]  /*04a0*/  SEL R13, R13, R12, !P3 ;  /* 0x0000000c0d0d7207 */ /* 0x000fe40005800000 */
[C---:B------:R-:W-:Y:S02]  /*04b0*/  IADD3 R32, P2, PT, R17.reuse, R2, RZ ;  /* 0x0000000211207210 */ /* 0x040fe40007f5e0ff */
[----:B------:R-:W-:Y:S02]  /*04c0*/  SHF.R.S32.HI R2, RZ, 0x1f, R13 ;  /* 0x0000001fff027819 */ /* 0x000fe4000001140d */
[----:B------:R-:W-:Y:S01]  /*04d0*/  LEA.HI.X.SX32 R33, R17, RZ, 0x1, P2 ;  /* 0x000000ff11217211 */ /* 0x000fe200010f0eff */
[----:B------:R-:W1:Y:S02]  /*04e0*/  @!P1 LDC.64 R18, c[0x0][0x3f8] ;  /* 0x0000fe00ff129b82 */ /* 0x000e640000000a00 */
[----:B------:R-:W-:Y:S02]  /*04f0*/  IMAD R2, R2, UR6, RZ ;  /* 0x0000000602027c24 */ /* 0x000fe4000f8e02ff */
[----:B------:R-:W-:-:S04]  /*0500*/  IMAD.WIDE.U32 R32, R13, UR6, R32 ;  /* 0x000000060d207c25 */ /* 0x000fc8000f8e0020 */
[----:B------:R-:W-:Y:S01]  /*0510*/  IMAD R35, R13, UR7, R2 ;  /* 0x000000070d237c24 */ /* 0x000fe2000f8e0202 */
[----:B------:R-:W-:Y:S01]  /*0520*/  @!P0 MOV R34, R32 ;  /* 0x0000002000228202 */ /* 0x000fe20000000f00 */
[-C--:B---3--:R-:W-:Y:S01]  /*0530*/  @!P0 IMAD R2, R9, R14.reuse, RZ ;  /* 0x0000000e09028224 */ /* 0x088fe200078e02ff */
[----:B------:R-:W-:Y:S01]  /*0540*/  PRMT R4, R4, 0x9910, RZ ;  /* 0x0000991004047816 */ /* 0x000fe200000000ff */
[----:B------:R-:W3:Y:S01]  /*0550*/  @!P0 LDC.64 R16, c[0x0][0x398] ;  /* 0x0000e600ff108b82 */ /* 0x000ee20000000a00 */
[----:B------:R-:W-:Y:S01]  /*0560*/  IADD3 R35, PT, PT, R33, R35, RZ ;  /* 0x0000002321237210 */ /* 0x000fe20007ffe0ff */
[C---:B------:R-:W-:Y:S01]  /*0570*/  @!P0 IMAD R25, R7.reuse, R15, R2 ;  /* 0x0000000f07198224 */ /* 0x040fe200078e0202 */
[----:B----4-:R-:W-:Y:S01]  /*0580*/  ISETP.NE.AND P2, PT, RZ, UR9, PT ;  /* 0x00000009ff007c0c */ /* 0x010fe2000bf45270 */
[----:B------:R-:W-:Y:S02]  /*0590*/  IMAD R4, R4, 0x15, RZ ;  /* 0x0000001504047824 */ /* 0x000fe400078e02ff */
[----:B------:R-:W-:-:S02]  /*05a0*/  @!P0 IMAD.WIDE.U32 R14, R7, R14, R34 ;  /* 0x0000000e070e8225 */ /* 0x000fc400078e0022 */
[----:B------:R-:W4:Y:S01]  /*05b0*/  @!P1 LDC.64 R6, c[0x0][0x3a0] ;  /* 0x0000e800ff069b82 */ /* 0x000f220000000a00 */
[----:B------:R-:W-:Y:S02]  /*05c0*/  IADD3 R24, PT, PT, RZ, -R4, RZ ;  /* 0x80000004ff187210 */ /* 0x000fe40007ffe0ff */
[----:B------:R-:W-:Y:S01]  /*05d0*/  @!P0 IADD3 R15, PT, PT, R15, R25, RZ ;  /* 0x000000190f0f8210 */ /* 0x000fe20007ffe0ff */
[----:B-1----:R-:W-:Y:S01]  /*05e0*/  @!P1 IMAD R4, R3, R18, RZ ;  /* 0x0000001203049224 */ /* 0x002fe200078e02ff */
[----:B------:R-:W-:-:S03]  /*05f0*/  @!P0 SHF.L.U32 R2, R14, 0x1, RZ ;  /* 0x000000010e028819 */ /* 0x000fc600000006ff */
[----:B------:R-:W1:Y:S01]  /*0600*/  @!P1 LDC.64 R8, c[0x0][0x398] ;  /* 0x0000e600ff089b82 */ /* 0x000e620000000a00 */
[----:B------:R-:W-:Y:S02]  /*0610*/  @!P0 SHF.L.U64.HI R3, R14, 0x1, R15 ;  /* 0x000000010e038819 */ /* 0x000fe4000001020f */
[----:B------:R-:W-:-:S05]  /*0620*/  PRMT R24, R24, 0x7710, RZ ;  /* 0x0000771018187816 */ /* 0x000fca00000000ff */
[----:B------:R-:W0:Y:S01]  /*0630*/  @P2 LDC.64 R12, c[0x0][0x3b0] ;  /* 0x0000ec00ff0c2b82 */ /* 0x000e220000000a00 */
[----:B------:R-:W-:Y:S02]  /*0640*/  IADD3 R27, PT, PT, R24, R21, RZ ;  /* 0x00000015181b7210 */ /* 0x000fe40007ffe0ff */
[----:B------:R-:W-:-:S05]  /*0650*/  @!P1 MOV R24, R32 ;  /* 0x0000002000189202 */ /* 0x000fca0000000f00 */
[----:B------:R-:W0:Y:S01]  /*0660*/  LDC.64 R14, c[0x0][0x3a8] ;  /* 0x0000ea00ff0e7b82 */ /* 0x000e220000000a00 */
[----:B------:R-:W-:Y:S02]  /*0670*/  @!P1 MOV R25, R35 ;  /* 0x0000002300199202 */ /* 0x000fe40000000f00 */
[----:B-----5:R-:W-:Y:S01]  /*0680*/  @!P0 IADD3 R22, P3, PT, R2, R22, RZ ;  /* 0x0000001602168210 */ /* 0x020fe20007f7e0ff */
[C---:B------:R-:W-:Y:S02]  /*0690*/  @!P1 IMAD R4, R26.reuse, R19, R4 ;  /* 0x000000131a049224 */ /* 0x040fe400078e0204 */
[----:B------:R-:W-:Y:S01]  /*06a0*/  @!P1 IMAD.WIDE.U32 R18, R26, R18, R24 ;  /* 0x000000121a129225 */ /* 0x000fe200078e0018 */
[----:B------:R-:W-:Y:S02]  /*06b0*/  @!P0 IADD3.X R23, PT, PT, R3, R23, RZ, P3, !PT ;  /* 0x0000001703178210 */ /* 0x000fe40001ffe4ff */
[----:B------:R-:W-:Y:S02]  /*06c0*/  SHF.L.U32 R24, R27, 0x1, RZ ;  /* 0x000000011b187819 */ /* 0x000fe400000006ff */
[----:B---3--:R-:W-:-:S02]  /*06d0*/  @!P0 IADD3 R16, P3, PT, R2, R16, RZ ;  /* 0x0000001002108210 */ /* 0x008fc40007f7e0ff */
[----:B------:R-:W-:Y:S02]  /*06e0*/  LOP3.LUT R2, R24, 0xffff, RZ, 0xc0, !PT ;  /* 0x0000ffff18027812 */ /* 0x000fe400078ec0ff */
[----:B------:R-:W-:Y:S02]  /*06f0*/  @!P1 IADD3 R19, PT, PT, R19, R4, RZ ;  /* 0x0000000413139210 */ /* 0x000fe40007ffe0ff */
[----:B------:R-:W-:Y:S02]  /*0700*/  @!P0 IADD3.X R17, PT, PT, R3, R17, RZ, P3, !PT ;  /* 0x0000001103118210 */ /* 0x000fe40001ffe4ff */
[C---:B------:R-:W-:Y:S02]  /*0710*/  @!P1 SHF.L.U32 R3, R18.reuse, 0x1, RZ ;  /* 0x0000000112039819 */ /* 0x040fe400000006ff */
[----:B------:R-:W-:Y:S01]  /*0720*/  @!P1 SHF.L.U64.HI R18, R18, 0x1, R19 ;  /* 0x0000000112129819 */ /* 0x000fe20000010213 */
[----:B------:R-:W-:Y:S01]  /*0730*/  IMAD R19, R30, 0x2a, R2 ;  /* 0x0000002a1e137824 */ /* 0x000fe200078e0202 */
[----:B----4-:R-:W-:-:S02]  /*0740*/  @!P1 IADD3 R6, P3, PT, R3, R6, RZ ;  /* 0x0000000603069210 */ /* 0x010fc40007f7e0ff */
[----:B-1----:R-:W-:Y:S02]  /*0750*/  @!P1 IADD3 R8, P4, PT, R3, R8, RZ ;  /* 0x0000000803089210 */ /* 0x002fe40007f9e0ff */
[----:B------:R-:W-:Y:S02]  /*0760*/  CS2R R26, SRZ ;  /* 0x00000000001a7805 */ /* 0x000fe4000001ff00 */
[----:B------:R-:W-:Y:S01]  /*0770*/  CS2R R24, SRZ ;  /* 0x0000000000187805 */ /* 0x000fe2000001ff00 */
[C---:B0-----:R-:W-:Y:S01]  /*0780*/  @P2 IMAD.WIDE R12, R19.reuse, 0x2, R12 ;  /* 0x00000002130c2825 */ /* 0x041fe200078e020c */
[C---:B------:R-:W-:Y:S02]  /*0790*/  @!P1 IADD3.X R7, PT, PT, R18.reuse, R7, RZ, P3, !PT ;  /* 0x0000000712079210 */ /* 0x040fe40001ffe4ff */
[----:B------:R-:W-:Y:S01]  /*07a0*/  @!P1 IADD3.X R9, PT, PT, R18, R9, RZ, P4, !PT ;  /* 0x0000000912099210 */ /* 0x000fe200027fe4ff */
[----:B------:R-:W-:Y:S01]  /*07b0*/  IMAD.WIDE R14, R19, 0x2, R14 ;  /* 0x00000002130e7825 */ /* 0x000fe200078e020e */
[----:B------:R0:W3:Y:S04]  /*07c0*/  @!P0 LDG.E R27, desc[UR12][R22.64] ;  /* 0x0000000c161b8981 */ /* 0x0000e8000c1e1900 */
[----:B------:R-:W4:Y:S04]  /*07d0*/  @!P0 LDG.E R26, desc[UR12][R16.64] ;  /* 0x0000000c101a8981 */ /* 0x000f28000c1e1900 */
[----:B------:R-:W5:Y:S04]  /*07e0*/  @P2 LDG.E.U16 R18, desc[UR12][R12.64] ;  /* 0x0000000c0c122981 */ /* 0x000f68000c1e1500 */
[----:B------:R-:W5:Y:S04]  /*07f0*/  @P2 LDG.E.U16 R19, desc[UR12][R12.64+0x2] ;  /* 0x0000020c0c132981 */ /* 0x000f68000c1e1500 */
[----:B------:R-:W5:Y:S04]  /*0800*/  LDG.E.U16 R3, desc[UR12][R14.64] ;  /* 0x0000000c0e037981 */ /* 0x000f68000c1e1500 */
[----:B------:R-:W5:Y:S04]  /*0810*/  LDG.E.U16 R4, desc[UR12][R14.64+0x2] ;  /* 0x0000020c0e047981 */ /* 0x000f68000c1e1500 */
[----:B------:R3:W5:Y:S04]  /*0820*/  @!P1 LDG.E R25, desc[UR12][R6.64] ;  /* 0x0000000c06199981 */ /* 0x000768000c1e1900 */
[----:B------:R-:W5:Y:S01]  /*0830*/  @!P1 LDG.E R24, desc[UR12][R8.64] ;  /* 0x0000000c08189981 */ /* 0x000f62000c1e1900 */
[----:B------:R-:W-:Y:S01]  /*0840*/  UISETP.NE.AND UP1, UPT, UR9, URZ, UPT ;  /* 0x000000ff0900728c */ /* 0x000fe2000bf25270 */
[----:B0-----:R-:W-:Y:S01]  /*0850*/  CS2R R22, SRZ ;  /* 0x0000000000167805 */ /* 0x001fe2000001ff00 */
[----:B------:R-:W-:Y:S01]  /*0860*/  UMOV UR6, 0x3f800000 ;  /* 0x3f80000000067882 */ /* 0x000fe20000000000 */
[----:B--2---:R-:W-:-:S13]  /*0870*/  R2UR UR10, R10 ;  /* 0x000000000a0a72ca */ /* 0x004fda00000e0000 */
[----:B------:R-:W-:-:S05]  /*0880*/  MOV R10, UR10 ;  /* 0x0000000a000a7c02 */ /* 0x000fca0008000f00 */
[----:B------:R-:W-:-:S05]  /*0890*/  FFMA.FTZ R11, -R10, UR10, R11 ;  /* 0x0000000a0a0b7c23 */ /* 0x000fca000801010b */
[----:B------:R-:W-:-:S13]  /*08a0*/  FSETP.GTU.FTZ.AND P0, PT, R11, RZ, PT ;  /* 0x000000ff0b00720b */ /* 0x000fda0003f1c000 */
[----:B------:R-:W-:-:S05]  /*08b0*/  VOTEU.ANY UP0, P0 ;  /* 0x0000000000ff7886 */ /* 0x000fca0000000100 */
[----:B------:R-:W0:Y:S01]  /*08c0*/  @UP0 LDCU UR4, c[0x0][0x3c0] ;  /* 0x00007800ff0407ac */ /* 0x000e220008000800 */
[----:B------:R-:W-:-:S13]  /*08d0*/  PLOP3.LUT P0, PT, PT, PT, UP0, 0x80, 0x8 ;  /* 0x000000000008781c */ /* 0x000fda0003f0f008 */
[----:B0-----:R-:W-:-:S06]  /*08e0*/  @P0 FADD.FTZ R10, R11, UR4 ;  /* 0x000000040b0a0e21 */ /* 0x001fcc0008010000 */
[----:B------:R-:W0:Y:S02]  /*08f0*/  @P0 MUFU.RSQ R10, R10 ;  /* 0x0000000a000a0308 */ /* 0x000e240000001400 */
[----:B0-----:R-:W-:-:S13]  /*0900*/  @P0 R2UR UR4, R10 ;  /* 0x000000000a0402ca */ /* 0x001fda00000e0000 */
[----:B------:R-:W-:Y:S01]  /*0910*/  @UP0 UMOV UR6, UR4 ;  /* 0x0000000400060c82 */ /* 0x000fe20008000000 */
[----:B---3--:R-:W-:Y:S02]  /*0920*/  PRMT R6, R27, 0x7632, R6 ;  /* 0x000076321b067816 */ /* 0x008fe40000000006 */
[----:B----4-:R-:W-:Y:S02]  /*0930*/  PRMT R7, R26, 0x7632, R7 ;  /* 0x000076321a077816 */ /* 0x010fe40000000007 */
[----:B-----5:R-:W-:Y:S02]  /*0940*/  @P2 SHF.L.U32 R23, R18, 0x10, RZ ;  /* 0x0000001012172819 */ /* 0x020fe400000006ff */
[----:B------:R-:W-:Y:S02]  /*0950*/  @P2 SHF.L.U32 R22, R19, 0x10, RZ ;  /* 0x0000001013162819 */ /* 0x000fe400000006ff */
[----:B------:R-:W-:Y:S02]  /*0960*/  SHF.L.U32 R3, R3, 0x10, RZ ;  /* 0x0000001003037819 */ /* 0x000fe400000006ff */
[----:B------:R-:W-:-:S02]  /*0970*/  SHF.L.U32 R4, R4, 0x10, RZ ;  /* 0x0000001004047819 */ /* 0x000fc400000006ff */
[----:B------:R-:W-:Y:S02]  /*0980*/  PRMT R11, R25, 0x7632, R11 ;  /* 0x00007632190b7816 */ /* 0x000fe4000000000b */
[----:B------:R-:W-:Y:S01]  /*0990*/  PRMT R10, R24, 0x7632, R10 ;  /* 0x00007632180a7816 */ /* 0x000fe2000000000a */
[----:B------:R-:W-:Y:S06]  /*09a0*/  BRA.U UP1, `(.L_x_209) ;  /* 0x0000000101947547 */ /* 0x000fec000b800000 */
[----:B------:R-:W-:Y:S02]  /*09b0*/  SHF.L.U32 R8, R27, 0x10, RZ ;  /* 0x000000101b087819 */ /* 0x000fe400000006ff */
[----:B------:R-:W-:Y:S02]  /*09c0*/  SHF.L.U32 R9, R6, 0x10, RZ ;  /* 0x0000001006097819 */ /* 0x000fe400000006ff */
[----:B------:R-:W-:Y:S01]  /*09d0*/  SHF.L.U32 R6, R26, 0x10, RZ ;  /* 0x000000101a067819 */ /* 0x000fe200000006ff */
[----:B------:R-:W-:Y:S01]  /*09e0*/  FADD.FTZ R8, R8, -UR10 ;  /* 0x8000000a08087e21 */ /* 0x000fe20008010000 */
[----:B------:R-:W-:Y:S01]  /*09f0*/  SHF.L.U32 R7, R7, 0x10, RZ ;  /* 0x0000001007077819 */ /* 0x000fe200000006ff */
[----:B------:R-:W-:Y:S01]  /*0a00*/  FADD.FTZ R12, R9, -UR10 ;  /* 0x8000000a090c7e21 */ /* 0x000fe20008010000 */
[----:B------:R-:W-:Y:S01]  /*0a10*/  SHF.L.U32 R17, R25, 0x10, RZ ;  /* 0x0000001019117819 */ /* 0x000fe200000006ff */
[----:B------:R-:W-:Y:S01]  /*0a20*/  FMUL.FTZ R14, R3, R6 ;  /* 0x00000006030e7220 */ /* 0x000fe20000410000 */
        /* <DEDUP_REMOVED lines=9> */
[----:B------:R-:W-:Y:S01]  /*0ac0*/  SHF.L.U32 R15, R11, 0x10, RZ ;  /* 0x000000100b0f7819 */ /* 0x000fe200000006ff */
[----:B------:R-:W-:Y:S01]  /*0ad0*/  FMUL.FTZ R19, R3, R8 ;  /* 0x0000000803137220 */ /* 0x000fe20000410000 */
[----:B------:R-:W-:Y:S01]  /*0ae0*/  FMUL.FTZ R11, R17, UR6 ;  /* 0x00000006110b7c20 */ /* 0x000fe20008410000 */
[----:B------:R-:W-:Y:S01]  /*0af0*/  SHF.L.U32 R13, R10, 0x10, RZ ;  /* 0x000000100a0d7819 */ /* 0x000fe200000006ff */
[----:B------:R-:W-:Y:S01]  /*0b00*/  FADD.FTZ R17, RZ, R6 ;  /* 0x00000006ff117221 */ /* 0x000fe20000010000 */
[----:B------:R-:W-:Y:S01]  /*0b10*/  FADD.FTZ R10, R16, R19 ;  /* 0x00000013100a7221 */ /* 0x000fe20000010000 */
[----:B------:R-:W-:Y:S01]  /*0b20*/  FFMA.FTZ R14, R11, R19, R14 ;  /* 0x000000130b0e7223 */ /* 0x000fe2000001000e */
[----:B------:R-:W-:Y:S01]  /*0b30*/  FADD.FTZ R15, R15, -UR10 ;  /* 0x8000000a0f0f7e21 */ /* 0x000fe20008010000 */
[----:B------:R-:W-:Y:S01]  /*0b40*/  FMUL.FTZ R19, R4, R13 ;  /* 0x0000000d04137220 */ /* 0x000fe20000410000 */
[----:B------:R-:W-:Y:S01]  /*0b50*/  FFMA.FTZ R9, R6, R9, RZ ;  /* 0x0000000906097223 */ /* 0x000fe200000100ff */
[----:B------:R-:W-:Y:S01]  /*0b60*/  FFMA.FTZ R16, R7, R12, RZ ;  /* 0x0000000c07107223 */ /* 0x000fe200000100ff */
[----:B------:R-:W-:Y:S01]  /*0b70*/  FMUL.FTZ R15, R15, UR6 ;  /* 0x000000060f0f7c20 */ /* 0x000fe20008410000 */
[----:B------:R-:W-:Y:S01]  /*0b80*/  FADD.FTZ R18, RZ, R7 ;  /* 0x00000007ff127221 */ /* 0x000fe20000010000 */
[----:B------:R-:W-:Y:S01]  /*0b90*/  FADD.FTZ R6, R19, R10 ;  /* 0x0000000a13067221 */ /* 0x000fe20000010000 */
[C---:B------:R-:W-:Y:S01]  /*0ba0*/  FADD.FTZ R10, R8.reuse, R17 ;  /* 0x00000011080a7221 */ /* 0x040fe20000010000 */
[----:B------:R-:W-:Y:S01]  /*0bb0*/  FFMA.FTZ R8, R8, R11, R9 ;  /* 0x0000000b08087223 */ /* 0x000fe20000010009 */
[----:B------:R-:W-:Y:S01]  /*0bc0*/  FFMA.FTZ R12, R15, R19, R14 ;  /* 0x000000130f0c7223 */ /* 0x000fe2000001000e */
[C---:B------:R-:W-:Y:S01]  /*0bd0*/  FADD.FTZ R11, R13.reuse, R18 ;  /* 0x000000120d0b7221 */ /* 0x040fe20000010000 */
[----:B------:R-:W-:Y:S01]  /*0be0*/  FFMA.FTZ R9, R13, R15, R16 ;  /* 0x0000000f0d097223 */ /* 0x000fe20000010010 */
[----:B------:R-:W-:Y:S06]  /*0bf0*/  BRA `(.L_x_210) ;  /* 0x00000004002c7947 */ /* 0x000fec0003800000 */
.L_x_209:
        /* <DEDUP_REMOVED lines=11> */
[--C-:B------:R-:W-:Y:S01]  /*0cb0*/  FFMA.FTZ R14, R4, R7, R22.reuse ;  /* 0x00000007040e7223 */ /* 0x100fe20000010016 */
        /* <DEDUP_REMOVED lines=26> */
[----:B--2---:R-:W-:Y:S01]  /*0e60*/  PRMT R19, R24, 0x7632, R19 ;  /* 0x0000763218137816 */ /* 0x004fe20000000013 */
[----:B------:R-:W-:Y:S02]  /*0e70*/  FMUL.FTZ R15, R12, R15 ;  /* 0x0000000f0c0f7220 */ /* 0x000fe40000410000 */
[----:B------:R-:W1:Y:S01]  /*0e80*/  MUFU.RCP R14, R36 ;  /* 0x00000024000e7308 */ /* 0x000e620000001000 */
[----:B---3--:R-:W-:Y:S01]  /*0e90*/  FADD.FTZ R18, -R17, 1 ;  /* 0x3f80000011127421 */ /* 0x008fe20000010100 */
[----:B------:R-:W-:-:S03]  /*0ea0*/  SHF.L.U32 R19, R19, 0x10, RZ ;  /* 0x0000001013137819 */ /* 0x000fc600000006ff */
[----:B------:R-:W-:Y:S01]  /*0eb0*/  FFMA.FTZ R18, R11, R18, 1 ;  /* 0x3f8000000b127423 */ /* 0x000fe20000010012 */
[----:B------:R-:W-:Y:S01]  /*0ec0*/  FMUL.FTZ R11, R31, R17 ;  /* 0x000000111f0b7220 */ /* 0x000fe20000410000 */
[----:B------:R-:W-:-:S03]  /*0ed0*/  SHF.L.U32 R17, R24, 0x10, RZ ;  /* 0x0000001018117819 */ /* 0x000fc600000006ff */
[----:B------:R-:W-:Y:S01]  /*0ee0*/  FMUL.FTZ R11, R11, R18 ;  /* 0x000000120b0b7220 */ /* 0x000fe20000410000 */
[----:B0-----:R-:W-:-:S04]  /*0ef0*/  FADD.FTZ R18, -R16, 1 ;  /* 0x3f80000010127421 */ /* 0x001fc80000010100 */
[----:B------:R-:W-:Y:S01]  /*0f00*/  FFMA.FTZ R13, R13, R18, 1 ;  /* 0x3f8000000d0d7423 */ /* 0x000fe20000010012 */
[----:B------:R-:W-:Y:S01]  /*0f10*/  FMUL.FTZ R18, R17, R16 ;  /* 0x0000001011127220 */ /* 0x000fe20000410000 */
[----:B-1----:R-:W-:Y:S01]  /*0f20*/  FMUL.FTZ R16, R19, R14 ;  /* 0x0000000e13107220 */ /* 0x002fe20000410000 */
[----:B------:R-:W-:Y:S01]  /*0f30*/  FADD.FTZ R19, -R14, 1 ;  /* 0x3f8000000e137421 */ /* 0x000fe20000010100 */
[C---:B------:R-:W-:Y:S01]  /*0f40*/  FMUL.FTZ R17, R3.reuse, R11 ;  /* 0x0000000b03117220 */ /* 0x040fe20000410000 */
[----:B------:R-:W-:Y:S02]  /*0f50*/  FMUL.FTZ R13, R18, R13 ;  /* 0x0000000d120d7220 */ /* 0x000fe40000410000 */
[----:B------:R-:W-:Y:S01]  /*0f60*/  FFMA.FTZ R31, R10, R19, 1 ;  /* 0x3f8000000a1f7423 */ /* 0x000fe20000010013 */
[----:B------:R-:W-:Y:S01]  /*0f70*/  FMUL.FTZ R10, R4, R15 ;  /* 0x0000000f040a7220 */ /* 0x000fe20000410000 */
[----:B------:R-:W-:Y:S01]  /*0f80*/  FFMA.FTZ R12, R6, R17, RZ ;  /* 0x00000011060c7223 */ /* 0x000fe200000100ff */
[----:B------:R-:W-:Y:S01]  /*0f90*/  FADD.FTZ R19, RZ, R17 ;  /* 0x00000011ff137221 */ /* 0x000fe20000010000 */
[----:B------:R-:W-:Y:S01]  /*0fa0*/  FMUL.FTZ R14, R16, R31 ;  /* 0x0000001f100e7220 */ /* 0x000fe20000410000 */
[----:B------:R-:W-:Y:S01]  /*0fb0*/  FMUL.FTZ R16, R3, R13 ;  /* 0x0000000d03107220 */ /* 0x000fe20000410000 */
[----:B------:R-:W-:Y:S01]  /*0fc0*/  FFMA.FTZ R17, R7, R10, R12 ;  /* 0x0000000a07117223 */ /* 0x000fe2000001000c */
[----:B------:R-:W-:Y:S01]  /*0fd0*/  FADD.FTZ R19, R10, R19 ;  /* 0x000000130a137221 */ /* 0x000fe20000010000 */
[----:B------:R-:W-:-:S02]  /*0fe0*/  FMUL.FTZ R10, R4, R14 ;  /* 0x0000000e040a7220 */ /* 0x000fc40000410000 */
[----:B------:R-:W-:Y:S01]  /*0ff0*/  FFMA.FTZ R12, R8, R16, R17 ;  /* 0x00000010080c7223 */ /* 0x000fe20000010011 */
[----:B------:R-:W-:Y:S01]  /*1000*/  FADD.FTZ R19, R19, R16 ;  /* 0x0000001013137221 */ /* 0x000fe20000010000 */
[----:B------:R-:W-:Y:S01]  /*1010*/  FFMA.FTZ R17, R6, R11, RZ ;  /* 0x0000000b06117223 */ /* 0x000fe200000100ff */
[----:B------:R-:W-:Y:S01]  /*1020*/  FFMA.FTZ R16, R7, R15, RZ ;  /* 0x0000000f07107223 */ /* 0x000fe200000100ff */
[C---:B------:R-:W-:Y:S01]  /*1030*/  FFMA.FTZ R12, R9.reuse, R10, R12 ;  /* 0x0000000a090c7223 */ /* 0x040fe2000001000c */
[----:B------:R-:W-:Y:S01]  /*1040*/  FADD.FTZ R6, R10, R19 ;  /* 0x000000130a067221 */ /* 0x000fe20000010000 */
[----:B------:R-:W-:Y:S01]  /*1050*/  FADD.FTZ R10, RZ, R11 ;  /* 0x0000000bff0a7221 */ /* 0x000fe20000010000 */
[----:B------:R-:W-:Y:S01]  /*1060*/  FADD.FTZ R11, RZ, R15 ;  /* 0x0000000fff0b7221 */ /* 0x000fe20000010000 */
[----:B------:R-:W-:Y:S01]  /*1070*/  FFMA.FTZ R8, R8, R13, R17 ;  /* 0x0000000d08087223 */ /* 0x000fe20000010011 */
[----:B------:R-:W-:Y:S01]  /*1080*/  FFMA.FTZ R9, R9, R14, R16 ;  /* 0x0000000e09097223 */ /* 0x000fe20000010010 */
[----:B------:R-:W-:Y:S01]  /*1090*/  FADD.FTZ R10, R10, R13 ;  /* 0x0000000d0a0a7221 */ /* 0x000fe20000010000 */
[----:B------:R-:W-:-:S07]  /*10a0*/  FADD.FTZ R11, R11, R14 ;  /* 0x0000000e0b0b7221 */ /* 0x000fce0000010000 */
.L_x_210:
        /* <DEDUP_REMOVED lines=44> */
.L_x_212:
[----:B------:R-:W-:Y:S05]  /*1370*/  BSYNC.RECONVERGENT B0 ;  /* 0x0000000000007941 */ /* 0x000fea0003800200 */
.L_x_211:
[----:B------:R-:W-:Y:S06]  /*1380*/  BAR.SYNC.DEFER_BLOCKING 0x0 ;  /* 0x0000000000007b1d */ /* 0x000fec0000010000 */
[----:B------:R-:W-:Y:S04]  /*1390*/  BSSY.RECONVERGENT B0, `(.L_x_213) ;  /* 0x0000035000007945 */ /* 0x000fe80003800200 */
[----:B------:R-:W-:Y:S05]  /*13a0*/  @P1 BRA `(.L_x_214) ;  /* 0x0000000000cc1947 */ /* 0x000fea0003800000 */
[----:B------:R-:W-:-:S09]  /*13b0*/  ULEA UR4, UR7, UR5, 0x18 ;  /* 0x0000000507047291 */ /* 0x000fd2000f8ec0ff */
[----:B--23--:R-:W2:Y:S04]  /*13c0*/  LDS.128 R12, [UR4+0x20] ;  /* 0x00002004ff0c7984 */ /* 0x00cea80008000c00 */
[----:B-1----:R-:W1:Y:S01]  /*13d0*/  LDS.128 R16, [UR4+0x30] ;  /* 0x00003004ff107984 */ /* 0x002e620008000c00 */
[----:B--2---:R-:W-:Y:S01]  /*13e0*/  FADD.FTZ R37, R6, R12 ;  /* 0x0000000c06257221 */ /* 0x004fe20000010000 */
[----:B0-----:R-:W-:-:S03]  /*13f0*/  FADD.FTZ R6, R7, R13 ;  /* 0x0000000d07067221 */ /* 0x001fc60000010000 */
        /* <DEDUP_REMOVED lines=46> */
.L_x_214:
[----:B------:R-:W-:Y:S05]  /*16e0*/  BSYNC.RECONVERGENT B0 ;  /* 0x0000000000007941 */ /* 0x000fea0003800200 */
.L_x_213:
[----:B------:R-:W-:Y:S06]  /*16f0*/  BAR.SYNC.DEFER_BLOCKING 0x0 ;  /* 0x0000000000007b1d */ /* 0x000fec0000010000 */
[----:B------:R-:W-:Y:S04]  /*1700*/  BSSY.RECONVERGENT B0, `(.L_x_215) ;  /* 0x000009d000007945 */ /* 0x000fe80003800200 */
[----:B------:R-:W-:Y:S05]  /*1710*/  @P3 BRA `(.L_x_216) ;  /* 0x00000008006c3947 */ /* 0x000fea0003800000 */
[----:B-1----:R-:W1:Y:S04]  /*1720*/  LDS.128 R16, [R31+0x150] ;  /* 0x000150001f107984 */ /* 0x002e680000000c00 */
[----:B--23--:R-:W2:Y:S01]  /*1730*/  LDS.128 R12, [R31+0x2a0] ;  /* 0x0002a0001f0c7984 */ /* 0x00cea20000000c00 */
        /* <DEDUP_REMOVED lines=143> */
[----:B------:R-:W-:Y:S01]  /*2030*/  FADD.FTZ R36, R36, R11 ;  /* 0x0000000b24247221 */ /* 0x000fe20000010000 */
        /* <DEDUP_REMOVED lines=8> */
[----:B------:R-:W-:-:S07]  /*20c0*/  FADD.FTZ R11, R36, R19 ;  /* 0x00000013240b7221 */ /* 0x000fce0000010000 */
.L_x_216:
[----:B------:R-:W-:Y:S05]  /*20d0*/  BSYNC.RECONVERGENT B0 ;  /* 0x0000000000007941 */ /* 0x000fea0003800200 */
.L_x_215:
[----:B------:R-:W4:Y:S01]  /*20e0*/  LDC R18, c[0x0][0x370] ;  /* 0x0000dc00ff127b82 */ /* 0x000f220000000800 */
[----:B------:R-:W-:Y:S01]  /*20f0*/  BSSY.RECONVERGENT B0, `(.L_x_217) ;  /* 0x000001e000007945 */ /* 0x000fe20003800200 */
[----:B----4-:R-:W-:-:S03]  /*2100*/  ISETP.GE.U32.AND P0, PT, R18, 0x2, PT ;  /* 0x000000021200780c */ /* 0x010fc60003f06070 */
[----:B------:R-:W-:Y:S10]  /*2110*/  @P3 BRA `(.L_x_218) ;  /* 0x00000000006c3947 */ /* 0x000ff40003800000 */
[----:B---3--:R-:W1:Y:S01]  /*2120*/  LDC.64 R12, c[0x0][0x3f8] ;  /* 0x0000fe00ff0c7b82 */ /* 0x008e620000000a00 */
[----:B------:R-:W-:-:S07]  /*2130*/  IMAD R31, R30, 0x15, R21 ;  /* 0x000000151e1f7824 */ /* 0x000fce00078e0215 */
[----:B--2---:R-:W2:Y:S01]  /*2140*/  LDC.64 R14, c[0x0][0x3d8] ;  /* 0x0000f600ff0e7b82 */ /* 0x004ea20000000a00 */
[----:B-1----:R-:W-:Y:S01]  /*2150*/  IMAD.WIDE.U32 R16, R12, 0x3, RZ ;  /* 0x000000030c107825 */ /* 0x002fe200078e00ff */
[----:B------:R-:W-:-:S04]  /*2160*/  LEA R19, R13, R13, 0x1 ;  /* 0x0000000d0d137211 */ /* 0x000fc800078e08ff */
[----:B------:R-:W-:Y:S01]  /*2170*/  IADD3 R17, PT, PT, R17, R19, RZ ;  /* 0x0000001311117210 */ /* 0x000fe20007ffe0ff */
[----:B--2---:R-:W-:-:S03]  /*2180*/  IMAD.WIDE R30, R31, 0x4, R14 ;  /* 0x000000041f1e7825 */ /* 0x004fc600078e020e */
[----:B------:R-:W-:-:S04]  /*2190*/  LEA.HI R16, P2, R17, R16, RZ, 0x1 ;  /* 0x0000001011107211 */ /* 0x000fc800078508ff */
[----:B------:R-:W-:Y:S01]  /*21a0*/  IADD3.X R19, PT, PT, RZ, R17, RZ, P2, !PT ;  /* 0x00000011ff137210 */ /* 0x000fe200017fe4ff */
[----:B------:R4:W-:Y:S01]  /*21b0*/  REDG.E.ADD.F32.FTZ.RN.STRONG.GPU desc[UR12][R30.64], R8 ;  /* 0x000000081e0079a6 */ /* 0x0009e2000c12f30c */
[----:B------:R-:W-:Y:S02]  /*21c0*/  LEA.HI R17, P2, R13, R12, RZ, 0x1 ;  /* 0x0000000c0d117211 */ /* 0x000fe400078508ff */
[----:B------:R-:W-:Y:S02]  /*21d0*/  SHF.L.U32 R37, R16, 0x1, RZ ;  /* 0x0000000110257819 */ /* 0x000fe400000006ff */
[----:B------:R-:W-:Y:S02]  /*21e0*/  IADD3.X R14, PT, PT, RZ, R13, RZ, P2, !PT ;  /* 0x0000000dff0e7210 */ /* 0x000fe400017fe4ff */
[C---:B------:R-:W-:Y:S02]  /*21f0*/  SHF.L.U32 R15, R17.reuse, 0x1, RZ ;  /* 0x00000001110f7819 */ /* 0x040fe400000006ff */
[----:B------:R-:W-:-:S02]  /*2200*/  SHF.L.U64.HI R17, R17, 0x1, R14 ;  /* 0x0000000111117819 */ /* 0x000fc4000001020e */
[----:B------:R-:W-:Y:S02]  /*2210*/  LOP3.LUT R15, R15, 0xfffffffc, RZ, 0xc0, !PT ;  /* 0xfffffffc0f0f7812 */ /* 0x000fe400078ec0ff */
[----:B------:R-:W-:Y:S02]  /*2220*/  LEA R14, P3, R12, R30, 0x2 ;  /* 0x0000001e0c0e7211 */ /* 0x000fe400078610ff */
[----:B------:R-:W-:Y:S02]  /*2230*/  LOP3.LUT R37, R37, 0xfffffffc, RZ, 0xc0, !PT ;  /* 0xfffffffc25257812 */ /* 0x000fe400078ec0ff */
        /* <DEDUP_REMOVED lines=9> */
.L_x_218:
[----:B------:R-:W-:Y:S05]  /*22d0*/  BSYNC.RECONVERGENT B0 ;  /* 0x0000000000007941 */ /* 0x000fea0003800200 */
.L_x_217:
[----:B------:R-:W-:Y:S05]  /*22e0*/  @!P0 BRA `(.L_x_219) ;  /* 0x0000000800a08947 */ /* 0x000fea0003800000 */
[----:B------:R-:W5:Y:S01]  /*22f0*/  LDC.64 R36, c[0x0][0x3d0] ;  /* 0x0000f400ff247b82 */ /* 0x000f620000000a00 */
[----:B----4-:R-:W-:Y:S02]  /*2300*/  LOP3.LUT R8, R29, 0x1, RZ, 0xc0, !PT ;  /* 0x000000011d087812 */ /* 0x010fe400078ec0ff */
[----:B------:R-:W-:-:S03]  /*2310*/  ISETP.GE.U32.AND P2, PT, R18, 0x8, PT ;  /* 0x000000081200780c */ /* 0x000fc60003f46070 */
[----:B------:R-:W-:-:S04]  /*2320*/  IMAD R11, R8, R5, RZ ;  /* 0x00000005080b7224 */ /* 0x000fc800078e02ff */
[----:B------:R-:W-:-:S05]  /*2330*/  IMAD R8, R11, R18, RZ ;  /* 0x000000120b087224 */ /* 0x000fca00078e02ff */
[----:B------:R-:W-:-:S05]  /*2340*/  SHF.L.U32 R9, R8, 0x1, RZ ;  /* 0x0000000108097819 */ /* 0x000fca00000006ff */
[----:B-----5:R-:W-:Y:S01]  /*2350*/  IMAD.WIDE R36, R9, 0x4, R36 ;  /* 0x0000000409247825 */ /* 0x020fe200078e0224 */
[----:B------:R-:W-:Y:S06]  /*2360*/  @P1 BRA `(.L_x_220) ;  /* 0x0000000000501947 */ /* 0x000fec0003800000 */
[----:B------:R-:W4:Y:S01]  /*2370*/  LDC.64 R8, c[0x0][0x3c8] ;  /* 0x0000f200ff087b82 */ /* 0x000f220000000a00 */
[----:B---3--:R-:W-:Y:S01]  /*2380*/  LOP3.LUT P0, R12, R29, 0x2, RZ, 0xc0, !PT ;  /* 0x000000021d0c7812 */ /* 0x008fe2000780c0ff */
[----:B------:R-:W-:Y:S01]  /*2390*/  IMAD R13, R5, UR8, R20 ;  /* 0x00000008050d7c24 */ /* 0x000fe2000f8e0214 */
[----:B------:R-:W-:Y:S02]  /*23a0*/  IADD3 R11, PT, PT, R11, R20, RZ ;  /* 0x000000140b0b7210 */ /* 0x000fe40007ffe0ff */
[----:B--2---:R-:W-:-:S04]  /*23b0*/  SEL R15, R18, RZ, !P0 ;  /* 0x000000ff120f7207 */ /* 0x004fc80004000000 */
        /* <DEDUP_REMOVED lines=10> */
.L_x_221:
[----:B----4-:R-:W2:Y:S04]  /*2460*/  LDG.E.STRONG.GPU R10, desc[UR12][R8.64] ;  /* 0x0000000c080a7981 */ /* 0x010ea8000c1ef900 */
[----:B--2---:R-:W-:Y:S01]  /*2470*/  CCTL.IVALL ;  /* 0x00000000ff00798f */ /* 0x004fe20002000000 */
[----:B------:R-:W-:Y:S05]  /*2480*/  YIELD ;  /* 0x0000000000007946 */ /* 0x000fea0003800000 */
[----:B------:R-:W-:-:S13]  /*2490*/  ISETP.NE.AND P0, PT, R10, R15, PT ;  /* 0x0000000f0a00720c */ /* 0x000fda0003f05270 */
[----:B------:R-:W-:Y:S05]  /*24a0*/  @P0 BRA `(.L_x_221) ;  /* 0xfffffffc00ec0947 */ /* 0x000fea000383ffff */
.L_x_220:
[----:B------:R-:W-:Y:S05]  /*24b0*/  WARPSYNC.ALL ;  /* 0x0000000000007948 */ /* 0x000fea0003800000 */
[----:B------:R-:W-:Y:S01]  /*24c0*/  BAR.SYNC.DEFER_BLOCKING 0x0 ;  /* 0x0000000000007b1d */ /* 0x000fe20000010000 */
[----:B-1----:R-:W-:-:S05]  /*24d0*/  HFMA2 R16, -RZ, RZ, 0, 0 ;  /* 0x00000000ff107431 */ /* 0x002fca00000001ff */
[----:B------:R-:W-:Y:S05]  /*24e0*/  @!P2 BRA `(.L_x_222) ;  /* 0x000000040020a947 */ /* 0x000fea0003800000 */
[CC--:B------:R-:W-:Y:S01]  /*24f0*/  LEA R30, R5.reuse, R20.reuse, 0x1 ;  /* 0x00000014051e7211 */ /* 0x0c0fe200078e08ff */
[C-C-:B------:R-:W-:Y:S01]  /*2500*/  IMAD R18, R5.reuse, 0x5, R20.reuse ;  /* 0x0000000505127824 */ /* 0x140fe200078e0214 */
[CC--:B------:R-:W-:Y:S01]  /*2510*/  LEA R19, R5.reuse, R20.reuse, 0x2 ;  /* 0x0000001405137211 */ /* 0x0c0fe200078e10ff */
[C-C-:B------:R-:W-:Y:S01]  /*2520*/  IMAD R17, R5.reuse, 0x6, R20.reuse ;  /* 0x0000000605117824 */ /* 0x140fe200078e0214 */
[----:B------:R-:W-:Y:S01]  /*2530*/  IADD3 R14, PT, PT, R20, R5, RZ ;  /* 0x00000005140e7210 */ /* 0x000fe20007ffe0ff */
[C-C-:B------:R-:W-:Y:S01]  /*2540*/  IMAD R16, R5.reuse, 0x3, R20.reuse ;  /* 0x0000000305107824 */ /* 0x140fe200078e0214 */
[----:B----4-:R-:W-:Y:S01]  /*2550*/  MOV R13, RZ ;  /* 0x000000ff000d7202 */ /* 0x010fe20000000f00 */
[----:B--2---:R-:W-:Y:S01]  /*2560*/  IMAD R15, R5, 0x7, R20 ;  /* 0x00000007050f7824 */ /* 0x004fe200078e0214 */
[----:B---3--:R-:W-:Y:S01]  /*2570*/  MOV R12, R20 ;  /* 0x00000014000c7202 */ /* 0x008fe20000000f00 */
[----:B------:R-:W-:-:S12]  /*2580*/  UIADD3 UR4, UPT, UPT, -UR8, URZ, URZ ;  /* 0x000000ff08047290 */ /* 0x000fd8000fffe1ff */
.L_x_223:
[----:B------:R-:W-:Y:S02]  /*2590*/  ISETP.EQ.OR P0, PT, RZ, UR4, P1 ;  /* 0x00000004ff007c0c */ /* 0x000fe40008f02670 */
[----:B------:R-:W-:-:S04]  /*25a0*/  IADD3 R8, PT, PT, R13, 0x1, RZ ;  /* 0x000000010d087810 */ /* 0x000fc80007ffe0ff */
        /* <DEDUP_REMOVED lines=60> */
.L_x_222:
[----:B------:R-:W1:Y:S02]  /*2970*/  LDCU UR5, c[0x0][0x370] ;  /* 0x00006e00ff0577ac */ /* 0x000e640008000800 */
[----:B-1----:R-:W-:-:S09]  /*2980*/  ULOP3.LUT UP0, UR4, UR5, 0x7, URZ, 0xc0, !UPT ;  /* 0x0000000705047892 */ /* 0x002fd2000f80c0ff */
        /* <DEDUP_REMOVED lines=14> */
[----:B------:R-:W-:-:S04]  /*2a70*/  @!P0 IMAD.WIDE.U32 R8, R9, 0x8, R36 ;  /* 0x0000000809088825 */ /* 0x000fc800078e0024 */
[-C--:B------:R-:W-:Y:S02]  /*2a80*/  @!P3 IMAD R13, R13, R5.reuse, R20 ;  /* 0x000000050d0db224 */ /* 0x080fe400078e0214 */
[----:B------:R-:W-:Y:S01]  /*2a90*/  @!P2 IMAD.WIDE.U32 R10, R11, 0x8, R36 ;  /* 0x000000080b0aa825 */ /* 0x000fe200078e0024 */
[----:B------:R-:W0:Y:S03]  /*2aa0*/  @!P0 LDG.E.64 R8, desc[UR12][R8.64] ;  /* 0x0000000c08088981 */ /* 0x000e26000c1e1b00 */
[----:B------:R-:W-:Y:S02]  /*2ab0*/  @!P4 IMAD R15, R15, R5, R20 ;  /* 0x000000050f0fc224 */ /* 0x000fe400078e0214 */
[--C-:B---3--:R-:W-:Y:S01]  /*2ac0*/  @!P3 IMAD.WIDE.U32 R12, R13, 0x8, R36.reuse ;  /* 0x000000080d0cb825 */ /* 0x108fe200078e0024 */
[----:B------:R-:W2:Y:S03]  /*2ad0*/  @!P2 LDG.E.64 R10, desc[UR12][R10.64] ;  /* 0x0000000c0a0aa981 */ /* 0x000ea6000c1e1b00 */
[----:B------:R-:W-:-:S02]  /*2ae0*/  @!P4 IMAD.WIDE.U32 R14, R15, 0x8, R36 ;  /* 0x000000080f0ec825 */ /* 0x000fc400078e0024 */
        /* <DEDUP_REMOVED lines=11> */
.L_x_224:
[----:B------:R-:W-:Y:S05]  /*2ba0*/  BRA.U !UP1, `(.L_x_219) ;  /* 0x0000000109707547 */ /* 0x000fea000b800000 */
[----:B------:R-:W-:Y:S02]  /*2bb0*/  UISETP.NE.AND UP0, UPT, UR7, 0x1, UPT ;  /* 0x000000010700788c */ /* 0x000fe4000bf05270 */
[----:B------:R-:W-:-:S06]  /*2bc0*/  ULOP3.LUT UR4, UR5, 0x1, URZ, 0xc0, !UPT ;  /* 0x0000000105047892 */ /* 0x000fcc000f8ec0ff */
[----:B---3--:R-:W-:Y:S01]  /*2bd0*/  MOV R12, UR4 ;  /* 0x00000004000c7c02 */ /* 0x008fe20008000f00 */
[----:B------:R-:W-:Y:S06]  /*2be0*/  BRA.U !UP0, `(.L_x_225) ;  /* 0x0000000108387547 */ /* 0x000fec000b800000 */
[C---:B----4-:R-:W-:Y:S02]  /*2bf0*/  IADD3 R11, PT, PT, R16.reuse, 0x1, RZ ;  /* 0x00000001100b7810 */ /* 0x050fe40007ffe0ff */
[----:B------:R-:W-:Y:S02]  /*2c00*/  ISETP.EQ.OR P2, PT, R16, UR8, P1 ;  /* 0x0000000810007c0c */ /* 0x000fe40008f42670 */
[----:B------:R-:W-:-:S11]  /*2c10*/  ISETP.EQ.OR P0, PT, R11, UR8, P1 ;  /* 0x000000080b007c0c */ /* 0x000fd60008f02670 */
[-CC-:B------:R-:W-:Y:S02]  /*2c20*/  @!P2 IMAD R9, R16, R5.reuse, R20.reuse ;  /* 0x000000051009a224 */ /* 0x180fe400078e0214 */
[----:B------:R-:W-:Y:S02]  /*2c30*/  @!P0 IMAD R11, R11, R5, R20 ;  /* 0x000000050b0b8224 */ /* 0x000fe400078e0214 */
[----:B------:R-:W-:-:S04]  /*2c40*/  @!P2 IMAD.WIDE.U32 R8, R9, 0x8, R36 ;  /* 0x000000080908a825 */ /* 0x000fc800078e0024 */
        /* <DEDUP_REMOVED lines=8> */
.L_x_225:
[----:B------:R-:W-:Y:S01]  /*2cd0*/  ISETP.EQ.OR P0, PT, R16, UR8, P1 ;  /* 0x0000000810007c0c */ /* 0x000fe20008f02670 */
[----:B------:R-:W-:Y:S03]  /*2ce0*/  BSSY.RECONVERGENT B0, `(.L_x_219) ;  /* 0x0000008000007945 */ /* 0x000fe60003800200 */
[----:B------:R-:W-:-:S13]  /*2cf0*/  ISETP.NE.U32.OR P0, PT, R12, 0x1, P0 ;  /* 0x000000010c00780c */ /* 0x000fda0000705470 */
[----:B------:R-:W-:Y:S05]  /*2d00*/  @P0 BRA `(.L_x_226) ;  /* 0x0000000000140947 */ /* 0x000fea0003800000 */
[----:B----4-:R-:W-:-:S04]  /*2d10*/  IMAD R9, R5, R16, R20 ;  /* 0x0000001005097224 */ /* 0x010fc800078e0214 */
[----:B------:R-:W-:-:S06]  /*2d20*/  IMAD.WIDE.U32 R8, R9, 0x8, R36 ;  /* 0x0000000809087825 */ /* 0x000fcc00078e0024 */
[----:B------:R-:W0:Y:S02]  /*2d30*/  LDG.E.64 R8, desc[UR12][R8.64] ;  /* 0x0000000c08087981 */ /* 0x000e24000c1e1b00 */
[----:B0-----:R-:W-:Y:S01]  /*2d40*/  FADD.FTZ R6, R6, R8 ;  /* 0x0000000806067221 */ /* 0x001fe20000010000 */
[----:B------:R-:W-:-:S07]  /*2d50*/  FADD.FTZ R7, R7, R9 ;  /* 0x0000000907077221 */ /* 0x000fce0000010000 */
.L_x_226:
[----:B------:R-:W-:Y:S05]  /*2d60*/  BSYNC.RECONVERGENT B0 ;  /* 0x0000000000007941 */ /* 0x000fea0003800200 */
.L_x_219:
[----:B------:R-:W5:Y:S01]  /*2d70*/  S2UR UR5, SR_CgaCtaId ;  /* 0x00000000000579c3 */ /* 0x000f620000008800 */
[----:B------:R-:W-:Y:S01]  /*2d80*/  UMOV UR4, 0x400 ;  /* 0x0000040000047882 */ /* 0x000fe20000000000 */
[----:B----4-:R-:W-:Y:S01]  /*2d90*/  LOP3.LUT R10, R21, 0xffff, RZ, 0xc0, !PT ;  /* 0x0000ffff150a7812 */ /* 0x010fe200078ec0ff */
[----:B------:R-:W4:Y:S04]  /*2da0*/  LDCU.64 UR14, c[0x0][0x400] ;  /* 0x00008000ff0e77ac */ /* 0x000f280008000a00 */
[----:B------:R-:W-:Y:S01]  /*2db0*/  IMAD R10, R10, 0xc31, RZ ;  /* 0x00000c310a0a7824 */ /* 0x000fe200078e02ff */
[----:B------:R-:W0:Y:S04]  /*2dc0*/  LDC R11, c[0x0][0x41c] ;  /* 0x00010700ff0b7b82 */ /* 0x000e280000000800 */
[----:B------:R-:W-:Y:S01]  /*2dd0*/  SHF.R.U32.HI R10, RZ, 0x10, R10 ;  /* 0x00000010ff0a7819 */ /* 0x000fe2000001160a */
[----:B-----5:R-:W-:Y:S01]  /*2de0*/  ULEA UR4, UR5, UR4, 0x18 ;  /* 0x0000000405047291 */ /* 0x020fe2000f8ec0ff */
[----:B------:R-:W5:Y:S03]  /*2df0*/  LDCU.U8 UR5, c[0x0][0x414] ;  /* 0x00008280ff0577ac */ /* 0x000f660008000000 */
[----:B0-----:R-:W-:-:S05]  /*2e00*/  IMAD R11, R11, UR8, R10 ;  /* 0x000000080b0b7c24 */ /* 0x001fca000f8e020a */
[----:B------:R3:W-:Y:S01]  /*2e10*/  @!P1 STS.64 [UR4+0xc8], R6 ;  /* 0x0000c806ff009988 */ /* 0x0007e20008000a04 */
[----:B------:R-:W-:Y:S01]  /*2e20*/  BAR.SYNC.DEFER_BLOCKING 0x0 ;  /* 0x0000000000007b1d */ /* 0x000fe20000010000 */
[C---:B----4-:R-:W-:Y:S02]  /*2e30*/  ISETP.GE.U32.AND P0, PT, R11.reuse, UR14, PT ;  /* 0x0000000e0b007c0c */ /* 0x050fe4000bf06070 */
[----:B------:R-:W-:Y:S02]  /*2e40*/  IADD3 R14, PT, PT, R11, 0x20, RZ ;  /* 0x000000200b0e7810 */ /* 0x000fe40007ffe0ff */
[C---:B---3--:R-:W-:Y:S01]  /*2e50*/  PRMT R6, R27.reuse, 0x7632, R6 ;  /* 0x000076321b067816 */ /* 0x048fe20000000006 */
[----:B-----5:R-:W-:Y:S01]  /*2e60*/  UISETP.NE.AND UP0, UPT, UR5, URZ, UPT ;  /* 0x000000ff0500728c */ /* 0x020fe2000bf05270 */
        /* <DEDUP_REMOVED lines=12> */
[----:B------:R-:W-:Y:S01]  /*2f30*/  PRMT R8, R25, 0x7632, R8 ;  /* 0x0000763219087816 */ /* 0x000fe20000000008 */
[----:B-1----:R-:W-:Y:S01]  /*2f40*/  FMUL.FTZ R16, R9, UR4 ;  /* 0x0000000409107c20 */ /* 0x002fe20008410000 */
[----:B------:R-:W-:-:S02]  /*2f50*/  SHF.L.U32 R25, R25, 0x10, RZ ;  /* 0x0000001019197819 */ /* 0x000fc400000006ff */
[----:B------:R-:W-:Y:S01]  /*2f60*/  SHF.L.U32 R8, R8, 0x10, RZ ;  /* 0x0000001008087819 */ /* 0x000fe200000006ff */
[--C-:B------:R-:W-:Y:S01]  /*2f70*/  FFMA.FTZ R7, R13, R19, R16.reuse ;  /* 0x000000130d077223 */ /* 0x100fe20000010010 */
[C---:B------:R-:W-:Y:S01]  /*2f80*/  PRMT R9, R26.reuse, 0x7632, R9 ;  /* 0x000076321a097816 */ /* 0x040fe20000000009 */
[----:B------:R-:W-:Y:S01]  /*2f90*/  FADD.FTZ R12, R25, -UR10 ;  /* 0x8000000a190c7e21 */ /* 0x000fe20008010000 */
[----:B------:R-:W-:Y:S01]  /*2fa0*/  SHF.L.U32 R26, R26, 0x10, RZ ;  /* 0x000000101a1a7819 */ /* 0x000fe200000006ff */
[----:B------:R-:W-:Y:S01]  /*2fb0*/  FADD.FTZ R8, R8, -UR10 ;  /* 0x8000000a08087e21 */ /* 0x000fe20008010000 */
[----:B------:R-:W-:Y:S01]  /*2fc0*/  SHF.L.U32 R9, R9, 0x10, RZ ;  /* 0x0000001009097819 */ /* 0x000fe200000006ff */
[----:B------:R-:W-:Y:S02]  /*2fd0*/  FMUL.FTZ R12, R12, UR6 ;  /* 0x000000060c0c7c20 */ /* 0x000fe40008410000 */
[----:B--2---:R-:W-:Y:S01]  /*2fe0*/  FMUL.FTZ R15, R8, UR6 ;  /* 0x00000006080f7c20 */ /* 0x004fe20008410000 */
[C-C-:B------:R-:W-:Y:S01]  /*2ff0*/  FFMA.FTZ R8, R13.reuse, R18, R16.reuse ;  /* 0x000000120d087223 */ /* 0x140fe20000010010 */
[----:B------:R-:W-:-:S02]  /*3000*/  FFMA.FTZ R10, R13, R12, R16 ;  /* 0x0000000c0d0a7223 */ /* 0x000fc40000010010 */
        /* <DEDUP_REMOVED lines=20> */
.L_x_227:
[----:B------:R-:W-:Y:S01]  /*3150*/  BSSY.RECONVERGENT B0, `(.L_x_228) ;  /* 0x0000013000007945 */ /* 0x000fe20003800200 */
[----:B------:R-:W-:Y:S01]  /*3160*/  FFMA.FTZ R8, R3, R26, -R8 ;  /* 0x0000001a03087223 */ /* 0x000fe20000010808 */
[----:B------:R-:W-:Y:S01]  /*3170*/  PRMT R16, R24, 0x7632, R16 ;  /* 0x0000763218107816 */ /* 0x000fe20000000010 */
[----:B------:R-:W-:Y:S01]  /*3180*/  FFMA.FTZ R9, R4, R9, -R7 ;  /* 0x0000000904097223 */ /* 0x000fe20000010807 */
[----:B------:R-:W-:Y:S06]  /*3190*/  @P0 BRA `(.L_x_229) ;  /* 0x0000000000380947 */ /* 0x000fec0003800000 */
[----:B------:R-:W0:Y:S01]  /*31a0*/  LDCU.64 UR16, c[0x0][0x3f8] ;  /* 0x00007f00ff1077ac */ /* 0x000e220008000a00 */
[----:B------:R-:W-:Y:S01]  /*31b0*/  MOV R7, R35 ;  /* 0x0000002300077202 */ /* 0x000fe20000000f00 */
[----:B------:R-:W1:Y:S01]  /*31c0*/  LDCU.64 UR4, c[0x0][0x380] ;  /* 0x00007000ff0477ac */ /* 0x000e620008000a00 */
[----:B0-----:R-:W-:Y:S01]  /*31d0*/  IMAD R18, R6, UR16, RZ ;  /* 0x0000001006127c24 */ /* 0x001fe2000f8e02ff */
[----:B------:R-:W-:-:S03]  /*31e0*/  MOV R6, R32 ;  /* 0x0000002000067202 */ /* 0x000fc60000000f00 */
[C---:B------:R-:W-:Y:S02]  /*31f0*/  IMAD R17, R11.reuse, UR17, R18 ;  /* 0x000000110b117c24 */ /* 0x040fe4000f8e0212 */
[----:B------:R-:W-:Y:S01]  /*3200*/  FMUL.FTZ R18, R8, UR6 ;  /* 0x0000000608127c20 */ /* 0x000fe20008410000 */
[----:B------:R-:W-:-:S04]  /*3210*/  IMAD.WIDE.U32 R6, R11, UR16, R6 ;  /* 0x000000100b067c25 */ /* 0x000fc8000f8e0006 */
[----:B------:R-:W-:Y:S01]  /*3220*/  FMUL.FTZ R11, R9, UR6 ;  /* 0x00000006090b7c20 */ /* 0x000fe20008410000 */
[C---:B-1----:R-:W-:Y:S02]  /*3230*/  LEA R8, P0, R6.reuse, UR4, 0x1 ;  /* 0x0000000406087c11 */ /* 0x042fe4000f8008ff */
[----:B------:R-:W-:Y:S02]  /*3240*/  IADD3 R17, PT, PT, R7, R17, RZ ;  /* 0x0000001107117210 */ /* 0x000fe40007ffe0ff */
[----:B------:R-:W-:Y:S02]  /*3250*/  F2FP.BF16.F32.PACK_AB R11, R11, R18 ;  /* 0x000000120b0b723e */ /* 0x000fe400000010ff */
[----:B------:R-:W-:-:S05]  /*3260*/  LEA.HI.X R9, R6, UR5, R17, 0x1, P0 ;  /* 0x0000000506097c11 */ /* 0x000fca00080f0c11 */
[----:B------:R0:W-:Y:S02]  /*3270*/  STG.E desc[UR12][R8.64], R11 ;  /* 0x0000000b08007986 */ /* 0x0001e4000c10190c */
.L_x_229:
[----:B------:R-:W-:Y:S05]  /*3280*/  BSYNC.RECONVERGENT B0 ;  /* 0x0000000000007941 */ /* 0x000fea0003800200 */
.L_x_228:
        /* <DEDUP_REMOVED lines=22> */
.L_x_230:
        /* <DEDUP_REMOVED lines=18> */
.L_x_232:
[----:B------:R-:W-:Y:S05]  /*3510*/  BSYNC.RECONVERGENT B0 ;  /* 0x0000000000007941 */ /* 0x000fea0003800200 */
.L_x_231:
[----:B------:R-:W2:Y:S01]  /*3520*/  LDCU UR4, c[0x0][0x410] ;  /* 0x00008200ff0477ac */ /* 0x000ea20008000800 */
[----:B------:R-:W-:Y:S02]  /*3530*/  IADD3 R28, PT, PT, R5, R28, RZ ;  /* 0x0000001c051c7210 */ /* 0x000fe40007ffe0ff */
[----:B------:R-:W-:Y:S01]  /*3540*/  IADD3 R29, PT, PT, R29, 0x1, RZ ;  /* 0x000000011d1d7810 */ /* 0x000fe20007ffe0ff */
[----:B------:R-:W2:Y:S02]  /*3550*/  LDCU UR5, c[0x0][0x3e0] ;  /* 0x00007c00ff0577ac */ /* 0x000ea40008000800 */
[----:B--2---:R-:W-:-:S06]  /*3560*/  UIMAD UR4, UR4, UR5, URZ ;  /* 0x00000005040472a4 */ /* 0x004fcc000f8e02ff */
[----:B------:R-:W-:-:S13]  /*3570*/  ISETP.GE.AND P0, PT, R28, UR4, PT ;  /* 0x000000041c007c0c */ /* 0x000fda000bf06270 */
[----:B------:R-:W-:Y:S05]  /*3580*/  @!P0 BRA `(.L_x_233) ;  /* 0xffffffc800fc8947 */ /* 0x000fea000383ffff */
.L_x_208:
[----:B------:R-:W2:Y:S01]  /*3590*/  LDC R4, c[0x0][0x370] ;  /* 0x0000dc00ff047b82 */ /* 0x000ea20000000800 */
[----:B------:R-:W-:Y:S01]  /*35a0*/  ISETP.NE.AND P2, PT, R21, RZ, PT ;  /* 0x000000ff1500720c */ /* 0x000fe20003f45270 */
[----:B------:R-:W-:Y:S06]  /*35b0*/  BSSY.RECONVERGENT B0, `(.L_x_234) ;  /* 0x0000011000007945 */ /* 0x000fec0003800200 */
[----:B-1----:R-:W1:Y:S08]  /*35c0*/  LDC R7, c[0x0][0x374] ;  /* 0x0000dd00ff077b82 */ /* 0x002e700000000800 */
[----:B------:R-:W3:Y:S01]  /*35d0*/  LDC.64 R2, c[0x0][0x3c8] ;  /* 0x0000f200ff027b82 */ /* 0x000ee20000000a00 */
[----:B--2---:R-:W-:-:S02]  /*35e0*/  ISETP.NE.AND P1, PT, R4, 0x1, PT ;  /* 0x000000010400780c */ /* 0x004fc40003f25270 */
[----:B------:R-:W-:Y:S02]  /*35f0*/  IADD3 R6, PT, PT, R4, -0x1, RZ ;  /* 0xffffffff04067810 */ /* 0x000fe40007ffe0ff */
[C---:B-1----:R-:W-:Y:S02]  /*3600*/  IADD3 R5, PT, PT, R7.reuse, -0x1, RZ ;  /* 0xffffffff07057810 */ /* 0x042fe40007ffe0ff */
[----:B------:R-:W-:Y:S02]  /*3610*/  SHF.L.U32 R0, R7, 0x1, RZ ;  /* 0x0000000107007819 */ /* 0x000fe400000006ff */
[----:B------:R-:W-:Y:S02]  /*3620*/  ISETP.NE.AND P0, PT, R20, R5, PT ;  /* 0x000000051400720c */ /* 0x000fe40003f05270 */
[----:B------:R-:W-:Y:S02]  /*3630*/  SEL R5, R0, RZ, P1 ;  /* 0x000000ff00057207 */ /* 0x000fe40000800000 */
[----:B------:R-:W-:-:S03]  /*3640*/  ISETP.NE.OR P0, PT, R6, UR8, P0 ;  /* 0x0000000806007c0c */ /* 0x000fc60008705670 */
[----:B---3--:R-:W-:Y:S01]  /*3650*/  IMAD.WIDE.U32 R2, R5, 0x4, R2 ;  /* 0x0000000405027825 */ /* 0x008fe200078e0002 */
[----:B------:R-:W-:Y:S09]  /*3660*/  @P2 BRA `(.L_x_235) ;  /* 0x0000000000142947 */ /* 0x000ff20003800000 */
[----:B------:R-:W-:Y:S01]  /*3670*/  HFMA2 R5, -RZ, RZ, 0, 5.9604644775390625e-08 ;  /* 0x00000001ff057431 */ /* 0x000fe200000001ff */
[----:B------:R-:W-:Y:S06]  /*3680*/  MEMBAR.ALL.GPU ;  /* 0x0000000000007992 */ /* 0x000fec000000a000 */
[----:B------:R-:W-:-:S00]  /*3690*/  ERRBAR ;  /* 0x00000000000079ab */ /* 0x000fc00000000000 */
[----:B------:R-:W-:Y:S06]  /*36a0*/  CGAERRBAR ;  /* 0x00000000000075ab */ /* 0x000fec0000000000 */
[----:B------:R1:W-:Y:S02]  /*36b0*/  REDG.E.ADD.S32.STRONG.GPU desc[UR12][R2.64], R5 ;  /* 0x000000050200798e */ /* 0x0003e4000c12e30c */
.L_x_235:
[----:B------:R-:W-:Y:S05]  /*36c0*/  BSYNC.RECONVERGENT B0 ;  /* 0x0000000000007941 */ /* 0x000fea0003800200 */
.L_x_234:
[----:B------:R-:W-:Y:S05]  /*36d0*/  @P0 EXIT ;  /* 0x000000000000094d */ /* 0x000fea0003800000 */
[----:B------:R-:W-:Y:S05]  /*36e0*/  @P2 BRA `(.L_x_236) ;  /* 0x0000000000202947 */ /* 0x000fea0003800000 */
[----:B------:R-:W-:-:S05]  /*36f0*/  IMAD R0, R4, R7, RZ ;  /* 0x0000000704007224 */ /* 0x000fca00078e02ff */
[----:B------:R-:W-:-:S13]  /*3700*/  ISETP.NE.AND P0, PT, R0, -0x1, PT ;  /* 0xffffffff0000780c */ /* 0x000fda0003f05270 */
[----:B------:R-:W-:Y:S05]  /*3710*/  @!P0 BRA `(.L_x_236) ;  /* 0x0000000000148947 */ /* 0x000fea0003800000 */
.L_x_237:
[----:B-1----:R-:W2:Y:S04]  /*3720*/  LDG.E.STRONG.GPU R5, desc[UR12][R2.64] ;  /* 0x0000000c02057981 */ /* 0x002ea8000c1ef900 */
[----:B--2---:R-:W-:Y:S01]  /*3730*/  CCTL.IVALL ;  /* 0x00000000ff00798f */ /* 0x004fe20002000000 */
[----:B------:R-:W-:Y:S05]  /*3740*/  YIELD ;  /* 0x0000000000007946 */ /* 0x000fea0003800000 */
[----:B------:R-:W-:-:S13]  /*3750*/  ISETP.NE.AND P0, PT, R5, R0, PT ;  /* 0x000000000500720c */ /* 0x000fda0003f05270 */
[----:B------:R-:W-:Y:S05]  /*3760*/  @P0 BRA `(.L_x_237) ;  /* 0xfffffffc00ec0947 */ /* 0x000fea000383ffff */
.L_x_236:
        /* <DEDUP_REMOVED lines=11> */
[----:B-1----:R-:W-:Y:S01]  /*3820*/  IADD3 R2, P1, PT, R21, 0x2a0, RZ ;  /* 0x000002a015027810 */ /* 0x002fe20007f3e0ff */
[----:B------:R-:W-:Y:S01]  /*3830*/  UIMAD.WIDE.U32 UR4, UR10, 0x3, URZ ;  /* 0x000000030a0478a5 */ /* 0x000fe2000f8e00ff */
[----:B------:R-:W-:Y:S01]  /*3840*/  MOV R0, RZ ;  /* 0x000000ff00007202 */ /* 0x000fe20000000f00 */
[----:B------:R-:W-:Y:S01]  /*3850*/  UIMAD UR6, UR11, 0x3, URZ ;  /* 0x000000030b0678a4 */ /* 0x000fe2000f8e02ff */
[----:B------:R-:W-:Y:S01]  /*3860*/  MOV R4, UR9 ;  /* 0x0000000900047c02 */ /* 0x000fe20008000f00 */
        /* <DEDUP_REMOVED lines=28> */
[----:B------:R-:W-:Y:S02]  /*3a30*/  LOP3.LUT R4, R8, 0x3, RZ, 0xc0, !PT ;  /* 0x0000000308047812 */ /* 0x000fe400078ec0ff */
        /* <DEDUP_REMOVED lines=14> */
[----:B------:R-:W-:Y:S01]  /*3b20*/  MOV R3, UR7 ;  /* 0x0000000700037c02 */ /* 0x000fe20008000f00 */
[----:B------:R-:W-:Y:S01]  /*3b30*/  USHF.L.U32 UR5, UR11, 0x2, URZ ;  /* 0x000000020b057899 */ /* 0x000fe200080006ff */
[----:B------:R-:W-:Y:S01]  /*3b40*/  LOP3.LUT R13, R13, 0x3, RZ, 0xc0, !PT ;  /* 0x000000030d0d7812 */ /* 0x000fe200078ec0ff */
[----:B------:R-:W-:Y:S01]  /*3b50*/  UMOV UR4, URZ ;  /* 0x000000ff00047c82 */ /* 0x000fe20008000000 */
[----:B------:R-:W-:-:S02]  /*3b60*/  MOV R4, R21 ;  /* 0x0000001500047202 */ /* 0x000fc40000000f00 */
[----:B------:R-:W-:Y:S02]  /*3b70*/  MOV R5, R0 ;  /* 0x0000000000057202 */ /* 0x000fe40000000f00 */
[----:B------:R-:W-:Y:S02]  /*3b80*/  MOV R2, UR10 ;  /* 0x0000000a00027c02 */ /* 0x000fe40008000f00 */
[----:B------:R-:W-:Y:S01]  /*3b90*/  SHF.L.U32 R16, R21, 0x2, RZ ;  /* 0x0000000215107819 */ /* 0x000fe200000006ff */
[----:B------:R-:W-:Y:S01]  /*3ba0*/  IMAD.WIDE.U32 R4, R13, 0x2a0, R4 ;  /* 0x000002a00d047825 */ /* 0x000fe200078e0004 */
[----:B------:R-:W-:Y:S02]  /*3bb0*/  SHF.L.U64.HI R12, R12, 0x2, R3 ;  /* 0x000000020c0c7819 */ /* 0x000fe40000010203 */
[----:B------:R-:W-:Y:S01]  /*3bc0*/  SHF.L.U64.HI R23, R21, 0x2, R0 ;  /* 0x0000000215177819 */ /* 0x000fe20000010200 */
[----:B------:R-:W-:Y:S01]  /*3bd0*/  IMAD.WIDE.U32 R2, R2, 0x4, RZ ;  /* 0x0000000402027825 */ /* 0x000fe200078e00ff */
[----:B0-----:R-:W-:-:S02]  /*3be0*/  IADD3 R10, P1, PT, R16, UR14, RZ ;  /* 0x0000000e100a7c10 */ /* 0x001fc4000ff3e0ff */
[C---:B-1----:R-:W-:Y:S02]  /*3bf0*/  IADD3 R14, P2, PT, R16.reuse, UR16, RZ ;  /* 0x00000010100e7c10 */ /* 0x042fe4000ff5e0ff */
[----:B--2---:R-:W-:Y:S02]  /*3c00*/  IADD3 R16, P3, PT, R16, UR18, RZ ;  /* 0x0000001210107c10 */ /* 0x004fe4000ff7e0ff */
[----:B------:R-:W-:Y:S02]  /*3c10*/  IADD3 R13, P4, PT, RZ, -R13, RZ ;  /* 0x8000000dff0d7210 */ /* 0x000fe40007f9e0ff */
[C---:B------:R-:W-:Y:S02]  /*3c20*/  IADD3.X R19, PT, PT, R23.reuse, UR15, RZ, P1, !PT ;  /* 0x0000000f17137c10 */ /* 0x040fe40008ffe4ff */
[----:B------:R-:W-:Y:S02]  /*3c30*/  IADD3.X R25, PT, PT, R23, UR17, RZ, P2, !PT ;  /* 0x0000001117197c10 */ /* 0x000fe400097fe4ff */
[----:B------:R-:W-:-:S02]  /*3c40*/  IADD3 R0, PT, PT, R5, UR4, RZ ;  /* 0x0000000405007c10 */ /* 0x000fc4000fffe0ff */
[----:B------:R-:W-:Y:S02]  /*3c50*/  MOV R21, R4 ;  /* 0x0000000400157202 */ /* 0x000fe40000000f00 */
[----:B------:R-:W-:Y:S02]  /*3c60*/  IADD3.X R23, PT, PT, R23, UR19, RZ, P3, !PT ;  /* 0x0000001317177c10 */ /* 0x000fe40009ffe4ff */
[----:B------:R-:W-:Y:S02]  /*3c70*/  IADD3 R22, PT, PT, R3, UR5, RZ ;  /* 0x0000000503167c10 */ /* 0x000fe4000fffe0ff */
[----:B------:R-:W-:-:S07]  /*3c80*/  IADD3.X R20, PT, PT, RZ, -0x1, RZ, P4, !PT ;  /* 0xffffffffff147810 */ /* 0x000fce00027fe4ff */
.L_x_240:
[----:B0-----:R-:W-:Y:S02]  /*3c90*/  MOV R5, UR6 ;  /* 0x0000000600057c02 */ /* 0x001fe40008000f00 */
[----:B------:R-:W-:Y:S02]  /*3ca0*/  MOV R7, UR8 ;  /* 0x0000000800077c02 */ /* 0x000fe40008000f00 */
[----:B------:R-:W-:Y:S02]  /*3cb0*/  LEA R4, P3, R5, R10, 0x2 ;  /* 0x0000000a05047211 */ /* 0x000fe400078610ff */
[----:B------:R-:W-:Y:S02]  /*3cc0*/  IADD3 R8, P2, PT, R10, R2, RZ ;  /* 0x000000020a087210 */ /* 0x000fe40007f5e0ff */
[----:B------:R-:W-:Y:S02]  /*3cd0*/  LEA R6, P1, R7, R10, 0x2 ;  /* 0x0000000a07067211 */ /* 0x000fe400078210ff */
[----:B------:R-:W-:-:S02]  /*3ce0*/  IADD3.X R5, PT, PT, R19, R12, RZ, P3, !PT ;  /* 0x0000000c13057210 */ /* 0x000fc40001ffe4ff */
[C---:B------:R-:W-:Y:S02]  /*3cf0*/  IADD3.X R9, PT, PT, R19.reuse, R22, RZ, P2, !PT ;  /* 0x0000001613097210 */ /* 0x040fe400017fe4ff */
[----:B------:R-:W-:Y:S02]  /*3d00*/  MOV R18, R10 ;  /* 0x0000000a00127202 */ /* 0x000fe40000000f00 */
[----:B------:R-:W-:Y:S01]  /*3d10*/  IADD3.X R7, PT, PT, R19, R11, RZ, P1, !PT ;  /* 0x0000000b13077210 */ /* 0x000fe20000ffe4ff */
[----:B------:R-:W2:Y:S04]  /*3d20*/  LDG.E R8, desc[UR12][R8.64] ;  /* 0x0000000c08087981 */ /* 0x000ea8000c1e1900 */
[----:B------:R0:W2:Y:S04]  /*3d30*/  LDG.E R5, desc[UR12][R4.64] ;  /* 0x0000000c04057981 */ /* 0x0000a8000c1e1900 */
[----:B------:R-:W3:Y:S04]  /*3d40*/  LDG.E R15, desc[UR12][R18.64] ;  /* 0x0000000c120f7981 */ /* 0x000ee8000c1e1900 */
[----:B------:R1:W3:Y:S01]  /*3d50*/  LDG.E R6, desc[UR12][R6.64] ;  /* 0x0000000c06067981 */ /* 0x0002e2000c1e1900 */
[----:B0-----:R-:W-:-:S02]  /*3d60*/  MOV R4, R16 ;  /* 0x0000001000047202 */ /* 0x001fc40000000f00 */
[----:B------:R-:W-:Y:S02]  /*3d70*/  IADD3 R13, P1, PT, R13, 0x1, RZ ;  /* 0x000000010d0d7810 */ /* 0x000fe40007f3e0ff */
[----:B-1----:R-:W-:Y:S02]  /*3d80*/  MOV R7, R25 ;  /* 0x0000001900077202 */ /* 0x002fe40000000f00 */
[----:B------:R-:W-:Y:S02]  /*3d90*/  IADD3.X R20, PT, PT, RZ, R20, RZ, P1, !PT ;  /* 0x00000014ff147210 */ /* 0x000fe40000ffe4ff */
[----:B------:R-:W-:-:S04]  /*3da0*/  ISETP.NE.U32.AND P1, PT, R13, RZ, PT ;  /* 0x000000ff0d00720c */ /* 0x000fc80003f25070 */
[----:B------:R-:W-:Y:S02]  /*3db0*/  ISETP.NE.AND.EX P1, PT, R20, RZ, PT, P1 ;  /* 0x000000ff1400720c */ /* 0x000fe40003f25310 */
[----:B------:R-:W-:Y:S02]  /*3dc0*/  IADD3 R16, P4, PT, R16, 0xa80, RZ ;  /* 0x00000a8010107810 */ /* 0x000fe40007f9e0ff */
[----:B------:R-:W-:-:S04]  /*3dd0*/  IADD3 R10, P2, PT, R10, 0xa80, RZ ;  /* 0x00000a800a0a7810 */ /* 0x000fc80007f5e0ff */
[----:B------:R-:W-:Y:S02]  /*3de0*/  IADD3.X R19, PT, PT, RZ, R19, RZ, P2, !PT ;  /* 0x00000013ff137210 */ /* 0x000fe400017fe4ff */
[----:B--2---:R-:W-:Y:S02]  /*3df0*/  F2FP.BF16.F32.PACK_AB R17, R5, R8 ;  /* 0x000000080511723e */ /* 0x004fe400000010ff */
[----:B------:R-:W-:Y:S02]  /*3e00*/  MOV R5, R23 ;  /* 0x0000001700057202 */ /* 0x000fe40000000f00 */
[----:B---3--:R-:W-:Y:S02]  /*3e10*/  F2FP.BF16.F32.PACK_AB R15, R6, R15 ;  /* 0x0000000f060f723e */ /* 0x008fe400000010ff */
[----:B------:R-:W-:-:S03]  /*3e20*/  MOV R6, R14 ;  /* 0x0000000e00067202 */ /* 0x000fc60000000f00 */
[----:B------:R0:W-:Y:S04]  /*3e30*/  STG.E desc[UR12][R4.64], R15 ;  /* 0x0000000f04007986 */ /* 0x0001e8000c10190c */
[----:B------:R0:W-:Y:S01]  /*3e40*/  STG.E desc[UR12][R6.64], R17 ;  /* 0x0000001106007986 */ /* 0x0001e2000c10190c */
[----:B------:R-:W-:Y:S02]  /*3e50*/  IADD3 R14, P3, PT, R14, 0xa80, RZ ;  /* 0x00000a800e0e7810 */ /* 0x000fe40007f7e0ff */
[----:B------:R-:W-:Y:S02]  /*3e60*/  IADD3.X R23, PT, PT, RZ, R23, RZ, P4, !PT ;  /* 0x00000017ff177210 */ /* 0x000fe400027fe4ff */
[----:B------:R-:W-:Y:S01]  /*3e70*/  IADD3.X R25, PT, PT, RZ, R25, RZ, P3, !PT ;  /* 0x00000019ff197210 */ /* 0x000fe20001ffe4ff */
[----:B------:R-:W-:Y:S08]  /*3e80*/  @P1 BRA `(.L_x_240) ;  /* 0xfffffffc00801947 */ /* 0x000ff0000383ffff */
.L_x_239:
[----:B------:R-:W-:Y:S05]  /*3e90*/  BSYNC.RECONVERGENT B0 ;  /* 0x0000000000007941 */ /* 0x000fea0003800200 */
.L_x_238:
        /* <DEDUP_REMOVED lines=11> */
.L_x_242:
[C---:B----4-:R-:W-:Y:S02]  /*3f50*/  SHF.L.U32 R2, R21.reuse, 0x2, RZ ;  /* 0x0000000215027819 */ /* 0x050fe400000006ff */
[----:B------:R-:W-:Y:S02]  /*3f60*/  SHF.L.U64.HI R0, R21, 0x2, R0 ;  /* 0x0000000215007819 */ /* 0x000fe40000010200 */
[----:B01----:R-:W-:-:S04]  /*3f70*/  IADD3 R4, P0, PT, R2, UR14, RZ ;  /* 0x0000000e02047c10 */ /* 0x003fc8000ff1e0ff */
[----:B------:R-:W-:Y:S02]  /*3f80*/  IADD3.X R5, PT, PT, R0, UR15, RZ, P0, !PT ;  /* 0x0000000f00057c10 */ /* 0x000fe400087fe4ff */
[C---:B------:R-:W-:Y:S02]  /*3f90*/  IADD3 R10, P2, PT, R4.reuse, UR6, RZ ;  /* 0x00000006040a7c10 */ /* 0x040fe4000ff5e0ff */
[C---:B------:R-:W-:Y:S01]  /*3fa0*/  IADD3 R6, P0, PT, R4.reuse, UR11, RZ ;  /* 0x0000000b04067c10 */ /* 0x040fe2000ff1e0ff */
[----:B------:R0:W4:Y:S01]  /*3fb0*/  LDG.E R3, desc[UR12][R4.64] ;  /* 0x0000000c04037981 */ /* 0x000122000c1e1900 */
[----:B------:R-:W-:Y:S02]  /*3fc0*/  IADD3 R8, P1, PT, R4, UR4, RZ ;  /* 0x0000000404087c10 */ /* 0x000fe4000ff3e0ff */
[C---:B------:R-:W-:Y:S02]  /*3fd0*/  IADD3.X R11, PT, PT, R5.reuse, UR7, RZ, P2, !PT ;  /* 0x00000007050b7c10 */ /* 0x040fe400097fe4ff */
[----:B------:R-:W-:-:S02]  /*3fe0*/  IADD3.X R7, PT, PT, R5, UR10, RZ, P0, !PT ;  /* 0x0000000a05077c10 */ /* 0x000fc400087fe4ff */
[----:B------:R-:W-:Y:S02]  /*3ff0*/  IADD3.X R9, PT, PT, R5, UR5, RZ, P1, !PT ;  /* 0x0000000505097c10 */ /* 0x000fe40008ffe4ff */
[----:B------:R1:W5:Y:S04]  /*4000*/  LDG.E R11, desc[UR12][R10.64] ;  /* 0x0000000c0a0b7981 */ /* 0x000368000c1e1900 */
[----:B------:R-:W4:Y:S04]  /*4010*/  LDG.E R6, desc[UR12][R6.64] ;  /* 0x0000000c06067981 */ /* 0x000f28000c1e1900 */
[----:B------:R-:W5:Y:S01]  /*4020*/  LDG.E R8, desc[UR12][R8.64] ;  /* 0x0000000c08087981 */ /* 0x000f62000c1e1900 */
[----:B------:R-:W-:-:S02]  /*4030*/  LOP3.LUT R15, R2, 0xfffffffc, RZ, 0xc0, !PT ;  /* 0xfffffffc020f7812 */ /* 0x000fc400078ec0ff */
[C---:B------:R-:W-:Y:S02]  /*4040*/  LOP3.LUT R16, R0.reuse, 0x1, RZ, 0xc0, !PT ;  /* 0x0000000100107812 */ /* 0x040fe400078ec0ff */
[C---:B--2---:R-:W-:Y:S02]  /*4050*/  IADD3 R12, P0, PT, R15.reuse, UR16, RZ ;  /* 0x000000100f0c7c10 */ /* 0x044fe4000ff1e0ff */
[----:B0-----:R-:W-:Y:S02]  /*4060*/  LOP3.LUT R5, R0, 0x3, RZ, 0xc0, !PT ;  /* 0x0000000300057812 */ /* 0x001fe400078ec0ff */
[----:B------:R-:W-:Y:S02]  /*4070*/  IADD3.X R13, PT, PT, R16, UR17, RZ, P0, !PT ;  /* 0x00000011100d7c10 */ /* 0x000fe400087fe4ff */
[C---:B---3--:R-:W-:Y:S02]  /*4080*/  IADD3 R14, P0, PT, R15.reuse, UR18, RZ ;  /* 0x000000120f0e7c10 */ /* 0x048fe4000ff1e0ff */
[----:B------:R-:W-:-:S02]  /*4090*/  IADD3 R4, P1, PT, R15, UR14, RZ ;  /* 0x0000000e0f047c10 */ /* 0x000fc4000ff3e0ff */
[----:B------:R-:W-:Y:S02]  /*40a0*/  IADD3.X R15, PT, PT, R16, UR19, RZ, P0, !PT ;  /* 0x00000013100f7c10 */ /* 0x000fe400087fe4ff */
[----:B------:R-:W-:Y:S02]  /*40b0*/  IADD3.X R5, PT, PT, R5, UR15, RZ, P1, !PT ;  /* 0x0000000f05057c10 */ /* 0x000fe40008ffe4ff */
[----:B-1----:R-:W-:Y:S02]  /*40c0*/  IADD3 R10, P0, PT, R4, UR11, RZ ;  /* 0x0000000b040a7c10 */ /* 0x002fe4000ff1e0ff */
[----:B----4-:R-:W-:Y:S02]  /*40d0*/  F2FP.BF16.F32.PACK_AB R3, R6, R3 ;  /* 0x000000030603723e */ /* 0x010fe400000010ff */
[----:B------:R-:W-:Y:S02]  /*40e0*/  IADD3 R6, P1, PT, R4, UR4, RZ ;  /* 0x0000000404067c10 */ /* 0x000fe4000ff3e0ff */
[----:B-----5:R-:W-:-:S02]  /*40f0*/  F2FP.BF16.F32.PACK_AB R19, R11, R8 ;  /* 0x000000080b13723e */ /* 0x020fc400000010ff */
[----:B------:R-:W-:Y:S02]  /*4100*/  IADD3 R8, P2, PT, R4, UR6, RZ ;  /* 0x0000000604087c10 */ /* 0x000fe4000ff5e0ff */
[C---:B------:R-:W-:Y:S02]  /*4110*/  IADD3.X R11, PT, PT, R5.reuse, UR10, RZ, P0, !PT ;  /* 0x0000000a050b7c10 */ /* 0x040fe400087fe4ff */
[C---:B------:R-:W-:Y:S02]  /*4120*/  IADD3.X R7, PT, PT, R5.reuse, UR5, RZ, P1, !PT ;  /* 0x0000000505077c10 */ /* 0x040fe40008ffe4ff */
[----:B------:R-:W-:Y:S01]  /*4130*/  IADD3.X R9, PT, PT, R5, UR7, RZ, P2, !PT ;  /* 0x0000000705097c10 */ /* 0x000fe200097fe4ff */
[----:B------:R0:W-:Y:S04]  /*4140*/  STG.E desc[UR12][R12.64], R3 ;  /* 0x000000030c007986 */ /* 0x0001e8000c10190c */
[----:B------:R1:W-:Y:S04]  /*4150*/  STG.E desc[UR12][R14.64], R19 ;  /* 0x000000130e007986 */ /* 0x0003e8000c10190c */
[----:B------:R-:W2:Y:S04]  /*4160*/  LDG.E R18, desc[UR12][R4.64+0xa80] ;  /* 0x000a800c04127981 */ /* 0x000ea8000c1e1900 */
[----:B0-----:R-:W2:Y:S04]  /*4170*/  LDG.E R3, desc[UR12][R10.64+0xa80] ;  /* 0x000a800c0a037981 */ /* 0x001ea8000c1e1900 */
        /* <DEDUP_REMOVED lines=9> */
[----:B------:R-:W-:Y:S02]  /*4210*/  IADD3.X R17, PT, PT, R17, UR19, RZ, P1, !PT ;  /* 0x0000001311117c10 */ /* 0x000fe40008ffe4ff */
[----:B--2---:R-:W-:Y:S02]  /*4220*/  F2FP.BF16.F32.PACK_AB R3, R3, R18 ;  /* 0x000000120303723e */ /* 0x004fe400000010ff */
[----:B---3--:R-:W-:-:S03]  /*4230*/  F2FP.BF16.F32.PACK_AB R23, R23, R20 ;  /* 0x000000141717723e */ /* 0x008fc600000010ff */
[----:B------:R0:W-:Y:S04]  /*4240*/  STG.E desc[UR12][R12.64], R3 ;  /* 0x000000030c007986 */ /* 0x0001e8000c10190c */
[----:B------:R2:W-:Y:S04]  /*4250*/  STG.E desc[UR12][R16.64], R23 ;  /* 0x0000001710007986 */ /* 0x0005e8000c10190c */
[----:B------:R-:W3:Y:S04]  /*4260*/  LDG.E R18, desc[UR12][R4.64+0x1500] ;  /* 0x0015000c04127981 */ /* 0x000ee8000c1e1900 */
[----:B-1----:R-:W3:Y:S04]  /*4270*/  LDG.E R19, desc[UR12][R10.64+0x1500] ;  /* 0x0015000c0a137981 */ /* 0x002ee8000c1e1900 */
        /* <DEDUP_REMOVED lines=10> */
[----:B---3--:R-:W-:Y:S02]  /*4320*/  F2FP.BF16.F32.PACK_AB R19, R19, R18 ;  /* 0x000000121313723e */ /* 0x008fe400000010ff */
[----:B----4-:R-:W-:-:S03]  /*4330*/  F2FP.BF16.F32.PACK_AB R25, R25, R20 ;  /* 0x000000141919723e */ /* 0x010fc600000010ff */
[----:B------:R0:W-:Y:S04]  /*4340*/  STG.E desc[UR12][R14.64], R19 ;  /* 0x000000130e007986 */ /* 0x0001e8000c10190c */
[----:B------:R4:W-:Y:S04]  /*4350*/  STG.E desc[UR12][R12.64], R25 ;  /* 0x000000190c007986 */ /* 0x0009e8000c10190c */
[----:B------:R-:W3:Y:S04]  /*4360*/  LDG.E R4, desc[UR12][R4.64+0x1f80] ;  /* 0x001f800c04047981 */ /* 0x000ee8000c1e1900 */
[----:B------:R-:W3:Y:S04]  /*4370*/  LDG.E R11, desc[UR12][R10.64+0x1f80] ;  /* 0x001f800c0a0b7981 */ /* 0x000ee8000c1e1900 */
        /* <DEDUP_REMOVED lines=15> */
[----:B---3--:R-:W-:Y:S02]  /*4470*/  F2FP.BF16.F32.PACK_AB R11, R11, R4 ;  /* 0x000000040b0b723e */ /* 0x008fe400000010ff */
[----:B-----5:R-:W-:-:S03]  /*4480*/  F2FP.BF16.F32.PACK_AB R5, R9, R6 ;  /* 0x000000060905723e */ /* 0x020fc600000010ff */
[----:B------:R4:W-:Y:S04]  /*4490*/  STG.E desc[UR12][R2.64], R11 ;  /* 0x0000000b02007986 */ /* 0x0009e8000c10190c */
[----:B------:R4:W-:Y:S02]  /*44a0*/  STG.E desc[UR12][R14.64], R5 ;  /* 0x000000050e007986 */ /* 0x0009e4000c10190c */
[----:B------:R-:W-:Y:S05]  /*44b0*/  @P0 BRA `(.L_x_242) ;  /* 0xfffffff800a40947 */ /* 0x000fea000383ffff */
[----:B------:R-:W-:Y:S05]  /*44c0*/  BSYNC.RECONVERGENT B0 ;  /* 0x0000000000007941 */ /* 0x000fea0003800200 */
.L_x_241:
[----:B------:R-:W-:Y:S05]  /*44d0*/  EXIT ;  /* 0x000000000000794d */ /* 0x000fea0003800000 */
.L_x_243:
        /* <DEDUP_REMOVED lines=10> */
.L_x_3414:


//--------------------- .text._Z35group_norm_nhwc_bwd_one_pass_kernelI11Bf16IOBf16WLi128ELi42ELi672EEv26Group_norm_nhwc_bwd_params --------------------------
	.section	.text._Z35group_norm_nhwc_bwd_one_pass_kernelI11Bf16IOBf16WLi128ELi42ELi672EEv26Group_norm_nhwc_bwd_params,"ax",@progbits
	.align	128
        .global         _Z35group_norm_nhwc_bwd_one_pass_kernelI11Bf16IOBf16WLi128ELi42ELi672EEv26Group_norm_nhwc_bwd_params
        .type           _Z35group_norm_nhwc_bwd_one_pass_kernelI11Bf16IOBf16WLi128ELi42ELi672EEv26Group_norm_nhwc_bwd_params,@function
        .size           _Z35group_norm_nhwc_bwd_one_pass_kernelI11Bf16IOBf16WLi128ELi42ELi672EEv26Group_norm_nhwc_bwd_params,(.L_x_3415 - _Z35group_norm_nhwc_bwd_one_pass_kernelI11Bf16IOBf16WLi128ELi42ELi672EEv26Group_norm_nhwc_bwd_params)
        .other          _Z35group_norm_nhwc_bwd_one_pass_kernelI11Bf16IOBf16WLi128ELi42ELi672EEv26Group_norm_nhwc_bwd_params,@"STO_CUDA_ENTRY STV_DEFAULT"
_Z35group_norm_nhwc_bwd_one_pass_kernelI11Bf16IOBf16WLi128ELi42ELi672EEv26Group_norm_nhwc_bwd_params:
.text._Z35group_norm_nhwc_bwd_one_pass_kernelI11Bf16IOBf16WLi128ELi42ELi672EEv26Group_norm_nhwc_bwd_params:
        /* <DEDUP_REMOVED lines=52> */
.L_x_275:
        /* <DEDUP_REMOVED lines=9> */
[----:B0-----:R-:W0:Y:S02]  /*03d0*/  MUFU.RCP R8, R8 ;  /* 0x0000000800087308 */ /* 0x001e240000001000 */
[----:B0-----:R-:W-:-:S06]  /*03e0*/  IADD3 R14, PT, PT, R8, 0xffffffe, RZ ;  /* 0x0ffffffe080e7810 */ /* 0x001fcc0007ffe0ff */
[----:B------:R0:W2:Y:S02]  /*03f0*/  F2I.FTZ.U32.TRUNC.NTZ R15, R14 ;  /* 0x0000000e000f7305 */ /* 0x0000a4000021f000 */
[----:B0-----:R-:W-:Y:S02]  /*0400*/  MOV R14, RZ ;  /* 0x000000ff000e7202 */ /* 0x001fe40000000f00 */
[----:B--2---:R-:W-:-:S05]  /*0410*/  IADD3 R10, PT, PT, RZ, -R15, RZ ;  /* 0x8000000fff0a7210 */ /* 0x004fca0007ffe0ff */
        /* <DEDUP_REMOVED lines=20> */
[----:B------:R-:W-:-:S02]  /*0560*/  @!P2 IADD3 R15, PT, PT, -R15, RZ, RZ ;  /* 0x000000ff0f0fa210 */ /* 0x000fc40007ffe1ff */
[C---:B------:R-:W-:Y:S02]  /*0570*/  SEL R65, R19.reuse, R8, !P3 ;  /* 0x0000000813417207 */ /* 0x040fe40005800000 */
[----:B------:R-:W-:Y:S02]  /*0580*/  SEL R19, R19, R15, !P3 ;  /* 0x0000000f13137207 */ /* 0x000fe40005800000 */
[----:B------:R-:W-:Y:S01]  /*0590*/  ISETP.GE.U32.AND P2, PT, R45, UR12, PT ;  /* 0x0000000c2d007c0c */ /* 0x000fe2000bf46070 */
[----:B------:R-:W-:Y:S01]  /*05a0*/  IMAD R33, R65, 0x2a, RZ ;  /* 0x0000002a41217824 */ /* 0x000fe200078e02ff */
[----:B------:R-:W-:Y:S01]  /*05b0*/  SHF.R.S32.HI R8, RZ, 0x1f, R19 ;  /* 0x0000001fff087819 */ /* 0x000fe20000011413 */
[----:B------:R-:W2:Y:S01]  /*05c0*/  @!P1 LDC.64 R14, c[0x0][0x3a0] ;  /* 0x0000e800ff0e9b82 */ /* 0x000ea20000000a00 */
[----:B------:R-:W-:Y:S02]  /*05d0*/  ISETP.GE.AND.EX P2, PT, R11, UR13, PT, P2 ;  /* 0x0000000d0b007c0c */ /* 0x000fe4000bf46320 */
[----:B------:R-:W-:Y:S01]  /*05e0*/  IADD3 R68, P3, PT, R33, R6, RZ ;  /* 0x0000000621447210 */ /* 0x000fe20007f7e0ff */
[----:B------:R-:W-:Y:S01]  /*05f0*/  IMAD R8, R8, UR14, RZ ;  /* 0x0000000e08087c24 */ /* 0x000fe2000f8e02ff */
[----:B------:R-:W-:-:S02]  /*0600*/  ISETP.GE.U32.AND P0, PT, R51, UR12, PT ;  /* 0x0000000c33007c0c */ /* 0x000fc4000bf06070 */
[----:B------:R-:W-:Y:S01]  /*0610*/  LEA.HI.X.SX32 R69, R33, RZ, 0x1, P3 ;  /* 0x000000ff21457211 */ /* 0x000fe200018f0eff */
[----:B------:R-:W-:Y:S01]  /*0620*/  IMAD R67, R19, UR15, R8 ;  /* 0x0000000f13437c24 */ /* 0x000fe2000f8e0208 */
[----:B------:R-:W-:Y:S01]  /*0630*/  ISETP.GE.AND.EX P0, PT, R7, UR13, PT, P0 ;  /* 0x0000000d07007c0c */ /* 0x000fe2000bf06300 */
[----:B0-----:R-:W-:Y:S01]  /*0640*/  @!P1 IMAD R8, R9, R16, RZ ;  /* 0x0000001009089224 */ /* 0x001fe200078e02ff */
[----:B------:R-:W-:Y:S01]  /*0650*/  ISETP.GE.U32.AND P3, PT, R44, UR12, PT ;  /* 0x0000000c2c007c0c */ /* 0x000fe2000bf66070 */
[----:B------:R-:W-:Y:S02]  /*0660*/  IMAD.WIDE.U32 R68, R19, UR14, R68 ;  /* 0x0000000e13447c25 */ /* 0x000fe4000f8e0044 */
[----:B------:R-:W0:Y:S01]  /*0670*/  @!P2 LDC.64 R22, c[0x0][0x3f8] ;  /* 0x0000fe00ff16ab82 */ /* 0x000e220000000a00 */
[----:B------:R-:W-:Y:S01]  /*0680*/  ISETP.GE.AND.EX P3, PT, R13, UR13, PT, P3 ;  /* 0x0000000d0d007c0c */ /* 0x000fe2000bf66330 */
[----:B------:R-:W-:Y:S01]  /*0690*/  @!P1 IMAD R25, R46, R17, R8 ;  /* 0x000000112e199224 */ /* 0x000fe200078e0208 */
[----:B------:R-:W-:-:S02]  /*06a0*/  IADD3 R67, PT, PT, R69, R67, RZ ;  /* 0x0000004345437210 */ /* 0x000fc40007ffe0ff */
[----:B------:R-:W-:-:S03]  /*06b0*/  @!P1 MOV R66, R68 ;  /* 0x0000004400429202 */ /* 0x000fc60000000f00 */
[----:B------:R-:W3:Y:S02]  /*06c0*/  @!P0 LDC.64 R20, c[0x0][0x3f8] ;  /* 0x0000fe00ff148b82 */ /* 0x000ee40000000a00 */
[----:B------:R-:W-:-:S05]  /*06d0*/  @!P1 IMAD.WIDE.U32 R18, R46, R16, R66 ;  /* 0x000000102e129225 */ /* 0x000fca00078e0042 */
[----:B------:R-:W-:Y:S01]  /*06e0*/  @!P1 IADD3 R25, PT, PT, R19, R25, RZ ;  /* 0x0000001913199210 */ /* 0x000fe20007ffe0ff */
[----:B------:R-:W4:Y:S01]  /*06f0*/  LDC.64 R16, c[0x0][0x3b8] ;  /* 0x0000ee00ff107b82 */ /* 0x000f220000000a00 */
[C---:B------:R-:W-:Y:S02]  /*0700*/  @!P1 SHF.L.U32 R19, R18.reuse, 0x1, RZ ;  /* 0x0000000112139819 */ /* 0x040fe400000006ff */
[----:B------:R-:W-:Y:S02]  /*0710*/  @!P1 SHF.L.U64.HI R8, R18, 0x1, R25 ;  /* 0x0000000112089819 */ /* 0x000fe40000010219 */
[C---:B--2---:R-:W-:Y:S02]  /*0720*/  @!P1 IADD3 R14, P4, PT, R19.reuse, R14, RZ ;  /* 0x0000000e130e9210 */ /* 0x044fe40007f9e0ff */
[----:B-1----:R-:W-:Y:S01]  /*0730*/  @!P1 IADD3 R30, P5, PT, R19, R30, RZ ;  /* 0x0000001e131e9210 */ /* 0x002fe20007fbe0ff */
[----:B0-----:R-:W-:Y:S01]  /*0740*/  @!P2 IMAD R10, R11, R22, RZ ;  /* 0x000000160b0aa224 */ /* 0x001fe200078e02ff */
[----:B------:R-:W-:Y:S01]  /*0750*/  @!P1 IADD3.X R15, PT, PT, R8, R15, RZ, P4, !PT ;  /* 0x0000000f080f9210 */ /* 0x000fe200027fe4ff */
[----:B------:R-:W0:Y:S04]  /*0760*/  @!P2 LDC.64 R18, c[0x0][0x3a0] ;  /* 0x0000e800ff12ab82 */ /* 0x000e280000000a00 */
[----:B------:R1:W2:Y:S01]  /*0770*/  @!P1 LDG.E R32, desc[UR8][R14.64] ;  /* 0x000000080e209981 */ /* 0x0002a2000c1e1900 */
[----:B------:R-:W-:-:S03]  /*0780*/  @!P2 IMAD R53, R45, R23, R10 ;  /* 0x000000172d35a224 */ /* 0x000fc600078e020a */
[----:B------:R-:W5:Y:S01]  /*0790*/  @!P2 LDC.64 R26, c[0x0][0x398] ;  /* 0x0000e600ff1aab82 */ /* 0x000f620000000a00 */
[----:B----4-:R-:W-:Y:S01]  /*07a0*/  IMAD.WIDE R16, R36, 0x8, R16 ;  /* 0x0000000824107825 */ /* 0x010fe200078e0210 */
[----:B-1----:R-:W-:-:S06]  /*07b0*/  @!P2 MOV R14, R68 ;  /* 0x00000044000ea202 */ /* 0x002fcc0000000f00 */
[----:B------:R-:W1:Y:S01]  /*07c0*/  @!P3 LDC.64 R24, c[0x0][0x3f8] ;  /* 0x0000fe00ff18bb82 */ /* 0x000e620000000a00 */
[----:B------:R-:W-:Y:S01]  /*07d0*/  @!P2 MOV R15, R67 ;  /* 0x00000043000fa202 */ /* 0x000fe20000000f00 */
[----:B------:R-:W4:Y:S01]  /*07e0*/  LDG.E.64 R16, desc[UR8][R16.64] ;  /* 0x0000000810107981 */ /* 0x000f22000c1e1b00 */
[----:B------:R-:W-:Y:S01]  /*07f0*/  @!P1 IADD3.X R31, PT, PT, R8, R31, RZ, P5, !PT ;  /* 0x0000001f081f9210 */ /* 0x000fe20002ffe4ff */
[----:B------:R-:W-:Y:S01]  /*0800*/  @!P2 IMAD.WIDE.U32 R22, R45, R22, R14 ;  /* 0x000000162d16a225 */ /* 0x000fe200078e000e */
[----:B------:R-:W-:-:S03]  /*0810*/  @!P0 MOV R14, R68 ;  /* 0x00000044000e8202 */ /* 0x000fc60000000f00 */
[----:B------:R-:W1:Y:S01]  /*0820*/  @!P0 LDC.64 R28, c[0x0][0x3a0] ;  /* 0x0000e800ff1c8b82 */ /* 0x000e620000000a00 */
[----:B------:R-:W-:Y:S01]  /*0830*/  @!P0 MOV R15, R67 ;  /* 0x00000043000f8202 */ /* 0x000fe20000000f00 */
[----:B---3--:R-:W-:-:S04]  /*0840*/  @!P0 IMAD R8, R7, R20, RZ ;  /* 0x0000001407088224 */ /* 0x008fc800078e02ff */
[C---:B------:R-:W-:Y:S02]  /*0850*/  @!P0 IMAD R55, R51.reuse, R21, R8 ;  /* 0x0000001533378224 */ /* 0x040fe400078e0208 */
[----:B------:R-:W-:Y:S01]  /*0860*/  @!P0 IMAD.WIDE.U32 R20, R51, R20, R14 ;  /* 0x0000001433148225 */ /* 0x000fe200078e000e */
[----:B------:R-:W-:Y:S02]  /*0870*/  MOV R15, RZ ;  /* 0x000000ff000f7202 */ /* 0x000fe40000000f00 */
[----:B------:R-:W-:Y:S02]  /*0880*/  @!P2 IADD3 R53, PT, PT, R23, R53, RZ ;  /* 0x000000351735a210 */ /* 0x000fe40007ffe0ff */
[----:B------:R-:W-:Y:S02]  /*0890*/  ISETP.NE.AND P4, PT, RZ, UR11, PT ;  /* 0x0000000bff007c0c */ /* 0x000fe4000bf85270 */
[C---:B------:R-:W-:Y:S01]  /*08a0*/  @!P2 SHF.L.U32 R23, R22.reuse, 0x1, RZ ;  /* 0x000000011617a819 */ /* 0x040fe200000006ff */
[----:B------:R3:W2:Y:S01]  /*08b0*/  @!P1 LDG.E R15, desc[UR8][R30.64] ;  /* 0x000000081e0f9981 */ /* 0x0006a2000c1e1900 */
[----:B------:R-:W-:-:S02]  /*08c0*/  @!P2 SHF.L.U64.HI R10, R22, 0x1, R53 ;  /* 0x00000001160aa819 */ /* 0x000fc40000010235 */
[----:B0-----:R-:W-:Y:S01]  /*08d0*/  @!P2 IADD3 R54, P1, PT, R23, R18, RZ ;  /* 0x000000121736a210 */ /* 0x001fe20007f3e0ff */
[----:B------:R-:W0:Y:S01]  /*08e0*/  LDC.64 R52, c[0x0][0x3a8] ;  /* 0x0000ea00ff347b82 */ /* 0x000e220000000a00 */
[----:B------:R-:W-:Y:S02]  /*08f0*/  @!P0 IADD3 R21, PT, PT, R21, R55, RZ ;  /* 0x0000003715158210 */ /* 0x000fe40007ffe0ff */
[----:B------:R-:W-:Y:S02]  /*0900*/  @!P2 IADD3.X R55, PT, PT, R10, R19, RZ, P1, !PT ;  /* 0x000000130a37a210 */ /* 0x000fe40000ffe4ff */
[----:B-----5:R-:W-:Y:S02]  /*0910*/  @!P2 IADD3 R26, P5, PT, R23, R26, RZ ;  /* 0x0000001a171aa210 */ /* 0x020fe40007fbe0ff */
[C---:B------:R-:W-:Y:S01]  /*0920*/  @!P0 SHF.L.U32 R59, R20.reuse, 0x1, RZ ;  /* 0x00000001143b8819 */ /* 0x040fe200000006ff */
[----:B------:R-:W5:Y:S01]  /*0930*/  @!P0 LDC.64 R18, c[0x0][0x398] ;  /* 0x0000e600ff128b82 */ /* 0x000f620000000a00 */
[----:B------:R-:W-:-:S02]  /*0940*/  @!P0 SHF.L.U64.HI R12, R20, 0x1, R21 ;  /* 0x00000001140c8819 */ /* 0x000fc40000010215 */
[----:B------:R-:W-:-:S05]  /*0950*/  MOV R8, RZ ;  /* 0x000000ff00087202 */ /* 0x000fca0000000f00 */
[----:B------:R-:W0:Y:S01]  /*0960*/  @!P3 LDC.64 R20, c[0x0][0x3a0] ;  /* 0x0000e800ff14bb82 */ /* 0x000e220000000a00 */
[----:B------:R3:W2:Y:S07]  /*0970*/  @!P2 LDG.E R8, desc[UR8][R54.64] ;  /* 0x000000083608a981 */ /* 0x0006ae000c1e1900 */
[----:B------:R-:W0:Y:S01]  /*0980*/  @!P3 LDC.64 R22, c[0x0][0x398] ;  /* 0x0000e600ff16bb82 */ /* 0x000e220000000a00 */
[----:B-1----:R-:W-:-:S07]  /*0990*/  @!P3 IMAD R14, R13, R24, RZ ;  /* 0x000000180d0eb224 */ /* 0x002fce00078e02ff */
[----:B---3--:R-:W1:Y:S01]  /*09a0*/  @P4 LDC.64 R30, c[0x0][0x3b0] ;  /* 0x0000ec00ff1e4b82 */ /* 0x008e620000000a00 */
[----:B------:R-:W-:Y:S02]  /*09b0*/  @!P3 MOV R54, R68 ;  /* 0x000000440036b202 */ /* 0x000fe40000000f00 */
[----:B------:R-:W-:Y:S01]  /*09c0*/  @!P3 MOV R55, R67 ;  /* 0x000000430037b202 */ /* 0x000fe20000000f00 */
[----:B------:R-:W-:Y:S01]  /*09d0*/  @!P3 IMAD R57, R44, R25, R14 ;  /* 0x000000192c39b224 */ /* 0x000fe200078e020e */
[----:B------:R-:W-:Y:S01]  /*09e0*/  @!P2 IADD3.X R27, PT, PT, R10, R27, RZ, P5, !PT ;  /* 0x0000001b0a1ba210 */ /* 0x000fe20002ffe4ff */
[----:B------:R-:W-:Y:S01]  /*09f0*/  @!P3 IMAD.WIDE.U32 R24, R44, R24, R54 ;  /* 0x000000182c18b225 */ /* 0x000fe200078e0036 */
[----:B------:R-:W-:Y:S02]  /*0a00*/  @!P0 IADD3 R28, P1, PT, R59, R28, RZ ;  /* 0x0000001c3b1c8210 */ /* 0x000fe40007f3e0ff */
[----:B------:R-:W-:Y:S02]  /*0a10*/  MOV R10, RZ ;  /* 0x000000ff000a7202 */ /* 0x000fe40000000f00 */
[----:B------:R-:W-:-:S02]  /*0a20*/  @!P3 IADD3 R57, PT, PT, R25, R57, RZ ;  /* 0x000000391939b210 */ /* 0x000fc40007ffe0ff */
[----:B------:R-:W-:Y:S02]  /*0a30*/  @!P3 SHF.L.U32 R25, R24, 0x1, RZ ;  /* 0x000000011819b819 */ /* 0x000fe400000006ff */
[----:B------:R-:W-:Y:S01]  /*0a40*/  @!P0 IADD3.X R29, PT, PT, R12, R29, RZ, P1, !PT ;  /* 0x0000001d0c1d8210 */ /* 0x000fe20000ffe4ff */
[----:B------:R-:W3:Y:S01]  /*0a50*/  @!P2 LDG.E R10, desc[UR8][R26.64] ;  /* 0x000000081a0aa981 */ /* 0x000ee2000c1e1900 */
[----:B------:R-:W-:Y:S02]  /*0a60*/  IADD3 R33, PT, PT, R33, R6, RZ ;  /* 0x0000000621217210 */ /* 0x000fe40007ffe0ff */
[----:B-----5:R-:W-:Y:S02]  /*0a70*/  @!P0 IADD3 R18, P1, PT, R59, R18, RZ ;  /* 0x000000123b128210 */ /* 0x020fe40007f3e0ff */
[----:B------:R-:W-:Y:S02]  /*0a80*/  @!P3 SHF.L.U64.HI R24, R24, 0x1, R57 ;  /* 0x000000011818b819 */ /* 0x000fe40000010239 */
[----:B0-----:R-:W-:-:S02]  /*0a90*/  @!P3 IADD3 R20, P2, PT, R25, R20, RZ ;  /* 0x000000141914b210 */ /* 0x001fc40007f5e0ff */
[----:B------:R-:W-:Y:S01]  /*0aa0*/  @!P3 IADD3 R22, P5, PT, R25, R22, RZ ;  /* 0x000000161916b210 */ /* 0x000fe20007fbe0ff */
[C---:B-1----:R-:W-:Y:S01]  /*0ab0*/  @P4 IMAD.WIDE R30, R33.reuse, 0x2, R30 ;  /* 0x00000002211e4825 */ /* 0x042fe200078e021e */
[----:B------:R-:W-:Y:S02]  /*0ac0*/  MOV R34, RZ ;  /* 0x000000ff00227202 */ /* 0x000fe40000000f00 */
[----:B------:R-:W-:Y:S01]  /*0ad0*/  @!P0 IADD3.X R19, PT, PT, R12, R19, RZ, P1, !PT ;  /* 0x000000130c138210 */ /* 0x000fe20000ffe4ff */
[----:B------:R-:W-:Y:S01]  /*0ae0*/  IMAD.WIDE R52, R33, 0x2, R52 ;  /* 0x0000000221347825 */ /* 0x000fe200078e0234 */
[----:B------:R-:W-:Y:S01]  /*0af0*/  MOV R33, RZ ;  /* 0x000000ff00217202 */ /* 0x000fe20000000f00 */
[----:B------:R-:W5:Y:S01]  /*0b00*/  @P4 LDG.E.U16 R27, desc[UR8][R30.64+0x2] ;  /* 0x000002081e1b4981 */ /* 0x000f62000c1e1500 */
[----:B------:R-:W-:Y:S02]  /*0b10*/  MOV R12, RZ ;  /* 0x000000ff000c7202 */ /* 0x000fe40000000f00 */
[----:B------:R-:W-:Y:S01]  /*0b20*/  MOV R14, RZ ;  /* 0x000000ff000e7202 */ /* 0x000fe20000000f00 */
[----:B------:R-:W5:Y:S01]  /*0b30*/  @!P0 LDG.E R34, desc[UR8][R28.64] ;  /* 0x000000081c228981 */ /* 0x000f62000c1e1900 */
[----:B------:R-:W-:-:S02]  /*0b40*/  @!P3 IADD3.X R21, PT, PT, R24, R21, RZ, P2, !PT ;  /* 0x000000151815b210 */ /* 0x000fc400017fe4ff */
[----:B------:R-:W-:Y:S01]  /*0b50*/  @!P3 IADD3.X R23, PT, PT, R24, R23, RZ, P5, !PT ;  /* 0x000000171817b210 */ /* 0x000fe20002ffe4ff */
[----:B------:R-:W5:Y:S04]  /*0b60*/  LDG.E.U16 R25, desc[UR8][R52.64] ;  /* 0x0000000834197981 */ /* 0x000f68000c1e1500 */
[----:B------:R0:W5:Y:S04]  /*0b70*/  LDG.E.U16 R26, desc[UR8][R52.64+0x2] ;  /* 0x00000208341a7981 */ /* 0x000168000c1e1500 */
[----:B------:R-:W5:Y:S04]  /*0b80*/  @P4 LDG.E.U16 R28, desc[UR8][R30.64] ;  /* 0x000000081e1c4981 */ /* 0x000f68000c1e1500 */
[----:B------:R-:W5:Y:S04]  /*0b90*/  @!P0 LDG.E R33, desc[UR8][R18.64] ;  /* 0x0000000812218981 */ /* 0x000f68000c1e1900 */
[----:B------:R-:W5:Y:S04]  /*0ba0*/  @!P3 LDG.E R12, desc[UR8][R20.64] ;  /* 0x00000008140cb981 */ /* 0x000f68000c1e1900 */
[----:B------:R-:W5:Y:S01]  /*0bb0*/  @!P3 LDG.E R14, desc[UR8][R22.64] ;  /* 0x00000008160eb981 */ /* 0x000f62000c1e1900 */
[----:B------:R-:W-:Y:S01]  /*0bc0*/  MOV R63, 0x3f800000 ;  /* 0x3f800000003f7802 */ /* 0x000fe20000000f00 */
[----:B------:R-:W-:Y:S01]  /*0bd0*/  UISETP.NE.AND UP0, UPT, UR11, URZ, UPT ;  /* 0x000000ff0b00728c */ /* 0x000fe2000bf05270 */
[----:B0-----:R-:W-:-:S02]  /*0be0*/  MOV R53, RZ ;  /* 0x000000ff00357202 */ /* 0x001fc40000000f00 */
[----:B------:R-:W-:Y:S01]  /*0bf0*/  MOV R54, RZ ;  /* 0x000000ff00367202 */ /* 0x000fe20000000f00 */
[----:B----4-:R-:W-:-:S05]  /*0c00*/  FFMA.FTZ R17, -R16, R16, R17 ;  /* 0x0000001010117223 */ /* 0x010fca0000010111 */
[----:B------:R-:W-:-:S13]  /*0c10*/  FSETP.GTU.FTZ.AND P1, PT, R17, RZ, PT ;  /* 0x000000ff1100720b */ /* 0x000fda0003f3c000 */
[----:B------:R-:W0:Y:S01]  /*0c20*/  @P1 LDC R24, c[0x0][0x3c0] ;  /* 0x0000f000ff181b82 */ /* 0x000e220000000800 */
[----:B--2---:R-:W-:Y:S02]  /*0c30*/  PRMT R59, R32, 0x7632, R59 ;  /* 0x00007632203b7816 */ /* 0x004fe4000000003b */
[----:B------:R-:W-:Y:S01]  /*0c40*/  PRMT R60, R15, 0x7632, R60 ;  /* 0x000076320f3c7816 */ /* 0x000fe2000000003c */
[----:B0-----:R-:W-:-:S04]  /*0c50*/  @P1 FADD.FTZ R24, R17, R24 ;  /* 0x0000001811181221 */ /* 0x001fc80000010000 */
[----:B------:R0:W1:Y:S01]  /*0c60*/  @P1 MUFU.RSQ R63, R24 ;  /* 0x00000018003f1308 */ /* 0x0000620000001400 */
[----:B------:R-:W-:Y:S02]  /*0c70*/  PRMT R57, R8, 0x7632, R57 ;  /* 0x0000763208397816 */ /* 0x000fe40000000039 */
[----:B---3--:R-:W-:Y:S02]  /*0c80*/  PRMT R58, R10, 0x7632, R58 ;  /* 0x000076320a3a7816 */ /* 0x008fe4000000003a */
[----:B-----5:R-:W-:Y:S02]  /*0c90*/  @P4 SHF.L.U32 R54, R27, 0x10, RZ ;  /* 0x000000101b364819 */ /* 0x020fe400000006ff */
[----:B------:R-:W-:Y:S02]  /*0ca0*/  PRMT R61, R34, 0x7632, R61 ;  /* 0x00007632223d7816 */ /* 0x000fe4000000003d */
[----:B------:R-:W-:Y:S02]  /*0cb0*/  SHF.L.U32 R52, R25, 0x10, RZ ;  /* 0x0000001019347819 */ /* 0x000fe400000006ff */
[----:B------:R-:W-:-:S02]  /*0cc0*/  SHF.L.U32 R17, R26, 0x10, RZ ;  /* 0x000000101a117819 */ /* 0x000fc400000006ff */
[----:B------:R-:W-:Y:S02]  /*0cd0*/  @P4 SHF.L.U32 R53, R28, 0x10, RZ ;  /* 0x000000101c354819 */ /* 0x000fe400000006ff */
[----:B------:R-:W-:Y:S02]  /*0ce0*/  PRMT R62, R33, 0x7632, R62 ;  /* 0x00007632213e7816 */ /* 0x000fe4000000003e */
        /* <DEDUP_REMOVED lines=10> */
[----:B------:R-:W-:Y:S01]  /*0d90*/  FMUL.FTZ R21, R52, R19 ;  /* 0x0000001334157220 */ /* 0x000fe20000410000 */
        /* <DEDUP_REMOVED lines=27> */
[----:B------:R-:W-:-:S03]  /*0f50*/  FMUL.FTZ R27, R52, R26 ;  /* 0x0000001a341b7220 */ /* 0x000fc60000410000 */
[----:B------:R-:W-:Y:S01]  /*0f60*/  FFMA.FTZ R28, R23, R24, R28 ;  /* 0x00000018171c7223 */ /* 0x000fe2000001001c */
[----:B------:R-:W-:Y:S01]  /*0f70*/  SHF.L.U32 R23, R8, 0x10, RZ ;  /* 0x0000001008177819 */ /* 0x000fe200000006ff */
[----:B------:R-:W-:Y:S01]  /*0f80*/  FADD.FTZ R24, R24, R21 ;  /* 0x0000001518187221 */ /* 0x000fe20000010000 */
[----:B------:R-:W-:-:S03]  /*0f90*/  FADD.FTZ R21, R20, R26 ;  /* 0x0000001a14157221 */ /* 0x000fc60000010000 */
[----:B------:R-:W-:Y:S01]  /*0fa0*/  FADD.FTZ R30, -R16, R23 ;  /* 0x00000017101e7221 */ /* 0x000fe20000010100 */
[----:B------:R-:W-:Y:S01]  /*0fb0*/  SHF.L.U32 R23, R57, 0x10, RZ ;  /* 0x0000001039177819 */ /* 0x000fe200000006ff */
[----:B------:R-:W-:Y:S02]  /*0fc0*/  FADD.FTZ R24, R24, R27 ;  /* 0x0000001b18187221 */ /* 0x000fe40000010000 */
[----:B------:R-:W-:Y:S02]  /*0fd0*/  FMUL.FTZ R25, R30, R63 ;  /* 0x0000003f1e197220 */ /* 0x000fe40000410000 */
[----:B------:R-:W-:Y:S02]  /*0fe0*/  FADD.FTZ R20, -R16, R23 ;  /* 0x0000001710147221 */ /* 0x000fe40000010100 */
[----:B------:R-:W-:Y:S01]  /*0ff0*/  FFMA.FTZ R19, R26, R25, R19 ;  /* 0x000000191a137223 */ /* 0x000fe20000010013 */
[----:B------:R-:W-:Y:S01]  /*1000*/  FFMA.FTZ R29, R25, R27, R28 ;  /* 0x0000001b191d7223 */ /* 0x000fe2000001001c */
[----:B------:R-:W-:Y:S01]  /*1010*/  SHF.L.U32 R25, R58, 0x10, RZ ;  /* 0x000000103a197819 */ /* 0x000fe200000006ff */
[----:B------:R-:W-:Y:S01]  /*1020*/  FMUL.FTZ R20, R20, R63 ;  /* 0x0000003f14147220 */ /* 0x000fe20000410000 */
[----:B------:R-:W-:-:S03]  /*1030*/  SHF.L.U32 R27, R12, 0x10, RZ ;  /* 0x000000100c1b7819 */ /* 0x000fc600000006ff */
[----:B------:R-:W-:Y:S01]  /*1040*/  FADD.FTZ R23, R22, R25 ;  /* 0x0000001916177221 */ /* 0x000fe20000010000 */
[----:B------:R-:W-:Y:S01]  /*1050*/  FFMA.FTZ R18, R25, R20, R18 ;  /* 0x0000001419127223 */ /* 0x000fe20000010012 */
[----:B------:R-:W-:Y:S01]  /*1060*/  FMUL.FTZ R25, R17, R25 ;  /* 0x0000001911197220 */ /* 0x000fe20000410000 */
[----:B------:R-:W-:-:S03]  /*1070*/  SHF.L.U32 R22, R14, 0x10, RZ ;  /* 0x000000100e167819 */ /* 0x000fc600000006ff */
[----:B------:R-:W-:Y:S01]  /*1080*/  FFMA.FTZ R29, R20, R25, R29 ;  /* 0x00000019141d7223 */ /* 0x000fe2000001001d */
[----:B------:R-:W-:Y:S01]  /*1090*/  FADD.FTZ R20, -R16, R27 ;  /* 0x0000001b10147221 */ /* 0x000fe20000010100 */
[----:B------:R-:W-:Y:S01]  /*10a0*/  FADD.FTZ R24, R25, R24 ;  /* 0x0000001819187221 */ /* 0x000fe20000010000 */
[----:B------:R-:W-:Y:S02]  /*10b0*/  FMUL.FTZ R25, R52, R22 ;  /* 0x0000001634197220 */ /* 0x000fe40000410000 */
[----:B------:R-:W-:Y:S02]  /*10c0*/  FMUL.FTZ R26, R20, R63 ;  /* 0x0000003f141a7220 */ /* 0x000fe40000410000 */
[----:B------:R-:W-:Y:S02]  /*10d0*/  FADD.FTZ R28, R24, R25 ;  /* 0x00000019181c7221 */ /* 0x000fe40000010000 */
[----:B------:R-:W-:Y:S01]  /*10e0*/  FFMA.FTZ R27, R26, R25, R29 ;  /* 0x000000191a1b7223 */ /* 0x000fe2000001001d */
[----:B------:R-:W-:-:S05]  /*10f0*/  SHF.L.U32 R25, R55, 0x10, RZ ;  /* 0x0000001037197819 */ /* 0x000fca00000006ff */
[----:B------:R-:W-:Y:S01]  /*1100*/  FADD.FTZ R20, -R16, R25 ;  /* 0x0000001910147221 */ /* 0x000fe20000010100 */
[----:B------:R-:W-:-:S03]  /*1110*/  SHF.L.U32 R25, R56, 0x10, RZ ;  /* 0x0000001038197819 */ /* 0x000fc600000006ff */
[----:B------:R-:W-:Y:S01]  /*1120*/  FMUL.FTZ R24, R20, R63 ;  /* 0x0000003f14187220 */ /* 0x000fe20000410000 */
[----:B------:R-:W-:Y:S01]  /*1130*/  FFMA.FTZ R20, R22, R26, R19 ;  /* 0x0000001a16147223 */ /* 0x000fe20000010013 */
[----:B------:R-:W-:Y:S01]  /*1140*/  FMUL.FTZ R29, R17, R25 ;  /* 0x00000019111d7220 */ /* 0x000fe20000410000 */
[----:B------:R-:W-:Y:S01]  /*1150*/  FADD.FTZ R22, R21, R22 ;  /* 0x0000001615167221 */ /* 0x000fe20000010000 */
[----:B------:R-:W-:Y:S01]  /*1160*/  FFMA.FTZ R21, R25, R24, R18 ;  /* 0x0000001819157223 */ /* 0x000fe20000010012 */
[----:B------:R-:W-:Y:S01]  /*1170*/  FADD.FTZ R23, R23, R25 ;  /* 0x0000001917177221 */ /* 0x000fe20000010000 */
[----:B------:R-:W-:Y:S01]  /*1180*/  FADD.FTZ R28, R29, R28 ;  /* 0x0000001c1d1c7221 */ /* 0x000fe20000010000 */
[----:B------:R-:W-:Y:S01]  /*1190*/  FFMA.FTZ R29, R24, R29, R27 ;  /* 0x0000001d181d7223 */ /* 0x000fe2000001001b */
[----:B------:R-:W-:Y:S06]  /*11a0*/  BRA `(.L_x_246) ;  /* 0x0000000800407947 */ /* 0x000fec0003800000 */
.L_x_245:
        /* <DEDUP_REMOVED lines=8> */
[----:B------:R-:W-:Y:S01]  /*1230*/  FFMA.FTZ R22, R52, R19, R53 ;  /* 0x0000001334167223 */ /* 0x000fe20000010035 */
        /* <DEDUP_REMOVED lines=93> */
[----:B------:R-:W-:Y:S01]  /*1810*/  FADD.FTZ R64, -R16, R27 ;  /* 0x0000001b10407221 */ /* 0x000fe20000010100 */
[----:B------:R-:W-:-:S03]  /*1820*/  FMUL.FTZ R27, R52, R25 ;  /* 0x00000019341b7220 */ /* 0x000fc60000410000 */
        /* <DEDUP_REMOVED lines=14> */
[----:B------:R-:W-:Y:S01]  /*1910*/  FADD.FTZ R64, -R16, R19 ;  /* 0x0000001310407221 */ /* 0x000fe20000010100 */
[----:B------:R-:W-:Y:S01]  /*1920*/  FADD.FTZ R19, R21, R22 ;  /* 0x0000001615137221 */ /* 0x000fe20000010000 */
[C---:B------:R-:W-:Y:S01]  /*1930*/  FMUL.FTZ R22, R17.reuse, R22 ;  /* 0x0000001611167220 */ /* 0x040fe20000410000 */
[----:B------:R-:W-:Y:S01]  /*1940*/  FMUL.FTZ R31, R52, R27 ;  /* 0x0000001b341f7220 */ /* 0x000fe20000410000 */
[----:B------:R-:W-:Y:S02]  /*1950*/  FMUL.FTZ R30, R64, R63 ;  /* 0x0000003f401e7220 */ /* 0x000fe40000410000 */
[----:B------:R-:W-:Y:S01]  /*1960*/  FFMA.FTZ R18, R18, R22, R29 ;  /* 0x0000001612127223 */ /* 0x000fe2000001001d */
[----:B------:R-:W-:Y:S01]  /*1970*/  FADD.FTZ R28, R22, R28 ;  /* 0x0000001c161c7221 */ /* 0x000fe20000010000 */
[----:B------:R-:W-:Y:S01]  /*1980*/  FFMA.FTZ R20, R17, R30, R54 ;  /* 0x0000001e11147223 */ /* 0x000fe20000010036 */
[----:B------:R-:W-:Y:S01]  /*1990*/  FADD.FTZ R22, R24, R27 ;  /* 0x0000001b18167221 */ /* 0x000fe20000010000 */
[----:B------:R-:W-:Y:S01]  /*19a0*/  FFMA.FTZ R71, R25, R31, R18 ;  /* 0x0000001f19477223 */ /* 0x000fe20000010012 */
[----:B------:R-:W-:Y:S01]  /*19b0*/  FADD.FTZ R28, R28, R31 ;  /* 0x0000001f1c1c7221 */ /* 0x000fe20000010000 */
[----:B------:R-:W-:Y:S01]  /*19c0*/  FMUL.FTZ R21, R20, -1.4426950216293334961 ;  /* 0xbfb8aa3b14157820 */ /* 0x000fe20000410000 */
[----:B------:R-:W-:-:S05]  /*19d0*/  SHF.L.U32 R18, R56, 0x10, RZ ;  /* 0x0000001038127819 */ /* 0x000fca00000006ff */
[----:B------:R-:W0:Y:S02]  /*19e0*/  MUFU.EX2 R21, R21 ;  /* 0x0000001500157308 */ /* 0x000e240000000800 */
[----:B0-----:R-:W-:-:S06]  /*19f0*/  FADD.FTZ R29, R21, 1 ;  /* 0x3f800000151d7421 */ /* 0x001fcc0000010000 */
[----:B------:R-:W0:Y:S02]  /*1a00*/  MUFU.RCP R29, R29 ;  /* 0x0000001d001d7308 */ /* 0x000e240000001000 */
[----:B0-----:R-:W-:Y:S01]  /*1a10*/  FADD.FTZ R31, -R29, 1 ;  /* 0x3f8000001d1f7421 */ /* 0x001fe20000010100 */
[----:B------:R-:W-:-:S03]  /*1a20*/  FMUL.FTZ R18, R18, R29 ;  /* 0x0000001d12127220 */ /* 0x000fc60000410000 */
[----:B------:R-:W-:Y:S01]  /*1a30*/  FFMA.FTZ R31, R20, R31, 1 ;  /* 0x3f800000141f7423 */ /* 0x000fe2000001001f */
[----:B------:R-:W-:-:S03]  /*1a40*/  FFMA.FTZ R20, R25, R27, R26 ;  /* 0x0000001b19147223 */ /* 0x000fc6000001001a */
[----:B------:R-:W-:-:S04]  /*1a50*/  FMUL.FTZ R18, R18, R31 ;  /* 0x0000001f12127220 */ /* 0x000fc80000410000 */
[----:B------:R-:W-:-:S04]  /*1a60*/  FMUL.FTZ R21, R17, R18 ;  /* 0x0000001211157220 */ /* 0x000fc80000410000 */
[C---:B------:R-:W-:Y:S01]  /*1a70*/  FFMA.FTZ R29, R30.reuse, R21, R71 ;  /* 0x000000151e1d7223 */ /* 0x040fe20000010047 */
[----:B------:R-:W-:Y:S01]  /*1a80*/  FADD.FTZ R28, R21, R28 ;  /* 0x0000001c151c7221 */ /* 0x000fe20000010000 */
[----:B------:R-:W-:Y:S01]  /*1a90*/  FFMA.FTZ R21, R30, R18, R23 ;  /* 0x000000121e157223 */ /* 0x000fe20000010017 */
[----:B------:R-:W-:-:S07]  /*1aa0*/  FADD.FTZ R23, R19, R18 ;  /* 0x0000001213177221 */ /* 0x000fce0000010000 */
.L_x_246:
        /* <DEDUP_REMOVED lines=35> */
.L_x_248:
[----:B------:R-:W-:Y:S05]  /*1ce0*/  BSYNC.RECONVERGENT B0 ;  /* 0x0000000000007941 */ /* 0x000fea0003800200 */
.L_x_247:
        /* <DEDUP_REMOVED lines=9> */
[----:B0--3--:R-:W-:-:S03]  /*1d80*/  FADD.FTZ R18, R19, R25 ;  /* 0x0000001913127221 */ /* 0x009fc60000010000 */
        /* <DEDUP_REMOVED lines=46> */
.L_x_250:
[----:B------:R-:W-:Y:S05]  /*2070*/  BSYNC.RECONVERGENT B0 ;  /* 0x0000000000007941 */ /* 0x000fea0003800200 */
.L_x_249:
        /* <DEDUP_REMOVED lines=158> */
.L_x_252:
[----:B------:R-:W-:Y:S05]  /*2a60*/  BSYNC.RECONVERGENT B0 ;  /* 0x0000000000007941 */ /* 0x000fea0003800200 */
.L_x_251:
[----:B------:R-:W-:Y:S04]  /*2a70*/  BSSY.RECONVERGENT B0, `(.L_x_253) ;  /* 0x000001d000007945 */ /* 0x000fe80003800200 */
[----:B------:R-:W-:Y:S05]  /*2a80*/  @P1 BRA `(.L_x_254) ;  /* 0x00000000006c1947 */ /* 0x000fea0003800000 */
[----:B------:R-:W4:Y:S01]  /*2a90*/  LDC.64 R24, c[0x0][0x3f8] ;  /* 0x0000fe00ff187b82 */ /* 0x000f220000000a00 */
[----:B------:R-:W-:-:S07]  /*2aa0*/  IMAD R29, R65, 0x15, R2 ;  /* 0x00000015411d7824 */ /* 0x000fce00078e0202 */
[----:B-12---:R-:W1:Y:S01]  /*2ab0*/  LDC.64 R26, c[0x0][0x3d8] ;  /* 0x0000f600ff1a7b82 */ /* 0x006e620000000a00 */
[----:B----4-:R-:W-:Y:S01]  /*2ac0*/  LEA.HI R31, P1, R25, R24, RZ, 0x1 ;  /* 0x00000018191f7211 */ /* 0x010fe200078308ff */
        /* <DEDUP_REMOVED lines=23> */
.L_x_254:
[----:B------:R-:W-:Y:S05]  /*2c40*/  BSYNC.RECONVERGENT B0 ;  /* 0x0000000000007941 */ /* 0x000fea0003800200 */
.L_x_253:
        /* <DEDUP_REMOVED lines=12> */
[----:B-1----:R-:W-:Y:S02]  /*2d10*/  SEL R27, R4, RZ, !P1 ;  /* 0x000000ff041b7207 */ /* 0x002fe40004800000 */
[----:B------:R-:W-:Y:S02]  /*2d20*/  IADD3 R25, PT, PT, -R24, 0x1, RZ ;  /* 0x0000000118197810 */ /* 0x000fe40007ffe1ff */
        /* <DEDUP_REMOVED lines=9> */
.L_x_257:
[----:B----4-:R-:W4:Y:S04]  /*2dc0*/  LDG.E.STRONG.GPU R22, desc[UR8][R20.64] ;  /* 0x0000000814167981 */ /* 0x010f28000c1ef900 */
[----:B----4-:R-:W-:Y:S01]  /*2dd0*/  CCTL.IVALL ;  /* 0x00000000ff00798f */ /* 0x010fe20002000000 */
[----:B------:R-:W-:Y:S05]  /*2de0*/  YIELD ;  /* 0x0000000000007946 */ /* 0x000fea0003800000 */
[----:B------:R-:W-:-:S13]  /*2df0*/  ISETP.NE.AND P1, PT, R22, R27, PT ;  /* 0x0000001b1600720c */ /* 0x000fda0003f25270 */
[----:B------:R-:W-:Y:S05]  /*2e00*/  @P1 BRA `(.L_x_257) ;  /* 0xfffffffc00ec1947 */ /* 0x000fea000383ffff */
.L_x_256:
        /* <DEDUP_REMOVED lines=10> */
[----:B--2---:R-:W-:-:S02]  /*2eb0*/  MOV R26, R39 ;  /* 0x00000027001a7202 */ /* 0x004fc40000000f00 */
[----:B------:R-:W-:Y:S02]  /*2ec0*/  MOV R28, R40 ;  /* 0x00000028001c7202 */ /* 0x000fe40000000f00 */
[----:B------:R-:W-:Y:S02]  /*2ed0*/  MOV R30, R41 ;  /* 0x00000029001e7202 */ /* 0x000fe40000000f00 */
[----:B------:R-:W-:-:S07]  /*2ee0*/  MOV R64, R42 ;  /* 0x0000002a00407202 */ /* 0x000fce0000000f00 */
.L_x_259:
        /* <DEDUP_REMOVED lines=8> */
[----:B------:R-:W2:Y:S01]  /*2f70*/  @!P1 LDG.E.64 R20, desc[UR8][R20.64] ;  /* 0x0000000814149981 */ /* 0x000ea2000c1e1b00 */
[----:B------:R-:W-:Y:S01]  /*2f80*/  IADD3 R23, PT, PT, R72, 0x2, RZ ;  /* 0x0000000248177810 */ /* 0x000fe20007ffe0ff */
[----:B--2---:R-:W-:Y:S01]  /*2f90*/  @!P1 FADD.FTZ R18, R18, R20 ;  /* 0x0000001412129221 */ /* 0x004fe20000010000 */
        /* <DEDUP_REMOVED lines=44> */
[----:B--2---:R-:W-:Y:S01]  /*3260*/  @!P1 FADD.FTZ R18, R18, R20 ;  /* 0x0000001412129221 */ /* 0x004fe20000010000 */
[----:B------:R-:W-:Y:S01]  /*3270*/  @!P1 FADD.FTZ R19, R19, R21 ;  /* 0x0000001513139221 */ /* 0x000fe20000010000 */
[----:B------:R-:W-:-:S13]  /*3280*/  ISETP.NE.AND P1, PT, R72, R43, PT ;  /* 0x0000002b4800720c */ /* 0x000fda0003f25270 */
[----:B------:R-:W-:Y:S05]  /*3290*/  @P1 BRA `(.L_x_259) ;  /* 0xfffffffc00141947 */ /* 0x000fea000383ffff */
[----:B------:R-:W-:-:S07]  /*32a0*/  MOV R28, R43 ;  /* 0x0000002b001c7202 */ /* 0x000fce0000000f00 */
.L_x_258:
[----:B------:R-:W-:-:S13]  /*32b0*/  ISETP.NE.AND P1, PT, R47, RZ, PT ;  /* 0x000000ff2f00720c */ /* 0x000fda0003f25270 */
[----:B------:R-:W-:Y:S05]  /*32c0*/  @!P1 BRA `(.L_x_255) ;  /* 0x0000000000f09947 */ /* 0x000fea0003800000 */
[----:B----4-:R-:W-:-:S04]  /*32d0*/  IADD3 R20, PT, PT, R47, -0x1, RZ ;  /* 0xffffffff2f147810 */ /* 0x010fc80007ffe0ff */
[----:B------:R-:W-:-:S13]  /*32e0*/  ISETP.GE.U32.AND P1, PT, R20, 0x3, PT ;  /* 0x000000031400780c */ /* 0x000fda0003f26070 */
[----:B------:R-:W-:Y:S05]  /*32f0*/  @!P1 BRA `(.L_x_260) ;  /* 0x0000000000709947 */ /* 0x000fea0003800000 */
[C---:B------:R-:W-:Y:S02]  /*3300*/  ISETP.EQ.OR P1, PT, R28.reuse, UR10, P2 ;  /* 0x0000000a1c007c0c */ /* 0x040fe40009722670 */
[C---:B------:R-:W-:Y:S02]  /*3310*/  IADD3 R23, PT, PT, R28.reuse, 0x1, RZ ;  /* 0x000000011c177810 */ /* 0x040fe40007ffe0ff */
[C---:B------:R-:W-:Y:S02]  /*3320*/  IADD3 R25, PT, PT, R28.reuse, 0x2, RZ ;  /* 0x000000021c197810 */ /* 0x040fe40007ffe0ff */
[----:B------:R-:W-:Y:S02]  /*3330*/  ISETP.EQ.OR P3, PT, R23, UR10, P2 ;  /* 0x0000000a17007c0c */ /* 0x000fe40009762670 */
[----:B------:R-:W-:Y:S02]  /*3340*/  ISETP.EQ.OR P5, PT, R25, UR10, P2 ;  /* 0x0000000a19007c0c */ /* 0x000fe400097a2670 */
[----:B-1----:R-:W-:-:S03]  /*3350*/  IADD3 R27, PT, PT, R28, 0x3, RZ ;  /* 0x000000031c1b7810 */ /* 0x002fc60007ffe0ff */
        /* <DEDUP_REMOVED lines=8> */
[----:B------:R-:W4:Y:S02]  /*33e0*/  @!P3 LDG.E.64 R22, desc[UR8][R22.64] ;  /* 0x000000081616b981 */ /* 0x000f24000c1e1b00 */
[----:B------:R-:W-:Y:S02]  /*33f0*/  @!P6 IMAD R27, R27, R3, R0 ;  /* 0x000000031b1be224 */ /* 0x000fe400078e0200 */
[----:B------:R-:W5:Y:S02]  /*3400*/  @!P5 LDG.E.64 R24, desc[UR8][R24.64] ;  /* 0x000000081818d981 */ /* 0x000f64000c1e1b00 */
[----:B--2---:R-:W-:-:S06]  /*3410*/  @!P6 IMAD.WIDE.U32 R26, R27, 0x8, R76 ;  /* 0x000000081b1ae825 */ /* 0x004fcc00078e004c */
[----:B------:R-:W2:Y:S01]  /*3420*/  @!P6 LDG.E.64 R26, desc[UR8][R26.64] ;  /* 0x000000081a1ae981 */ /* 0x000ea2000c1e1b00 */
[----:B------:R-:W-:Y:S01]  /*3430*/  IADD3 R28, PT, PT, R28, 0x4, RZ ;  /* 0x000000041c1c7810 */ /* 0x000fe20007ffe0ff */
[----:B0--3--:R-:W-:Y:S01]  /*3440*/  @!P1 FADD.FTZ R18, R18, R20 ;  /* 0x0000001412129221 */ /* 0x009fe20000010000 */
[----:B------:R-:W-:-:S03]  /*3450*/  @!P1 FADD.FTZ R19, R19, R21 ;  /* 0x0000001513139221 */ /* 0x000fc60000010000 */
[----:B----4-:R-:W-:Y:S01]  /*3460*/  @!P3 FADD.FTZ R18, R18, R22 ;  /* 0x000000161212b221 */ /* 0x010fe20000010000 */
[----:B------:R-:W-:-:S03]  /*3470*/  @!P3 FADD.FTZ R19, R19, R23 ;  /* 0x000000171313b221 */ /* 0x000fc60000010000 */
[----:B-----5:R-:W-:Y:S01]  /*3480*/  @!P5 FADD.FTZ R18, R18, R24 ;  /* 0x000000181212d221 */ /* 0x020fe20000010000 */
[----:B------:R-:W-:-:S03]  /*3490*/  @!P5 FADD.FTZ R19, R19, R25 ;  /* 0x000000191313d221 */ /* 0x000fc60000010000 */
[----:B--2---:R-:W-:Y:S01]  /*34a0*/  @!P6 FADD.FTZ R18, R18, R26 ;  /* 0x0000001a1212e221 */ /* 0x004fe20000010000 */
[----:B------:R-:W-:-:S07]  /*34b0*/  @!P6 FADD.FTZ R19, R19, R27 ;  /* 0x0000001b1313e221 */ /* 0x000fce0000010000 */
.L_x_260:
        /* <DEDUP_REMOVED lines=19> */
.L_x_261:
        /* <DEDUP_REMOVED lines=9> */
.L_x_262:
[----:B------:R-:W-:Y:S05]  /*3680*/  BSYNC.RECONVERGENT B0 ;  /* 0x0000000000007941 */ /* 0x000fea0003800200 */
.L_x_255:
[----:B------:R-:W5:Y:S01]  /*3690*/  S2UR UR7, SR_CgaCtaId ;  /* 0x00000000000779c3 */ /* 0x000f620000008800 */
[----:B------:R-:W-:Y:S01]  /*36a0*/  UMOV UR6, 0x400 ;  /* 0x0000040000067882 */ /* 0x000fe20000000000 */
[----:B----4-:R-:W-:Y:S01]  /*36b0*/  SHF.L.U32 R23, R34, 0x10, RZ ;  /* 0x0000001022177819 */ /* 0x010fe200000006ff */
[----:B------:R-:W4:Y:S01]  /*36c0*/  LDCU.64 UR14, c[0x0][0x400] ;  /* 0x00008000ff0e77ac */ /* 0x000f220008000a00 */
[----:B------:R-:W-:Y:S02]  /*36d0*/  SHF.L.U32 R61, R61, 0x10, RZ ;  /* 0x000000103d3d7819 */ /* 0x000fe400000006ff */
[----:B------:R-:W-:Y:S02]  /*36e0*/  SHF.L.U32 R25, R32, 0x10, RZ ;  /* 0x0000001020197819 */ /* 0x000fe400000006ff */
[----:B------:R-:W-:Y:S01]  /*36f0*/  SHF.L.U32 R59, R59, 0x10, RZ ;  /* 0x000000103b3b7819 */ /* 0x000fe200000006ff */
[----:B------:R-:W-:Y:S01]  /*3700*/  FADD.FTZ R30, -R16, R61 ;  /* 0x0000003d101e7221 */ /* 0x000fe20000010100 */
[----:B-1----:R-:W-:Y:S01]  /*3710*/  SHF.L.U32 R27, R8, 0x10, RZ ;  /* 0x00000010081b7819 */ /* 0x002fe200000006ff */
[C---:B------:R-:W-:Y:S01]  /*3720*/  FADD.FTZ R24, -R16.reuse, R25 ;  /* 0x0000001910187221 */ /* 0x040fe20000010100 */
[----:B------:R-:W-:Y:S01]  /*3730*/  SHF.L.U32 R57, R57, 0x10, RZ ;  /* 0x0000001039397819 */ /* 0x000fe200000006ff */
[----:B--2---:R-:W-:Y:S01]  /*3740*/  FADD.FTZ R26, -R16, R59 ;  /* 0x0000003b101a7221 */ /* 0x004fe20000010100 */
[----:B------:R-:W-:Y:S01]  /*3750*/  SHF.L.U32 R29, R12, 0x10, RZ ;  /* 0x000000100c1d7819 */ /* 0x000fe200000006ff */
[C---:B------:R-:W-:Y:S01]  /*3760*/  FADD.FTZ R28, -R16.reuse, R27 ;  /* 0x0000001b101c7221 */ /* 0x040fe20000010100 */
[----:B------:R-:W-:Y:S01]  /*3770*/  SHF.L.U32 R55, R55, 0x10, RZ ;  /* 0x0000001037377819 */ /* 0x000fe200000006ff */
[C---:B------:R-:W-:Y:S01]  /*3780*/  FADD.FTZ R22, -R16.reuse, R57 ;  /* 0x0000003910167221 */ /* 0x040fe20000010100 */
[----:B------:R-:W-:Y:S01]  /*3790*/  SHF.L.U32 R33, R33, 0x10, RZ ;  /* 0x0000001021217819 */ /* 0x000fe200000006ff */
[----:B------:R-:W-:Y:S01]  /*37a0*/  FADD.FTZ R12, -R16, R29 ;  /* 0x0000001d100c7221 */ /* 0x000fe20000010100 */
[----:B------:R-:W-:Y:S01]  /*37b0*/  SHF.L.U32 R62, R62, 0x10, RZ ;  /* 0x000000103e3e7819 */ /* 0x000fe200000006ff */
[----:B------:R-:W-:Y:S01]  /*37c0*/  FMUL.FTZ R34, R30, R63 ;  /* 0x0000003f1e227220 */ /* 0x000fe20000410000 */
[----:B-----5:R-:W-:-:S09]  /*37d0*/  ULEA UR6, UR7, UR6, 0x18 ;  /* 0x0000000607067291 */ /* 0x020fd2000f8ec0ff */
[----:B------:R0:W-:Y:S01]  /*37e0*/  @!P2 STS.64 [UR6+0xc8], R18 ;  /* 0x0000c812ff00a988 */ /* 0x0001e20008000a06 */
[----:B------:R-:W-:Y:S01]  /*37f0*/  BAR.SYNC.DEFER_BLOCKING 0x0 ;  /* 0x0000000000007b1d */ /* 0x000fe20000010000 */
[C---:B0--3--:R-:W-:Y:S01]  /*3800*/  FADD.FTZ R18, -R16.reuse, R23 ;  /* 0x0000001710127221 */ /* 0x049fe20000010100 */
[----:B------:R-:W-:-:S03]  /*3810*/  FADD.FTZ R16, -R16, R55 ;  /* 0x0000003710107221 */ /* 0x000fc60000010100 */
[----:B------:R-:W-:Y:S01]  /*3820*/  FMUL.FTZ R31, R18, R63 ;  /* 0x0000003f121f7220 */ /* 0x000fe20000410000 */
        /* <DEDUP_REMOVED lines=23> */
.L_x_263:
        /* <DEDUP_REMOVED lines=20> */
.L_x_265:
[----:B------:R-:W-:Y:S05]  /*3ae0*/  BSYNC.RECONVERGENT B0 ;  /* 0x0000000000007941 */ /* 0x000fea0003800200 */
.L_x_264:
        /* <DEDUP_REMOVED lines=39> */
.L_x_266:
        /* <DEDUP_REMOVED lines=18> */
.L_x_268:
[----:B------:R-:W-:Y:S05]  /*3e80*/  BSYNC.RECONVERGENT B0 ;  /* 0x0000000000007941 */ /* 0x000fea0003800200 */
.L_x_267:
        /* <DEDUP_REMOVED lines=21> */
.L_x_269:
        /* <DEDUP_REMOVED lines=9> */
[----:B------:R-:W-:-:S05]  /*4070*/  FMUL.FTZ R10, R24, R63 ;  /* 0x0000003f180a7220 */ /* 0x000fca0000410000 */
[----:B------:R-:W-:Y:S01]  /*4080*/  F2FP.BF16.F32.PACK_AB R15, R10, R15 ;  /* 0x0000000f0a0f723e */ /* 0x000fe200000010ff */
[----:B-1----:R-:W-:Y:S02]  /*4090*/  IMAD R20, R11, UR6, RZ ;  /* 0x000000060b147c24 */ /* 0x002fe4000f8e02ff */
[----:B------:R-:W-:-:S04]  /*40a0*/  IMAD.WIDE.U32 R18, R45, UR6, R18 ;  /* 0x000000062d127c25 */ /* 0x000fc8000f8e0012 */
[----:B------:R-:W-:Y:S01]  /*40b0*/  IMAD R21, R45, UR7, R20 ;  /* 0x000000072d157c24 */ /* 0x000fe2000f8e0214 */
[----:B0-----:R-:W-:-:S04]  /*40c0*/  LEA R20, P0, R18, UR12, 0x1 ;  /* 0x0000000c12147c11 */ /* 0x001fc8000f8008ff */
[----:B------:R-:W-:-:S04]  /*40d0*/  IADD3 R21, PT, PT, R19, R21, RZ ;  /* 0x0000001513157210 */ /* 0x000fc80007ffe0ff */
[----:B------:R-:W-:-:S05]  /*40e0*/  LEA.HI.X R21, R18, UR13, R21, 0x1, P0 ;  /* 0x0000000d12157c11 */ /* 0x000fca00080f0c15 */
[----:B------:R1:W-:Y:S02]  /*40f0*/  STG.E desc[UR8][R20.64], R15 ;  /* 0x0000000f14007986 */ /* 0x0003e4000c101908 */
.L_x_271:
[----:B------:R-:W-:Y:S05]  /*4100*/  BSYNC.RECONVERGENT B0 ;  /* 0x0000000000007941 */ /* 0x000fea0003800200 */
.L_x_270:
        /* <DEDUP_REMOVED lines=8> */
[----:B------:R-:W2:Y:S01]  /*4190*/  MUFU.EX2 R18, R18 ;  /* 0x0000001200127308 */ /* 0x000ea20000000800 */
[----:B01----:R-:W-:-:S07]  /*41a0*/  FADD.FTZ R15, R10, 1 ;  /* 0x3f8000000a0f7421 */ /* 0x003fce0000010000 */
[----:B------:R-:W0:Y:S01]  /*41b0*/  MUFU.RCP R15, R15 ;  /* 0x0000000f000f7308 */ /* 0x000e220000001000 */
[----:B--2---:R-:W-:-:S07]  /*41c0*/  FADD.FTZ R19, R18, 1 ;  /* 0x3f80000012137421 */ /* 0x004fce0000010000 */
        /* <DEDUP_REMOVED lines=9> */
.L_x_272:
[----:B------:R-:W-:Y:S01]  /*4260*/  ISETP.GE.AND.EX P2, PT, R13, UR15, PT, P2 ;  /* 0x0000000f0d007c0c */ /* 0x000fe2000bf46320 */
[----:B------:R-:W-:Y:S01]  /*4270*/  FFMA.FTZ R14, R52, R14, -R25 ;  /* 0x0000000e340e7223 */ /* 0x000fe20000010819 */
[----:B------:R-:W-:Y:S01]  /*4280*/  FFMA.FTZ R8, R17, R56, -R8 ;  /* 0x0000003811087223 */ /* 0x000fe20000010808 */
[----:B------:R-:W-:Y:S02]  /*4290*/  BSSY.RECONVERGENT B0, `(.L_x_273) ;  /* 0x000000f000007945 */ /* 0x000fe40003800200 */
[-C--:B------:R-:W-:Y:S01]  /*42a0*/  FMUL.FTZ R17, R14, R63.reuse ;  /* 0x0000003f0e117220 */ /* 0x080fe20000410000 */
[----:B------:R-:W-:-:S07]  /*42b0*/  FMUL.FTZ R8, R8, R63 ;  /* 0x0000003f08087220 */ /* 0x000fce0000410000 */
[----:B------:R-:W-:Y:S05]  /*42c0*/  @P2 BRA `(.L_x_274) ;  /* 0x00000000002c2947 */ /* 0x000fea0003800000 */
[----:B------:R-:W0:Y:S01]  /*42d0*/  LDCU.64 UR6, c[0x0][0x3f8] ;  /* 0x00007f00ff0677ac */ /* 0x000e220008000a00 */
[----:B------:R-:W-:Y:S02]  /*42e0*/  MOV R66, R68 ;  /* 0x0000004400427202 */ /* 0x000fe40000000f00 */
[----:B------:R-:W-:Y:S01]  /*42f0*/  F2FP.BF16.F32.PACK_AB R17, R8, R17 ;  /* 0x000000110811723e */ /* 0x000fe200000010ff */
[----:B------:R-:W2:Y:S01]  /*4300*/  LDCU.64 UR12, c[0x0][0x380] ;  /* 0x00007000ff0c77ac */ /* 0x000ea20008000a00 */
[----:B01----:R-:W-:Y:S02]  /*4310*/  IMAD R15, R13, UR6, RZ ;  /* 0x000000060d0f7c24 */ /* 0x003fe4000f8e02ff */
[----:B------:R-:W-:-:S04]  /*4320*/  IMAD.WIDE.U32 R66, R44, UR6, R66 ;  /* 0x000000062c427c25 */ /* 0x000fc8000f8e0042 */
[----:B------:R-:W-:Y:S01]  /*4330*/  IMAD R15, R44, UR7, R15 ;  /* 0x000000072c0f7c24 */ /* 0x000fe2000f8e020f */
[----:B--2---:R-:W-:-:S04]  /*4340*/  LEA R14, P0, R66, UR12, 0x1 ;  /* 0x0000000c420e7c11 */ /* 0x004fc8000f8008ff */
[----:B------:R-:W-:-:S04]  /*4350*/  IADD3 R15, PT, PT, R67, R15, RZ ;  /* 0x0000000f430f7210 */ /* 0x000fc80007ffe0ff */
[----:B------:R-:W-:-:S05]  /*4360*/  LEA.HI.X R15, R66, UR13, R15, 0x1, P0 ;  /* 0x0000000d420f7c11 */ /* 0x000fca00080f0c0f */
[----:B------:R2:W-:Y:S02]  /*4370*/  STG.E desc[UR8][R14.64], R17 ;  /* 0x000000110e007986 */ /* 0x0005e4000c101908 */
.L_x_274:
[----:B------:R-:W-:Y:S05]  /*4380*/  BSYNC.RECONVERGENT B0 ;  /* 0x0000000000007941 */ /* 0x000fea0003800200 */
.L_x_273:
[----:B------:R-:W-:Y:S02]  /*4390*/  IADD3 R36, PT, PT, R3, R36, RZ ;  /* 0x0000002403247210 */ /* 0x000fe40007ffe0ff */
[----:B------:R-:W-:Y:S02]  /*43a0*/  IADD3 R35, PT, PT, R35, 0x1, RZ ;  /* 0x0000000123237810 */ /* 0x000fe40007ffe0ff */
[----:B------:R-:W-:-:S13]  /*43b0*/  ISETP.GE.AND P0, PT, R36, UR4, PT ;  /* 0x0000000424007c0c */ /* 0x000fda000bf06270 */
[----:B------:R-:W-:Y:S05]  /*43c0*/  @!P0 BRA `(.L_x_275) ;  /* 0xffffffbc00dc8947 */ /* 0x000fea000383ffff */
.L_x_244:
        /* <DEDUP_REMOVED lines=19> */
.L_x_277:
[----:B------:R-:W-:Y:S05]  /*4500*/  BSYNC.RECONVERGENT B0 ;  /* 0x0000000000007941 */ /* 0x000fea0003800200 */
.L_x_276:
[----:B------:R-:W-:Y:S05]  /*4510*/  @P0 EXIT ;  /* 0x000000000000094d */ /* 0x000fea0003800000 */
[----:B------:R-:W-:Y:S05]  /*4520*/  @P2 BRA `(.L_x_278) ;  /* 0x0000000000202947 */ /* 0x000fea0003800000 */
[----:B------:R-:W-:-:S05]  /*4530*/  IMAD R0, R6, R7, RZ ;  /* 0x0000000706007224 */ /* 0x000fca00078e02ff */
[----:B------:R-:W-:-:S13]  /*4540*/  ISETP.NE.AND P0, PT, R0, -0x1, PT ;  /* 0xffffffff0000780c */ /* 0x000fda0003f05270 */
[----:B------:R-:W-:Y:S05]  /*4550*/  @!P0 BRA `(.L_x_278) ;  /* 0x0000000000148947 */ /* 0x000fea0003800000 */
.L_x_279:
[----:B---3--:R-:W3:Y:S04]  /*4560*/  LDG.E.STRONG.GPU R3, desc[UR8][R4.64] ;  /* 0x0000000804037981 */ /* 0x008ee8000c1ef900 */
[----:B---3--:R-:W-:Y:S01]  /*4570*/  CCTL.IVALL ;  /* 0x00000000ff00798f */ /* 0x008fe20002000000 */
[----:B------:R-:W-:Y:S05]  /*4580*/  YIELD ;  /* 0x0000000000007946 */ /* 0x000fea0003800000 */
[----:B------:R-:W-:-:S13]  /*4590*/  ISETP.NE.AND P0, PT, R3, R0, PT ;  /* 0x000000000300720c */ /* 0x000fda0003f05270 */
[----:B------:R-:W-:Y:S05]  /*45a0*/  @P0 BRA `(.L_x_279) ;  /* 0xfffffffc00ec0947 */ /* 0x000fea000383ffff */
.L_x_278:
        /* <DEDUP_REMOVED lines=25> */
[--C-:B01----:R-:W-:Y:S02]  /*4740*/  SHF.R.U32.HI R15, RZ, 0x5, R4.reuse ;  /* 0x00000005ff0f7819 */ /* 0x103fe40000011604 */
        /* <DEDUP_REMOVED lines=17> */
[----:B------:R-:W-:Y:S02]  /*4860*/  IADD3.X R34, PT, PT, RZ, R13, RZ, P2, !PT ;  /* 0x0000000dff227210 */ /* 0x000fe400017fe4ff */
[----:B------:R-:W-:Y:S02]  /*4870*/  ISETP.GE.U32.AND P0, PT, R17, 0x3, PT ;  /* 0x000000031100780c */ /* 0x000fe40003f06070 */
[----:B------:R-:W-:Y:S02]  /*4880*/  SHF.R.S64 R29, R29, 0x1, R34 ;  /* 0x000000011d1d7819 */ /* 0x000fe40000001022 */
[----:B------:R-:W-:-:S02]  /*4890*/  ISETP.GE.U32.AND.EX P0, PT, R6, RZ, PT, P0 ;  /* 0x000000ff0600720c */ /* 0x000fc40003f06100 */
[----:B------:R-:W-:-:S03]  /*48a0*/  SHF.R.S32.HI R34, RZ, 0x1, R34 ;  /* 0x00000001ff227819 */ /* 0x000fc60000011422 */
[----:B------:R-:W-:Y:S08]  /*48b0*/  @!P1 BRA `(.L_x_281) ;  /* 0x0000000000e09947 */ /* 0x000ff00003800000 */
        /* <DEDUP_REMOVED lines=9> */
[----:B------:R-:W-:Y:S01]  /*4950*/  SHF.L.U64.HI R32, R3, 0x2, R0 ;  /* 0x0000000203207819 */ /* 0x000fe20000010200 */
[----:B------:R-:W-:Y:S01]  /*4960*/  UMOV UR4, URZ ;  /* 0x000000ff00047c82 */ /* 0x000fe20008000000 */
[----:B------:R-:W-:-:S02]  /*4970*/  SHF.L.U64.HI R28, R29, 0x2, R34 ;  /* 0x000000021d1c7819 */ /* 0x000fc40000010222 */
[----:B------:R-:W-:Y:S02]  /*4980*/  IADD3 R5, PT, PT, R7, UR4, RZ ;  /* 0x0000000407057c10 */ /* 0x000fe4000fffe0ff */
[----:B------:R-:W-:Y:S01]  /*4990*/  MOV R2, R6 ;  /* 0x0000000600027202 */ /* 0x000fe20000000f00 */
[----:B------:R-:W-:Y:S01]  /*49a0*/  IMAD.WIDE.U32 R6, R10, 0x4, RZ ;  /* 0x000000040a067825 */ /* 0x000fe200078e00ff */
[C---:B0-----:R-:W-:Y:S02]  /*49b0*/  IADD3 R24, P2, PT, R22.reuse, UR10, RZ ;  /* 0x0000000a16187c10 */ /* 0x041fe4000ff5e0ff */
[----:B-1----:R-:W-:Y:S02]  /*49c0*/  IADD3 R26, P1, PT, R22, UR6, RZ ;  /* 0x00000006161a7c10 */ /* 0x002fe4000ff3e0ff */
[C---:B------:R-:W-:Y:S02]  /*49d0*/  IADD3.X R25, PT, PT, R23.reuse, UR11, RZ, P2, !PT ;  /* 0x0000000b17197c10 */ /* 0x040fe400097fe4ff */
[----:B------:R-:W-:-:S02]  /*49e0*/  IADD3.X R27, PT, PT, R23, UR7, RZ, P1, !PT ;  /* 0x00000007171b7c10 */ /* 0x000fc40008ffe4ff */
[----:B------:R-:W-:Y:S02]  /*49f0*/  IADD3 R18, P2, PT, RZ, -R9, RZ ;  /* 0x80000009ff127210 */ /* 0x000fe40007f5e0ff */
[----:B--2---:R-:W-:Y:S02]  /*4a00*/  IADD3 R22, P1, PT, R22, UR12, RZ ;  /* 0x0000000c16167c10 */ /* 0x004fe4000ff3e0ff */
[----:B------:R-:W-:Y:S02]  /*4a10*/  SHF.L.U32 R9, R11, 0x2, RZ ;  /* 0x000000020b097819 */ /* 0x000fe400000006ff */
[----:B------:R-:W-:Y:S02]  /*4a20*/  IADD3.X R23, PT, PT, R23, UR13, RZ, P1, !PT ;  /* 0x0000000d17177c10 */ /* 0x000fe40008ffe4ff */
[----:B------:R-:W-:Y:S02]  /*4a30*/  IADD3 R30, PT, PT, R7, R9, RZ ;  /* 0x00000009071e7210 */ /* 0x000fe40007ffe0ff */
[----:B------:R-:W-:-:S07]  /*4a40*/  IADD3.X R20, PT, PT, RZ, -0x1, RZ, P2, !PT ;  /* 0xffffffffff147810 */ /* 0x000fce00017fe4ff */
.L_x_282:
[-C--:B0-----:R-:W-:Y:S02]  /*4a50*/  LEA R12, P1, R3, R26.reuse, 0x2 ;  /* 0x0000001a030c7211 */ /* 0x081fe400078210ff */
[----:B------:R-:W-:Y:S02]  /*4a60*/  LEA R16, P3, R29, R26, 0x2 ;  /* 0x0000001a1d107211 */ /* 0x000fe400078610ff */
[----:B------:R-:W-:Y:S02]  /*4a70*/  IADD3 R14, P2, PT, R26, R6, RZ ;  /* 0x000000061a0e7210 */ /* 0x000fe40007f5e0ff */
[----:B------:R-:W-:Y:S02]  /*4a80*/  IADD3.X R13, PT, PT, R27, R32, RZ, P1, !PT ;  /* 0x000000201b0d7210 */ /* 0x000fe40000ffe4ff */
[----:B------:R-:W-:Y:S02]  /*4a90*/  MOV R8, R26 ;  /* 0x0000001a00087202 */ /* 0x000fe40000000f00 */
[----:B------:R-:W-:-:S02]  /*4aa0*/  MOV R9, R27 ;  /* 0x0000001b00097202 */ /* 0x000fc40000000f00 */
[C---:B------:R-:W-:Y:S01]  /*4ab0*/  IADD3.X R17, PT, PT, R27.reuse, R28, RZ, P3, !PT ;  /* 0x0000001c1b117210 */ /* 0x040fe20001ffe4ff */
[----:B------:R0:W2:Y:S01]  /*4ac0*/  LDG.E R13, desc[UR8][R12.64] ;  /* 0x000000080c0d7981 */ /* 0x0000a2000c1e1900 */
[----:B------:R-:W-:-:S03]  /*4ad0*/  IADD3.X R15, PT, PT, R27, R30, RZ, P2, !PT ;  /* 0x0000001e1b0f7210 */ /* 0x000fc600017fe4ff */
[----:B------:R1:W2:Y:S04]  /*4ae0*/  LDG.E R4, desc[UR8][R8.64] ;  /* 0x0000000808047981 */ /* 0x0002a8000c1e1900 */
[----:B------:R-:W3:Y:S04]  /*4af0*/  LDG.E R14, desc[UR8][R14.64] ;  /* 0x000000080e0e7981 */ /* 0x000ee8000c1e1900 */
[----:B------:R-:W3:Y:S01]  /*4b00*/  LDG.E R17, desc[UR8][R16.64] ;  /* 0x0000000810117981 */ /* 0x000ee2000c1e1900 */
[----:B0-----:R-:W-:Y:S02]  /*4b10*/  MOV R12, R24 ;  /* 0x00000018000c7202 */ /* 0x001fe40000000f00 */
[----:B-1----:R-:W-:-:S02]  /*4b20*/  MOV R8, R22 ;  /* 0x0000001600087202 */ /* 0x002fc40000000f00 */
        /* <DEDUP_REMOVED lines=10> */
[----:B--2---:R-:W-:Y:S02]  /*4bd0*/  F2FP.BF16.F32.PACK_AB R19, R13, R4 ;  /* 0x000000040d13723e */ /* 0x004fe400000010ff */
[-C--:B------:R-:W-:Y:S02]  /*4be0*/  MOV R13, R25.reuse ;  /* 0x00000019000d7202 */ /* 0x080fe40000000f00 */
[----:B---3--:R-:W-:Y:S01]  /*4bf0*/  F2FP.BF16.F32.PACK_AB R21, R17, R14 ;  /* 0x0000000e1115723e */ /* 0x008fe200000010ff */
[----:B------:R0:W-:Y:S04]  /*4c00*/  STG.E desc[UR8][R8.64], R19 ;  /* 0x0000001308007986 */ /* 0x0001e8000c101908 */
[----:B------:R0:W-:Y:S01]  /*4c10*/  STG.E desc[UR8][R12.64], R21 ;  /* 0x000000150c007986 */ /* 0x0001e2000c101908 */
[----:B------:R-:W-:Y:S01]  /*4c20*/  IADD3.X R25, PT, PT, RZ, R25, RZ, P3, !PT ;  /* 0x00000019ff197210 */ /* 0x000fe20001ffe4ff */
[----:B------:R-:W-:Y:S06]  /*4c30*/  @P1 BRA `(.L_x_282) ;  /* 0xfffffffc00841947 */ /* 0x000fec000383ffff */
.L_x_281:
[----:B------:R-:W-:Y:S05]  /*4c40*/  BSYNC.RECONVERGENT B0 ;  /* 0x0000000000007941 */ /* 0x000fea0003800200 */
.L_x_280:
[----:B------:R-:W-:Y:S05]  /*4c50*/  @!P0 EXIT ;  /* 0x000000000000894d */ /* 0x000fea0003800000 */
[C---:B------:R-:W-:Y:S01]  /*4c60*/  SHF.L.U64.HI R11, R10.reuse, 0x2, R11 ;  /* 0x000000020a0b7819 */ /* 0x040fe2000001020b */
[----:B------:R-:W1:Y:S01]  /*4c70*/  LDCU.64 UR4, c[0x0][0x3d8] ;  /* 0x00007b00ff0477ac */ /* 0x000e620008000a00 */
[----:B0-----:R-:W-:Y:S02]  /*4c80*/  SHF.L.U32 R19, R10, 0x2, RZ ;  /* 0x000000020a137819 */ /* 0x001fe400000006ff */
[C---:B------:R-:W-:Y:S01]  /*4c90*/  SHF.L.U64.HI R21, R29.reuse, 0x2, R34 ;  /* 0x000000021d157819 */ /* 0x040fe20000010222 */
[----:B------:R-:W0:Y:S01]  /*4ca0*/  LDCU.64 UR6, c[0x0][0x388] ;  /* 0x00007100ff0677ac */ /* 0x000e220008000a00 */
[----:B------:R-:W-:Y:S02]  /*4cb0*/  SHF.L.U32 R23, R29, 0x2, RZ ;  /* 0x000000021d177819 */ /* 0x000fe400000006ff */
[C---:B------:R-:W-:Y:S01]  /*4cc0*/  SHF.L.U64.HI R15, R3.reuse, 0x2, R0 ;  /* 0x00000002030f7819 */ /* 0x040fe20000010200 */
[----:B------:R-:W2:Y:S01]  /*4cd0*/  LDCU.64 UR10, c[0x0][0x390] ;  /* 0x00007200ff0a77ac */ /* 0x000ea20008000a00 */
[----:B------:R-:W-:-:S07]  /*4ce0*/  SHF.L.U32 R17, R3, 0x2, RZ ;  /* 0x0000000203117819 */ /* 0x000fce00000006ff */
.L_x_283:
[C---:B------:R-:W-:Y:S02]  /*4cf0*/  SHF.L.U32 R20, R2.reuse, 0x2, RZ ;  /* 0x0000000202147819 */ /* 0x040fe400000006ff */
[----:B------:R-:W-:Y:S02]  /*4d00*/  SHF.L.U64.HI R22, R2, 0x2, R5 ;  /* 0x0000000202167819 */ /* 0x000fe40000010205 */
[----:B-1----:R-:W-:-:S04]  /*4d10*/  IADD3 R4, P0, PT, R20, UR4, RZ ;  /* 0x0000000414047c10 */ /* 0x002fc8000ff1e0ff */
[----:B------:R-:W-:Y:S02]  /*4d20*/  IADD3.X R5, PT, PT, R22, UR5, RZ, P0, !PT ;  /* 0x0000000516057c10 */ /* 0x000fe400087fe4ff */
[C---:B------:R-:W-:Y:S02]  /*4d30*/  IADD3 R6, P0, PT, R4.reuse, R17, RZ ;  /* 0x0000001104067210 */ /* 0x040fe40007f1e0ff */
[C---:B---3--:R-:W-:Y:S02]  /*4d40*/  IADD3 R24, P2, PT, R4.reuse, R23, RZ ;  /* 0x0000001704187210 */ /* 0x048fe40007f5e0ff */
[C---:B------:R-:W-:Y:S02]  /*4d50*/  IADD3.X R7, PT, PT, R5.reuse, R15, RZ, P0, !PT ;  /* 0x0000000f05077210 */ /* 0x040fe400007fe4ff */
[----:B------:R-:W-:Y:S02]  /*4d60*/  IADD3 R12, P1, PT, R4, R19, RZ ;  /* 0x00000013040c7210 */ /* 0x000fe40007f3e0ff */
[C---:B------:R-:W-:Y:S01]  /*4d70*/  IADD3.X R25, PT, PT, R5.reuse, R21, RZ, P2, !PT ;  /* 0x0000001505197210 */ /* 0x040fe200017fe4ff */
[----:B------:R-:W3:Y:S01]  /*4d80*/  LDG.E R4, desc[UR8][R4.64] ;  /* 0x0000000804047981 */ /* 0x000ee2000c1e1900 */
[----:B------:R-:W-:-:S03]  /*4d90*/  IADD3.X R13, PT, PT, R5, R11, RZ, P1, !PT ;  /* 0x0000000b050d7210 */ /* 0x000fc60000ffe4ff */
[----:B------:R-:W3:Y:S04]  /*4da0*/  LDG.E R7, desc[UR8][R6.64] ;  /* 0x0000000806077981 */ /* 0x000ee8000c1e1900 */
[----:B------:R-:W4:Y:S04]  /*4db0*/  LDG.E R12, desc[UR8][R12.64] ;  /* 0x000000080c0c7981 */ /* 0x000f28000c1e1900 */
[----:B------:R-:W4:Y:S01]  /*4dc0*/  LDG.E R25, desc[UR8][R24.64] ;  /* 0x0000000818197981 */ /* 0x000f22000c1e1900 */
[----:B------:R-:W-:Y:S02]  /*4dd0*/  LOP3.LUT R8, R20, 0xfffffffc, RZ, 0xc0, !PT ;  /* 0xfffffffc14087812 */ /* 0x000fe400078ec0ff */
[----:B------:R-:W-:-:S02]  /*4de0*/  LOP3.LUT R9, R22, 0x1, RZ, 0xc0, !PT ;  /* 0x0000000116097812 */ /* 0x000fc400078ec0ff */
[----:B0-----:R-:W-:-:S04]  /*4df0*/  IADD3 R26, P0, PT, R8, UR6, RZ ;  /* 0x00000006081a7c10 */ /* 0x001fc8000ff1e0ff */
[C---:B------:R-:W-:Y:S02]  /*4e00*/  IADD3.X R27, PT, PT, R9.reuse, UR7, RZ, P0, !PT ;  /* 0x00000007091b7c10 */ /* 0x040fe400087fe4ff */
[C---:B--2---:R-:W-:Y:S02]  /*4e10*/  IADD3 R28, P0, PT, R8.reuse, UR10, RZ ;  /* 0x0000000a081c7c10 */ /* 0x044fe4000ff1e0ff */
[----:B------:R-:W-:Y:S02]  /*4e20*/  IADD3 R8, P1, PT, R8, UR4, RZ ;  /* 0x0000000408087c10 */ /* 0x000fe4000ff3e0ff */
[----:B------:R-:W-:Y:S02]  /*4e30*/  IADD3.X R29, PT, PT, R9, UR11, RZ, P0, !PT ;  /* 0x0000000b091d7c10 */ /* 0x000fe400087fe4ff */
[----:B---3--:R-:W-:Y:S02]  /*4e40*/  F2FP.BF16.F32.PACK_AB R31, R7, R4 ;  /* 0x00000004071f723e */ /* 0x008fe400000010ff */
[----:B------:R-:W-:-:S04]  /*4e50*/  LOP3.LUT R4, R22, 0x3, RZ, 0xc0, !PT ;  /* 0x0000000316047812 */ /* 0x000fc800078ec0ff */
[----:B------:R-:W-:Y:S02]  /*4e60*/  IADD3.X R9, PT, PT, R4, UR5, RZ, P1, !PT ;  /* 0x0000000504097c10 */ /* 0x000fe40008ffe4ff */
[----:B----4-:R-:W-:Y:S02]  /*4e70*/  F2FP.BF16.F32.PACK_AB R33, R25, R12 ;  /* 0x0000000c1921723e */ /* 0x010fe400000010ff */
[C---:B------:R-:W-:Y:S02]  /*4e80*/  IADD3 R12, P0, PT, R8.reuse, R17, RZ ;  /* 0x00000011080c7210 */ /* 0x040fe40007f1e0ff */
[C---:B------:R-:W-:Y:S02]  /*4e90*/  IADD3 R6, P1, PT, R8.reuse, R19, RZ ;  /* 0x0000001308067210 */ /* 0x040fe40007f3e0ff */
[----:B------:R-:W-:Y:S02]  /*4ea0*/  IADD3 R4, P2, PT, R8, R23, RZ ;  /* 0x0000001708047210 */ /* 0x000fe40007f5e0ff */
[----:B------:R-:W-:-:S02]  /*4eb0*/  IADD3.X R13, PT, PT, R9, R15, RZ, P0, !PT ;  /* 0x0000000f090d7210 */ /* 0x000fc400007fe4ff */
[C---:B------:R-:W-:Y:S02]  /*4ec0*/  IADD3.X R7, PT, PT, R9.reuse, R11, RZ, P1, !PT ;  /* 0x0000000b09077210 */ /* 0x040fe40000ffe4ff */
[----:B------:R-:W-:Y:S01]  /*4ed0*/  IADD3.X R5, PT, PT, R9, R21, RZ, P2, !PT ;  /* 0x0000001509057210 */ /* 0x000fe200017fe4ff */
        /* <DEDUP_REMOVED lines=34> */
[----:B------:R-:W4:Y:S04]  /*5100*/  LDG.E R8, desc[UR8][R8.64+0x1f80] ;  /* 0x001f800808087981 */ /* 0x000f28000c1e1900 */
[----:B------:R-:W4:Y:S04]  /*5110*/  LDG.E R13, desc[UR8][R12.64+0x1f80] ;  /* 0x001f80080c0d7981 */ /* 0x000f28000c1e1900 */
[----:B------:R-:W5:Y:S04]  /*5120*/  LDG.E R6, desc[UR8][R6.64+0x1f80] ;  /* 0x001f800806067981 */ /* 0x000f68000c1e1900 */
[----:B------:R-:W5:Y:S01]  /*5130*/  LDG.E R5, desc[UR8][R4.64+0x1f80] ;  /* 0x001f800804057981 */ /* 0x000f62000c1e1900 */
[----:B------:R-:W-:-:S04]  /*5140*/  IADD3 R10, P0, PT, R20, 0x1f80, RZ ;  /* 0x00001f80140a7810 */ /* 0x000fc80007f1e0ff */
[----:B------:R-:W-:Y:S02]  /*5150*/  IADD3.X R14, PT, PT, RZ, R22, RZ, P0, !PT ;  /* 0x00000016ff0e7210 */ /* 0x000fe400007fe4ff */
[----:B------:R-:W-:Y:S02]  /*5160*/  LOP3.LUT R10, R10, 0xfffffffc, RZ, 0xc0, !PT ;  /* 0xfffffffc0a0a7812 */ /* 0x000fe400078ec0ff */
[----:B------:R-:W-:Y:S02]  /*5170*/  LOP3.LUT R14, R14, 0x1, RZ, 0xc0, !PT ;  /* 0x000000010e0e7812 */ /* 0x000fe400078ec0ff */
[C---:B--2---:R-:W-:Y:S02]  /*5180*/  IADD3 R26, P0, PT, R10.reuse, UR6, RZ ;  /* 0x000000060a1a7c10 */ /* 0x044fe4000ff1e0ff */
[----:B0-----:R-:W-:Y:S02]  /*5190*/  IADD3 R28, P1, PT, R10, UR10, RZ ;  /* 0x0000000a0a1c7c10 */ /* 0x001fe4000ff3e0ff */
[----:B------:R-:W-:-:S02]  /*51a0*/  IADD3.X R27, PT, PT, R14, UR7, RZ, P0, !PT ;  /* 0x000000070e1b7c10 */ /* 0x000fc400087fe4ff */
[----:B------:R-:W-:Y:S02]  /*51b0*/  IADD3.X R29, PT, PT, R14, UR11, RZ, P1, !PT ;  /* 0x0000000b0e1d7c10 */ /* 0x000fe40008ffe4ff */
[----:B------:R-:W-:-:S04]  /*51c0*/  IADD3 R2, PT, PT, R2, 0xa80, RZ ;  /* 0x00000a8002027810 */ /* 0x000fc80007ffe0ff */
[----:B------:R-:W-:-:S04]  /*51d0*/  ISETP.GT.U32.AND P0, PT, R3, R2, PT ;  /* 0x000000020300720c */ /* 0x000fc80003f04070 */
[----:B------:R-:W-:Y:S02]  /*51e0*/  ISETP.GT.AND.EX P0, PT, R0, RZ, PT, P0 ;  /* 0x000000ff0000720c */ /* 0x000fe40003f04300 */
[----:B----4-:R-:W-:Y:S02]  /*51f0*/  F2FP.BF16.F32.PACK_AB R13, R13, R8 ;  /* 0x000000080d0d723e */ /* 0x010fe400000010ff */
[----:B-----5:R-:W-:-:S03]  /*5200*/  F2FP.BF16.F32.PACK_AB R7, R5, R6 ;  /* 0x000000060507723e */ /* 0x020fc600000010ff */
[----:B------:R3:W-:Y:S04]  /*5210*/  STG.E desc[UR8][R26.64], R13 ;  /* 0x0000000d1a007986 */ /* 0x0007e8000c101908 */
[----:B------:R3:W-:Y:S01]  /*5220*/  STG.E desc[UR8][R28.64], R7 ;  /* 0x000000071c007986 */ /* 0x0007e2000c101908 */
[----:B------:R-:W-:Y:S01]  /*5230*/  HFMA2 R5, -RZ, RZ, 0, 0 ;  /* 0x00000000ff057431 */ /* 0x000fe200000001ff */
[----:B------:R-:W-:Y:S06]  /*5240*/  @P0 BRA `(.L_x_283) ;  /* 0xfffffff800a80947 */ /* 0x000fec000383ffff */
[----:B------:R-:W-:Y:S05]  /*5250*/  EXIT ;  /* 0x000000000000794d */ /* 0x000fea0003800000 */
.L_x_284:
        /* <DEDUP_REMOVED lines=10> */
.L_x_3415:


//--------------------- .text._Z35group_norm_nhwc_bwd_one_pass_kernelI11Bf16IOBf16WLi256ELi42ELi672EEv26Group_norm_nhwc_bwd_params --------------------------
	.section	.text._Z35group_norm_nhwc_bwd_one_pass_kernelI11Bf16IOBf16WLi256ELi42ELi672EEv26Group_norm_nhwc_bwd_params,"ax",@progbits
	.align	128
        .global         _Z35group_norm_nhwc_bwd_one_pass_kernelI11Bf16IOBf16WLi256ELi42ELi672EEv26Group_norm_nhwc_bwd_params
        .type           _Z35group_norm_nhwc_bwd_one_pass_kernelI11Bf16IOBf16WLi256ELi42ELi672EEv26Group_norm_nhwc_bwd_params,@function
        .size           _Z35group_norm_nhwc_bwd_one_pass_kernelI11Bf16IOBf16WLi256ELi42ELi672EEv26Group_norm_nhwc_bwd_params,(.L_x_3416 - _Z35group_norm_nhwc_bwd_one_pass_kernelI11Bf16IOBf16WLi256ELi42ELi672EEv26Group_norm_nhwc_bwd_params)
        .other          _Z35group_norm_nhwc_bwd_one_pass_kernelI11Bf16IOBf16WLi256ELi42ELi672EEv26Group_norm_nhwc_bwd_params,@"STO_CUDA_ENTRY STV_DEFAULT"
_Z35group_norm_nhwc_bwd_one_pass_kernelI11Bf16IOBf16WLi256ELi42ELi672EEv26Group_norm_nhwc_bwd_params:
.text._Z35group_norm_nhwc_bwd_one_pass_kernelI11Bf16IOBf16WLi256ELi42ELi672EEv26Group_norm_nhwc_bwd_params:
        /* <DEDUP_REMOVED lines=22> */
.L_x_328:
[----:B-1----:R-:W1:Y:S01]  /*0160*/  LDC R10, c[0x0][0x410] ;  /* 0x00010400ff0a7b82 */ /* 0x002e620000000800 */
[----:B--2-4-:R-:W2:Y:S01]  /*0170*/  S2R R3, SR_CTAID.X ;  /* 0x0000000000037919 */ /* 0x014ea20000002500 */
[----:B------:R-:W2:Y:S01]  /*0180*/  LDCU UR4, c[0x0][0x41c] ;  /* 0x00008380ff0477ac */ /* 0x000ea20008000800 */
        /* <DEDUP_REMOVED lines=12> */
[----:B------:R-:W-:-:S06]  /*0250*/  IMAD.HI.U32 R5, R5, R9, R4 ;  /* 0x0000000905057227 */ /* 0x000fcc00078e0004 */
[----:B------:R-:W-:-:S05]  /*0260*/  IMAD.HI.U32 R6, R5, R8, RZ ;  /* 0x0000000805067227 */ /* 0x000fca00078e00ff */
[----:B------:R-:W-:-:S05]  /*0270*/  IADD3 R5, PT, PT, -R6, RZ, RZ ;  /* 0x000000ff06057210 */ /* 0x000fca0007ffe1ff */
[----:B------:R-:W-:Y:S01]  /*0280*/  IMAD R4, R7, R5, R8 ;  /* 0x0000000507047224 */ /* 0x000fe200078e0208 */
[----:B------:R-:W-:Y:S01]  /*0290*/  LOP3.LUT R8, R39, R10, RZ, 0x3c, !PT ;  /* 0x0000000a27087212 */ /* 0x000fe200078e3cff */
[----:B--2---:R-:W-:Y:S01]  /*02a0*/  IMAD R5, R3, UR4, R38 ;  /* 0x0000000403057c24 */ /* 0x004fe2000f8e0226 */
[----:B------:R-:W1:Y:S02]  /*02b0*/  LDCU.U8 UR4, c[0x0][0x414] ;  /* 0x00008280ff0477ac */ /* 0x000e640008000000 */
[----:B------:R-:W-:Y:S02]  /*02c0*/  ISETP.GT.U32.AND P4, PT, R7, R4, PT ;  /* 0x000000040700720c */ /* 0x000fe40003f84070 */
[----:B---3--:R-:W-:Y:S02]  /*02d0*/  ISETP.GE.U32.AND P1, PT, R5, UR8, PT ;  /* 0x0000000805007c0c */ /* 0x008fe4000bf26070 */
[----:B------:R-:W-:Y:S02]  /*02e0*/  SHF.R.S32.HI R11, RZ, 0x1f, R5 ;  /* 0x0000001fff0b7819 */ /* 0x000fe40000011405 */
[----:B------:R-:W-:-:S02]  /*02f0*/  ISETP.GE.AND P0, PT, R8, RZ, PT ;  /* 0x000000ff0800720c */ /* 0x000fc40003f06270 */
[----:B------:R-:W-:Y:S02]  /*0300*/  ISETP.GE.AND.EX P1, PT, R11, UR9, PT, P1 ;  /* 0x000000090b007c0c */ /* 0x000fe4000bf26310 */
[C---:B------:R-:W-:Y:S02]  /*0310*/  IADD3 R15, PT, PT, R5.reuse, 0x20, RZ ;  /* 0x00000020050f7810 */ /* 0x040fe40007ffe0ff */
[----:B------:R-:W-:Y:S02]  /*0320*/  IADD3 R21, PT, PT, R5, 0x40, RZ ;  /* 0x0000004005157810 */ /* 0x000fe40007ffe0ff */
[-C--:B------:R-:W-:Y:S02]  /*0330*/  @!P4 IADD3 R4, PT, PT, R4, -R7.reuse, RZ ;  /* 0x800000070404c210 */ /* 0x080fe40007ffe0ff */
[----:B------:R-:W-:Y:S02]  /*0340*/  @!P4 IADD3 R6, PT, PT, R6, 0x1, RZ ;  /* 0x000000010606c810 */ /* 0x000fe40007ffe0ff */
[----:B------:R-:W-:-:S02]  /*0350*/  ISETP.GE.U32.AND P2, PT, R4, R7, PT ;  /* 0x000000070400720c */ /* 0x000fc40003f46070 */
[-C--:B------:R-:W-:Y:S01]  /*0360*/  ISETP.GT.U32.AND P5, PT, R7, R4.reuse, PT ;  /* 0x000000040700720c */ /* 0x080fe20003fa4070 */
[----:B------:R-:W2:Y:S01]  /*0370*/  @!P1 LDC.64 R12, c[0x0][0x3f8] ;  /* 0x0000fe00ff0c9b82 */ /* 0x000ea20000000a00 */
[----:B------:R-:W-:Y:S02]  /*0380*/  IADD3 R7, PT, PT, R4, -R7, RZ ;  /* 0x8000000704077210 */ /* 0x000fe40007ffe0ff */
[----:B------:R-:W-:Y:S02]  /*0390*/  ISETP.NE.AND P4, PT, R10, RZ, PT ;  /* 0x000000ff0a00720c */ /* 0x000fe40003f85270 */
[----:B------:R-:W-:Y:S02]  /*03a0*/  SEL R4, R7, R4, !P5 ;  /* 0x0000000407047207 */ /* 0x000fe40006800000 */
[----:B------:R-:W-:Y:S01]  /*03b0*/  LOP3.LUT R7, RZ, R10, RZ, 0x33, !PT ;  /* 0x0000000aff077212 */ /* 0x000fe200078e33ff */
[----:B------:R-:W3:Y:S01]  /*03c0*/  @!P1 LDC.64 R24, c[0x0][0x3a0] ;  /* 0x0000e800ff189b82 */ /* 0x000ee20000000a00 */
[----:B------:R-:W-:-:S02]  /*03d0*/  @!P3 IADD3 R4, PT, PT, -R4, RZ, RZ ;  /* 0x000000ff0404b210 */ /* 0x000fc40007ffe1ff */
[----:B------:R-:W-:Y:S02]  /*03e0*/  @P2 IADD3 R6, PT, PT, R6, 0x1, RZ ;  /* 0x0000000106062810 */ /* 0x000fe40007ffe0ff */
[----:B------:R-:W-:Y:S02]  /*03f0*/  ISETP.GE.U32.AND P2, PT, R15, UR8, PT ;  /* 0x000000080f007c0c */ /* 0x000fe4000bf46070 */
[----:B------:R-:W-:Y:S02]  /*0400*/  SHF.R.S32.HI R17, RZ, 0x1f, R15 ;  /* 0x0000001fff117819 */ /* 0x000fe4000001140f */
[----:B------:R-:W-:Y:S02]  /*0410*/  SEL R61, R7, R4, !P4 ;  /* 0x00000004073d7207 */ /* 0x000fe40006000000 */
[----:B------:R-:W-:Y:S02]  /*0420*/  ISETP.GE.AND.EX P2, PT, R17, UR9, PT, P2 ;  /* 0x0000000911007c0c */ /* 0x000fe4000bf46320 */
[----:B------:R-:W-:Y:S01]  /*0430*/  @!P0 IADD3 R6, PT, PT, -R6, RZ, RZ ;  /* 0x000000ff06068210 */ /* 0x000fe20007ffe1ff */
[----:B------:R-:W-:Y:S01]  /*0440*/  IMAD R9, R61, 0x2a, RZ ;  /* 0x0000002a3d097824 */ /* 0x000fe200078e02ff */
[----:B------:R-:W-:-:S02]  /*0450*/  ISETP.GE.U32.AND P3, PT, R21, UR8, PT ;  /* 0x0000000815007c0c */ /* 0x000fc4000bf66070 */
[----:B------:R-:W-:Y:S02]  /*0460*/  SEL R7, R7, R6, !P4 ;  /* 0x0000000607077207 */ /* 0x000fe40006000000 */
[C---:B------:R-:W-:Y:S02]  /*0470*/  IADD3 R64, P0, PT, R9.reuse, R2, RZ ;  /* 0x0000000209407210 */ /* 0x040fe40007f1e0ff */
[----:B------:R-:W-:Y:S02]  /*0480*/  SHF.R.S32.HI R2, RZ, 0x1f, R7 ;  /* 0x0000001fff027819 */ /* 0x000fe40000011407 */
[----:B------:R-:W-:Y:S01]  /*0490*/  LEA.HI.X.SX32 R65, R9, RZ, 0x1, P0 ;  /* 0x000000ff09417211 */ /* 0x000fe200000f0eff */
[----:B------:R-:W4:Y:S01]  /*04a0*/  @!P2 LDC.64 R26, c[0x0][0x3f8] ;  /* 0x0000fe00ff1aab82 */ /* 0x000f220000000a00 */
[----:B------:R-:W-:Y:S01]  /*04b0*/  SHF.R.S32.HI R23, RZ, 0x1f, R21 ;  /* 0x0000001fff177819 */ /* 0x000fe20000011415 */
[----:B------:R-:W-:Y:S02]  /*04c0*/  IMAD R2, R2, UR10, RZ ;  /* 0x0000000a02027c24 */ /* 0x000fe4000f8e02ff */
[----:B------:R-:W-:Y:S01]  /*04d0*/  IMAD.WIDE.U32 R64, R7, UR10, R64 ;  /* 0x0000000a07407c25 */ /* 0x000fe2000f8e0040 */
[----:B------:R-:W-:-:S03]  /*04e0*/  ISETP.GE.AND.EX P3, PT, R23, UR9, PT, P3 ;  /* 0x0000000917007c0c */ /* 0x000fc6000bf66330 */
[----:B------:R-:W-:Y:S01]  /*04f0*/  IMAD R67, R7, UR11, R2 ;  /* 0x0000000b07437c24 */ /* 0x000fe2000f8e0202 */
[----:B------:R-:W-:Y:S01]  /*0500*/  @!P1 MOV R66, R64 ;  /* 0x0000004000429202 */ /* 0x000fe20000000f00 */
[----:B--2---:R-:W-:Y:S01]  /*0510*/  @!P1 IMAD R2, R11, R12, RZ ;  /* 0x0000000c0b029224 */ /* 0x004fe200078e02ff */
[----:B------:R-:W2:Y:S01]  /*0520*/  @!P1 LDC.64 R8, c[0x0][0x398] ;  /* 0x0000e600ff089b82 */ /* 0x000ea20000000a00 */
[----:B------:R-:W-:Y:S02]  /*0530*/  @!P2 MOV R16, R64 ;  /* 0x000000400010a202 */ /* 0x000fe40000000f00 */
[----:B------:R-:W-:Y:S01]  /*0540*/  IADD3 R67, PT, PT, R65, R67, RZ ;  /* 0x0000004341437210 */ /* 0x000fe20007ffe0ff */
[C---:B------:R-:W-:Y:S02]  /*0550*/  @!P1 IMAD R7, R5.reuse, R13, R2 ;  /* 0x0000000d05079224 */ /* 0x040fe400078e0202 */
[----:B------:R-:W-:Y:S02]  /*0560*/  @!P1 IMAD.WIDE.U32 R12, R5, R12, R66 ;  /* 0x0000000c050c9225 */ /* 0x000fe400078e0042 */
[----:B------:R-:W5:Y:S03]  /*0570*/  @!P3 LDC.64 R10, c[0x0][0x3f8] ;  /* 0x0000fe00ff0abb82 */ /* 0x000f660000000a00 */
[----:B------:R-:W-:Y:S01]  /*0580*/  @!P1 IADD3 R13, PT, PT, R13, R7, RZ ;  /* 0x000000070d0d9210 */ /* 0x000fe20007ffe0ff */
[----:B----4-:R-:W-:Y:S01]  /*0590*/  @!P2 IMAD R2, R17, R26, RZ ;  /* 0x0000001a1102a224 */ /* 0x010fe200078e02ff */
[----:B------:R-:W-:-:S03]  /*05a0*/  @!P1 SHF.L.U32 R19, R12, 0x1, RZ ;  /* 0x000000010c139819 */ /* 0x000fc600000006ff */
[----:B------:R-:W4:Y:S01]  /*05b0*/  @!P2 LDC.64 R6, c[0x0][0x3a0] ;  /* 0x0000e800ff06ab82 */ /* 0x000f220000000a00 */
[----:B------:R-:W-:Y:S01]  /*05c0*/  @!P2 MOV R17, R67 ;  /* 0x000000430011a202 */ /* 0x000fe20000000f00 */
[----:B------:R-:W-:Y:S01]  /*05d0*/  @!P2 IMAD R27, R15, R27, R2 ;  /* 0x0000001b0f1ba224 */ /* 0x000fe200078e0202 */
[----:B------:R-:W-:Y:S02]  /*05e0*/  @!P1 SHF.L.U64.HI R4, R12, 0x1, R13 ;  /* 0x000000010c049819 */ /* 0x000fe4000001020d */
[----:B---3--:R-:W-:Y:S01]  /*05f0*/  @!P1 IADD3 R14, P0, PT, R19, R24, RZ ;  /* 0x00000018130e9210 */ /* 0x008fe20007f1e0ff */
[----:B------:R-:W-:Y:S01]  /*0600*/  @!P2 IMAD.WIDE.U32 R16, R15, R26, R16 ;  /* 0x0000001a0f10a225 */ /* 0x000fe200078e0010 */
[----:B------:R-:W-:Y:S01]  /*0610*/  IADD3 R2, PT, PT, R5, 0x60, RZ ;  /* 0x0000006005027810 */ /* 0x000fe20007ffe0ff */
[----:B------:R-:W3:Y:S01]  /*0620*/  @!P2 LDC.64 R12, c[0x0][0x398] ;  /* 0x0000e600ff0cab82 */ /* 0x000ee20000000a00 */
[----:B------:R-:W-:Y:S02]  /*0630*/  @!P1 IADD3.X R15, PT, PT, R4, R25, RZ, P0, !PT ;  /* 0x00000019040f9210 */ /* 0x000fe400007fe4ff */
[----:B------:R-:W-:-:S02]  /*0640*/  ISETP.GE.U32.AND P0, PT, R2, UR8, PT ;  /* 0x0000000802007c0c */ /* 0x000fc4000bf06070 */
[----:B------:R-:W-:Y:S01]  /*0650*/  SHF.R.S32.HI R25, RZ, 0x1f, R2 ;  /* 0x0000001fff197819 */ /* 0x000fe20000011402 */
[----:B------:R0:W3:Y:S01]  /*0660*/  @!P1 LDG.E R35, desc[UR6][R14.64] ;  /* 0x000000060e239981 */ /* 0x0000e2000c1e1900 */
[----:B--2---:R-:W-:Y:S02]  /*0670*/  @!P1 IADD3 R18, P4, PT, R19, R8, RZ ;  /* 0x0000000813129210 */ /* 0x004fe40007f9e0ff */
[----:B------:R-:W-:Y:S02]  /*0680*/  ISETP.GE.AND.EX P0, PT, R25, UR9, PT, P0 ;  /* 0x0000000919007c0c */ /* 0x000fe4000bf06300 */
[----:B------:R-:W-:Y:S02]  /*0690*/  @!P2 IADD3 R17, PT, PT, R17, R27, RZ ;  /* 0x0000001b1111a210 */ /* 0x000fe40007ffe0ff */
[----:B------:R-:W-:Y:S02]  /*06a0*/  @!P2 SHF.L.U32 R27, R16, 0x1, RZ ;  /* 0x00000001101ba819 */ /* 0x000fe400000006ff */
[----:B------:R-:W-:-:S02]  /*06b0*/  @!P1 IADD3.X R19, PT, PT, R4, R9, RZ, P4, !PT ;  /* 0x0000000904139210 */ /* 0x000fc400027fe4ff */
[----:B------:R-:W-:Y:S01]  /*06c0*/  @!P2 SHF.L.U64.HI R4, R16, 0x1, R17 ;  /* 0x000000011004a819 */ /* 0x000fe20000010211 */
[----:B------:R-:W2:Y:S01]  /*06d0*/  @!P3 LDC.64 R8, c[0x0][0x3a0] ;  /* 0x0000e800ff08bb82 */ /* 0x000ea20000000a00 */
[----:B-----5:R-:W-:Y:S01]  /*06e0*/  @!P3 IMAD R16, R23, R10, RZ ;  /* 0x0000000a1710b224 */ /* 0x020fe200078e02ff */
[----:B----4-:R-:W-:Y:S01]  /*06f0*/  @!P2 IADD3 R22, P4, PT, R27, R6, RZ ;  /* 0x000000061b16a210 */ /* 0x010fe20007f9e0ff */
[----:B------:R4:W5:Y:S02]  /*0700*/  @!P1 LDG.E R34, desc[UR6][R18.64] ;  /* 0x0000000612229981 */ /* 0x000964000c1e1900 */
[----:B------:R-:W-:Y:S01]  /*0710*/  @!P3 IMAD R29, R21, R11, R16 ;  /* 0x0000000b151db224 */ /* 0x000fe200078e0210 */
[----:B------:R-:W-:Y:S02]  /*0720*/  @!P2 IADD3.X R23, PT, PT, R4, R7, RZ, P4, !PT ;  /* 0x000000070417a210 */ /* 0x000fe400027fe4ff */
[----:B------:R-:W1:Y:S01]  /*0730*/  @!P3 LDC.64 R16, c[0x0][0x398] ;  /* 0x0000e600ff10bb82 */ /* 0x000e620000000a00 */
[----:B0-----:R-:W-:-:S02]  /*0740*/  @!P3 MOV R14, R64 ;  /* 0x00000040000eb202 */ /* 0x001fc40000000f00 */
[----:B------:R-:W-:-:S05]  /*0750*/  @!P3 MOV R15, R67 ;  /* 0x00000043000fb202 */ /* 0x000fca0000000f00 */
[----:B------:R-:W0:Y:S01]  /*0760*/  @!P0 LDC.64 R6, c[0x0][0x3f8] ;  /* 0x0000fe00ff068b82 */ /* 0x000e220000000a00 */
[----:B---3--:R-:W-:Y:S01]  /*0770*/  @!P2 IADD3 R12, P1, PT, R27, R12, RZ ;  /* 0x0000000c1b0ca210 */ /* 0x008fe20007f3e0ff */
[----:B------:R-:W-:Y:S01]  /*0780*/  @!P3 IMAD.WIDE.U32 R10, R21, R10, R14 ;  /* 0x0000000a150ab225 */ /* 0x000fe200078e000e */
[----:B------:R-:W-:Y:S02]  /*0790*/  IADD3 R20, PT, PT, R5, 0x80, RZ ;  /* 0x0000008005147810 */ /* 0x000fe40007ffe0ff */
[----:B------:R-:W-:Y:S02]  /*07a0*/  @!P2 IADD3.X R13, PT, PT, R4, R13, RZ, P1, !PT ;  /* 0x0000000d040da210 */ /* 0x000fe40000ffe4ff */
[----:B------:R-:W-:Y:S02]  /*07b0*/  ISETP.GE.U32.AND P1, PT, R20, UR8, PT ;  /* 0x0000000814007c0c */ /* 0x000fe4000bf26070 */
[----:B------:R-:W-:Y:S02]  /*07c0*/  CS2R R32, SRZ ;  /* 0x0000000000207805 */ /* 0x000fe4000001ff00 */
[----:B------:R-:W-:Y:S01]  /*07d0*/  SHF.R.S32.HI R21, RZ, 0x1f, R20 ;  /* 0x0000001fff157819 */ /* 0x000fe20000011414 */
[----:B----4-:R-:W3:Y:S01]  /*07e0*/  @!P0 LDC.64 R18, c[0x0][0x3a0] ;  /* 0x0000e800ff128b82 */ /* 0x010ee20000000a00 */
[----:B------:R-:W-:-:S02]  /*07f0*/  @!P3 IADD3 R11, PT, PT, R11, R29, RZ ;  /* 0x0000001d0b0bb210 */ /* 0x000fc40007ffe0ff */
[C---:B------:R-:W-:Y:S01]  /*0800*/  @!P3 SHF.L.U32 R27, R10.reuse, 0x1, RZ ;  /* 0x000000010a1bb819 */ /* 0x040fe200000006ff */
[----:B------:R4:W5:Y:S01]  /*0810*/  @!P2 LDG.E R33, desc[UR6][R22.64] ;  /* 0x000000061621a981 */ /* 0x000962000c1e1900 */
[----:B------:R-:W-:Y:S02]  /*0820*/  ISETP.GE.AND.EX P1, PT, R21, UR9, PT, P1 ;  /* 0x0000000915007c0c */ /* 0x000fe4000bf26310 */
[----:B------:R-:W-:Y:S01]  /*0830*/  @!P3 SHF.L.U64.HI R10, R10, 0x1, R11 ;  /* 0x000000010a0ab819 */ /* 0x000fe2000001020b */
[----:B------:R-:W5:Y:S01]  /*0840*/  @!P2 LDG.E R32, desc[UR6][R12.64] ;  /* 0x000000060c20a981 */ /* 0x000f62000c1e1900 */
[----:B--2---:R-:W-:Y:S02]  /*0850*/  @!P3 IADD3 R8, P4, PT, R27, R8, RZ ;  /* 0x000000081b08b210 */ /* 0x004fe40007f9e0ff */
[----:B------:R-:W-:Y:S02]  /*0860*/  MOV R15, RZ ;  /* 0x000000ff000f7202 */ /* 0x000fe40000000f00 */
[----:B-1----:R-:W-:Y:S01]  /*0870*/  ISETP.NE.AND P5, PT, RZ, UR4, PT ;  /* 0x00000004ff007c0c */ /* 0x002fe2000bfa5270 */
[----:B0-----:R-:W-:Y:S01]  /*0880*/  @!P0 IMAD R25, R25, R6, RZ ;  /* 0x0000000619198224 */ /* 0x001fe200078e02ff */
[----:B------:R-:W-:Y:S01]  /*0890*/  @!P3 IADD3.X R9, PT, PT, R10, R9, RZ, P4, !PT ;  /* 0x000000090a09b210 */ /* 0x000fe200027fe4ff */
[----:B----4-:R-:W0:Y:S01]  /*08a0*/  @!P0 LDC.64 R22, c[0x0][0x398] ;  /* 0x0000e600ff168b82 */ /* 0x010e220000000a00 */
[----:B------:R-:W-:-:S02]  /*08b0*/  @!P3 IADD3 R26, P2, PT, R27, R16, RZ ;  /* 0x000000101b1ab210 */ /* 0x000fc40007f5e0ff */
[----:B------:R-:W-:Y:S01]  /*08c0*/  IADD3 R24, PT, PT, R5, 0xa0, RZ ;  /* 0x000000a005187810 */ /* 0x000fe20007ffe0ff */
[----:B------:R1:W2:Y:S01]  /*08d0*/  @!P3 LDG.E R15, desc[UR6][R8.64] ;  /* 0x00000006080fb981 */ /* 0x0002a2000c1e1900 */
[----:B------:R-:W-:Y:S01]  /*08e0*/  @!P3 IADD3.X R27, PT, PT, R10, R17, RZ, P2, !PT ;  /* 0x000000110a1bb210 */ /* 0x000fe200017fe4ff */
[----:B------:R-:W-:Y:S01]  /*08f0*/  @!P0 IMAD R11, R2, R7, R25 ;  /* 0x00000007020b8224 */ /* 0x000fe200078e0219 */
[----:B------:R-:W-:Y:S01]  /*0900*/  ISETP.GE.U32.AND P2, PT, R24, UR8, PT ;  /* 0x0000000818007c0c */ /* 0x000fe2000bf46070 */
[----:B------:R-:W4:Y:S01]  /*0910*/  @!P1 LDC.64 R16, c[0x0][0x3f8] ;  /* 0x0000fe00ff109b82 */ /* 0x000f220000000a00 */
[----:B------:R-:W-:Y:S02]  /*0920*/  SHF.R.S32.HI R25, RZ, 0x1f, R24 ;  /* 0x0000001fff197819 */ /* 0x000fe40000011418 */
[----:B-1----:R-:W-:Y:S02]  /*0930*/  @!P0 MOV R8, R64 ;  /* 0x0000004000088202 */ /* 0x002fe40000000f00 */
[----:B------:R-:W-:-:S03]  /*0940*/  @!P0 MOV R9, R67 ;  /* 0x0000004300098202 */ /* 0x000fc60000000f00 */
[----:B------:R-:W1:Y:S01]  /*0950*/  @!P1 LDC.64 R12, c[0x0][0x3a0] ;  /* 0x0000e800ff0c9b82 */ /* 0x000e620000000a00 */
[----:B------:R-:W-:Y:S01]  /*0960*/  ISETP.GE.AND.EX P2, PT, R25, UR9, PT, P2 ;  /* 0x0000000919007c0c */ /* 0x000fe2000bf46320 */
[----:B------:R-:W-:-:S06]  /*0970*/  @!P0 IMAD.WIDE.U32 R6, R2, R6, R8 ;  /* 0x0000000602068225 */ /* 0x000fcc00078e0008 */
[----:B------:R-:W0:Y:S01]  /*0980*/  @P5 LDC.64 R8, c[0x0][0x3b0] ;  /* 0x0000ec00ff085b82 */ /* 0x000e220000000a00 */
[----:B------:R-:W-:Y:S02]  /*0990*/  @!P0 IADD3 R7, PT, PT, R7, R11, RZ ;  /* 0x0000000b07078210 */ /* 0x000fe40007ffe0ff */
[C---:B------:R-:W-:Y:S02]  /*09a0*/  IADD3 R42, PT, PT, R5.reuse, 0xc0, RZ ;  /* 0x000000c0052a7810 */ /* 0x040fe40007ffe0ff */
[----:B------:R-:W-:Y:S02]  /*09b0*/  IADD3 R14, PT, PT, R5, 0xe0, RZ ;  /* 0x000000e0050e7810 */ /* 0x000fe40007ffe0ff */
[C---:B------:R-:W-:Y:S01]  /*09c0*/  @!P0 SHF.L.U32 R5, R6.reuse, 0x1, RZ ;  /* 0x0000000106058819 */ /* 0x040fe200000006ff */
[----:B------:R-:W1:Y:S01]  /*09d0*/  LDC.64 R10, c[0x0][0x3b8] ;  /* 0x0000ee00ff0a7b82 */ /* 0x000e620000000a00 */
[----:B------:R-:W-:Y:S02]  /*09e0*/  @!P0 SHF.L.U64.HI R30, R6, 0x1, R7 ;  /* 0x00000001061e8819 */ /* 0x000fe40000010207 */
[----:B------:R-:W-:-:S05]  /*09f0*/  LOP3.LUT R2, R37, 0xffff, RZ, 0xc0, !PT ;  /* 0x0000ffff25027812 */ /* 0x000fca00078ec0ff */
[----:B------:R-:W1:Y:S01]  /*0a00*/  @!P2 LDC.64 R6, c[0x0][0x3f8] ;  /* 0x0000fe00ff06ab82 */ /* 0x000e620000000a00 */
[----:B------:R-:W-:Y:S01]  /*0a10*/  MOV R4, RZ ;  /* 0x000000ff00047202 */ /* 0x000fe20000000f00 */
[----:B----4-:R-:W-:Y:S01]  /*0a20*/  @!P1 IMAD R21, R21, R16, RZ ;  /* 0x0000001015159224 */ /* 0x010fe200078e02ff */
[----:B------:R-:W-:Y:S01]  /*0a30*/  @!P1 MOV R28, R64 ;  /* 0x00000040001c9202 */ /* 0x000fe20000000f00 */
[----:B------:R-:W-:Y:S01]  /*0a40*/  IMAD R41, R61, 0x2a, R2 ;  /* 0x0000002a3d297824 */ /* 0x000fe200078e0202 */
[----:B------:R-:W-:Y:S01]  /*0a50*/  @!P1 MOV R29, R67 ;  /* 0x00000043001d9202 */ /* 0x000fe20000000f00 */
[----:B------:R-:W-:Y:S01]  /*0a60*/  @!P1 IMAD R21, R20, R17, R21 ;  /* 0x0000001114159224 */ /* 0x000fe200078e0215 */
[----:B------:R-:W-:Y:S01]  /*0a70*/  ISETP.GE.U32.AND P4, PT, R14, UR8, PT ;  /* 0x000000080e007c0c */ /* 0x000fe2000bf86070 */
[----:B------:R0:W4:Y:S01]  /*0a80*/  @!P3 LDG.E R4, desc[UR6][R26.64] ;  /* 0x000000061a04b981 */ /* 0x000122000c1e1900 */
[----:B------:R-:W-:Y:S02]  /*0a90*/  SHF.R.S32.HI R31, RZ, 0x1f, R14 ;  /* 0x0000001fff1f7819 */ /* 0x000fe4000001140e */
[----:B---3--:R-:W-:Y:S01]  /*0aa0*/  @!P0 IADD3 R18, P6, PT, R5, R18, RZ ;  /* 0x0000001205128210 */ /* 0x008fe20007fde0ff */
[----:B------:R-:W-:Y:S01]  /*0ab0*/  @!P1 IMAD.WIDE.U32 R16, R20, R16, R28 ;  /* 0x0000001014109225 */ /* 0x000fe200078e001c */
[----:B------:R-:W-:-:S02]  /*0ac0*/  ISETP.GE.U32.AND P3, PT, R42, UR8, PT ;  /* 0x000000082a007c0c */ /* 0x000fc4000bf66070 */
[----:B------:R-:W-:Y:S01]  /*0ad0*/  SHF.R.S32.HI R43, RZ, 0x1f, R42 ;  /* 0x0000001fff2b7819 */ /* 0x000fe2000001142a */
[----:B0-----:R-:W-:Y:S01]  /*0ae0*/  @P5 IMAD.WIDE R26, R41, 0x2, R8 ;  /* 0x00000002291a5825 */ /* 0x001fe200078e0208 */
[----:B------:R-:W-:Y:S01]  /*0af0*/  ISETP.GE.AND.EX P4, PT, R31, UR9, PT, P4 ;  /* 0x000000091f007c0c */ /* 0x000fe2000bf86340 */
[----:B------:R-:W0:Y:S01]  /*0b00*/  @!P1 LDC.64 R8, c[0x0][0x398] ;  /* 0x0000e600ff089b82 */ /* 0x000e220000000a00 */
[----:B------:R-:W-:Y:S02]  /*0b10*/  @!P0 IADD3.X R19, PT, PT, R30, R19, RZ, P6, !PT ;  /* 0x000000131e138210 */ /* 0x000fe400037fe4ff */
[----:B------:R-:W-:Y:S01]  /*0b20*/  @!P0 IADD3 R22, P6, PT, R5, R22, RZ ;  /* 0x0000001605168210 */ /* 0x000fe20007fde0ff */
[----:B-1----:R-:W-:Y:S01]  /*0b30*/  @!P2 IMAD R25, R25, R6, RZ ;  /* 0x000000061919a224 */ /* 0x002fe200078e02ff */
[----:B------:R-:W-:Y:S01]  /*0b40*/  MOV R5, RZ ;  /* 0x000000ff00057202 */ /* 0x000fe20000000f00 */
[----:B------:R-:W3:Y:S01]  /*0b50*/  @P5 LDG.E.U16 R44, desc[UR6][R26.64] ;  /* 0x000000061a2c5981 */ /* 0x000ee2000c1e1500 */
[----:B------:R-:W-:-:S02]  /*0b60*/  @!P1 IADD3 R17, PT, PT, R17, R21, RZ ;  /* 0x0000001511119210 */ /* 0x000fc40007ffe0ff */
[----:B------:R-:W-:Y:S01]  /*0b70*/  ISETP.GE.AND.EX P3, PT, R43, UR9, PT, P3 ;  /* 0x000000092b007c0c */ /* 0x000fe2000bf66330 */
[----:B------:R-:W1:Y:S01]  /*0b80*/  @!P2 LDC.64 R20, c[0x0][0x3a0] ;  /* 0x0000e800ff14ab82 */ /* 0x000e620000000a00 */
[----:B------:R-:W-:Y:S01]  /*0b90*/  @!P1 SHF.L.U32 R47, R16, 0x1, RZ ;  /* 0x00000001102f9819 */ /* 0x000fe200000006ff */
[----:B------:R0:W4:Y:S01]  /*0ba0*/  @!P0 LDG.E R5, desc[UR6][R18.64] ;  /* 0x0000000612058981 */ /* 0x000122000c1e1900 */
[----:B------:R-:W-:Y:S02]  /*0bb0*/  @!P0 IADD3.X R23, PT, PT, R30, R23, RZ, P6, !PT ;  /* 0x000000171e178210 */ /* 0x000fe400037fe4ff */
[----:B------:R-:W-:Y:S01]  /*0bc0*/  @!P1 SHF.L.U64.HI R30, R16, 0x1, R17 ;  /* 0x00000001101e9819 */ /* 0x000fe20000010211 */
[----:B------:R-:W-:Y:S01]  /*0bd0*/  IMAD.WIDE R16, R39, 0x8, R10 ;  /* 0x0000000827107825 */ /* 0x000fe200078e020a */
[----:B------:R-:W-:Y:S01]  /*0be0*/  @!P1 IADD3 R28, P6, PT, R47, R12, RZ ;  /* 0x0000000c2f1c9210 */ /* 0x000fe20007fde0ff */
[----:B------:R-:W4:Y:S01]  /*0bf0*/  @P5 LDG.E.U16 R40, desc[UR6][R26.64+0x2] ;  /* 0x000002061a285981 */ /* 0x000f22000c1e1500 */
[----:B------:R-:W-:-:S02]  /*0c00*/  @!P2 MOV R10, R64 ;  /* 0x00000040000aa202 */ /* 0x000fc40000000f00 */
[----:B------:R-:W-:Y:S01]  /*0c10*/  @!P2 MOV R11, R67 ;  /* 0x00000043000ba202 */ /* 0x000fe20000000f00 */
[----:B0-----:R-:W0:Y:S01]  /*0c20*/  @!P2 LDC.64 R18, c[0x0][0x398] ;  /* 0x0000e600ff12ab82 */ /* 0x001e220000000a00 */
[----:B------:R-:W-:Y:S01]  /*0c30*/  @!P1 IADD3.X R29, PT, PT, R30, R13, RZ, P6, !PT ;  /* 0x0000000d1e1d9210 */ /* 0x000fe200037fe4ff */
[C---:B------:R-:W-:Y:S01]  /*0c40*/  @!P2 IMAD R7, R24.reuse, R7, R25 ;  /* 0x000000071807a224 */ /* 0x040fe200078e0219 */
[----:B------:R-:W3:Y:S01]  /*0c50*/  LDG.E.64 R16, desc[UR6][R16.64] ;  /* 0x0000000610107981 */ /* 0x000ee2000c1e1b00 */
[----:B------:R-:W-:Y:S01]  /*0c60*/  @!P2 IMAD.WIDE.U32 R24, R24, R6, R10 ;  /* 0x000000061818a225 */ /* 0x000fe200078e000a */
[----:B------:R-:W-:-:S03]  /*0c70*/  MOV R6, RZ ;  /* 0x000000ff00067202 */ /* 0x000fc60000000f00 */
[----:B------:R-:W0:Y:S01]  /*0c80*/  @!P4 LDC.64 R12, c[0x0][0x3f8] ;  /* 0x0000fe00ff0ccb82 */ /* 0x000e220000000a00 */
[----:B------:R-:W-:Y:S02]  /*0c90*/  @!P2 IADD3 R25, PT, PT, R25, R7, RZ ;  /* 0x000000071919a210 */ /* 0x000fe40007ffe0ff */
[----:B------:R1:W4:Y:S05]  /*0ca0*/  @!P0 LDG.E R6, desc[UR6][R22.64] ;  /* 0x0000000616068981 */ /* 0x00032a000c1e1900 */
[----:B------:R-:W0:Y:S01]  /*0cb0*/  @!P3 LDC.64 R10, c[0x0][0x3f8] ;  /* 0x0000fe00ff0abb82 */ /* 0x000e220000000a00 */
[----:B------:R-:W-:Y:S02]  /*0cc0*/  @!P1 IADD3 R46, P0, PT, R47, R8, RZ ;  /* 0x000000082f2e9210 */ /* 0x000fe40007f1e0ff */
[----:B------:R-:W-:-:S02]  /*0cd0*/  @!P2 SHF.L.U32 R45, R24, 0x1, RZ ;  /* 0x00000001182da819 */ /* 0x000fc400000006ff */
[----:B------:R-:W-:Y:S02]  /*0ce0*/  @!P1 IADD3.X R47, PT, PT, R30, R9, RZ, P0, !PT ;  /* 0x000000091e2f9210 */ /* 0x000fe400007fe4ff */
[----:B------:R-:W-:Y:S01]  /*0cf0*/  @!P2 SHF.L.U64.HI R30, R24, 0x1, R25 ;  /* 0x00000001181ea819 */ /* 0x000fe20000010219 */
[----:B-1----:R-:W1:Y:S01]  /*0d00*/  @!P3 LDC.64 R22, c[0x0][0x3a0] ;  /* 0x0000e800ff16bb82 */ /* 0x002e620000000a00 */
[----:B------:R-:W-:Y:S02]  /*0d10*/  @!P2 IADD3 R26, P0, PT, R45, R20, RZ ;  /* 0x000000142d1aa210 */ /* 0x000fe40007f1e0ff */
[----:B------:R-:W-:Y:S02]  /*0d20*/  MOV R7, RZ ;  /* 0x000000ff00077202 */ /* 0x000fe40000000f00 */
[----:B------:R-:W-:Y:S02]  /*0d30*/  @!P2 IADD3.X R27, PT, PT, R30, R21, RZ, P0, !PT ;  /* 0x000000151e1ba210 */ /* 0x000fe400007fe4ff */
[----:B------:R-:W-:-:S02]  /*0d40*/  CS2R R8, SRZ ;  /* 0x0000000000087805 */ /* 0x000fc4000001ff00 */
[----:B0-----:R-:W-:Y:S01]  /*0d50*/  @!P2 IADD3 R18, P0, PT, R45, R18, RZ ;  /* 0x000000122d12a210 */ /* 0x001fe20007f1e0ff */
[----:B------:R-:W-:Y:S01]  /*0d60*/  @!P4 IMAD R45, R31, R12, RZ ;  /* 0x0000000c1f2dc224 */ /* 0x000fe200078e02ff */
[----:B------:R-:W4:Y:S01]  /*0d70*/  @!P1 LDG.E R7, desc[UR6][R28.64] ;  /* 0x000000061c079981 */ /* 0x000f22000c1e1900 */
[----:B------:R-:W0:Y:S01]  /*0d80*/  @!P3 LDC.64 R20, c[0x0][0x398] ;  /* 0x0000e600ff14bb82 */ /* 0x000e220000000a00 */
[----:B------:R-:W-:Y:S02]  /*0d90*/  @!P2 IADD3.X R19, PT, PT, R30, R19, RZ, P0, !PT ;  /* 0x000000131e13a210 */ /* 0x000fe400007fe4ff */
[----:B------:R1:W4:Y:S01]  /*0da0*/  @!P2 LDG.E R9, desc[UR6][R26.64] ;  /* 0x000000061a09a981 */ /* 0x000322000c1e1900 */
[----:B------:R-:W-:-:S03]  /*0db0*/  @!P3 IMAD R43, R43, R10, RZ ;  /* 0x0000000a2b2bb224 */ /* 0x000fc600078e02ff */
[----:B------:R-:W4:Y:S01]  /*0dc0*/  @!P1 LDG.E R8, desc[UR6][R46.64] ;  /* 0x000000062e089981 */ /* 0x000f22000c1e1900 */
[----:B------:R-:W0:Y:S01]  /*0dd0*/  @!P4 LDC.64 R30, c[0x0][0x398] ;  /* 0x0000e600ff1ecb82 */ /* 0x000e220000000a00 */
[----:B-1----:R-:W-:-:S07]  /*0de0*/  @!P3 MOV R26, R64 ;  /* 0x00000040001ab202 */ /* 0x002fce0000000f00 */
[----:B------:R-:W1:Y:S01]  /*0df0*/  @!P4 LDC.64 R28, c[0x0][0x3a0] ;  /* 0x0000e800ff1ccb82 */ /* 0x000e620000000a00 */
[----:B------:R-:W-:Y:S01]  /*0e00*/  @!P3 MOV R27, R67 ;  /* 0x00000043001bb202 */ /* 0x000fe20000000f00 */
[C---:B------:R-:W-:Y:S02]  /*0e10*/  @!P3 IMAD R11, R42.reuse, R11, R43 ;  /* 0x0000000b2a0bb224 */ /* 0x040fe400078e022b */
[----:B------:R-:W-:-:S04]  /*0e20*/  @!P3 IMAD.WIDE.U32 R42, R42, R10, R26 ;  /* 0x0000000a2a2ab225 */ /* 0x000fc800078e001a */
[----:B------:R-:W0:Y:S01]  /*0e30*/  LDC.64 R24, c[0x0][0x3a8] ;  /* 0x0000ea00ff187b82 */ /* 0x000e220000000a00 */
[----:B------:R-:W-:Y:S02]  /*0e40*/  @!P4 MOV R26, R64 ;  /* 0x00000040001ac202 */ /* 0x000fe40000000f00 */
[----:B------:R-:W-:Y:S01]  /*0e50*/  @!P4 MOV R27, R67 ;  /* 0x00000043001bc202 */ /* 0x000fe20000000f00 */
[C---:B------:R-:W-:Y:S01]  /*0e60*/  @!P4 IMAD R45, R14.reuse, R13, R45 ;  /* 0x0000000d0e2dc224 */ /* 0x040fe200078e022d */
[----:B------:R-:W-:Y:S01]  /*0e70*/  @!P3 IADD3 R11, PT, PT, R43, R11, RZ ;  /* 0x0000000b2b0bb210 */ /* 0x000fe20007ffe0ff */
[----:B------:R-:W-:Y:S01]  /*0e80*/  @!P4 IMAD.WIDE.U32 R12, R14, R12, R26 ;  /* 0x0000000c0e0cc225 */ /* 0x000fe200078e001a */
[C---:B------:R-:W-:Y:S02]  /*0e90*/  @!P3 SHF.L.U32 R27, R42.reuse, 0x1, RZ ;  /* 0x000000012a1bb819 */ /* 0x040fe400000006ff */
[----:B------:R-:W-:Y:S02]  /*0ea0*/  MOV R10, RZ ;  /* 0x000000ff000a7202 */ /* 0x000fe40000000f00 */
[----:B------:R-:W-:-:S02]  /*0eb0*/  @!P3 SHF.L.U64.HI R42, R42, 0x1, R11 ;  /* 0x000000012a2ab819 */ /* 0x000fc4000001020b */
[----:B------:R-:W-:Y:S02]  /*0ec0*/  @!P4 IADD3 R11, PT, PT, R13, R45, RZ ;  /* 0x0000002d0d0bc210 */ /* 0x000fe40007ffe0ff */
[----:B------:R-:W-:Y:S01]  /*0ed0*/  @!P3 IADD3 R22, P0, PT, R27, R22, RZ ;  /* 0x000000161b16b210 */ /* 0x000fe20007f1e0ff */
[----:B------:R3:W4:Y:S01]  /*0ee0*/  @!P2 LDG.E R10, desc[UR6][R18.64] ;  /* 0x00000006120aa981 */ /* 0x000722000c1e1900 */
[----:B------:R-:W-:Y:S02]  /*0ef0*/  @!P4 SHF.L.U32 R13, R12, 0x1, RZ ;  /* 0x000000010c0dc819 */ /* 0x000fe400000006ff */
[----:B------:R-:W-:Y:S02]  /*0f00*/  @!P3 IADD3.X R23, PT, PT, R42, R23, RZ, P0, !PT ;  /* 0x000000172a17b210 */ /* 0x000fe400007fe4ff */
[----:B------:R-:W-:Y:S02]  /*0f10*/  @!P4 SHF.L.U64.HI R14, R12, 0x1, R11 ;  /* 0x000000010c0ec819 */ /* 0x000fe4000001020b */
[----:B-1----:R-:W-:-:S02]  /*0f20*/  @!P4 IADD3 R28, P0, PT, R13, R28, RZ ;  /* 0x0000001c0d1cc210 */ /* 0x002fc40007f1e0ff */
[----:B0-----:R-:W-:Y:S02]  /*0f30*/  @!P4 IADD3 R30, P2, PT, R13, R30, RZ ;  /* 0x0000001e0d1ec210 */ /* 0x001fe40007f5e0ff */
[----:B------:R-:W-:Y:S02]  /*0f40*/  @!P3 IADD3 R20, P1, PT, R27, R20, RZ ;  /* 0x000000141b14b210 */ /* 0x000fe40007f3e0ff */
[----:B------:R-:W-:Y:S02]  /*0f50*/  CS2R R12, SRZ ;  /* 0x00000000000c7805 */ /* 0x000fe4000001ff00 */
[C---:B------:R-:W-:Y:S02]  /*0f60*/  @!P4 IADD3.X R29, PT, PT, R14.reuse, R29, RZ, P0, !PT ;  /* 0x0000001d0e1dc210 */ /* 0x040fe400007fe4ff */
[----:B------:R-:W-:Y:S01]  /*0f70*/  @!P4 IADD3.X R31, PT, PT, R14, R31, RZ, P2, !PT ;  /* 0x0000001f0e1fc210 */ /* 0x000fe200017fe4ff */
[----:B------:R-:W-:Y:S01]  /*0f80*/  IMAD.WIDE R24, R41, 0x2, R24 ;  /* 0x0000000229187825 */ /* 0x000fe200078e0218 */
[----:B------:R-:W-:Y:S01]  /*0f90*/  MOV R11, RZ ;  /* 0x000000ff000b7202 */ /* 0x000fe20000000f00 */
[----:B------:R-:W4:Y:S01]  /*0fa0*/  @!P4 LDG.E R13, desc[UR6][R28.64] ;  /* 0x000000061c0dc981 */ /* 0x000f22000c1e1900 */
[----:B------:R-:W-:-:S02]  /*0fb0*/  MOV R14, RZ ;  /* 0x000000ff000e7202 */ /* 0x000fc40000000f00 */
[----:B------:R-:W-:Y:S01]  /*0fc0*/  @!P3 IADD3.X R21, PT, PT, R42, R21, RZ, P1, !PT ;  /* 0x000000152a15b210 */ /* 0x000fe20000ffe4ff */
[----:B------:R-:W4:Y:S04]  /*0fd0*/  LDG.E.U16 R26, desc[UR6][R24.64] ;  /* 0x00000006181a7981 */ /* 0x000f28000c1e1500 */
[----:B------:R-:W4:Y:S04]  /*0fe0*/  LDG.E.U16 R19, desc[UR6][R24.64+0x2] ;  /* 0x0000020618137981 */ /* 0x000f28000c1e1500 */
[----:B------:R-:W4:Y:S04]  /*0ff0*/  @!P3 LDG.E R11, desc[UR6][R22.64] ;  /* 0x00000006160bb981 */ /* 0x000f28000c1e1900 */
[----:B------:R-:W4:Y:S04]  /*1000*/  @!P3 LDG.E R12, desc[UR6][R20.64] ;  /* 0x00000006140cb981 */ /* 0x000f28000c1e1900 */
[----:B------:R-:W4:Y:S01]  /*1010*/  @!P4 LDG.E R14, desc[UR6][R30.64] ;  /* 0x000000061e0ec981 */ /* 0x000f22000c1e1900 */
[----:B------:R-:W-:Y:S01]  /*1020*/  MOV R59, 0x3f800000 ;  /* 0x3f800000003b7802 */ /* 0x000fe20000000f00 */
[----:B------:R-:W-:Y:S01]  /*1030*/  UISETP.NE.AND UP0, UPT, UR4, URZ, UPT ;  /* 0x000000ff0400728c */ /* 0x000fe2000bf05270 */
[----:B------:R-:W-:-:S02]  /*1040*/  MOV R41, RZ ;  /* 0x000000ff00297202 */ /* 0x000fc40000000f00 */
[----:B------:R-:W-:Y:S02]  /*1050*/  MOV R42, RZ ;  /* 0x000000ff002a7202 */ /* 0x000fe40000000f00 */
[----:B------:R-:W-:Y:S02]  /*1060*/  PRMT R57, R35, 0x7632, R57 ;  /* 0x0000763223397816 */ /* 0x000fe40000000039 */
[----:B-----5:R-:W-:Y:S02]  /*1070*/  PRMT R58, R34, 0x7632, R58 ;  /* 0x00007632223a7816 */ /* 0x020fe4000000003a */
[----:B------:R-:W-:Y:S02]  /*1080*/  PRMT R55, R33, 0x7632, R55 ;  /* 0x0000763221377816 */ /* 0x000fe40000000037 */
[----:B------:R-:W-:Y:S02]  /*1090*/  PRMT R56, R32, 0x7632, R56 ;  /* 0x0000763220387816 */ /* 0x000fe40000000038 */
[----:B--2---:R-:W-:Y:S01]  /*10a0*/  PRMT R53, R15, 0x7632, R53 ;  /* 0x000076320f357816 */ /* 0x004fe20000000035 */
[----:B---3--:R-:W-:-:S05]  /*10b0*/  FFMA.FTZ R17, -R16, R16, R17 ;  /* 0x0000001010117223 */ /* 0x008fca0000010111 */
[----:B------:R-:W-:-:S13]  /*10c0*/  FSETP.GTU.FTZ.AND P0, PT, R17, RZ, PT ;  /* 0x000000ff1100720b */ /* 0x000fda0003f1c000 */
[----:B------:R-:W0:Y:S01]  /*10d0*/  @P0 LDC R18, c[0x0][0x3c0] ;  /* 0x0000f000ff120b82 */ /* 0x000e220000000800 */
[----:B------:R-:W-:Y:S02]  /*10e0*/  @P5 SHF.L.U32 R41, R44, 0x10, RZ ;  /* 0x000000102c295819 */ /* 0x000fe400000006ff */
[----:B----4-:R-:W-:Y:S02]  /*10f0*/  @P5 SHF.L.U32 R42, R40, 0x10, RZ ;  /* 0x00000010282a5819 */ /* 0x010fe400000006ff */
[----:B------:R-:W-:Y:S02]  /*1100*/  PRMT R54, R4, 0x7632, R54 ;  /* 0x0000763204367816 */ /* 0x000fe40000000036 */
[----:B------:R-:W-:Y:S01]  /*1110*/  PRMT R51, R5, 0x7632, R51 ;  /* 0x0000763205337816 */ /* 0x000fe20000000033 */
[----:B0-----:R-:W-:-:S04]  /*1120*/  @P0 FADD.FTZ R18, R17, R18 ;  /* 0x0000001211120221 */ /* 0x001fc80000010000 */
[----:B------:R0:W1:Y:S01]  /*1130*/  @P0 MUFU.RSQ R59, R18 ;  /* 0x00000012003b0308 */ /* 0x0000620000001400 */
[----:B------:R-:W-:Y:S02]  /*1140*/  PRMT R52, R6, 0x7632, R52 ;  /* 0x0000763206347816 */ /* 0x000fe40000000034 */
[----:B------:R-:W-:Y:S02]  /*1150*/  PRMT R49, R7, 0x7632, R49 ;  /* 0x0000763207317816 */ /* 0x000fe40000000031 */
[----:B------:R-:W-:Y:S02]  /*1160*/  PRMT R50, R8, 0x7632, R50 ;  /* 0x0000763208327816 */ /* 0x000fe40000000032 */
[----:B------:R-:W-:Y:S02]  /*1170*/  PRMT R47, R9, 0x7632, R47 ;  /* 0x00007632092f7816 */ /* 0x000fe4000000002f */
[----:B------:R-:W-:Y:S02]  /*1180*/  PRMT R48, R10, 0x7632, R48 ;  /* 0x000076320a307816 */ /* 0x000fe40000000030 */
[----:B------:R-:W-:-:S02]  /*1190*/  PRMT R43, R13, 0x7632, R43 ;  /* 0x000076320d2b7816 */ /* 0x000fc4000000002b */
[----:B------:R-:W-:Y:S02]  /*11a0*/  SHF.L.U32 R40, R26, 0x10, RZ ;  /* 0x000000101a287819 */ /* 0x000fe400000006ff */
[----:B------:R-:W-:Y:S02]  /*11b0*/  SHF.L.U32 R17, R19, 0x10, RZ ;  /* 0x0000001013117819 */ /* 0x000fe400000006ff */
        /* <DEDUP_REMOVED lines=95> */
[----:B------:R-:W-:Y:S01]  /*17b0*/  FFMA.FTZ R27, R20, R25, R27 ;  /* 0x00000019141b7223 */ /* 0x000fe2000001001b */
[----:B------:R-:W-:Y:S01]  /*17c0*/  FADD.FTZ R22, -R16, R29 ;  /* 0x0000001d10167221 */ /* 0x000fe20000010100 */
[----:B------:R-:W-:Y:S01]  /*17d0*/  SHF.L.U32 R20, R10, 0x10, RZ ;  /* 0x000000100a147819 */ /* 0x000fe200000006ff */
[----:B------:R-:W-:Y:S01]  /*17e0*/  FADD.FTZ R26, -R16, R21 ;  /* 0x00000015101a7221 */ /* 0x000fe20000010100 */
[----:B------:R-:W-:Y:S01]  /*17f0*/  SHF.L.U32 R21, R48, 0x10, RZ ;  /* 0x0000001030157819 */ /* 0x000fe200000006ff */
[-C--:B------:R-:W-:Y:S01]  /*1800*/  FMUL.FTZ R22, R22, R59.reuse ;  /* 0x0000003b16167220 */ /* 0x080fe20000410000 */
[----:B------:R-:W-:Y:S01]  /*1810*/  FADD.FTZ R30, R25, R30 ;  /* 0x0000001e191e7221 */ /* 0x000fe20000010000 */
[----:B------:R-:W-:Y:S01]  /*1820*/  FMUL.FTZ R26, R26, R59 ;  /* 0x0000003b1a1a7220 */ /* 0x000fe20000410000 */
[----:B------:R-:W-:Y:S01]  /*1830*/  FMUL.FTZ R29, R40, R20 ;  /* 0x00000014281d7220 */ /* 0x000fe20000410000 */
[----:B------:R-:W-:Y:S01]  /*1840*/  FADD.FTZ R25, R18, R20 ;  /* 0x0000001412197221 */ /* 0x000fe20000010000 */
[----:B------:R-:W-:Y:S01]  /*1850*/  FFMA.FTZ R28, R20, R22, R19 ;  /* 0x00000016141c7223 */ /* 0x000fe20000010013 */
[----:B------:R-:W-:Y:S01]  /*1860*/  FADD.FTZ R18, R23, R21 ;  /* 0x0000001517127221 */ /* 0x000fe20000010000 */
[----:B------:R-:W-:Y:S01]  /*1870*/  FFMA.FTZ R19, R21, R26, R24 ;  /* 0x0000001a15137223 */ /* 0x000fe20000010018 */
[----:B------:R-:W-:Y:S01]  /*1880*/  FMUL.FTZ R21, R17, R21 ;  /* 0x0000001511157220 */ /* 0x000fe20000410000 */
[----:B------:R-:W-:Y:S01]  /*1890*/  FADD.FTZ R20, -R16, R31 ;  /* 0x0000001f10147221 */ /* 0x000fe20000010100 */
        /* <DEDUP_REMOVED lines=9> */
[----:B------:R-:W-:Y:S01]  /*1930*/  FMUL.FTZ R23, R40, R23 ;  /* 0x0000001728177220 */ /* 0x000fe20000410000 */
[----:B------:R-:W-:Y:S01]  /*1940*/  SHF.L.U32 R24, R46, 0x10, RZ ;  /* 0x000000102e187819 */ /* 0x000fe200000006ff */
[----:B------:R-:W-:Y:S01]  /*1950*/  FADD.FTZ R26, -R16, R21 ;  /* 0x00000015101a7221 */ /* 0x000fe20000010100 */
[----:B------:R-:W-:Y:S01]  /*1960*/  SHF.L.U32 R25, R13, 0x10, RZ ;  /* 0x000000100d197819 */ /* 0x000fe200000006ff */
[----:B------:R-:W-:Y:S01]  /*1970*/  FADD.FTZ R30, R30, R23 ;  /* 0x000000171e1e7221 */ /* 0x000fe20000010000 */
[----:B------:R-:W-:Y:S01]  /*1980*/  FFMA.FTZ R27, R60, R23, R27 ;  /* 0x000000173c1b7223 */ /* 0x000fe2000001001b */
[----:B------:R-:W-:Y:S01]  /*1990*/  FMUL.FTZ R26, R26, R59 ;  /* 0x0000003b1a1a7220 */ /* 0x000fe20000410000 */
[----:B------:R-:W-:Y:S01]  /*19a0*/  FMUL.FTZ R23, R17, R24 ;  /* 0x0000001811177220 */ /* 0x000fe20000410000 */
[----:B------:R-:W-:Y:S01]  /*19b0*/  SHF.L.U32 R21, R14, 0x10, RZ ;  /* 0x000000100e157819 */ /* 0x000fe200000006ff */
[----:B------:R-:W-:Y:S01]  /*19c0*/  FADD.FTZ R28, -R16, R25 ;  /* 0x00000019101c7221 */ /* 0x000fe20000010100 */
[----:B------:R-:W-:Y:S01]  /*19d0*/  FFMA.FTZ R19, R24, R26, R19 ;  /* 0x0000001a18137223 */ /* 0x000fe20000010013 */
[----:B------:R-:W-:Y:S01]  /*19e0*/  FADD.FTZ R30, R23, R30 ;  /* 0x0000001e171e7221 */ /* 0x000fe20000010000 */
[----:B------:R-:W-:Y:S01]  /*19f0*/  FFMA.FTZ R27, R26, R23, R27 ;  /* 0x000000171a1b7223 */ /* 0x000fe2000001001b */
[----:B------:R-:W-:Y:S01]  /*1a00*/  SHF.L.U32 R23, R43, 0x10, RZ ;  /* 0x000000102b177819 */ /* 0x000fe200000006ff */
[----:B------:R-:W-:Y:S01]  /*1a10*/  FMUL.FTZ R60, R28, R59 ;  /* 0x0000003b1c3c7220 */ /* 0x000fe20000410000 */
[----:B------:R-:W-:Y:S01]  /*1a20*/  SHF.L.U32 R26, R44, 0x10, RZ ;  /* 0x000000102c1a7819 */ /* 0x000fe200000006ff */
[----:B------:R-:W-:Y:S01]  /*1a30*/  FMUL.FTZ R25, R40, R21 ;  /* 0x0000001528197220 */ /* 0x000fe20000410000 */
[----:B------:R-:W-:Y:S01]  /*1a40*/  FADD.FTZ R18, R18, R24 ;  /* 0x0000001812127221 */ /* 0x000fe20000010000 */
[----:B------:R-:W-:Y:S01]  /*1a50*/  FADD.FTZ R28, -R16, R23 ;  /* 0x00000017101c7221 */ /* 0x000fe20000010100 */
[----:B------:R-:W-:Y:S01]  /*1a60*/  FADD.FTZ R22, R22, R21 ;  /* 0x0000001516167221 */ /* 0x000fe20000010000 */
[----:B------:R-:W-:Y:S01]  /*1a70*/  FADD.FTZ R30, R30, R25 ;  /* 0x000000191e1e7221 */ /* 0x000fe20000010000 */
[----:B------:R-:W-:Y:S01]  /*1a80*/  FFMA.FTZ R27, R60, R25, R27 ;  /* 0x000000193c1b7223 */ /* 0x000fe2000001001b */
[----:B------:R-:W-:Y:S01]  /*1a90*/  FMUL.FTZ R23, R17, R26 ;  /* 0x0000001a11177220 */ /* 0x000fe20000410000 */
[----:B------:R-:W-:Y:S01]  /*1aa0*/  FMUL.FTZ R28, R28, R59 ;  /* 0x0000003b1c1c7220 */ /* 0x000fe20000410000 */
[----:B------:R-:W-:-:S02]  /*1ab0*/  FFMA.FTZ R20, R21, R60, R20 ;  /* 0x0000003c15147223 */ /* 0x000fc40000010014 */
[----:B------:R-:W-:Y:S01]  /*1ac0*/  FADD.FTZ R30, R23, R30 ;  /* 0x0000001e171e7221 */ /* 0x000fe20000010000 */
[----:B------:R-:W-:Y:S01]  /*1ad0*/  FFMA.FTZ R24, R28, R23, R27 ;  /* 0x000000171c187223 */ /* 0x000fe2000001001b */
[----:B------:R-:W-:Y:S01]  /*1ae0*/  FADD.FTZ R23, R18, R26 ;  /* 0x0000001a12177221 */ /* 0x000fe20000010000 */
[----:B------:R-:W-:Y:S01]  /*1af0*/  FFMA.FTZ R21, R26, R28, R19 ;  /* 0x0000001c1a157223 */ /* 0x000fe20000010013 */
[----:B------:R-:W-:Y:S06]  /*1b00*/  BRA `(.L_x_287) ;  /* 0x0000001000807947 */ /* 0x000fec0003800000 */
.L_x_286:
        /* <DEDUP_REMOVED lines=8> */
[C---:B------:R-:W-:Y:S01]  /*1b90*/  FADD.FTZ R24, -R16.reuse, R23 ;  /* 0x0000001710187221 */ /* 0x040fe20000010100 */
[----:B------:R-:W-:Y:S01]  /*1ba0*/  FADD.FTZ R28, -R16, R29 ;  /* 0x0000001d101c7221 */ /* 0x000fe20000010100 */
[----:B------:R-:W-:Y:S01]  /*1bb0*/  FFMA.FTZ R22, R40, R19, R41 ;  /* 0x0000001328167223 */ /* 0x000fe20000010029 */
[-C--:B------:R-:W-:Y:S01]  /*1bc0*/  FMUL.FTZ R18, R18, R59.reuse ;  /* 0x0000003b12127220 */ /* 0x080fe20000410000 */
[----:B------:R-:W-:Y:S01]  /*1bd0*/  FMUL.FTZ R24, R24, R59 ;  /* 0x0000003b18187220 */ /* 0x000fe20000410000 */
[----:B------:R-:W-:Y:S01]  /*1be0*/  SHF.L.U32 R60, R58, 0x10, RZ ;  /* 0x000000103a3c7819 */ /* 0x000fe200000006ff */
[----:B------:R-:W-:Y:S01]  /*1bf0*/  FMUL.FTZ R20, R22, -1.4426950216293334961 ;  /* 0xbfb8aa3b16147820 */ /* 0x000fe20000410000 */
[----:B------:R-:W-:Y:S01]  /*1c00*/  FFMA.FTZ R21, R17, R18, R42 ;  /* 0x0000001211157223 */ /* 0x000fe2000001002a */
[----:B------:R-:W-:-:S02]  /*1c10*/  SHF.L.U32 R63, R32, 0x10, RZ ;  /* 0x00000010203f7819 */ /* 0x000fc400000006ff */
[----:B------:R-:W-:Y:S01]  /*1c20*/  SHF.L.U32 R69, R53, 0x10, RZ ;  /* 0x0000001035457819 */ /* 0x000fe200000006ff */
[----:B------:R-:W-:Y:S01]  /*1c30*/  FMUL.FTZ R27, R21, -1.4426950216293334961 ;  /* 0xbfb8aa3b151b7820 */ /* 0x000fe20000410000 */
[----:B------:R-:W0:Y:S08]  /*1c40*/  MUFU.EX2 R20, R20 ;  /* 0x0000001400147308 */ /* 0x000e300000000800 */
[----:B------:R-:W1:Y:S01]  /*1c50*/  MUFU.EX2 R27, R27 ;  /* 0x0000001b001b7308 */ /* 0x000e620000000800 */
[----:B0-----:R-:W-:Y:S01]  /*1c60*/  FADD.FTZ R25, R20, 1 ;  /* 0x3f80000014197421 */ /* 0x001fe20000010000 */
[----:B------:R-:W-:-:S06]  /*1c70*/  FFMA.FTZ R20, R40, R24, R41 ;  /* 0x0000001828147223 */ /* 0x000fcc0000010029 */
[----:B------:R0:W2:Y:S01]  /*1c80*/  MUFU.RCP R26, R25 ;  /* 0x00000019001a7308 */ /* 0x0000a20000001000 */
[----:B------:R-:W-:Y:S01]  /*1c90*/  FMUL.FTZ R29, R20, -1.4426950216293334961 ;  /* 0xbfb8aa3b141d7820 */ /* 0x000fe20000410000 */
[----:B-1----:R-:W-:-:S06]  /*1ca0*/  FADD.FTZ R23, R27, 1 ;  /* 0x3f8000001b177421 */ /* 0x002fcc0000010000 */
[----:B------:R-:W1:Y:S01]  /*1cb0*/  MUFU.EX2 R29, R29 ;  /* 0x0000001d001d7308 */ /* 0x000e620000000800 */
[----:B0-----:R-:W-:-:S07]  /*1cc0*/  FMUL.FTZ R25, R28, R59 ;  /* 0x0000003b1c197220 */ /* 0x001fce0000410000 */
[----:B------:R-:W0:Y:S01]  /*1cd0*/  MUFU.RCP R23, R23 ;  /* 0x0000001700177308 */ /* 0x000e220000001000 */
[----:B--2---:R-:W-:Y:S01]  /*1ce0*/  FADD.FTZ R27, -R26, 1 ;  /* 0x3f8000001a1b7421 */ /* 0x004fe20000010100 */
[----:B------:R-:W-:-:S03]  /*1cf0*/  FMUL.FTZ R28, R31, R26 ;  /* 0x0000001a1f1c7220 */ /* 0x000fc60000410000 */
[----:B------:R-:W-:Y:S01]  /*1d00*/  FFMA.FTZ R27, R22, R27, 1 ;  /* 0x3f800000161b7423 */ /* 0x000fe2000001001b */
[----:B------:R-:W-:Y:S01]  /*1d10*/  FFMA.FTZ R22, R17, R25, R42 ;  /* 0x0000001911167223 */ /* 0x000fe2000001002a */
[----:B-1----:R-:W-:-:S03]  /*1d20*/  FADD.FTZ R30, R29, 1 ;  /* 0x3f8000001d1e7421 */ /* 0x002fc60000010000 */
[----:B------:R-:W-:Y:S01]  /*1d30*/  FMUL.FTZ R31, R22, -1.4426950216293334961 ;  /* 0xbfb8aa3b161f7820 */ /* 0x000fe20000410000 */
[----:B------:R-:W-:Y:S02]  /*1d40*/  FMUL.FTZ R28, R28, R27 ;  /* 0x0000001b1c1c7220 */ /* 0x000fe40000410000 */
[----:B------:R-:W-:Y:S01]  /*1d50*/  MUFU.RCP R30, R30 ;  /* 0x0000001e001e7308 */ /* 0x000fe20000001000 */
[----:B0-----:R-:W-:Y:S01]  /*1d60*/  FADD.FTZ R26, -R23, 1 ;  /* 0x3f800000171a7421 */ /* 0x001fe20000010100 */
[----:B------:R-:W-:-:S03]  /*1d70*/  FMUL.FTZ R27, R60, R23 ;  /* 0x000000173c1b7220 */ /* 0x000fc60000410000 */
[----:B------:R-:W-:Y:S01]  /*1d80*/  FFMA.FTZ R26, R21, R26, 1 ;  /* 0x3f800000151a7423 */ /* 0x000fe2000001001a */
[----:B------:R-:W-:Y:S02]  /*1d90*/  SHF.L.U32 R21, R15, 0x10, RZ ;  /* 0x000000100f157819 */ /* 0x000fe400000006ff */
[----:B------:R-:W0:Y:S01]  /*1da0*/  MUFU.EX2 R31, R31 ;  /* 0x0000001f001f7308 */ /* 0x000e220000000800 */
[----:B------:R-:W-:Y:S02]  /*1db0*/  FMUL.FTZ R27, R27, R26 ;  /* 0x0000001a1b1b7220 */ /* 0x000fe40000410000 */
[----:B------:R-:W-:-:S04]  /*1dc0*/  FADD.FTZ R62, -R16, R21 ;  /* 0x00000015103e7221 */ /* 0x000fc80000010100 */
[----:B------:R-:W-:-:S04]  /*1dd0*/  FMUL.FTZ R21, R62, R59 ;  /* 0x0000003b3e157220 */ /* 0x000fc80000410000 */
[----:B------:R-:W-:-:S04]  /*1de0*/  FFMA.FTZ R23, R40, R21, R41 ;  /* 0x0000001528177223 */ /* 0x000fc80000010029 */
[----:B------:R-:W-:Y:S01]  /*1df0*/  FMUL.FTZ R26, R23, -1.4426950216293334961 ;  /* 0xbfb8aa3b171a7820 */ /* 0x000fe20000410000 */
[----:B0-----:R-:W-:Y:S01]  /*1e00*/  FADD.FTZ R29, R31, 1 ;  /* 0x3f8000001f1d7421 */ /* 0x001fe20000010000 */
[----:B------:R-:W-:Y:S01]  /*1e10*/  FADD.FTZ R31, -R30, 1 ;  /* 0x3f8000001e1f7421 */ /* 0x000fe20000010100 */
[----:B------:R-:W-:-:S03]  /*1e20*/  FMUL.FTZ R30, R63, R30 ;  /* 0x0000001e3f1e7220 */ /* 0x000fc60000410000 */
[----:B------:R-:W0:Y:S01]  /*1e30*/  MUFU.EX2 R26, R26 ;  /* 0x0000001a001a7308 */ /* 0x000e220000000800 */
[----:B------:R-:W-:Y:S01]  /*1e40*/  FFMA.FTZ R31, R20, R31, 1 ;  /* 0x3f800000141f7423 */ /* 0x000fe2000001001f */
[----:B------:R-:W-:Y:S01]  /*1e50*/  FADD.FTZ R20, -R16, R69 ;  /* 0x0000004510147221 */ /* 0x000fe20000010100 */
[----:B------:R-:W-:-:S03]  /*1e60*/  SHF.L.U32 R69, R54, 0x10, RZ ;  /* 0x0000001036457819 */ /* 0x000fc600000006ff */
[----:B------:R-:W-:Y:S02]  /*1e70*/  FMUL.FTZ R20, R20, R59 ;  /* 0x0000003b14147220 */ /* 0x000fe40000410000 */
[----:B------:R-:W1:Y:S01]  /*1e80*/  MUFU.RCP R29, R29 ;  /* 0x0000001d001d7308 */ /* 0x000e620000001000 */
[----:B0-----:R-:W-:-:S07]  /*1e90*/  FADD.FTZ R60, R26, 1 ;  /* 0x3f8000001a3c7421 */ /* 0x001fce0000010000 */
[----:B------:R-:W0:Y:S01]  /*1ea0*/  MUFU.RCP R60, R60 ;  /* 0x0000003c003c7308 */ /* 0x000e220000001000 */
[----:B-1----:R-:W-:-:S04]  /*1eb0*/  FADD.FTZ R63, -R29, 1 ;  /* 0x3f8000001d3f7421 */ /* 0x002fc80000010100 */
[----:B------:R-:W-:Y:S01]  /*1ec0*/  FFMA.FTZ R63, R22, R63, 1 ;  /* 0x3f800000163f7423 */ /* 0x000fe2000001003f */
[----:B------:R-:W-:-:S05]  /*1ed0*/  SHF.L.U32 R22, R56, 0x10, RZ ;  /* 0x0000001038167819 */ /* 0x000fca00000006ff */
[----:B------:R-:W-:Y:S01]  /*1ee0*/  FMUL.FTZ R26, R22, R29 ;  /* 0x0000001d161a7220 */ /* 0x000fe20000410000 */
[----:B------:R-:W-:Y:S01]  /*1ef0*/  FFMA.FTZ R22, R17, R20, R42 ;  /* 0x0000001411167223 */ /* 0x000fe2000001002a */
[----:B------:R-:W-:Y:S01]  /*1f00*/  FMUL.FTZ R29, R30, R31 ;  /* 0x0000001f1e1d7220 */ /* 0x000fe20000410000 */
[----:B------:R-:W-:Y:S01]  /*1f10*/  SHF.L.U32 R31, R4, 0x10, RZ ;  /* 0x00000010041f7819 */ /* 0x000fe200000006ff */
[----:B------:R-:W-:Y:S01]  /*1f20*/  FMUL.FTZ R26, R26, R63 ;  /* 0x0000003f1a1a7220 */ /* 0x000fe20000410000 */
[----:B------:R-:W-:Y:S01]  /*1f30*/  FMUL.FTZ R62, R22, -1.4426950216293334961 ;  /* 0xbfb8aa3b163e7820 */ /* 0x000fe20000410000 */
[----:B0-----:R-:W-:-:S04]  /*1f40*/  FADD.FTZ R30, -R60, 1 ;  /* 0x3f8000003c1e7421 */ /* 0x001fc80000010100 */
[----:B------:R-:W-:Y:S01]  /*1f50*/  FFMA.FTZ R30, R23, R30, 1 ;  /* 0x3f800000171e7423 */ /* 0x000fe2000001001e */
[----:B------:R-:W0:Y:S01]  /*1f60*/  MUFU.EX2 R62, R62 ;  /* 0x0000003e003e7308 */ /* 0x000e220000000800 */
[----:B------:R-:W-:Y:S01]  /*1f70*/  FMUL.FTZ R23, R31, R60 ;  /* 0x0000003c1f177220 */ /* 0x000fe20000410000 */
[----:B------:R-:W-:-:S03]  /*1f80*/  FMUL.FTZ R31, R17, R27 ;  /* 0x0000001b111f7220 */ /* 0x000fc60000410000 */
[----:B------:R-:W-:Y:S01]  /*1f90*/  FMUL.FTZ R23, R23, R30 ;  /* 0x0000001e17177220 */ /* 0x000fe20000410000 */
[----:B------:R-:W-:-:S04]  /*1fa0*/  FMUL.FTZ R30, R40, R28 ;  /* 0x0000001c281e7220 */ /* 0x000fc80000410000 */
[C---:B------:R-:W-:Y:S01]  /*1fb0*/  FFMA.FTZ R63, R19.reuse, R30, RZ ;  /* 0x0000001e133f7223 */ /* 0x040fe200000100ff */
[----:B------:R-:W-:Y:S01]  /*1fc0*/  FADD.FTZ R30, RZ, R30 ;  /* 0x0000001eff1e7221 */ /* 0x000fe20000010000 */
[----:B------:R-:W-:Y:S01]  /*1fd0*/  FFMA.FTZ R19, R19, R28, RZ ;  /* 0x0000001c13137223 */ /* 0x000fe200000100ff */
[----:B------:R-:W-:Y:S01]  /*1fe0*/  FADD.FTZ R28, RZ, R28 ;  /* 0x0000001cff1c7221 */ /* 0x000fe20000010000 */
[C---:B------:R-:W-:Y:S01]  /*1ff0*/  FFMA.FTZ R63, R18.reuse, R31, R63 ;  /* 0x0000001f123f7223 */ /* 0x040fe2000001003f */
[----:B------:R-:W-:Y:S01]  /*2000*/  FADD.FTZ R31, R31, R30 ;  /* 0x0000001e1f1f7221 */ /* 0x000fe20000010000 */
[----:B------:R-:W-:Y:S01]  /*2010*/  FFMA.FTZ R18, R18, R27, RZ ;  /* 0x0000001b12127223 */ /* 0x000fe200000100ff */
[----:B0-----:R-:W-:Y:S01]  /*2020*/  FADD.FTZ R68, R62, 1 ;  /* 0x3f8000003e447421 */ /* 0x001fe20000010000 */
[----:B------:R-:W-:Y:S01]  /*2030*/  FMUL.FTZ R62, R40, R29 ;  /* 0x0000001d283e7220 */ /* 0x000fe20000410000 */
[----:B------:R-:W-:-:S03]  /*2040*/  FADD.FTZ R28, R28, R29 ;  /* 0x0000001d1c1c7221 */ /* 0x000fc60000010000 */
[----:B------:R-:W-:Y:S01]  /*2050*/  FADD.FTZ R31, R31, R62 ;  /* 0x0000003e1f1f7221 */ /* 0x000fe20000010000 */
[----:B------:R-:W0:Y:S02]  /*2060*/  MUFU.RCP R68, R68 ;  /* 0x0000004400447308 */ /* 0x000e240000001000 */
[----:B0-----:R-:W-:Y:S01]  /*2070*/  FMUL.FTZ R30, R69, R68 ;  /* 0x00000044451e7220 */ /* 0x001fe20000410000 */
[----:B------:R-:W-:-:S04]  /*2080*/  FADD.FTZ R69, -R68, 1 ;  /* 0x3f80000044457421 */ /* 0x000fc80000010100 */
[----:B------:R-:W-:-:S04]  /*2090*/  FFMA.FTZ R69, R22, R69, 1 ;  /* 0x3f80000016457423 */ /* 0x000fc80000010045 */
[----:B------:R-:W-:Y:S01]  /*20a0*/  FMUL.FTZ R22, R30, R69 ;  /* 0x000000451e167220 */ /* 0x000fe20000410000 */
[----:B------:R-:W-:Y:S01]  /*20b0*/  SHF.L.U32 R69, R5, 0x10, RZ ;  /* 0x0000001005457819 */ /* 0x000fe200000006ff */
[----:B------:R-:W-:-:S04]  /*20c0*/  FFMA.FTZ R30, R24, R29, R19 ;  /* 0x0000001d181e7223 */ /* 0x000fc80000010013 */
[----:B------:R-:W-:Y:S01]  /*20d0*/  FADD.FTZ R60, -R16, R69 ;  /* 0x00000045103c7221 */ /* 0x000fe20000010100 */
[----:B------:R-:W-:-:S03]  /*20e0*/  FFMA.FTZ R30, R21, R23, R30 ;  /* 0x00000017151e7223 */ /* 0x000fc6000001001e */
[----:B------:R-:W-:Y:S01]  /*20f0*/  FMUL.FTZ R19, R60, R59 ;  /* 0x0000003b3c137220 */ /* 0x000fe20000410000 */
[----:B------:R-:W-:Y:S01]  /*2100*/  FFMA.FTZ R60, R24, R62, R63 ;  /* 0x0000003e183c7223 */ /* 0x000fe2000001003f */
[----:B------:R-:W-:Y:S02]  /*2110*/  SHF.L.U32 R62, R6, 0x10, RZ ;  /* 0x00000010063e7819 */ /* 0x000fe400000006ff */
[----:B------:R-:W-:-:S04]  /*2120*/  FFMA.FTZ R24, R40, R19, R41 ;  /* 0x0000001328187223 */ /* 0x000fc80000010029 */
[----:B------:R-:W-:-:S06]  /*2130*/  FMUL.FTZ R29, R24, -1.4426950216293334961 ;  /* 0xbfb8aa3b181d7820 */ /* 0x000fcc0000410000 */
[----:B------:R-:W0:Y:S02]  /*2140*/  MUFU.EX2 R29, R29 ;  /* 0x0000001d001d7308 */ /* 0x000e240000000800 */
[----:B0-----:R-:W-:Y:S01]  /*2150*/  FADD.FTZ R63, R29, 1 ;  /* 0x3f8000001d3f7421 */ /* 0x001fe20000010000 */
[----:B------:R-:W-:Y:S01]  /*2160*/  FADD.FTZ R29, RZ, R27 ;  /* 0x0000001bff1d7221 */ /* 0x000fe20000010000 */
[----:B------:R-:W-:-:S03]  /*2170*/  FFMA.FTZ R27, R25, R26, R18 ;  /* 0x0000001a191b7223 */ /* 0x000fc60000010012 */
[----:B------:R-:W-:Y:S01]  /*2180*/  FADD.FTZ R29, R29, R26 ;  /* 0x0000001a1d1d7221 */ /* 0x000fe20000010000 */
[----:B------:R-:W0:Y:S01]  /*2190*/  MUFU.RCP R63, R63 ;  /* 0x0000003f003f7308 */ /* 0x000e220000001000 */
[----:B------:R-:W-:Y:S01]  /*21a0*/  FFMA.FTZ R27, R20, R22, R27 ;  /* 0x00000016141b7223 */ /* 0x000fe2000001001b */
        /* <DEDUP_REMOVED lines=25> */
[----:B------:R-:W-:-:S05]  /*2340*/  SHF.L.U32 R31, R7, 0x10, RZ ;  /* 0x00000010071f7819 */ /* 0x000fca00000006ff */
[----:B------:R-:W-:Y:S01]  /*2350*/  FADD.FTZ R70, -R16, R31 ;  /* 0x0000001f10467221 */ /* 0x000fe20000010100 */
[----:B------:R-:W-:-:S03]  /*2360*/  FADD.FTZ R31, R28, R23 ;  /* 0x000000171c1f7221 */ /* 0x000fc60000010000 */
[----:B------:R-:W-:Y:S01]  /*2370*/  FMUL.FTZ R23, R70, R59 ;  /* 0x0000003b46177220 */ /* 0x000fe20000410000 */
[----:B------:R-:W-:-:S03]  /*2380*/  FADD.FTZ R31, R31, R24 ;  /* 0x000000181f1f7221 */ /* 0x000fc60000010000 */
[----:B------:R-:W-:-:S04]  /*2390*/  FFMA.FTZ R21, R40, R23, R41 ;  /* 0x0000001728157223 */ /* 0x000fc80000010029 */
[----:B------:R-:W-:-:S06]  /*23a0*/  FMUL.FTZ R28, R21, -1.4426950216293334961 ;  /* 0xbfb8aa3b151c7820 */ /* 0x000fcc0000410000 */
[----:B------:R-:W0:Y:S02]  /*23b0*/  MUFU.EX2 R28, R28 ;  /* 0x0000001c001c7308 */ /* 0x000e240000000800 */
[----:B0-----:R-:W-:Y:S01]  /*23c0*/  FADD.FTZ R62, R28, 1 ;  /* 0x3f8000001c3e7421 */ /* 0x001fe20000010000 */
[----:B------:R-:W-:Y:S01]  /*23d0*/  FADD.FTZ R28, R29, R22 ;  /* 0x000000161d1c7221 */ /* 0x000fe20000010000 */
[----:B------:R-:W-:-:S04]  /*23e0*/  FMUL.FTZ R22, R17, R22 ;  /* 0x0000001611167220 */ /* 0x000fc80000410000 */
[----:B------:R-:W0:Y:S01]  /*23f0*/  MUFU.RCP R62, R62 ;  /* 0x0000003e003e7308 */ /* 0x000e220000001000 */
[----:B------:R-:W-:Y:S01]  /*2400*/  FADD.FTZ R60, R22, R60 ;  /* 0x0000003c163c7221 */ /* 0x000fe20000010000 */
[----:B0-----:R-:W-:Y:S01]  /*2410*/  FADD.FTZ R68, -R62, 1 ;  /* 0x3f8000003e447421 */ /* 0x001fe20000010100 */
[----:B------:R-:W-:Y:S01]  /*2420*/  FMUL.FTZ R26, R69, R62 ;  /* 0x0000003e451a7220 */ /* 0x000fe20000410000 */
[----:B------:R-:W-:Y:S01]  /*2430*/  FFMA.FTZ R62, R20, R22, R63 ;  /* 0x00000016143e7223 */ /* 0x000fe2000001003f */
[----:B------:R-:W-:Y:S01]  /*2440*/  SHF.L.U32 R22, R50, 0x10, RZ ;  /* 0x0000001032167819 */ /* 0x000fe200000006ff */
        /* <DEDUP_REMOVED lines=30> */
[----:B------:R-:W-:Y:S01]  /*2630*/  SHF.L.U32 R29, R47, 0x10, RZ ;  /* 0x000000102f1d7819 */ /* 0x000fe200000006ff */
[----:B------:R-:W-:-:S04]  /*2640*/  FMUL.FTZ R68, R17, R25 ;  /* 0x0000001911447220 */ /* 0x000fc80000410000 */
[----:B------:R-:W-:Y:S01]  /*2650*/  FADD.FTZ R70, -R16, R29 ;  /* 0x0000001d10467221 */ /* 0x000fe20000010100 */
[----:B------:R-:W-:Y:S01]  /*2660*/  FADD.FTZ R29, R28, R25 ;  /* 0x000000191c1d7221 */ /* 0x000fe20000010000 */
[C---:B------:R-:W-:Y:S01]  /*2670*/  FFMA.FTZ R28, R18.reuse, R25, R27 ;  /* 0x00000019121c7223 */ /* 0x040fe2000001001b */
[----:B------:R-:W-:Y:S01]  /*2680*/  FFMA.FTZ R62, R18, R68, R63 ;  /* 0x00000044123e7223 */ /* 0x000fe2000001003f */
[----:B------:R-:W-:Y:S01]  /*2690*/  FMUL.FTZ R24, R70, R59 ;  /* 0x0000003b46187220 */ /* 0x000fe20000410000 */
[----:B------:R-:W-:Y:S01]  /*26a0*/  FADD.FTZ R63, R68, R60 ;  /* 0x0000003c443f7221 */ /* 0x000fe20000010000 */
[----:B------:R-:W-:Y:S02]  /*26b0*/  SHF.L.U32 R60, R48, 0x10, RZ ;  /* 0x00000010303c7819 */ /* 0x000fe400000006ff */
[----:B------:R-:W-:-:S04]  /*26c0*/  FFMA.FTZ R18, R17, R24, R42 ;  /* 0x0000001811127223 */ /* 0x000fc8000001002a */
[----:B------:R-:W-:-:S06]  /*26d0*/  FMUL.FTZ R25, R18, -1.4426950216293334961 ;  /* 0xbfb8aa3b12197820 */ /* 0x000fcc0000410000 */
[----:B------:R-:W0:Y:S02]  /*26e0*/  MUFU.EX2 R25, R25 ;  /* 0x0000001900197308 */ /* 0x000e240000000800 */
[----:B0-----:R-:W-:-:S06]  /*26f0*/  FADD.FTZ R69, R25, 1 ;  /* 0x3f80000019457421 */ /* 0x001fcc0000010000 */
[----:B------:R-:W0:Y:S02]  /*2700*/  MUFU.RCP R69, R69 ;  /* 0x0000004500457308 */ /* 0x000e240000001000 */
[----:B0-----:R-:W-:Y:S01]  /*2710*/  FADD.FTZ R71, -R69, 1 ;  /* 0x3f80000045477421 */ /* 0x001fe20000010100 */
[----:B------:R-:W-:Y:S01]  /*2720*/  FMUL.FTZ R27, R60, R69 ;  /* 0x000000453c1b7220 */ /* 0x000fe20000410000 */
[----:B------:R-:W-:Y:S01]  /*2730*/  FADD.FTZ R60, R31, R26 ;  /* 0x0000001a1f3c7221 */ /* 0x000fe20000010000 */
[----:B------:R-:W-:Y:S01]  /*2740*/  FMUL.FTZ R31, R40, R26 ;  /* 0x0000001a281f7220 */ /* 0x000fe20000410000 */
[----:B------:R-:W-:Y:S01]  /*2750*/  FFMA.FTZ R18, R18, R71, 1 ;  /* 0x3f80000012127423 */ /* 0x000fe20000010047 */
[----:B------:R-:W-:Y:S01]  /*2760*/  FMUL.FTZ R71, R17, R20 ;  /* 0x0000001411477220 */ /* 0x000fe20000410000 */
[----:B------:R-:W-:Y:S01]  /*2770*/  FADD.FTZ R60, R60, R19 ;  /* 0x000000133c3c7221 */ /* 0x000fe20000010000 */
[----:B------:R-:W-:Y:S01]  /*2780*/  FFMA.FTZ R62, R23, R31, R62 ;  /* 0x0000001f173e7223 */ /* 0x000fe2000001003e */
[----:B------:R-:W-:Y:S01]  /*2790*/  FMUL.FTZ R18, R27, R18 ;  /* 0x000000121b127220 */ /* 0x000fe20000410000 */
[----:B------:R-:W-:Y:S01]  /*27a0*/  SHF.L.U32 R27, R11, 0x10, RZ ;  /* 0x000000100b1b7819 */ /* 0x000fe200000006ff */
[----:B------:R-:W-:Y:S01]  /*27b0*/  FADD.FTZ R63, R63, R31 ;  /* 0x0000001f3f3f7221 */ /* 0x000fe20000010000 */
[----:B------:R-:W-:Y:S01]  /*27c0*/  SHF.L.U32 R31, R12, 0x10, RZ ;  /* 0x000000100c1f7819 */ /* 0x000fe200000006ff */
[----:B------:R-:W-:-:S02]  /*27d0*/  FFMA.FTZ R69, R21, R71, R62 ;  /* 0x0000004715457223 */ /* 0x000fc4000001003e */
[----:B------:R-:W-:Y:S01]  /*27e0*/  FADD.FTZ R68, -R16, R27 ;  /* 0x0000001b10447221 */ /* 0x000fe20000010100 */
[----:B------:R-:W-:Y:S01]  /*27f0*/  FFMA.FTZ R27, R23, R26, R30 ;  /* 0x0000001a171b7223 */ /* 0x000fe2000001001e */
[----:B------:R-:W-:Y:S01]  /*2800*/  FADD.FTZ R63, R71, R63 ;  /* 0x0000003f473f7221 */ /* 0x000fe20000010000 */
[----:B------:R-:W-:Y:S01]  /*2810*/  SHF.L.U32 R71, R46, 0x10, RZ ;  /* 0x000000102e477819 */ /* 0x000fe200000006ff */
        /* <DEDUP_REMOVED lines=12> */
[----:B------:R-:W-:Y:S01]  /*28e0*/  FADD.FTZ R31, R29, R20 ;  /* 0x000000141d1f7221 */ /* 0x000fe20000010000 */
[----:B------:R-:W-:Y:S02]  /*28f0*/  FFMA.FTZ R29, R21, R20, R28 ;  /* 0x00000014151d7223 */ /* 0x000fe4000001001c */
[----:B------:R-:W-:Y:S02]  /*2900*/  FMUL.FTZ R20, R68, R59 ;  /* 0x0000003b44147220 */ /* 0x000fe40000410000 */
[----:B------:R-:W-:Y:S02]  /*2910*/  FFMA.FTZ R29, R24, R18, R29 ;  /* 0x00000012181d7223 */ /* 0x000fe4000001001d */
        /* <DEDUP_REMOVED lines=8> */
[----:B0-----:R-:W-:Y:S01]  /*29a0*/  FMUL.FTZ R28, R71, R30 ;  /* 0x0000001e471c7220 */ /* 0x001fe20000410000 */
[----:B------:R-:W-:Y:S01]  /*29b0*/  FADD.FTZ R62, -R30, 1 ;  /* 0x3f8000001e3e7421 */ /* 0x000fe20000010100 */
[----:B------:R-:W-:-:S03]  /*29c0*/  SHF.L.U32 R71, R13, 0x10, RZ ;  /* 0x000000100d477819 */ /* 0x000fc600000006ff */
[----:B------:R-:W-:Y:S02]  /*29d0*/  FFMA.FTZ R21, R21, R62, 1 ;  /* 0x3f80000015157423 */ /* 0x000fe4000001003e */
[----:B------:R-:W-:Y:S01]  /*29e0*/  FADD.FTZ R62, -R16, R71 ;  /* 0x00000047103e7221 */ /* 0x000fe20000010100 */
[----:B------:R-:W-:Y:S01]  /*29f0*/  SHF.L.U32 R71, R14, 0x10, RZ ;  /* 0x000000100e477819 */ /* 0x000fe200000006ff */
[----:B------:R-:W-:Y:S01]  /*2a00*/  FMUL.FTZ R21, R28, R21 ;  /* 0x000000151c157220 */ /* 0x000fe20000410000 */
[----:B------:R-:W-:Y:S01]  /*2a10*/  FFMA.FTZ R28, R22, R19, R27 ;  /* 0x00000013161c7223 */ /* 0x000fe2000001001b */
[----:B------:R-:W-:Y:S02]  /*2a20*/  FMUL.FTZ R19, R62, R59 ;  /* 0x0000003b3e137220 */ /* 0x000fe40000410000 */
[----:B------:R-:W-:Y:S01]  /*2a30*/  FFMA.FTZ R29, R20, R21, R29 ;  /* 0x00000015141d7223 */ /* 0x000fe2000001001d */
[----:B------:R-:W-:Y:S01]  /*2a40*/  FFMA.FTZ R28, R25, R23, R28 ;  /* 0x00000017191c7223 */ /* 0x000fe2000001001c */
[----:B------:R-:W-:-:S04]  /*2a50*/  FFMA.FTZ R22, R40, R19, R41 ;  /* 0x0000001328167223 */ /* 0x000fc80000010029 */
[----:B------:R-:W-:-:S06]  /*2a60*/  FMUL.FTZ R27, R22, -1.4426950216293334961 ;  /* 0xbfb8aa3b161b7820 */ /* 0x000fcc0000410000 */
[----:B------:R-:W0:Y:S02]  /*2a70*/  MUFU.EX2 R27, R27 ;  /* 0x0000001b001b7308 */ /* 0x000e240000000800 */
[----:B0-----:R-:W-:-:S06]  /*2a80*/  FADD.FTZ R30, R27, 1 ;  /* 0x3f8000001b1e7421 */ /* 0x001fcc0000010000 */
[----:B------:R-:W0:Y:S02]  /*2a90*/  MUFU.RCP R30, R30 ;  /* 0x0000001e001e7308 */ /* 0x000e240000001000 */
[----:B0-----:R-:W-:Y:S01]  /*2aa0*/  FMUL.FTZ R26, R71, R30 ;  /* 0x0000001e471a7220 */ /* 0x001fe20000410000 */
[----:B------:R-:W-:Y:S01]  /*2ab0*/  FADD.FTZ R71, -R30, 1 ;  /* 0x3f8000001e477421 */ /* 0x000fe20000010100 */
[----:B------:R-:W-:-:S03]  /*2ac0*/  FMUL.FTZ R30, R17, R18 ;  /* 0x00000012111e7220 */ /* 0x000fc60000410000 */
[----:B------:R-:W-:Y:S01]  /*2ad0*/  FFMA.FTZ R71, R22, R71, 1 ;  /* 0x3f80000016477423 */ /* 0x000fe20000010047 */
[----:B------:R-:W-:Y:S01]  /*2ae0*/  FFMA.FTZ R24, R24, R30, R69 ;  /* 0x0000001e18187223 */ /* 0x000fe20000010045 */
[----:B------:R-:W-:Y:S02]  /*2af0*/  FADD.FTZ R63, R30, R63 ;  /* 0x0000003f1e3f7221 */ /* 0x000fe40000010000 */
[----:B------:R-:W-:Y:S01]  /*2b00*/  FMUL.FTZ R22, R26, R71 ;  /* 0x000000471a167220 */ /* 0x000fe20000410000 */
[----:B------:R-:W-:Y:S01]  /*2b10*/  SHF.L.U32 R71, R43, 0x10, RZ ;  /* 0x000000102b477819 */ /* 0x000fe200000006ff */
[----:B------:R-:W-:Y:S01]  /*2b20*/  FADD.FTZ R26, R31, R18 ;  /* 0x000000121f1a7221 */ /* 0x000fe20000010000 */
[----:B------:R-:W-:-:S03]  /*2b30*/  SHF.L.U32 R31, R44, 0x10, RZ ;  /* 0x000000102c1f7819 */ /* 0x000fc600000006ff */
[----:B------:R-:W-:Y:S01]  /*2b40*/  FADD.FTZ R62, -R16, R71 ;  /* 0x00000047103e7221 */ /* 0x000fe20000010100 */
[----:B------:R-:W-:-:S03]  /*2b50*/  FADD.FTZ R26, R26, R21 ;  /* 0x000000151a1a7221 */ /* 0x000fc60000010000 */
        /* <DEDUP_REMOVED lines=10> */
[----:B------:R-:W-:Y:S01]  /*2c00*/  FADD.FTZ R27, R60, R23 ;  /* 0x000000173c1b7221 */ /* 0x000fe20000010000 */
[----:B------:R-:W-:Y:S01]  /*2c10*/  FFMA.FTZ R24, R25, R31, R24 ;  /* 0x0000001f19187223 */ /* 0x000fe20000010018 */
[----:B------:R-:W-:Y:S01]  /*2c20*/  FMUL.FTZ R25, R17, R21 ;  /* 0x0000001511197220 */ /* 0x000fe20000410000 */
[----:B------:R-:W-:Y:S01]  /*2c30*/  FMUL.FTZ R23, R30, R69 ;  /* 0x000000451e177220 */ /* 0x000fe20000410000 */
[----:B------:R-:W-:-:S02]  /*2c40*/  FADD.FTZ R30, R63, R31 ;  /* 0x0000001f3f1e7221 */ /* 0x000fc40000010000 */
[----:B------:R-:W-:Y:S01]  /*2c50*/  FFMA.FTZ R24, R20, R25, R24 ;  /* 0x0000001914187223 */ /* 0x000fe20000010018 */
[-C--:B------:R-:W-:Y:S01]  /*2c60*/  FFMA.FTZ R20, R19, R22.reuse, R28 ;  /* 0x0000001613147223 */ /* 0x080fe2000001001c */
[----:B------:R-:W-:Y:S01]  /*2c70*/  FADD.FTZ R30, R25, R30 ;  /* 0x0000001e191e7221 */ /* 0x000fe20000010000 */
[----:B------:R-:W-:Y:S01]  /*2c80*/  FMUL.FTZ R25, R40, R22 ;  /* 0x0000001628197220 */ /* 0x000fe20000410000 */
[----:B------:R-:W-:Y:S01]  /*2c90*/  FFMA.FTZ R21, R18, R23, R29 ;  /* 0x0000001712157223 */ /* 0x000fe2000001001d */
[----:B------:R-:W-:Y:S02]  /*2ca0*/  FADD.FTZ R22, R27, R22 ;  /* 0x000000161b167221 */ /* 0x000fe40000010000 */
[----:B------:R-:W-:Y:S01]  /*2cb0*/  FFMA.FTZ R31, R19, R25, R24 ;  /* 0x00000019131f7223 */ /* 0x000fe20000010018 */
[----:B------:R-:W-:Y:S01]  /*2cc0*/  FADD.FTZ R30, R30, R25 ;  /* 0x000000191e1e7221 */ /* 0x000fe20000010000 */
[----:B------:R-:W-:Y:S01]  /*2cd0*/  FMUL.FTZ R25, R17, R23 ;  /* 0x0000001711197220 */ /* 0x000fe20000410000 */
[----:B------:R-:W-:-:S03]  /*2ce0*/  FADD.FTZ R23, R26, R23 ;  /* 0x000000171a177221 */ /* 0x000fc60000010000 */
[----:B------:R-:W-:Y:S01]  /*2cf0*/  FFMA.FTZ R24, R18, R25, R31 ;  /* 0x0000001912187223 */ /* 0x000fe2000001001f */
[----:B------:R-:W-:-:S07]  /*2d00*/  FADD.FTZ R30, R25, R30 ;  /* 0x0000001e191e7221 */ /* 0x000fce0000010000 */
.L_x_287:
        /* <DEDUP_REMOVED lines=44> */
.L_x_289:
[----:B------:R-:W-:Y:S05]  /*2fd0*/  BSYNC.RECONVERGENT B0 ;  /* 0x0000000000007941 */ /* 0x000fea0003800200 */
.L_x_288:
[----:B------:R-:W-:Y:S06]  /*2fe0*/  BAR.SYNC.DEFER_BLOCKING 0x0 ;  /* 0x0000000000007b1d */ /* 0x000fec0000010000 */
[----:B------:R-:W-:Y:S04]  /*2ff0*/  BSSY.RECONVERGENT B0, `(.L_x_290) ;  /* 0x0000035000007945 */ /* 0x000fe80003800200 */
[----:B------:R-:W-:Y:S05]  /*3000*/  @P1 BRA `(.L_x_291) ;  /* 0x0000000000cc1947 */ /* 0x000fea0003800000 */
[----:B------:R-:W-:-:S09]  /*3010*/  ULEA UR4, UR8, UR5, 0x18 ;  /* 0x0000000508047291 */ /* 0x000fd2000f8ec0ff */
[----:B-1-3--:R-:W1:Y:S04]  /*3020*/  LDS.128 R24, [UR4+0x20] ;  /* 0x00002004ff187984 */ /* 0x00ae680008000c00 */
[----:B--2---:R-:W2:Y:S01]  /*3030*/  LDS.128 R28, [UR4+0x30] ;  /* 0x00003004ff1c7984 */ /* 0x004ea20008000c00 */
        /* <DEDUP_REMOVED lines=48> */
.L_x_291:
[----:B------:R-:W-:Y:S05]  /*3340*/  BSYNC.RECONVERGENT B0 ;  /* 0x0000000000007941 */ /* 0x000fea0003800200 */
.L_x_290:
[----:B------:R-:W-:Y:S06]  /*3350*/  BAR.SYNC.DEFER_BLOCKING 0x0 ;  /* 0x0000000000007b1d */ /* 0x000fec0000010000 */
[----:B------:R-:W-:Y:S04]  /*3360*/  BSSY.RECONVERGENT B0, `(.L_x_292) ;  /* 0x000009d000007945 */ /* 0x000fe80003800200 */
[----:B------:R-:W-:Y:S05]  /*3370*/  @P3 BRA `(.L_x_293) ;  /* 0x00000008006c3947 */ /* 0x000fea0003800000 */
[----:B-1-3--:R-:W1:Y:S02]  /*3380*/  LDS.128 R24, [R62+0x150] ;  /* 0x000150003e187984 */ /* 0x00ae640000000c00 */
[----:B-1----:R-:W-:Y:S01]  /*3390*/  FADD.FTZ R29, R20, R24 ;  /* 0x00000018141d7221 */ /* 0x002fe20000010000 */
[----:B--2---:R-:W-:Y:S01]  /*33a0*/  FADD.FTZ R28, R21, R25 ;  /* 0x00000019151c7221 */ /* 0x004fe20000010000 */
        /* <DEDUP_REMOVED lines=152> */
.L_x_293:
[----:B------:R-:W-:Y:S05]  /*3d30*/  BSYNC.RECONVERGENT B0 ;  /* 0x0000000000007941 */ /* 0x000fea0003800200 */
.L_x_292:
[----:B--2---:R-:W2:Y:S01]  /*3d40*/  LDC R28, c[0x0][0x374] ;  /* 0x0000dd00ff1c7b82 */ /* 0x004ea20000000800 */
[----:B------:R-:W-:Y:S01]  /*3d50*/  BSSY.RECONVERGENT B0, `(.L_x_294) ;  /* 0x000001f000007945 */ /* 0x000fe20003800200 */
[----:B------:R-:W-:-:S06]  /*3d60*/  IMAD R61, R61, 0x15, R60 ;  /* 0x000000153d3d7824 */ /* 0x000fcc00078e023c */
[----:B------:R-:W4:Y:S02]  /*3d70*/  LDC R29, c[0x0][0x370] ;  /* 0x0000dc00ff1d7b82 */ /* 0x000f240000000800 */
[----:B----4-:R-:W-:Y:S01]  /*3d80*/  ISETP.GE.U32.AND P0, PT, R29, 0x2, PT ;  /* 0x000000021d00780c */ /* 0x010fe20003f06070 */
[----:B--2---:R-:W-:-:S12]  /*3d90*/  @P3 BRA `(.L_x_295) ;  /* 0x0000000000683947 */ /* 0x004fd80003800000 */
[----:B---3--:R-:W1:Y:S08]  /*3da0*/  LDC.64 R24, c[0x0][0x3f8] ;  /* 0x0000fe00ff187b82 */ /* 0x008e700000000a00 */
[----:B------:R-:W2:Y:S01]  /*3db0*/  LDC.64 R30, c[0x0][0x3d8] ;  /* 0x0000f600ff1e7b82 */ /* 0x000ea20000000a00 */
[----:B-1----:R-:W-:Y:S01]  /*3dc0*/  IMAD.WIDE.U32 R26, R24, 0x3, RZ ;  /* 0x00000003181a7825 */ /* 0x002fe200078e00ff */
[----:B------:R-:W-:-:S04]  /*3dd0*/  LEA R63, R25, R25, 0x1 ;  /* 0x00000019193f7211 */ /* 0x000fc800078e08ff */
[----:B------:R-:W-:Y:S01]  /*3de0*/  IADD3 R63, PT, PT, R27, R63, RZ ;  /* 0x0000003f1b3f7210 */ /* 0x000fe20007ffe0ff */
[----:B--2---:R-:W-:-:S03]  /*3df0*/  IMAD.WIDE R30, R61, 0x4, R30 ;  /* 0x000000043d1e7825 */ /* 0x004fc600078e021e */
        /* <DEDUP_REMOVED lines=20> */
.L_x_295:
[----:B------:R-:W-:Y:S05]  /*3f40*/  BSYNC.RECONVERGENT B0 ;  /* 0x0000000000007941 */ /* 0x000fea0003800200 */
.L_x_294:
[----:B------:R-:W-:Y:S05]  /*3f50*/  @!P0 BRA `(.L_x_296) ;  /* 0x0000000800988947 */ /* 0x000fea0003800000 */
[----:B------:R-:W4:Y:S01]  /*3f60*/  LDC.64 R74, c[0x0][0x3d0] ;  /* 0x0000f400ff4a7b82 */ /* 0x000f220000000a00 */
[----:B--2---:R-:W2:Y:S01]  /*3f70*/  S2R R31, SR_CTAID.Y ;  /* 0x00000000001f7919 */ /* 0x004ea20000002600 */
[----:B------:R-:W-:Y:S02]  /*3f80*/  LOP3.LUT R21, R36, 0x1, RZ, 0xc0, !PT ;  /* 0x0000000124157812 */ /* 0x000fe400078ec0ff */
[----:B------:R-:W-:-:S03]  /*3f90*/  ISETP.GE.U32.AND P2, PT, R29, 0x8, PT ;  /* 0x000000081d00780c */ /* 0x000fc60003f46070 */
[----:B------:R-:W-:-:S04]  /*3fa0*/  IMAD R22, R21, R28, RZ ;  /* 0x0000001c15167224 */ /* 0x000fc800078e02ff */
[----:B------:R-:W-:-:S05]  /*3fb0*/  IMAD R20, R22, R29, RZ ;  /* 0x0000001d16147224 */ /* 0x000fca00078e02ff */
[----:B------:R-:W-:-:S05]  /*3fc0*/  SHF.L.U32 R21, R20, 0x1, RZ ;  /* 0x0000000114157819 */ /* 0x000fca00000006ff */
[----:B----4-:R-:W-:Y:S01]  /*3fd0*/  IMAD.WIDE R74, R21, 0x4, R74 ;  /* 0x00000004154a7825 */ /* 0x010fe200078e024a */
[----:B--2---:R-:W-:Y:S06]  /*3fe0*/  @P1 BRA `(.L_x_297) ;  /* 0x0000000000501947 */ /* 0x004fec0003800000 */
[----:B------:R-:W2:Y:S01]  /*3ff0*/  LDC.64 R20, c[0x0][0x3c8] ;  /* 0x0000f200ff147b82 */ /* 0x000ea20000000a00 */
[----:B---3--:R-:W-:Y:S01]  /*4000*/  LOP3.LUT P0, R24, R36, 0x2, RZ, 0xc0, !PT ;  /* 0x0000000224187812 */ /* 0x008fe2000780c0ff */
[----:B------:R-:W-:Y:S01]  /*4010*/  IMAD R25, R3, R28, R31 ;  /* 0x0000001c03197224 */ /* 0x000fe200078e021f */
[----:B------:R-:W-:Y:S02]  /*4020*/  IADD3 R23, PT, PT, R22, R31, RZ ;  /* 0x0000001f16177210 */ /* 0x000fe40007ffe0ff */
[----:B------:R-:W-:-:S04]  /*4030*/  SEL R27, R29, RZ, !P0 ;  /* 0x000000ff1d1b7207 */ /* 0x000fc80004000000 */
[----:B------:R-:W-:Y:S01]  /*4040*/  ISETP.NE.AND P0, PT, R27, -0x1, PT ;  /* 0xffffffff1b00780c */ /* 0x000fe20003f05270 */
[----:B--2---:R-:W-:-:S04]  /*4050*/  IMAD.WIDE.U32 R20, R23, 0x4, R20 ;  /* 0x0000000417147825 */ /* 0x004fc800078e0014 */
        /* <DEDUP_REMOVED lines=8> */
.L_x_298:
[----:B--2---:R-:W2:Y:S04]  /*40e0*/  LDG.E.STRONG.GPU R22, desc[UR6][R20.64] ;  /* 0x0000000614167981 */ /* 0x004ea8000c1ef900 */
[----:B--2---:R-:W-:Y:S01]  /*40f0*/  CCTL.IVALL ;  /* 0x00000000ff00798f */ /* 0x004fe20002000000 */
[----:B------:R-:W-:Y:S05]  /*4100*/  YIELD ;  /* 0x0000000000007946 */ /* 0x000fea0003800000 */
[----:B------:R-:W-:-:S13]  /*4110*/  ISETP.NE.AND P0, PT, R22, R27, PT ;  /* 0x0000001b1600720c */ /* 0x000fda0003f05270 */
[----:B------:R-:W-:Y:S05]  /*4120*/  @P0 BRA `(.L_x_298) ;  /* 0xfffffffc00ec0947 */ /* 0x000fea000383ffff */
.L_x_297:
[----:B------:R-:W-:Y:S05]  /*4130*/  WARPSYNC.ALL ;  /* 0x0000000000007948 */ /* 0x000fea0003800000 */
[----:B------:R-:W-:Y:S01]  /*4140*/  BAR.SYNC.DEFER_BLOCKING 0x0 ;  /* 0x0000000000007b1d */ /* 0x000fe20000010000 */
[----:B------:R-:W-:-:S05]  /*4150*/  MOV R30, RZ ;  /* 0x000000ff001e7202 */ /* 0x000fca0000000f00 */
[----:B------:R-:W-:Y:S05]  /*4160*/  @!P2 BRA `(.L_x_299) ;  /* 0x00000004001ca947 */ /* 0x000fea0003800000 */
[C-C-:B------:R-:W-:Y:S01]  /*4170*/  IMAD R73, R28.reuse, 0x3, R31.reuse ;  /* 0x000000031c497824 */ /* 0x140fe200078e021f */
[CC--:B------:R-:W-:Y:S01]  /*4180*/  LEA R71, R28.reuse, R31.reuse, 0x1 ;  /* 0x0000001f1c477211 */ /* 0x0c0fe200078e08ff */
[C-C-:B------:R-:W-:Y:S01]  /*4190*/  IMAD R69, R28.reuse, 0x6, R31.reuse ;  /* 0x000000061c457824 */ /* 0x140fe200078e021f */
[CC--:B--2---:R-:W-:Y:S01]  /*41a0*/  LEA R23, R28.reuse, R31.reuse, 0x2 ;  /* 0x0000001f1c177211 */ /* 0x0c4fe200078e10ff */
[C-C-:B------:R-:W-:Y:S01]  /*41b0*/  IMAD R25, R28.reuse, 0x7, R31.reuse ;  /* 0x000000071c197824 */ /* 0x140fe200078e021f */
[----:B------:R-:W-:Y:S01]  /*41c0*/  IADD3 R61, PT, PT, R31, R28, RZ ;  /* 0x0000001c1f3d7210 */ /* 0x000fe20007ffe0ff */
[----:B------:R-:W-:Y:S01]  /*41d0*/  IMAD R27, R28, 0x5, R31 ;  /* 0x000000051c1b7824 */ /* 0x000fe200078e021f */
[----:B------:R-:W-:Y:S01]  /*41e0*/  IADD3 R22, PT, PT, -R3, RZ, RZ ;  /* 0x000000ff03167210 */ /* 0x000fe20007ffe1ff */
[----:B------:R-:W-:Y:S01]  /*41f0*/  UMOV UR4, URZ ;  /* 0x000000ff00047c82 */ /* 0x000fe20008000000 */
[----:B------:R-:W-:Y:S02]  /*4200*/  MOV R63, R31 ;  /* 0x0000001f003f7202 */ /* 0x000fe40000000f00 */
[----:B---3--:R-:W-:-:S07]  /*4210*/  LOP3.LUT R24, R29, 0x7ffffff8, RZ, 0xc0, !PT ;  /* 0x7ffffff81d187812 */ /* 0x008fce00078ec0ff */
.L_x_300:
        /* <DEDUP_REMOVED lines=8> */
[----:B------:R-:W2:Y:S01]  /*42a0*/  @!P0 LDG.E.64 R20, desc[UR6][R76.64] ;  /* 0x000000064c148981 */ /* 0x000ea2000c1e1b00 */
[----:B------:R-:W-:Y:S01]  /*42b0*/  UIADD3 UR5, UPT, UPT, UR4, 0x2, URZ ;  /* 0x0000000204057890 */ /* 0x000fe2000fffe0ff */
[----:B--2---:R-:W-:Y:S01]  /*42c0*/  @!P0 FADD.FTZ R18, R18, R20 ;  /* 0x0000001412128221 */ /* 0x004fe20000010000 */
        /* <DEDUP_REMOVED lines=32> */
[----:B------:R-:W-:-:S06]  /*44d0*/  @!P0 IMAD.WIDE.U32 R20, R25, 0x8, R74 ;  /* 0x0000000819148825 */ /* 0x000fcc00078e004a */
[----:B------:R-:W2:Y:S01]  /*44e0*/  @!P0 LDG.E.64 R20, desc[UR6][R20.64] ;  /* 0x0000000614148981 */ /* 0x000ea2000c1e1b00 */
        /* <DEDUP_REMOVED lines=11> */
[----:B------:R-:W-:Y:S01]  /*45a0*/  @!P0 FADD.FTZ R19, R19, R21 ;  /* 0x0000001513138221 */ /* 0x000fe20000010000 */
[----:B------:R-:W-:-:S13]  /*45b0*/  ISETP.NE.AND P0, PT, R24, UR4, PT ;  /* 0x0000000418007c0c */ /* 0x000fda000bf05270 */
[----:B------:R-:W-:Y:S05]  /*45c0*/  @P0 BRA `(.L_x_300) ;  /* 0xfffffffc00140947 */ /* 0x000fea000383ffff */
[----:B------:R-:W-:-:S07]  /*45d0*/  MOV R30, R24 ;  /* 0x00000018001e7202 */ /* 0x000fce0000000f00 */
.L_x_299:
[----:B--2---:R-:W-:-:S13]  /*45e0*/  LOP3.LUT P0, R20, R29, 0x7, RZ, 0xc0, !PT ;  /* 0x000000071d147812 */ /* 0x004fda000780c0ff */
        /* <DEDUP_REMOVED lines=9> */
[----:B-1----:R-:W-:-:S03]  /*4680*/  IADD3 R26, PT, PT, R30, 0x3, RZ ;  /* 0x000000031e1a7810 */ /* 0x002fc60007ffe0ff */
        /* <DEDUP_REMOVED lines=22> */
.L_x_301:
        /* <DEDUP_REMOVED lines=13> */
[----:B------:R-:W2:Y:S01]  /*48c0*/  @!P0 LDG.E.64 R22, desc[UR6][R22.64] ;  /* 0x0000000616168981 */ /* 0x000ea2000c1e1b00 */
[----:B------:R-:W-:Y:S01]  /*48d0*/  IADD3 R30, PT, PT, R30, 0x2, RZ ;  /* 0x000000021e1e7810 */ /* 0x000fe20007ffe0ff */
[----:B0--3--:R-:W-:Y:S01]  /*48e0*/  @!P2 FADD.FTZ R18, R18, R20 ;  /* 0x000000141212a221 */ /* 0x009fe20000010000 */
[----:B------:R-:W-:-:S03]  /*48f0*/  @!P2 FADD.FTZ R19, R19, R21 ;  /* 0x000000151313a221 */ /* 0x000fc60000010000 */
[----:B--2---:R-:W-:Y:S01]  /*4900*/  @!P0 FADD.FTZ R18, R18, R22 ;  /* 0x0000001612128221 */ /* 0x004fe20000010000 */
[----:B------:R-:W-:-:S07]  /*4910*/  @!P0 FADD.FTZ R19, R19, R23 ;  /* 0x0000001713138221 */ /* 0x000fce0000010000 */
.L_x_302:
        /* <DEDUP_REMOVED lines=9> */
.L_x_303:
[----:B------:R-:W-:Y:S05]  /*49b0*/  BSYNC.RECONVERGENT B0 ;  /* 0x0000000000007941 */ /* 0x000fea0003800200 */
.L_x_296:
[----:B------:R-:W4:Y:S01]  /*49c0*/  S2UR UR5, SR_CgaCtaId ;  /* 0x00000000000579c3 */ /* 0x000f220000008800 */
[----:B------:R-:W-:Y:S01]  /*49d0*/  UMOV UR4, 0x400 ;  /* 0x0000040000047882 */ /* 0x000fe20000000000 */
[----:B------:R-:W-:Y:S02]  /*49e0*/  SHF.L.U32 R35, R35, 0x10, RZ ;  /* 0x0000001023237819 */ /* 0x000fe400000006ff */
[----:B------:R-:W-:Y:S02]  /*49f0*/  SHF.L.U32 R57, R57, 0x10, RZ ;  /* 0x0000001039397819 */ /* 0x000fe400000006ff */
[----:B--2---:R-:W-:Y:S02]  /*4a00*/  SHF.L.U32 R23, R34, 0x10, RZ ;  /* 0x0000001022177819 */ /* 0x004fe400000006ff */
[----:B------:R-:W-:Y:S01]  /*4a10*/  SHF.L.U32 R58, R58, 0x10, RZ ;  /* 0x000000103a3a7819 */ /* 0x000fe200000006ff */
[----:B------:R-:W-:Y:S01]  /*4a20*/  FADD.FTZ R22, -R16, R57 ;  /* 0x0000003910167221 */ /* 0x000fe20000010100 */
[----:B------:R-:W-:-:S02]  /*4a30*/  SHF.L.U32 R33, R33, 0x10, RZ ;  /* 0x0000001021217819 */ /* 0x000fc400000006ff */
[----:B------:R-:W-:Y:S02]  /*4a40*/  SHF.L.U32 R55, R55, 0x10, RZ ;  /* 0x0000001037377819 */ /* 0x000fe400000006ff */
[----:B------:R-:W-:Y:S01]  /*4a50*/  SHF.L.U32 R53, R53, 0x10, RZ ;  /* 0x0000001035357819 */ /* 0x000fe200000006ff */
[----:B----4-:R-:W-:Y:S01]  /*4a60*/  ULEA UR4, UR5, UR4, 0x18 ;  /* 0x0000000405047291 */ /* 0x010fe2000f8ec0ff */
[----:B------:R-:W2:Y:S08]  /*4a70*/  LDCU.U8 UR5, c[0x0][0x414] ;  /* 0x00008280ff0577ac */ /* 0x000eb00008000000 */
[----:B------:R0:W-:Y:S01]  /*4a80*/  @!P1 STS.64 [UR4+0xc8], R18 ;  /* 0x0000c812ff009988 */ /* 0x0001e20008000a04 */
[----:B------:R-:W-:Y:S01]  /*4a90*/  BAR.SYNC.DEFER_BLOCKING 0x0 ;  /* 0x0000000000007b1d */ /* 0x000fe20000010000 */
[----:B0--3--:R-:W-:Y:S01]  /*4aa0*/  FADD.FTZ R18, -R16, R35 ;  /* 0x0000002310127221 */ /* 0x009fe20000010100 */
[----:B--2---:R-:W-:Y:S01]  /*4ab0*/  UISETP.NE.AND UP0, UPT, UR5, URZ, UPT ;  /* 0x000000ff0500728c */ /* 0x004fe2000bf05270 */
[----:B------:R-:W-:Y:S01]  /*4ac0*/  SHF.L.U32 R19, R15, 0x10, RZ ;  /* 0x000000100f137819 */ /* 0x000fe200000006ff */
[-C--:B------:R-:W-:Y:S01]  /*4ad0*/  FMUL.FTZ R15, R22, R59.reuse ;  /* 0x0000003b160f7220 */ /* 0x080fe20000410000 */
[----:B------:R-:W-:Y:S01]  /*4ae0*/  FMUL.FTZ R18, R18, R59 ;  /* 0x0000003b12127220 */ /* 0x000fe20000410000 */
[----:B------:R-:W0:Y:S01]  /*4af0*/  LDS.64 R20, [UR4+0xc8] ;  /* 0x0000c804ff147984 */ /* 0x000e220008000a00 */
[----:B------:R-:W0:Y:S02]  /*4b00*/  LDCU UR4, c[0x0][0x42c] ;  /* 0x00008580ff0477ac */ /* 0x000e240008000800 */
[----:B0-----:R-:W-:Y:S01]  /*4b10*/  FMUL.FTZ R20, R20, UR4 ;  /* 0x0000000414147c20 */ /* 0x001fe20008410000 */
[----:B------:R-:W-:Y:S01]  /*4b20*/  FMUL.FTZ R21, R21, UR4 ;  /* 0x0000000415157c20 */ /* 0x000fe20008410000 */
[----:B------:R-:W-:Y:S06]  /*4b30*/  BRA.U !UP0, `(.L_x_304) ;  /* 0x0000000108487547 */ /* 0x000fec000b800000 */
[----:B------:R-:W-:Y:S01]  /*4b40*/  FFMA.FTZ R22, R40, R18, R41 ;  /* 0x0000001228167223 */ /* 0x000fe20000010029 */
[----:B------:R-:W-:-:S03]  /*4b50*/  FFMA.FTZ R24, R17, R15, R42 ;  /* 0x0000000f11187223 */ /* 0x000fc6000001002a */
[----:B------:R-:W-:Y:S01]  /*4b60*/  FMUL.FTZ R25, R22, -1.4426950216293334961 ;  /* 0xbfb8aa3b16197820 */ /* 0x000fe20000410000 */
        /* <DEDUP_REMOVED lines=15> */
.L_x_304:
[----:B------:R-:W0:Y:S01]  /*4c60*/  LDCU UR4, c[0x0][0x41c] ;  /* 0x00008380ff0477ac */ /* 0x000e220008000800 */
[----:B------:R-:W-:Y:S01]  /*4c70*/  SHF.L.U32 R25, R13, 0x10, RZ ;  /* 0x000000100d197819 */ /* 0x000fe200000006ff */
[C---:B------:R-:W-:Y:S01]  /*4c80*/  FADD.FTZ R22, -R16.reuse, R33 ;  /* 0x0000002110167221 */ /* 0x040fe20000010100 */
[----:B------:R-:W-:Y:S01]  /*4c90*/  SHF.L.U32 R7, R7, 0x10, RZ ;  /* 0x0000001007077819 */ /* 0x000fe200000006ff */
[----:B------:R-:W2:Y:S01]  /*4ca0*/  LDCU.64 UR8, c[0x0][0x400] ;  /* 0x00008000ff0877ac */ /* 0x000ea20008000a00 */
[----:B------:R-:W-:Y:S01]  /*4cb0*/  SHF.L.U32 R11, R11, 0x10, RZ ;  /* 0x000000100b0b7819 */ /* 0x000fe200000006ff */
[C---:B------:R-:W-:Y:S01]  /*4cc0*/  FADD.FTZ R55, -R16.reuse, R55 ;  /* 0x0000003710377221 */ /* 0x040fe20000010100 */
[----:B------:R-:W-:Y:S01]  /*4cd0*/  SHF.L.U32 R9, R9, 0x10, RZ ;  /* 0x0000001009097819 */ /* 0x000fe200000006ff */
[C---:B------:R-:W-:Y:S01]  /*4ce0*/  FADD.FTZ R76, -R16.reuse, R7 ;  /* 0x00000007104c7221 */ /* 0x040fe20000010100 */
[----:B------:R-:W-:Y:S01]  /*4cf0*/  SHF.L.U32 R5, R5, 0x10, RZ ;  /* 0x0000001005057819 */ /* 0x000fe200000006ff */
[C---:B------:R-:W-:Y:S01]  /*4d00*/  FADD.FTZ R68, -R16.reuse, R11 ;  /* 0x0000000b10447221 */ /* 0x040fe20000010100 */
[----:B------:R-:W-:Y:S01]  /*4d10*/  SHF.L.U32 R51, R51, 0x10, RZ ;  /* 0x0000001033337819 */ /* 0x000fe200000006ff */
[----:B------:R-:W-:Y:S01]  /*4d20*/  FADD.FTZ R72, -R16, R9 ;  /* 0x0000000910487221 */ /* 0x000fe20000010100 */
[----:B------:R-:W-:Y:S01]  /*4d30*/  SHF.L.U32 R49, R49, 0x10, RZ ;  /* 0x0000001031317819 */ /* 0x000fe200000006ff */
[C-C-:B------:R-:W-:Y:S01]  /*4d40*/  FFMA.FTZ R11, R20.reuse, R18, R21.reuse ;  /* 0x00000012140b7223 */ /* 0x140fe20000010015 */
[----:B------:R-:W-:Y:S01]  /*4d50*/  SHF.L.U32 R47, R47, 0x10, RZ ;  /* 0x000000102f2f7819 */ /* 0x000fe200000006ff */
[----:B------:R-:W-:Y:S01]  /*4d60*/  FFMA.FTZ R18, R20, R15, R21 ;  /* 0x0000000f14127223 */ /* 0x000fe20000010015 */
[----:B------:R-:W-:Y:S01]  /*4d70*/  SHF.L.U32 R45, R45, 0x10, RZ ;  /* 0x000000102d2d7819 */ /* 0x000fe200000006ff */
[----:B0-----:R-:W-:Y:S01]  /*4d80*/  IMAD R3, R3, UR4, R38 ;  /* 0x0000000403037c24 */ /* 0x001fe2000f8e0226 */
[----:B------:R-:W-:Y:S01]  /*4d90*/  SHF.L.U32 R43, R43, 0x10, RZ ;  /* 0x000000102b2b7819 */ /* 0x000fe200000006ff */
[----:B------:R-:W-:Y:S01]  /*4da0*/  BSSY.RECONVERGENT B0, `(.L_x_305) ;  /* 0x0000024000007945 */ /* 0x000fe20003800200 */
[C---:B------:R-:W-:Y:S01]  /*4db0*/  FADD.FTZ R30, -R16.reuse, R19 ;  /* 0x00000013101e7221 */ /* 0x040fe20000010100 */
[C---:B------:R-:W-:Y:S01]  /*4dc0*/  FADD.FTZ R60, -R16.reuse, R53 ;  /* 0x00000035103c7221 */ /* 0x040fe20000010100 */
[C---:B--2---:R-:W-:Y:S01]  /*4dd0*/  ISETP.GE.U32.AND P0, PT, R3.reuse, UR8, PT ;  /* 0x0000000803007c0c */ /* 0x044fe2000bf06070 */
[C---:B------:R-:W-:Y:S01]  /*4de0*/  FADD.FTZ R5, -R16.reuse, R5 ;  /* 0x0000000510057221 */ /* 0x040fe20000010100 */
[----:B------:R-:W-:Y:S01]  /*4df0*/  SHF.R.S32.HI R13, RZ, 0x1f, R3 ;  /* 0x0000001fff0d7819 */ /* 0x000fe20000011403 */
[C---:B------:R-:W-:Y:S01]  /*4e00*/  FADD.FTZ R74, -R16.reuse, R51 ;  /* 0x00000033104a7221 */ /* 0x040fe20000010100 */
[----:B------:R-:W-:Y:S01]  /*4e10*/  IADD3 R7, PT, PT, R3, 0x20, RZ ;  /* 0x0000002003077810 */ /* 0x000fe20007ffe0ff */
[C---:B------:R-:W-:Y:S01]  /*4e20*/  FADD.FTZ R34, -R16.reuse, R49 ;  /* 0x0000003110227221 */ /* 0x040fe20000010100 */
[----:B------:R-:W-:Y:S01]  /*4e30*/  ISETP.GE.AND.EX P0, PT, R13, UR9, PT, P0 ;  /* 0x000000090d007c0c */ /* 0x000fe2000bf06300 */
[C---:B------:R-:W-:Y:S01]  /*4e40*/  FADD.FTZ R70, -R16.reuse, R47 ;  /* 0x0000002f10467221 */ /* 0x040fe20000010100 */
[----:B------:R-:W-:Y:S01]  /*4e50*/  ISETP.GE.U32.AND P1, PT, R7, UR8, PT ;  /* 0x0000000807007c0c */ /* 0x000fe2000bf26070 */
[C---:B------:R-:W-:Y:S01]  /*4e60*/  FADD.FTZ R24, -R16.reuse, R45 ;  /* 0x0000002d10187221 */ /* 0x040fe20000010100 */
[----:B------:R-:W-:Y:S01]  /*4e70*/  SHF.R.S32.HI R9, RZ, 0x1f, R7 ;  /* 0x0000001fff097819 */ /* 0x000fe20000011407 */
[C---:B-1----:R-:W-:Y:S01]  /*4e80*/  FADD.FTZ R26, -R16.reuse, R25 ;  /* 0x00000019101a7221 */ /* 0x042fe20000010100 */
[----:B------:R-:W-:Y:S01]  /*4e90*/  FADD.FTZ R62, -R16, R43 ;  /* 0x0000002b103e7221 */ /* 0x000fe20000010100 */
        /* <DEDUP_REMOVED lines=20> */
.L_x_306:
[----:B------:R-:W-:Y:S05]  /*4fe0*/  BSYNC.RECONVERGENT B0 ;  /* 0x0000000000007941 */ /* 0x000fea0003800200 */
.L_x_305:
        /* <DEDUP_REMOVED lines=23> */
.L_x_307:
        /* <DEDUP_REMOVED lines=18> */
.L_x_309:
[----:B------:R-:W-:Y:S05]  /*5280*/  BSYNC.RECONVERGENT B0 ;  /* 0x0000000000007941 */ /* 0x000fea0003800200 */
.L_x_308:
        /* <DEDUP_REMOVED lines=33> */
.L_x_310:
        /* <DEDUP_REMOVED lines=52> */
.L_x_312:
[----:B------:R-:W-:Y:S05]  /*57e0*/  BSYNC.RECONVERGENT B0 ;  /* 0x0000000000007941 */ /* 0x000fea0003800200 */
.L_x_311:
        /* <DEDUP_REMOVED lines=21> */
.L_x_313:
        /* <DEDUP_REMOVED lines=18> */
.L_x_315:
[----:B------:R-:W-:Y:S05]  /*5a60*/  BSYNC.RECONVERGENT B0 ;  /* 0x0000000000007941 */ /* 0x000fea0003800200 */
.L_x_314:
        /* <DEDUP_REMOVED lines=21> */
.L_x_316:
        /* <DEDUP_REMOVED lines=18> */
.L_x_318:
[----:B------:R-:W-:Y:S05]  /*5ce0*/  BSYNC.RECONVERGENT B0 ;  /* 0x0000000000007941 */ /* 0x000fea0003800200 */
.L_x_317:
[----:B------:R-:W-:Y:S02]  /*5cf0*/  SHF.L.U32 R10, R10, 0x10, RZ ;  /* 0x000000100a0a7819 */ /* 0x000fe400000006ff */
[----:B------:R-:W-:Y:S01]  /*5d00*/  SHF.L.U32 R48, R48, 0x10, RZ ;  /* 0x0000001030307819 */ /* 0x000fe200000006ff */
[----:B------:R-:W-:Y:S06]  /*5d10*/  BRA.U !UP0, `(.L_x_319) ;  /* 0x0000000108487547 */ /* 0x000fec000b800000 */
[----:B------:R-:W-:Y:S01]  /*5d20*/  FFMA.FTZ R16, R40, R16, R41 ;  /* 0x0000001028107223 */ /* 0x000fe20000010029 */
[----:B------:R-:W-:-:S03]  /*5d30*/  FFMA.FTZ R9, R17, R9, R42 ;  /* 0x0000000911097223 */ /* 0x000fc6000001002a */
[----:B------:R-:W-:Y:S01]  /*5d40*/  FMUL.FTZ R4, R16, -1.4426950216293334961 ;  /* 0xbfb8aa3b10047820 */ /* 0x000fe20000410000 */
[----:B01----:R-:W-:-:S05]  /*5d50*/  FMUL.FTZ R6, R9, -1.4426950216293334961 ;  /* 0xbfb8aa3b09067820 */ /* 0x003fca0000410000 */
        /* <DEDUP_REMOVED lines=14> */
.L_x_319:
[----:B------:R-:W-:Y:S01]  /*5e40*/  BSSY.RECONVERGENT B0, `(.L_x_320) ;  /* 0x0000012000007945 */ /* 0x000fe20003800200 */
[----:B------:R-:W-:Y:S01]  /*5e50*/  FFMA.FTZ R10, R40, R10, -R15 ;  /* 0x0000000a280a7223 */ /* 0x000fe2000001080f */
[----:B------:R-:W-:Y:S02]  /*5e60*/  FFMA.FTZ R8, R17, R48, -R58 ;  /* 0x0000003011087223 */ /* 0x000fe4000001083a */
[----:B------:R-:W-:Y:S05]  /*5e70*/  @P5 BRA `(.L_x_321) ;  /* 0x0000000000385947 */ /* 0x000fea0003800000 */
[----:B------:R-:W2:Y:S01]  /*5e80*/  LDCU.64 UR4, c[0x0][0x3f8] ;  /* 0x00007f00ff0477ac */ /* 0x000ea20008000a00 */
[----:B------:R-:W-:Y:S01]  /*5e90*/  MOV R4, R64 ;  /* 0x0000004000047202 */ /* 0x000fe20000000f00 */
[----:B------:R-:W-:Y:S01]  /*5ea0*/  FMUL.FTZ R9, R10, R59 ;  /* 0x0000003b0a097220 */ /* 0x000fe20000410000 */
[----:B01----:R-:W-:Y:S01]  /*5eb0*/  MOV R5, R67 ;  /* 0x0000004300057202 */ /* 0x003fe20000000f00 */
        /* <DEDUP_REMOVED lines=10> */
.L_x_321:
[----:B------:R-:W-:Y:S05]  /*5f60*/  BSYNC.RECONVERGENT B0 ;  /* 0x0000000000007941 */ /* 0x000fea0003800200 */
.L_x_320:
[----:B------:R-:W-:Y:S02]  /*5f70*/  SHF.L.U32 R12, R12, 0x10, RZ ;  /* 0x000000100c0c7819 */ /* 0x000fe400000006ff */
[----:B------:R-:W-:Y:S01]  /*5f80*/  SHF.L.U32 R46, R46, 0x10, RZ ;  /* 0x000000102e2e7819 */ /* 0x000fe200000006ff */
[----:B------:R-:W-:Y:S06]  /*5f90*/  BRA.U !UP0, `(.L_x_322) ;  /* 0x0000000108487547 */ /* 0x000fec000b800000 */
[----:B------:R-:W-:Y:S01]  /*5fa0*/  FFMA.FTZ R22, R40, R22, R41 ;  /* 0x0000001628167223 */ /* 0x000fe20000010029 */
[----:B------:R-:W-:-:S03]  /*5fb0*/  FFMA.FTZ R24, R17, R24, R42 ;  /* 0x0000001811187223 */ /* 0x000fc6000001002a */
[----:B------:R-:W-:Y:S01]  /*5fc0*/  FMUL.FTZ R4, R22, -1.4426950216293334961 ;  /* 0xbfb8aa3b16047820 */ /* 0x000fe20000410000 */
[----:B012---:R-:W-:-:S05]  /*5fd0*/  FMUL.FTZ R6, R24, -1.4426950216293334961 ;  /* 0xbfb8aa3b18067820 */ /* 0x007fca0000410000 */
        /* <DEDUP_REMOVED lines=14> */
.L_x_322:
[----:B------:R-:W-:Y:S01]  /*60c0*/  BSSY.RECONVERGENT B0, `(.L_x_323) ;  /* 0x0000012000007945 */ /* 0x000fe20003800200 */
[----:B------:R-:W-:Y:S01]  /*60d0*/  FFMA.FTZ R12, R40, R12, -R25 ;  /* 0x0000000c280c7223 */ /* 0x000fe20000010819 */
[----:B------:R-:W-:Y:S02]  /*60e0*/  FFMA.FTZ R8, R17, R46, -R54 ;  /* 0x0000002e11087223 */ /* 0x000fe40000010836 */
[----:B------:R-:W-:Y:S05]  /*60f0*/  @P2 BRA `(.L_x_324) ;  /* 0x0000000000382947 */ /* 0x000fea0003800000 */
[----:B------:R-:W3:Y:S01]  /*6100*/  LDCU.64 UR4, c[0x0][0x3f8] ;  /* 0x00007f00ff0477ac */ /* 0x000ee20008000a00 */
[----:B------:R-:W-:Y:S01]  /*6110*/  MOV R4, R64 ;  /* 0x0000004000047202 */ /* 0x000fe20000000f00 */
[----:B------:R-:W-:Y:S01]  /*6120*/  FMUL.FTZ R9, R12, R59 ;  /* 0x0000003b0c097220 */ /* 0x000fe20000410000 */
[----:B012---:R-:W-:Y:S01]  /*6130*/  MOV R5, R67 ;  /* 0x0000004300057202 */ /* 0x007fe20000000f00 */
[----:B------:R-:W0:Y:S01]  /*6140*/  LDCU.64 UR10, c[0x0][0x380] ;  /* 0x00007000ff0a77ac */ /* 0x000e220008000a00 */
[----:B------:R-:W-:Y:S01]  /*6150*/  FMUL.FTZ R8, R8, R59 ;  /* 0x0000003b08087220 */ /* 0x000fe20000410000 */
[----:B---3--:R-:W-:Y:S02]  /*6160*/  IMAD R10, R23, UR4, RZ ;  /* 0x00000004170a7c24 */ /* 0x008fe4000f8e02ff */
[----:B------:R-:W-:-:S04]  /*6170*/  IMAD.WIDE.U32 R6, R11, UR4, R4 ;  /* 0x000000040b067c25 */ /* 0x000fc8000f8e0004 */
[----:B------:R-:W-:Y:S01]  /*6180*/  IMAD R11, R11, UR5, R10 ;  /* 0x000000050b0b7c24 */ /* 0x000fe2000f8e020a */
[----:B0-----:R-:W-:-:S04]  /*6190*/  LEA R4, P0, R6, UR10, 0x1 ;  /* 0x0000000a06047c11 */ /* 0x001fc8000f8008ff */
[----:B------:R-:W-:Y:S02]  /*61a0*/  IADD3 R11, PT, PT, R7, R11, RZ ;  /* 0x0000000b070b7210 */ /* 0x000fe40007ffe0ff */
[----:B------:R-:W-:Y:S02]  /*61b0*/  F2FP.BF16.F32.PACK_AB R7, R8, R9 ;  /* 0x000000090807723e */ /* 0x000fe400000010ff */
[----:B------:R-:W-:-:S05]  /*61c0*/  LEA.HI.X R5, R6, UR11, R11, 0x1, P0 ;  /* 0x0000000b06057c11 */ /* 0x000fca00080f0c0b */
[----:B------:R3:W-:Y:S02]  /*61d0*/  STG.E desc[UR6][R4.64], R7 ;  /* 0x0000000704007986 */ /* 0x0007e4000c101906 */
.L_x_324:
[----:B------:R-:W-:Y:S05]  /*61e0*/  BSYNC.RECONVERGENT B0 ;  /* 0x0000000000007941 */ /* 0x000fea0003800200 */
.L_x_323:
[----:B------:R-:W-:Y:S02]  /*61f0*/  SHF.L.U32 R14, R14, 0x10, RZ ;  /* 0x000000100e0e7819 */ /* 0x000fe400000006ff */
[----:B------:R-:W-:Y:S02]  /*6200*/  SHF.R.S32.HI R8, RZ, 0x1f, R3 ;  /* 0x0000001fff087819 */ /* 0x000fe40000011403 */
[----:B------:R-:W-:Y:S01]  /*6210*/  SHF.L.U32 R44, R44, 0x10, RZ ;  /* 0x000000102c2c7819 */ /* 0x000fe200000006ff */
[----:B------:R-:W-:Y:S06]  /*6220*/  BRA.U !UP0, `(.L_x_325) ;  /* 0x0000000108487547 */ /* 0x000fec000b800000 */
[----:B------:R-:W-:Y:S01]  /*6230*/  FFMA.FTZ R26, R40, R26, R41 ;  /* 0x0000001a281a7223 */ /* 0x000fe20000010029 */
[----:B------:R-:W-:-:S03]  /*6240*/  FFMA.FTZ R32, R17, R32, R42 ;  /* 0x0000002011207223 */ /* 0x000fc6000001002a */
[----:B---3--:R-:W-:Y:S01]  /*6250*/  FMUL.FTZ R4, R26, -1.4426950216293334961 ;  /* 0xbfb8aa3b1a047820 */ /* 0x008fe20000410000 */
        /* <DEDUP_REMOVED lines=15> */
.L_x_325:
[----:B------:R-:W-:Y:S01]  /*6350*/  ISETP.GE.AND.EX P1, PT, R8, UR9, PT, P1 ;  /* 0x0000000908007c0c */ /* 0x000fe2000bf26310 */
[----:B------:R-:W-:Y:S01]  /*6360*/  FFMA.FTZ R14, R40, R14, -R27 ;  /* 0x0000000e280e7223 */ /* 0x000fe2000001081b */
[----:B------:R-:W-:Y:S01]  /*6370*/  FFMA.FTZ R20, R17, R44, -R20 ;  /* 0x0000002c11147223 */ /* 0x000fe20000010814 */
[----:B------:R-:W-:Y:S02]  /*6380*/  BSSY.RECONVERGENT B0, `(.L_x_326) ;  /* 0x000000f000007945 */ /* 0x000fe40003800200 */
[-C--:B------:R-:W-:Y:S01]  /*6390*/  FMUL.FTZ R14, R14, R59.reuse ;  /* 0x0000003b0e0e7220 */ /* 0x080fe20000410000 */
[----:B------:R-:W-:-:S07]  /*63a0*/  FMUL.FTZ R59, R20, R59 ;  /* 0x0000003b143b7220 */ /* 0x000fce0000410000 */
[----:B------:R-:W-:Y:S05]  /*63b0*/  @P1 BRA `(.L_x_327) ;  /* 0x00000000002c1947 */ /* 0x000fea0003800000 */
[----:B------:R-:W4:Y:S01]  /*63c0*/  LDCU.64 UR4, c[0x0][0x3f8] ;  /* 0x00007f00ff0477ac */ /* 0x000f220008000a00 */
[----:B------:R-:W-:Y:S01]  /*63d0*/  MOV R65, R67 ;  /* 0x0000004300417202 */ /* 0x000fe20000000f00 */
[----:B------:R-:W3:Y:S01]  /*63e0*/  LDCU.64 UR8, c[0x0][0x380] ;  /* 0x00007000ff0877ac */ /* 0x000ee20008000a00 */
[----:B----4-:R-:W-:Y:S02]  /*63f0*/  IMAD R8, R8, UR4, RZ ;  /* 0x0000000408087c24 */ /* 0x010fe4000f8e02ff */
[----:B------:R-:W-:-:S04]  /*6400*/  IMAD.WIDE.U32 R64, R3, UR4, R64 ;  /* 0x0000000403407c25 */ /* 0x000fc8000f8e0040 */
[----:B------:R-:W-:Y:S01]  /*6410*/  IMAD R3, R3, UR5, R8 ;  /* 0x0000000503037c24 */ /* 0x000fe2000f8e0208 */
[----:B---3--:R-:W-:-:S04]  /*6420*/  LEA R4, P0, R64, UR8, 0x1 ;  /* 0x0000000840047c11 */ /* 0x008fc8000f8008ff */
[----:B------:R-:W-:-:S04]  /*6430*/  IADD3 R3, PT, PT, R65, R3, RZ ;  /* 0x0000000341037210 */ /* 0x000fc80007ffe0ff */
[----:B012---:R-:W-:Y:S02]  /*6440*/  LEA.HI.X R5, R64, UR9, R3, 0x1, P0 ;  /* 0x0000000940057c11 */ /* 0x007fe400080f0c03 */
[----:B------:R-:W-:-:S05]  /*6450*/  F2FP.BF16.F32.PACK_AB R3, R59, R14 ;  /* 0x0000000e3b03723e */ /* 0x000fca00000010ff */
[----:B------:R4:W-:Y:S02]  /*6460*/  STG.E desc[UR6][R4.64], R3 ;  /* 0x0000000304007986 */ /* 0x0009e4000c101906 */
.L_x_327:
[----:B------:R-:W-:Y:S05]  /*6470*/  BSYNC.RECONVERGENT B0 ;  /* 0x0000000000007941 */ /* 0x000fea0003800200 */
.L_x_326:
[----:B------:R-:W5:Y:S01]  /*6480*/  LDCU UR4, c[0x0][0x410] ;  /* 0x00008200ff0477ac */ /* 0x000f620008000800 */
[----:B------:R-:W-:Y:S02]  /*6490*/  IADD3 R39, PT, PT, R28, R39, RZ ;  /* 0x000000271c277210 */ /* 0x000fe40007ffe0ff */
[----:B------:R-:W-:Y:S01]  /*64a0*/  IADD3 R36, PT, PT, R36, 0x1, RZ ;  /* 0x0000000124247810 */ /* 0x000fe20007ffe0ff */
[----:B------:R-:W5:Y:S02]  /*64b0*/  LDCU UR5, c[0x0][0x3e0] ;  /* 0x00007c00ff0577ac */ /* 0x000f640008000800 */
[----:B-----5:R-:W-:-:S06]  /*64c0*/  UIMAD UR4, UR4, UR5, URZ ;  /* 0x00000005040472a4 */ /* 0x020fcc000f8e02ff */
[----:B------:R-:W-:-:S13]  /*64d0*/  ISETP.GE.AND P0, PT, R39, UR4, PT ;  /* 0x0000000427007c0c */ /* 0x000fda000bf06270 */
[----:B------:R-:W-:Y:S05]  /*64e0*/  @!P0 BRA `(.L_x_328) ;  /* 0xffffff9c001c8947 */ /* 0x000fea000383ffff */
.L_x_285:
[----:B------:R-:W5:Y:S01]  /*64f0*/  S2R R9, SR_TID.X ;  /* 0x0000000000097919 */ /* 0x000f620000002100 */
[----:B---34-:R-:W3:Y:S01]  /*6500*/  LDC R4, c[0x0][0x370] ;  /* 0x0000dc00ff047b82 */ /* 0x018ee20000000800 */
[----:B------:R-:W-:Y:S07]  /*6510*/  BSSY.RECONVERGENT B0, `(.L_x_329) ;  /* 0x000000e000007945 */ /* 0x000fee0003800200 */
[----:B012---:R-:W0:Y:S08]  /*6520*/  LDC R7, c[0x0][0x374] ;  /* 0x0000dd00ff077b82 */ /* 0x007e300000000800 */
[----:B------:R-:W1:Y:S01]  /*6530*/  LDC.64 R2, c[0x0][0x3c8] ;  /* 0x0000f200ff027b82 */ /* 0x000e620000000a00 */
[----:B---3--:R-:W-:-:S02]  /*6540*/  ISETP.NE.AND P0, PT, R4, 0x1, PT ;  /* 0x000000010400780c */ /* 0x008fc40003f05270 */
[----:B-----5:R-:W-:Y:S02]  /*6550*/  ISETP.NE.AND P1, PT, R9, RZ, PT ;  /* 0x000000ff0900720c */ /* 0x020fe40003f25270 */
[----:B0-----:R-:W-:-:S04]  /*6560*/  SHF.L.U32 R0, R7, 0x1, RZ ;  /* 0x0000000107007819 */ /* 0x001fc800000006ff */
[----:B------:R-:W-:-:S05]  /*6570*/  SEL R5, R0, RZ, P0 ;  /* 0x000000ff00057207 */ /* 0x000fca0000000000 */
[----:B-1----:R-:W-:Y:S02]  /*6580*/  IMAD.WIDE.U32 R2, R5, 0x4, R2 ;  /* 0x0000000405027825 */ /* 0x002fe400078e0002 */
[----:B------:R-:W-:Y:S05]  /*6590*/  @P1 BRA `(.L_x_330) ;  /* 0x0000000000141947 */ /* 0x000fea0003800000 */
[----:B------:R-:W-:Y:S01]  /*65a0*/  HFMA2 R5, -RZ, RZ, 0, 5.9604644775390625e-08 ;  /* 0x00000001ff057431 */ /* 0x000fe200000001ff */
[----:B------:R-:W-:Y:S06]  /*65b0*/  MEMBAR.ALL.GPU ;  /* 0x0000000000007992 */ /* 0x000fec000000a000 */
[----:B------:R-:W-:-:S00]  /*65c0*/  ERRBAR ;  /* 0x00000000000079ab */ /* 0x000fc00000000000 */
[----:B------:R-:W-:Y:S06]  /*65d0*/  CGAERRBAR ;  /* 0x00000000000075ab */ /* 0x000fec0000000000 */
[----:B------:R0:W-:Y:S02]  /*65e0*/  REDG.E.ADD.S32.STRONG.GPU desc[UR6][R2.64], R5 ;  /* 0x000000050200798e */ /* 0x0001e4000c12e306 */
.L_x_330:
[----:B------:R-:W-:Y:S05]  /*65f0*/  BSYNC.RECONVERGENT B0 ;  /* 0x0000000000007941 */ /* 0x000fea0003800200 */
.L_x_329:
        /* <DEDUP_REMOVED lines=11> */
.L_x_332:
[----:B------:R-:W2:Y:S04]  /*66b0*/  LDG.E.STRONG.GPU R5, desc[UR6][R2.64] ;  /* 0x0000000602057981 */ /* 0x000ea8000c1ef900 */
[----:B--2---:R-:W-:Y:S01]  /*66c0*/  CCTL.IVALL ;  /* 0x00000000ff00798f */ /* 0x004fe20002000000 */
[----:B------:R-:W-:Y:S05]  /*66d0*/  YIELD ;  /* 0x0000000000007946 */ /* 0x000fea0003800000 */
[----:B------:R-:W-:-:S13]  /*66e0*/  ISETP.NE.AND P0, PT, R5, R0, PT ;  /* 0x000000000500720c */ /* 0x000fda0003f05270 */
[----:B------:R-:W-:Y:S05]  /*66f0*/  @P0 BRA `(.L_x_332) ;  /* 0xfffffffc00ec0947 */ /* 0x000fea000383ffff */
.L_x_331:
        /* <DEDUP_REMOVED lines=59> */
[----:B------:R-:W-:Y:S01]  /*6ab0*/  SHF.L.U32 R31, R11, 0x2, RZ ;  /* 0x000000020b1f7819 */ /* 0x000fe200000006ff */
[----:B------:R-:W-:Y:S01]  /*6ac0*/  UMOV UR4, URZ ;  /* 0x000000ff00047c82 */ /* 0x000fe20008000000 */
[----:B------:R-:W-:-:S02]  /*6ad0*/  SHF.L.U64.HI R33, R0, 0x2, R3 ;  /* 0x0000000200217819 */ /* 0x000fc40000010203 */
[----:B------:R-:W-:Y:S02]  /*6ae0*/  IADD3 R5, PT, PT, R7, UR4, RZ ;  /* 0x0000000407057c10 */ /* 0x000fe4000fffe0ff */
[----:B------:R-:W-:Y:S01]  /*6af0*/  MOV R2, R6 ;  /* 0x0000000600027202 */ /* 0x000fe20000000f00 */
[----:B------:R-:W-:Y:S01]  /*6b00*/  IMAD.WIDE.U32 R6, R10, 0x4, RZ ;  /* 0x000000040a067825 */ /* 0x000fe200078e00ff */
[----:B0-----:R-:W-:Y:S02]  /*6b10*/  IADD3 R27, P1, PT, R22, UR8, RZ ;  /* 0x00000008161b7c10 */ /* 0x001fe4000ff3e0ff */
[----:B------:R-:W-:Y:S02]  /*6b20*/  SHF.L.U64.HI R29, R28, 0x2, R35 ;  /* 0x000000021c1d7819 */ /* 0x000fe40000010223 */
[----:B-1----:R-:W-:Y:S02]  /*6b30*/  IADD3 R24, P2, PT, R22, UR10, RZ ;  /* 0x0000000a16187c10 */ /* 0x002fe4000ff5e0ff */
[----:B------:R-:W-:-:S02]  /*6b40*/  IADD3.X R26, PT, PT, R23, UR9, RZ, P1, !PT ;  /* 0x00000009171a7c10 */ /* 0x000fc40008ffe4ff */
[C---:B------:R-:W-:Y:S02]  /*6b50*/  IADD3.X R25, PT, PT, R23.reuse, UR11, RZ, P2, !PT ;  /* 0x0000000b17197c10 */ /* 0x040fe400097fe4ff */
[----:B--2---:R-:W-:Y:S02]  /*6b60*/  IADD3 R22, P1, PT, R22, UR12, RZ ;  /* 0x0000000c16167c10 */ /* 0x004fe4000ff3e0ff */
[----:B------:R-:W-:Y:S02]  /*6b70*/  IADD3 R18, P2, PT, RZ, -R9, RZ ;  /* 0x80000009ff127210 */ /* 0x000fe40007f5e0ff */
[----:B------:R-:W-:Y:S02]  /*6b80*/  IADD3.X R23, PT, PT, R23, UR13, RZ, P1, !PT ;  /* 0x0000000d17177c10 */ /* 0x000fe40008ffe4ff */
[----:B------:R-:W-:Y:S02]  /*6b90*/  IADD3 R31, PT, PT, R7, R31, RZ ;  /* 0x0000001f071f7210 */ /* 0x000fe40007ffe0ff */
[----:B------:R-:W-:-:S07]  /*6ba0*/  IADD3.X R20, PT, PT, RZ, -0x1, RZ, P2, !PT ;  /* 0xffffffffff147810 */ /* 0x000fce00017fe4ff */
.L_x_335:
        /* <DEDUP_REMOVED lines=31> */
.L_x_334:
[----:B------:R-:W-:Y:S05]  /*6da0*/  BSYNC.RECONVERGENT B0 ;  /* 0x0000000000007941 */ /* 0x000fea0003800200 */
.L_x_333:
        /* <DEDUP_REMOVED lines=10> */
.L_x_336:
        /* <DEDUP_REMOVED lines=87> */
.L_x_337:
        /* <DEDUP_REMOVED lines=12> */
.L_x_3416:


//--------------------- .text._Z35group_norm_nhwc_bwd_one_pass_kernelI11Bf16IOBf16WLi512ELi42ELi672EEv26Group_norm_nhwc_bwd_params --------------------------
	.section	.text._Z35group_norm_nhwc_bwd_one_pass_kernelI11Bf16IOBf16WLi512ELi42ELi672EEv26Group_norm_nhwc_bwd_params,"ax",@progbits
	.align	128
        .global         _Z35group_norm_nhwc_bwd_one_pass_kernelI11Bf16IOBf16WLi512ELi42ELi672EEv26Group_norm_nhwc_bwd_params
        .type           _Z35group_norm_nhwc_bwd_one_pass_kernelI11Bf16IOBf16WLi512ELi42ELi672EEv26Group_norm_nhwc_bwd_params,@function
        .size           _Z35group_norm_nhwc_bwd_one_pass_kernelI11Bf16IOBf16WLi512ELi42ELi672EEv26Group_norm_nhwc_bwd_params,(.L_x_3417 - _Z35group_norm_nhwc_bwd_one_pass_kernelI11Bf16IOBf16WLi512ELi42ELi672EEv26Group_norm_nhwc_bwd_params)
        .other          _Z35group_norm_nhwc_bwd_one_pass_kernelI11Bf16IOBf16WLi512ELi42ELi672EEv26Group_norm_nhwc_bwd_params,@"STO_CUDA_ENTRY STV_DEFAULT"
_Z35group_norm_nhwc_bwd_one_pass_kernelI11Bf16IOBf16WLi512ELi42ELi672EEv26Group_norm_nhwc_bwd_params:
.text._Z35group_norm_nhwc_bwd_one_pass_kernelI11Bf16IOBf16WLi512ELi42ELi672EEv26Group_norm_nhwc_bwd_params:
        /* <DEDUP_REMOVED lines=21> */
.L_x_405:
[----:B------:R-:W1:Y:S01]  /*0150*/  LDCU UR15, c[0x0][0x410] ;  /* 0x00008200ff0f77ac */ /* 0x000e620008000800 */
[----:B0-----:R-:W-:Y:S01]  /*0160*/  IABS R5, UR5 ;  /* 0x0000000500057c13 */ /* 0x001fe20008000000 */
[----:B------:R-:W2:Y:S01]  /*0170*/  S2UR UR10, SR_CTAID.X ;  /* 0x00000000000a79c3 */ /* 0x000ea20000002500 */
[----:B------:R-:W-:Y:S01]  /*0180*/  HFMA2 R68, -RZ, RZ, 0, 0 ;  /* 0x00000000ff447431 */ /* 0x000fe200000001ff */
[----:B------:R-:W-:Y:S01]  /*0190*/  UMOV UR6, URZ ;  /* 0x000000ff00067c82 */ /* 0x000fe20008000000 */
[----:B------:R-:W-:Y:S01]  /*01a0*/  R2UR UR9, R5 ;  /* 0x00000000050972ca */ /* 0x000fe200000e0000 */
[----:B------:R-:W3:Y:S04]  /*01b0*/  LDCU.128 UR16, c[0x0][0x400] ;  /* 0x00008000ff1077ac */ /* 0x000ee80008000c00 */
[----:B------:R-:W2:Y:S01]  /*01c0*/  LDC R31, c[0x0][0x41c] ;  /* 0x00010700ff1f7b82 */ /* 0x000ea20000000800 */
[----:B------:R-:W-:Y:S01]  /*01d0*/  UISETP.GE.AND UP1, UPT, UR5, URZ, UPT ;  /* 0x000000ff0500728c */ /* 0x000fe2000bf26270 */
[----:B-1----:R-:W-:Y:S01]  /*01e0*/  MOV R0, UR15 ;  /* 0x0000000f00007c02 */ /* 0x002fe20008000f00 */
[----:B------:R-:W-:-:S02]  /*01f0*/  ULOP3.LUT UR11, UR5, UR15, URZ, 0x3c, !UPT ;  /* 0x0000000f050b7292 */ /* 0x000fc4000f8e3cff */
[----:B------:R-:W-:Y:S01]  /*0200*/  UISETP.NE.AND UP0, UPT, UR15, URZ, UPT ;  /* 0x000000ff0f00728c */ /* 0x000fe2000bf05270 */
[----:B------:R-:W-:Y:S02]  /*0210*/  IABS R0, R0 ;  /* 0x0000000000007213 */ /* 0x000fe40000000000 */
[----:B---3--:R-:W-:Y:S02]  /*0220*/  MOV R9, UR18 ;  /* 0x0000001200097c02 */ /* 0x008fe40008000f00 */
[----:B------:R-:W-:Y:S01]  /*0230*/  R2UR UR14, R0 ;  /* 0x00000000000e72ca */ /* 0x000fe200000e0000 */
[----:B--2---:R-:W-:-:S12]  /*0240*/  IMAD R31, R31, UR10, R70 ;  /* 0x0000000a1f1f7c24 */ /* 0x004fd8000f8e0246 */
[----:B------:R-:W1:Y:S01]  /*0250*/  I2F.RP R0, UR14 ;  /* 0x0000000e00007d06 */ /* 0x000e620008209400 */
[C---:B------:R-:W-:Y:S02]  /*0260*/  ISETP.GE.U32.AND P1, PT, R31.reuse, UR16, PT ;  /* 0x000000101f007c0c */ /* 0x040fe4000bf26070 */
[----:B------:R-:W-:Y:S02]  /*0270*/  SHF.R.S32.HI R5, RZ, 0x1f, R31 ;  /* 0x0000001fff057819 */ /* 0x000fe4000001141f */
[----:B------:R-:W-:Y:S02]  /*0280*/  IADD3 R11, PT, PT, R31, 0x20, RZ ;  /* 0x000000201f0b7810 */ /* 0x000fe40007ffe0ff */
[----:B------:R-:W-:Y:S02]  /*0290*/  ISETP.GE.AND.EX P1, PT, R5, UR17, PT, P1 ;  /* 0x0000001105007c0c */ /* 0x000fe4000bf26310 */
[----:B------:R-:W-:Y:S02]  /*02a0*/  ISETP.GE.U32.AND P0, PT, R11, UR16, PT ;  /* 0x000000100b007c0c */ /* 0x000fe4000bf06070 */
[----:B------:R-:W-:Y:S01]  /*02b0*/  SHF.R.S32.HI R13, RZ, 0x1f, R11 ;  /* 0x0000001fff0d7819 */ /* 0x000fe2000001140b */
[----:B-1----:R-:W1:Y:S03]  /*02c0*/  MUFU.RCP R0, R0 ;  /* 0x0000000000007308 */ /* 0x002e660000001000 */
[----:B------:R-:W-:-:S05]  /*02d0*/  ISETP.GE.AND.EX P0, PT, R13, UR17, PT, P0 ;  /* 0x000000110d007c0c */ /* 0x000fca000bf06300 */
[----:B------:R-:W2:Y:S08]  /*02e0*/  @!P1 LDC.64 R6, c[0x0][0x3f8] ;  /* 0x0000fe00ff069b82 */ /* 0x000eb00000000a00 */
[----:B------:R-:W3:Y:S01]  /*02f0*/  @!P1 LDC.64 R20, c[0x0][0x398] ;  /* 0x0000e600ff149b82 */ /* 0x000ee20000000a00 */
[----:B-1----:R-:W-:-:S07]  /*0300*/  IADD3 R4, PT, PT, R0, 0xffffffe, RZ ;  /* 0x0ffffffe00047810 */ /* 0x002fce0007ffe0ff */
[----:B------:R-:W1:Y:S01]  /*0310*/  @!P0 LDC.64 R18, c[0x0][0x3f8] ;  /* 0x0000fe00ff128b82 */ /* 0x000e620000000a00 */
[----:B------:R-:W4:Y:S07]  /*0320*/  F2I.FTZ.U32.TRUNC.NTZ R4, R4 ;  /* 0x0000000400047305 */ /* 0x000f2e000021f000 */
[----:B------:R-:W0:Y:S01]  /*0330*/  @!P0 LDC.64 R22, c[0x0][0x3a0] ;  /* 0x0000e800ff168b82 */ /* 0x000e220000000a00 */
[----:B----4-:R-:W-:Y:S01]  /*0340*/  R2UR UR7, R4 ;  /* 0x00000000040772ca */ /* 0x010fe200000e0000 */
[----:B-1----:R-:W-:-:S12]  /*0350*/  @!P0 IMAD R12, R13, R18, RZ ;  /* 0x000000120d0c8224 */ /* 0x002fd800078e02ff */
[----:B------:R-:W-:-:S04]  /*0360*/  UIADD3 UR8, UPT, UPT, URZ, -UR7, URZ ;  /* 0x80000007ff087290 */ /* 0x000fc8000fffe0ff */
[----:B------:R-:W-:-:S04]  /*0370*/  UIMAD UR8, UR8, UR14, URZ ;  /* 0x0000000e080872a4 */ /* 0x000fc8000f8e02ff */
[----:B------:R-:W-:-:S04]  /*0380*/  UIMAD.WIDE.U32 UR6, UR7, UR8, UR6 ;  /* 0x00000008070672a5 */ /* 0x000fc8000f8e0006 */
[----:B------:R-:W-:-:S04]  /*0390*/  UIMAD.WIDE.U32 UR6, UR7, UR9, URZ ;  /* 0x00000009070672a5 */ /* 0x000fc8000f8e00ff */
        /* <DEDUP_REMOVED lines=9> */
[----:B------:R-:W-:-:S02]  /*0430*/  USEL UR6, UR8, UR6, !UP4 ;  /* 0x0000000608067287 */ /* 0x000fc4000e000000 */
[----:B------:R-:W-:Y:S02]  /*0440*/  UISETP.GE.AND UP3, UPT, UR11, URZ, UPT ;  /* 0x000000ff0b00728c */ /* 0x000fe4000bf66270 */
[----:B------:R-:W-:-:S04]  /*0450*/  @!UP1 UIADD3 UR6, UPT, UPT, -UR6, URZ, URZ ;  /* 0x000000ff06069290 */ /* 0x000fc8000fffe1ff */
[----:B------:R-:W-:Y:S02]  /*0460*/  USEL UR8, UR9, UR6, !UP0 ;  /* 0x0000000609087287 */ /* 0x000fe4000c000000 */
[----:B------:R-:W-:Y:S02]  /*0470*/  @UP2 UIADD3 UR7, UPT, UPT, UR7, 0x1, URZ ;  /* 0x0000000107072890 */ /* 0x000fe4000fffe0ff */
[----:B------:R-:W-:Y:S02]  /*0480*/  UIMAD UR6, UR8, 0x2a, URZ ;  /* 0x0000002a080678a4 */ /* 0x000fe4000f8e02ff */
[----:B------:R-:W-:-:S04]  /*0490*/  @!UP3 UIADD3 UR7, UPT, UPT, -UR7, URZ, URZ ;  /* 0x000000ff0707b290 */ /* 0x000fc8000fffe1ff */
[----:B------:R-:W-:Y:S01]  /*04a0*/  IADD3 R72, P2, PT, R3, UR6, RZ ;  /* 0x0000000603487c10 */ /* 0x000fe2000ff5e0ff */
[----:B------:R-:W-:Y:S01]  /*04b0*/  USEL UR7, UR9, UR7, !UP0 ;  /* 0x0000000709077287 */ /* 0x000fe2000c000000 */
[----:B------:R-:W-:Y:S01]  /*04c0*/  MOV R0, UR6 ;  /* 0x0000000600007c02 */ /* 0x000fe20008000f00 */
[----:B------:R-:W-:Y:S01]  /*04d0*/  @!P0 IMAD R19, R11, R19, R12 ;  /* 0x000000130b138224 */ /* 0x000fe200078e020c */
[----:B------:R-:W-:Y:S01]  /*04e0*/  IADD3 R3, PT, PT, R31, 0x40, RZ ;  /* 0x000000401f037810 */ /* 0x000fe20007ffe0ff */
[----:B------:R-:W-:Y:S01]  /*04f0*/  USHF.R.S32.HI UR6, URZ, 0x1f, UR7 ;  /* 0x0000001fff067899 */ /* 0x000fe20008011407 */
[----:B------:R-:W-:Y:S01]  /*0500*/  LEA.HI.X.SX32 R73, R0, RZ, 0x1, P2 ;  /* 0x000000ff00497211 */ /* 0x000fe200010f0eff */
[----:B--2---:R-:W-:Y:S01]  /*0510*/  @!P1 IMAD R0, R5, R6, RZ ;  /* 0x0000000605009224 */ /* 0x004fe200078e02ff */
[----:B------:R-:W-:Y:S01]  /*0520*/  ISETP.GE.U32.AND P2, PT, R3, UR16, PT ;  /* 0x0000001003007c0c */ /* 0x000fe2000bf46070 */
[----:B------:R-:W-:Y:S01]  /*0530*/  UIMAD UR6, UR6, UR18, URZ ;  /* 0x00000012060672a4 */ /* 0x000fe2000f8e02ff */
[----:B------:R-:W-:Y:S01]  /*0540*/  SHF.R.S32.HI R15, RZ, 0x1f, R3 ;  /* 0x0000001fff0f7819 */ /* 0x000fe20000011403 */
[----:B------:R-:W-:-:S04]  /*0550*/  IMAD.WIDE.U32 R72, R9, UR7, R72 ;  /* 0x0000000709487c25 */ /* 0x000fc8000f8e0048 */
[----:B------:R-:W-:Y:S01]  /*0560*/  HFMA2 R67, -RZ, RZ, 0, 0 ;  /* 0x00000000ff437431 */ /* 0x000fe200000001ff */
[----:B------:R-:W1:Y:S01]  /*0570*/  @!P1 LDC.64 R8, c[0x0][0x3a0] ;  /* 0x0000e800ff089b82 */ /* 0x000e620000000a00 */
[----:B------:R-:W-:Y:S01]  /*0580*/  ISETP.GE.AND.EX P2, PT, R15, UR17, PT, P2 ;  /* 0x000000110f007c0c */ /* 0x000fe2000bf46320 */
[----:B------:R-:W-:Y:S01]  /*0590*/  UIMAD UR6, UR7, UR19, UR6 ;  /* 0x00000013070672a4 */ /* 0x000fe2000f8e0206 */
[----:B------:R-:W-:Y:S01]  /*05a0*/  @!P1 MOV R74, R72 ;  /* 0x00000048004a9202 */ /* 0x000fe20000000f00 */
[C---:B------:R-:W-:Y:S01]  /*05b0*/  @!P1 IMAD R7, R31.reuse, R7, R0 ;  /* 0x000000071f079224 */ /* 0x040fe200078e0200 */
[----:B------:R-:W-:Y:S01]  /*05c0*/  IADD3 R0, PT, PT, R31, 0x60, RZ ;  /* 0x000000601f007810 */ /* 0x000fe20007ffe0ff */
[----:B------:R-:W-:Y:S01]  /*05d0*/  HFMA2 R64, -RZ, RZ, 0, 0 ;  /* 0x00000000ff407431 */ /* 0x000fe200000001ff */
[----:B------:R-:W-:Y:S01]  /*05e0*/  MOV R63, RZ ;  /* 0x000000ff003f7202 */ /* 0x000fe20000000f00 */
[----:B------:R-:W-:Y:S01]  /*05f0*/  HFMA2 R60, -RZ, RZ, 0, 0 ;  /* 0x00000000ff3c7431 */ /* 0x000fe200000001ff */
[----:B------:R-:W-:-:S02]  /*0600*/  IADD3 R75, PT, PT, R73, UR6, RZ ;  /* 0x00000006494b7c10 */ /* 0x000fc4000fffe0ff */
[----:B------:R-:W-:Y:S02]  /*0610*/  CS2R R58, SRZ ;  /* 0x00000000003a7805 */ /* 0x000fe4000001ff00 */
[----:B------:R-:W-:Y:S02]  /*0620*/  ISETP.GE.U32.AND P4, PT, R0, UR16, PT ;  /* 0x0000001000007c0c */ /* 0x000fe4000bf86070 */
[----:B------:R-:W-:Y:S02]  /*0630*/  CS2R R56, SRZ ;  /* 0x0000000000387805 */ /* 0x000fe4000001ff00 */
[----:B------:R-:W-:Y:S01]  /*0640*/  SHF.R.S32.HI R17, RZ, 0x1f, R0 ;  /* 0x0000001fff117819 */ /* 0x000fe20000011400 */
[----:B------:R-:W-:Y:S01]  /*0650*/  @!P1 IMAD.WIDE.U32 R4, R31, R6, R74 ;  /* 0x000000061f049225 */ /* 0x000fe200078e004a */
[----:B------:R-:W2:Y:S01]  /*0660*/  @!P2 LDC.64 R24, c[0x0][0x3f8] ;  /* 0x0000fe00ff18ab82 */ /* 0x000ea20000000a00 */
[----:B------:R-:W-:Y:S02]  /*0670*/  @!P0 MOV R12, R72 ;  /* 0x00000048000c8202 */ /* 0x000fe40000000f00 */
[----:B------:R-:W-:-:S02]  /*0680*/  CS2R R54, SRZ ;  /* 0x0000000000367805 */ /* 0x000fc4000001ff00 */
[----:B------:R-:W-:Y:S02]  /*0690*/  ISETP.GE.AND.EX P4, PT, R17, UR17, PT, P4 ;  /* 0x0000001111007c0c */ /* 0x000fe4000bf86340 */
[----:B------:R-:W-:Y:S02]  /*06a0*/  CS2R R52, SRZ ;  /* 0x0000000000347805 */ /* 0x000fe4000001ff00 */
[----:B------:R-:W-:Y:S02]  /*06b0*/  @!P1 IADD3 R7, PT, PT, R5, R7, RZ ;  /* 0x0000000705079210 */ /* 0x000fe40007ffe0ff */
[----:B------:R-:W-:Y:S02]  /*06c0*/  CS2R R50, SRZ ;  /* 0x0000000000327805 */ /* 0x000fe4000001ff00 */
[C---:B------:R-:W-:Y:S01]  /*06d0*/  @!P1 SHF.L.U32 R5, R4.reuse, 0x1, RZ ;  /* 0x0000000104059819 */ /* 0x040fe200000006ff */
[----:B------:R-:W4:Y:S01]  /*06e0*/  @!P2 LDC.64 R28, c[0x0][0x3a0] ;  /* 0x0000e800ff1cab82 */ /* 0x000f220000000a00 */
[----:B------:R-:W-:-:S02]  /*06f0*/  @!P1 SHF.L.U64.HI R4, R4, 0x1, R7 ;  /* 0x0000000104049819 */ /* 0x000fc40000010207 */
[----:B------:R-:W-:Y:S02]  /*0700*/  CS2R R48, SRZ ;  /* 0x0000000000307805 */ /* 0x000fe4000001ff00 */
[C---:B-1----:R-:W-:Y:S02]  /*0710*/  @!P1 IADD3 R8, P3, PT, R5.reuse, R8, RZ ;  /* 0x0000000805089210 */ /* 0x042fe40007f7e0ff */
[----:B------:R-:W-:Y:S02]  /*0720*/  CS2R R46, SRZ ;  /* 0x00000000002e7805 */ /* 0x000fe4000001ff00 */
[----:B------:R-:W-:Y:S01]  /*0730*/  @!P0 MOV R13, R75 ;  /* 0x0000004b000d8202 */ /* 0x000fe20000000f00 */
[----:B------:R-:W1:Y:S01]  /*0740*/  LDCU.64 UR6, c[0x0][0x3b8] ;  /* 0x00007700ff0677ac */ /* 0x000e620008000a00 */
[C---:B------:R-:W-:Y:S01]  /*0750*/  @!P1 IADD3.X R9, PT, PT, R4.reuse, R9, RZ, P3, !PT ;  /* 0x0000000904099210 */ /* 0x040fe20001ffe4ff */
[----:B------:R-:W1:Y:S01]  /*0760*/  @!P0 LDC.64 R6, c[0x0][0x398] ;  /* 0x0000e600ff068b82 */ /* 0x000e620000000a00 */
[----:B---3--:R-:W-:Y:S01]  /*0770*/  @!P1 IADD3 R10, P3, PT, R5, R20, RZ ;  /* 0x00000014050a9210 */ /* 0x008fe20007f7e0ff */
[----:B------:R-:W-:Y:S01]  /*0780*/  @!P0 IMAD.WIDE.U32 R12, R11, R18, R12 ;  /* 0x000000120b0c8225 */ /* 0x000fe200078e000c */
[----:B------:R-:W3:Y:S01]  /*0790*/  LDCU.U8 UR9, c[0x0][0x414] ;  /* 0x00008280ff0977ac */ /* 0x000ee20008000000 */
[----:B------:R0:W3:Y:S01]  /*07a0*/  @!P1 LDG.E R68, desc[UR12][R8.64] ;  /* 0x0000000c08449981 */ /* 0x0000e2000c1e1900 */
[----:B------:R-:W-:-:S03]  /*07b0*/  @!P1 IADD3.X R11, PT, PT, R4, R21, RZ, P3, !PT ;  /* 0x00000015040b9210 */ /* 0x000fc60001ffe4ff */
[----:B------:R-:W4:Y:S01]  /*07c0*/  @!P4 LDC.64 R4, c[0x0][0x3f8] ;  /* 0x0000fe00ff04cb82 */ /* 0x000f220000000a00 */
[----:B--2---:R-:W-:Y:S01]  /*07d0*/  @!P2 IMAD R14, R15, R24, RZ ;  /* 0x000000180f0ea224 */ /* 0x004fe200078e02ff */
[----:B------:R-:W-:Y:S01]  /*07e0*/  @!P0 IADD3 R15, PT, PT, R13, R19, RZ ;  /* 0x000000130d0f8210 */ /* 0x000fe20007ffe0ff */
[----:B------:R2:W3:Y:S01]  /*07f0*/  @!P1 LDG.E R67, desc[UR12][R10.64] ;  /* 0x0000000c0a439981 */ /* 0x0004e2000c1e1900 */
[C---:B------:R-:W-:Y:S01]  /*0800*/  @!P0 SHF.L.U32 R13, R12.reuse, 0x1, RZ ;  /* 0x000000010c0d8819 */ /* 0x040fe200000006ff */
[----:B------:R-:W-:Y:S01]  /*0810*/  @!P2 IMAD R19, R3, R25, R14 ;  /* 0x000000190313a224 */ /* 0x000fe200078e020e */
[----:B------:R-:W-:Y:S02]  /*0820*/  @!P0 SHF.L.U64.HI R16, R12, 0x1, R15 ;  /* 0x000000010c108819 */ /* 0x000fe4000001020f */
[----:B0-----:R-:W-:Y:S01]  /*0830*/  @!P0 IADD3 R8, P1, PT, R13, R22, RZ ;  /* 0x000000160d088210 */ /* 0x001fe20007f3e0ff */
[----:B------:R-:W0:Y:S01]  /*0840*/  @!P2 LDC.64 R32, c[0x0][0x398] ;  /* 0x0000e600ff20ab82 */ /* 0x000e220000000a00 */
[----:B------:R-:W-:-:S02]  /*0850*/  @!P2 MOV R14, R72 ;  /* 0x00000048000ea202 */ /* 0x000fc40000000f00 */
[----:B------:R-:W-:Y:S02]  /*0860*/  @!P2 MOV R15, R75 ;  /* 0x0000004b000fa202 */ /* 0x000fe40000000f00 */
[C---:B------:R-:W-:Y:S02]  /*0870*/  @!P0 IADD3.X R9, PT, PT, R16.reuse, R23, RZ, P1, !PT ;  /* 0x0000001710098210 */ /* 0x040fe40000ffe4ff */
[----:B-1----:R-:W-:Y:S01]  /*0880*/  @!P0 IADD3 R12, P1, PT, R13, R6, RZ ;  /* 0x000000060d0c8210 */ /* 0x002fe20007f3e0ff */
[----:B------:R-:W-:Y:S01]  /*0890*/  @!P2 IMAD.WIDE.U32 R14, R3, R24, R14 ;  /* 0x00000018030ea225 */ /* 0x000fe200078e000e */
[C---:B------:R-:W-:Y:S01]  /*08a0*/  IADD3 R23, PT, PT, R31.reuse, 0xa0, RZ ;  /* 0x000000a01f177810 */ /* 0x040fe20007ffe0ff */
[----:B------:R-:W1:Y:S01]  /*08b0*/  @!P4 LDC.64 R34, c[0x0][0x3a0] ;  /* 0x0000e800ff22cb82 */ /* 0x000e620000000a00 */
[----:B------:R-:W-:Y:S01]  /*08c0*/  IADD3 R21, PT, PT, R31, 0x80, RZ ;  /* 0x000000801f157810 */ /* 0x000fe20007ffe0ff */
[----:B------:R0:W3:Y:S01]  /*08d0*/  @!P0 LDG.E R64, desc[UR12][R8.64] ;  /* 0x0000000c08408981 */ /* 0x0000e2000c1e1900 */
[----:B------:R-:W-:-:S02]  /*08e0*/  @!P0 IADD3.X R13, PT, PT, R16, R7, RZ, P1, !PT ;  /* 0x00000007100d8210 */ /* 0x000fc40000ffe4ff */
[----:B------:R-:W-:Y:S02]  /*08f0*/  ISETP.GE.U32.AND P1, PT, R23, UR16, PT ;  /* 0x0000001017007c0c */ /* 0x000fe4000bf26070 */
[----:B------:R-:W-:Y:S01]  /*0900*/  SHF.R.S32.HI R27, RZ, 0x1f, R23 ;  /* 0x0000001fff1b7819 */ /* 0x000fe20000011417 */
[----:B----4-:R-:W-:Y:S01]  /*0910*/  @!P4 IMAD R17, R17, R4, RZ ;  /* 0x000000041111c224 */ /* 0x010fe200078e02ff */
[----:B------:R-:W-:Y:S01]  /*0920*/  ISETP.GE.U32.AND P3, PT, R21, UR16, PT ;  /* 0x0000001015007c0c */ /* 0x000fe2000bf66070 */
[----:B------:R-:W4:Y:S01]  /*0930*/  @!P4 LDC.64 R6, c[0x0][0x398] ;  /* 0x0000e600ff06cb82 */ /* 0x000f220000000a00 */
[----:B------:R-:W-:Y:S01]  /*0940*/  SHF.R.S32.HI R25, RZ, 0x1f, R21 ;  /* 0x0000001fff197819 */ /* 0x000fe20000011415 */
[----:B------:R1:W3:Y:S01]  /*0950*/  @!P0 LDG.E R63, desc[UR12][R12.64] ;  /* 0x0000000c0c3f8981 */ /* 0x0002e2000c1e1900 */
[----:B------:R-:W-:Y:S02]  /*0960*/  @!P2 IADD3 R3, PT, PT, R15, R19, RZ ;  /* 0x000000130f03a210 */ /* 0x000fe40007ffe0ff */
[----:B--2---:R-:W-:-:S02]  /*0970*/  @!P4 MOV R10, R72 ;  /* 0x00000048000ac202 */ /* 0x004fc40000000f00 */
[----:B------:R-:W-:Y:S02]  /*0980*/  @!P4 MOV R11, R75 ;  /* 0x0000004b000bc202 */ /* 0x000fe40000000f00 */
[----:B------:R-:W-:Y:S02]  /*0990*/  ISETP.GE.AND.EX P1, PT, R27, UR17, PT, P1 ;  /* 0x000000111b007c0c */ /* 0x000fe4000bf26310 */
[----:B------:R-:W-:Y:S01]  /*09a0*/  ISETP.GE.AND.EX P3, PT, R25, UR17, PT, P3 ;  /* 0x0000001119007c0c */ /* 0x000fe2000bf66330 */
[----:B------:R-:W-:Y:S01]  /*09b0*/  @!P4 IMAD.WIDE.U32 R10, R0, R4, R10 ;  /* 0x00000004000ac225 */ /* 0x000fe200078e000a */
[----:B------:R-:W-:-:S03]  /*09c0*/  @!P2 SHF.L.U64.HI R16, R14, 0x1, R3 ;  /* 0x000000010e10a819 */ /* 0x000fc60000010203 */
[----:B------:R-:W-:Y:S01]  /*09d0*/  @!P4 IMAD R3, R0, R5, R17 ;  /* 0x000000050003c224 */ /* 0x000fe200078e0211 */
[----:B------:R-:W-:-:S04]  /*09e0*/  @!P2 SHF.L.U32 R15, R14, 0x1, RZ ;  /* 0x000000010e0fa819 */ /* 0x000fc800000006ff */
[----:B------:R-:W-:Y:S02]  /*09f0*/  @!P4 IADD3 R3, PT, PT, R11, R3, RZ ;  /* 0x000000030b03c210 */ /* 0x000fe40007ffe0ff */
[C---:B------:R-:W-:Y:S01]  /*0a00*/  @!P4 SHF.L.U32 R19, R10.reuse, 0x1, RZ ;  /* 0x000000010a13c819 */ /* 0x040fe200000006ff */
[----:B------:R-:W2:Y:S01]  /*0a10*/  @!P3 LDC.64 R4, c[0x0][0x3f8] ;  /* 0x0000fe00ff04bb82 */ /* 0x000ea20000000a00 */
[----:B------:R-:W-:Y:S02]  /*0a20*/  @!P4 SHF.L.U64.HI R0, R10, 0x1, R3 ;  /* 0x000000010a00c819 */ /* 0x000fe40000010203 */
[C---:B0-----:R-:W-:Y:S02]  /*0a30*/  @!P2 IADD3 R8, P5, PT, R15.reuse, R28, RZ ;  /* 0x0000001c0f08a210 */ /* 0x041fe40007fbe0ff */
[----:B------:R-:W-:-:S03]  /*0a40*/  @!P2 IADD3 R14, P0, PT, R15, R32, RZ ;  /* 0x000000200f0ea210 */ /* 0x000fc60007f1e0ff */
[----:B------:R-:W0:Y:S01]  /*0a50*/  @!P1 LDC.64 R10, c[0x0][0x3f8] ;  /* 0x0000fe00ff0a9b82 */ /* 0x000e220000000a00 */
[C---:B------:R-:W-:Y:S02]  /*0a60*/  @!P2 IADD3.X R9, PT, PT, R16.reuse, R29, RZ, P5, !PT ;  /* 0x0000001d1009a210 */ /* 0x040fe40002ffe4ff */
[----:B------:R-:W-:Y:S02]  /*0a70*/  @!P2 IADD3.X R15, PT, PT, R16, R33, RZ, P0, !PT ;  /* 0x00000021100fa210 */ /* 0x000fe400007fe4ff */
[----:B-1----:R-:W-:Y:S01]  /*0a80*/  @!P4 IADD3 R16, P0, PT, R19, R34, RZ ;  /* 0x000000221310c210 */ /* 0x002fe20007f1e0ff */
[----:B------:R1:W5:Y:S01]  /*0a90*/  @!P2 LDG.E R60, desc[UR12][R8.64] ;  /* 0x0000000c083ca981 */ /* 0x000362000c1e1900 */
[----:B------:R-:W-:Y:S01]  /*0aa0*/  IADD3 R3, PT, PT, R31, 0xc0, RZ ;  /* 0x000000c01f037810 */ /* 0x000fe20007ffe0ff */
[----:B------:R-:W0:Y:S01]  /*0ab0*/  @!P3 LDC.64 R12, c[0x0][0x3a0] ;  /* 0x0000e800ff0cbb82 */ /* 0x000e220000000a00 */
[----:B------:R-:W-:Y:S01]  /*0ac0*/  @!P4 IADD3.X R17, PT, PT, R0, R35, RZ, P0, !PT ;  /* 0x000000230011c210 */ /* 0x000fe200007fe4ff */
[----:B------:R-:W5:Y:S01]  /*0ad0*/  @!P2 LDG.E R59, desc[UR12][R14.64] ;  /* 0x0000000c0e3ba981 */ /* 0x000f62000c1e1900 */
[----:B------:R-:W-:-:S02]  /*0ae0*/  ISETP.GE.U32.AND P2, PT, R3, UR16, PT ;  /* 0x0000001003007c0c */ /* 0x000fc4000bf46070 */
[----:B------:R-:W-:Y:S01]  /*0af0*/  SHF.R.S32.HI R29, RZ, 0x1f, R3 ;  /* 0x0000001fff1d7819 */ /* 0x000fe20000011403 */
[----:B------:R0:W5:Y:S01]  /*0b00*/  @!P4 LDG.E R58, desc[UR12][R16.64] ;  /* 0x0000000c103ac981 */ /* 0x000162000c1e1900 */
[----:B----4-:R-:W-:Y:S01]  /*0b10*/  @!P4 IADD3 R18, P0, PT, R19, R6, RZ ;  /* 0x000000061312c210 */ /* 0x010fe20007f1e0ff */
[----:B-1----:R-:W1:Y:S01]  /*0b20*/  @!P1 LDC.64 R8, c[0x0][0x3a0] ;  /* 0x0000e800ff089b82 */ /* 0x002e620000000a00 */
[----:B------:R-:W-:Y:S02]  /*0b30*/  ISETP.GE.AND.EX P2, PT, R29, UR17, PT, P2 ;  /* 0x000000111d007c0c */ /* 0x000fe4000bf46320 */
[----:B------:R-:W-:Y:S01]  /*0b40*/  @!P4 IADD3.X R19, PT, PT, R0, R7, RZ, P0, !PT ;  /* 0x000000070013c210 */ /* 0x000fe200007fe4ff */
[----:B--2---:R-:W-:-:S04]  /*0b50*/  @!P3 IMAD R0, R25, R4, RZ ;  /* 0x000000041900b224 */ /* 0x004fc800078e02ff */
[----:B------:R2:W5:Y:S01]  /*0b60*/  @!P4 LDG.E R57, desc[UR12][R18.64] ;  /* 0x0000000c1239c981 */ /* 0x000562000c1e1900 */
[----:B0-----:R-:W-:Y:S01]  /*0b70*/  @!P1 IMAD R16, R27, R10, RZ ;  /* 0x0000000a1b109224 */ /* 0x001fe200078e02ff */
[-C--:B------:R-:W-:Y:S01]  /*0b80*/  @!P3 MOV R14, R72.reuse ;  /* 0x00000048000eb202 */ /* 0x080fe20000000f00 */
[----:B------:R-:W-:Y:S01]  /*0b90*/  @!P3 IMAD R5, R21, R5, R0 ;  /* 0x000000051505b224 */ /* 0x000fe200078e0200 */
[----:B------:R-:W-:Y:S01]  /*0ba0*/  @!P3 MOV R15, R75 ;  /* 0x0000004b000fb202 */ /* 0x000fe20000000f00 */
[----:B------:R-:W-:Y:S01]  /*0bb0*/  @!P1 IMAD R25, R23, R11, R16 ;  /* 0x0000000b17199224 */ /* 0x000fe200078e0210 */
[----:B------:R-:W0:Y:S01]  /*0bc0*/  @!P3 LDC.64 R6, c[0x0][0x398] ;  /* 0x0000e600ff06bb82 */ /* 0x000e220000000a00 */
[----:B--2---:R-:W-:Y:S02]  /*0bd0*/  @!P1 MOV R18, R72 ;  /* 0x0000004800129202 */ /* 0x004fe40000000f00 */
[----:B------:R-:W-:Y:S02]  /*0be0*/  @!P1 MOV R19, R75 ;  /* 0x0000004b00139202 */ /* 0x000fe40000000f00 */
[----:B------:R-:W-:Y:S01]  /*0bf0*/  IADD3 R0, PT, PT, R31, 0xe0, RZ ;  /* 0x000000e01f007810 */ /* 0x000fe20007ffe0ff */
[----:B------:R-:W-:-:S02]  /*0c00*/  @!P1 IMAD.WIDE.U32 R18, R23, R10, R18 ;  /* 0x0000000a17129225 */ /* 0x000fc400078e0012 */
[----:B------:R-:W2:Y:S01]  /*0c10*/  @!P2 LDC.64 R10, c[0x0][0x3f8] ;  /* 0x0000fe00ff0aab82 */ /* 0x000ea20000000a00 */
[----:B------:R-:W-:Y:S01]  /*0c20*/  ISETP.GE.U32.AND P0, PT, R0, UR16, PT ;  /* 0x0000001000007c0c */ /* 0x000fe2000bf06070 */
[----:B------:R-:W-:Y:S01]  /*0c30*/  @!P3 IMAD.WIDE.U32 R14, R21, R4, R14 ;  /* 0x00000004150eb225 */ /* 0x000fe200078e000e */
[----:B------:R-:W-:-:S04]  /*0c40*/  SHF.R.S32.HI R21, RZ, 0x1f, R0 ;  /* 0x0000001fff157819 */ /* 0x000fc80000011400 */
[----:B------:R-:W-:Y:S02]  /*0c50*/  ISETP.GE.AND.EX P0, PT, R21, UR17, PT, P0 ;  /* 0x0000001115007c0c */ /* 0x000fe4000bf06300 */
[----:B------:R-:W-:Y:S02]  /*0c60*/  @!P3 IADD3 R15, PT, PT, R15, R5, RZ ;  /* 0x000000050f0fb210 */ /* 0x000fe40007ffe0ff */
[----:B------:R-:W4:Y:S01]  /*0c70*/  @!P1 LDC.64 R4, c[0x0][0x398] ;  /* 0x0000e600ff049b82 */ /* 0x000f220000000a00 */
[C---:B------:R-:W-:Y:S02]  /*0c80*/  @!P3 SHF.L.U32 R17, R14.reuse, 0x1, RZ ;  /* 0x000000010e11b819 */ /* 0x040fe400000006ff */
[----:B------:R-:W-:Y:S02]  /*0c90*/  @!P3 SHF.L.U64.HI R20, R14, 0x1, R15 ;  /* 0x000000010e14b819 */ /* 0x000fe4000001020f */
[----:B------:R-:W-:Y:S02]  /*0ca0*/  @!P1 IADD3 R15, PT, PT, R19, R25, RZ ;  /* 0x00000019130f9210 */ /* 0x000fe40007ffe0ff */
[----:B------:R-:W-:-:S02]  /*0cb0*/  @!P3 IADD3 R14, P4, PT, R17, R12, RZ ;  /* 0x0000000c110eb210 */ /* 0x000fc40007f9e0ff */
[----:B------:R-:W-:Y:S02]  /*0cc0*/  @!P1 SHF.L.U64.HI R26, R18, 0x1, R15 ;  /* 0x00000001121a9819 */ /* 0x000fe4000001020f */
[----:B------:R-:W-:Y:S02]  /*0cd0*/  @!P3 IADD3.X R15, PT, PT, R20, R13, RZ, P4, !PT ;  /* 0x0000000d140fb210 */ /* 0x000fe400027fe4ff */
[----:B------:R-:W4:Y:S01]  /*0ce0*/  @!P0 LDC.64 R12, c[0x0][0x3f8] ;  /* 0x0000fe00ff0c8b82 */ /* 0x000f220000000a00 */
[----:B--2---:R-:W-:Y:S01]  /*0cf0*/  @!P2 IMAD R22, R29, R10, RZ ;  /* 0x0000000a1d16a224 */ /* 0x004fe200078e02ff */
[----:B------:R-:W-:Y:S01]  /*0d00*/  @!P1 SHF.L.U32 R25, R18, 0x1, RZ ;  /* 0x0000000112199819 */ /* 0x000fe200000006ff */
[----:B------:R2:W5:Y:S01]  /*0d10*/  @!P3 LDG.E R56, desc[UR12][R14.64] ;  /* 0x0000000c0e38b981 */ /* 0x000562000c1e1900 */
[----:B0-----:R-:W-:Y:S01]  /*0d20*/  @!P3 IADD3 R16, P5, PT, R17, R6, RZ ;  /* 0x000000061110b210 */ /* 0x001fe20007fbe0ff */
[----:B------:R-:W-:Y:S01]  /*0d30*/  @!P2 IMAD R27, R3, R11, R22 ;  /* 0x0000000b031ba224 */ /* 0x000fe200078e0216 */
[----:B------:R-:W-:-:S02]  /*0d40*/  @!P2 MOV R22, R72 ;  /* 0x000000480016a202 */ /* 0x000fc40000000f00 */
[----:B------:R-:W-:Y:S02]  /*0d50*/  @!P2 MOV R23, R75 ;  /* 0x0000004b0017a202 */ /* 0x000fe40000000f00 */
[----:B-1----:R-:W-:Y:S02]  /*0d60*/  @!P1 IADD3 R18, P4, PT, R25, R8, RZ ;  /* 0x0000000819129210 */ /* 0x002fe40007f9e0ff */
[----:B------:R-:W-:Y:S01]  /*0d70*/  @!P3 IADD3.X R17, PT, PT, R20, R7, RZ, P5, !PT ;  /* 0x000000071411b210 */ /* 0x000fe20002ffe4ff */
[----:B--2---:R-:W0:Y:S01]  /*0d80*/  @!P0 LDC.64 R14, c[0x0][0x398] ;  /* 0x0000e600ff0e8b82 */ /* 0x004e220000000a00 */
[----:B------:R-:W-:Y:S01]  /*0d90*/  IADD3 R20, PT, PT, R31, 0x100, RZ ;  /* 0x000001001f147810 */ /* 0x000fe20007ffe0ff */
[----:B------:R-:W-:Y:S01]  /*0da0*/  @!P2 IMAD.WIDE.U32 R22, R3, R10, R22 ;  /* 0x0000000a0316a225 */ /* 0x000fe200078e0016 */
[----:B------:R-:W-:Y:S01]  /*0db0*/  @!P1 IADD3.X R19, PT, PT, R26, R9, RZ, P4, !PT ;  /* 0x000000091a139210 */ /* 0x000fe200027fe4ff */
[----:B------:R1:W5:Y:S01]  /*0dc0*/  @!P3 LDG.E R55, desc[UR12][R16.64] ;  /* 0x0000000c1037b981 */ /* 0x000362000c1e1900 */
[----:B------:R-:W-:-:S02]  /*0dd0*/  ISETP.GE.U32.AND P4, PT, R20, UR16, PT ;  /* 0x0000001014007c0c */ /* 0x000fc4000bf86070 */
[----:B------:R-:W-:Y:S01]  /*0de0*/  SHF.R.S32.HI R3, RZ, 0x1f, R20 ;  /* 0x0000001fff037819 */ /* 0x000fe20000011414 */
[----:B------:R-:W2:Y:S01]  /*0df0*/  @!P2 LDC.64 R6, c[0x0][0x3a0] ;  /* 0x0000e800ff06ab82 */ /* 0x000ea20000000a00 */
[----:B----4-:R-:W-:Y:S01]  /*0e00*/  @!P1 IADD3 R24, P3, PT, R25, R4, RZ ;  /* 0x0000000419189210 */ /* 0x010fe20007f7e0ff */
[----:B------:R-:W5:Y:S01]  /*0e10*/  @!P1 LDG.E R54, desc[UR12][R18.64] ;  /* 0x0000000c12369981 */ /* 0x000f62000c1e1900 */
[----:B------:R-:W-:Y:S02]  /*0e20*/  ISETP.GE.AND.EX P4, PT, R3, UR17, PT, P4 ;  /* 0x0000001103007c0c */ /* 0x000fe4000bf86340 */
[----:B------:R-:W-:Y:S02]  /*0e30*/  @!P1 IADD3.X R25, PT, PT, R26, R5, RZ, P3, !PT ;  /* 0x000000051a199210 */ /* 0x000fe40001ffe4ff */
[----:B------:R-:W-:Y:S01]  /*0e40*/  @!P2 IADD3 R5, PT, PT, R23, R27, RZ ;  /* 0x0000001b1705a210 */ /* 0x000fe20007ffe0ff */
[----:B------:R-:W4:Y:S01]  /*0e50*/  @!P2 LDC.64 R8, c[0x0][0x398] ;  /* 0x0000e600ff08ab82 */ /* 0x000f220000000a00 */
[----:B------:R-:W-:Y:S01]  /*0e60*/  @!P0 IMAD R21, R21, R12, RZ ;  /* 0x0000000c15158224 */ /* 0x000fe200078e02ff */
[----:B------:R-:W-:Y:S01]  /*0e70*/  @!P0 MOV R4, R72 ;  /* 0x0000004800048202 */ /* 0x000fe20000000f00 */
[----:B------:R4:W5:Y:S01]  /*0e80*/  @!P1 LDG.E R53, desc[UR12][R24.64] ;  /* 0x0000000c18359981 */ /* 0x000962000c1e1900 */
[----:B-1----:R-:W-:-:S04]  /*0e90*/  @!P2 SHF.L.U64.HI R16, R22, 0x1, R5 ;  /* 0x000000011610a819 */ /* 0x002fc80000010205 */
[----:B------:R-:W1:Y:S01]  /*0ea0*/  @!P0 LDC.64 R10, c[0x0][0x3a0] ;  /* 0x0000e800ff0a8b82 */ /* 0x000e620000000a00 */
[----:B------:R-:W-:Y:S01]  /*0eb0*/  @!P0 MOV R5, R75 ;  /* 0x0000004b00058202 */ /* 0x000fe20000000f00 */
[C---:B------:R-:W-:Y:S02]  /*0ec0*/  @!P0 IMAD R21, R0.reuse, R13, R21 ;  /* 0x0000000d00158224 */ /* 0x040fe400078e0215 */
[----:B------:R-:W-:-:S04]  /*0ed0*/  @!P0 IMAD.WIDE.U32 R12, R0, R12, R4 ;  /* 0x0000000c000c8225 */ /* 0x000fc800078e0004 */
[----:B------:R-:W0:Y:S01]  /*0ee0*/  @!P4 LDC.64 R4, c[0x0][0x3f8] ;  /* 0x0000fe00ff04cb82 */ /* 0x000e220000000a00 */
[----:B------:R-:W-:Y:S02]  /*0ef0*/  @!P2 SHF.L.U32 R23, R22, 0x1, RZ ;  /* 0x000000011617a819 */ /* 0x000fe400000006ff */
[----:B------:R-:W-:Y:S02]  /*0f00*/  IADD3 R0, PT, PT, R31, 0x120, RZ ;  /* 0x000001201f007810 */ /* 0x000fe40007ffe0ff */
[----:B--2---:R-:W-:Y:S02]  /*0f10*/  @!P2 IADD3 R6, P5, PT, R23, R6, RZ ;  /* 0x000000061706a210 */ /* 0x004fe40007fbe0ff */
[----:B------:R-:W-:Y:S02]  /*0f20*/  ISETP.GE.U32.AND P1, PT, R0, UR16, PT ;  /* 0x0000001000007c0c */ /* 0x000fe4000bf26070 */
[----:B------:R-:W-:Y:S02]  /*0f30*/  SHF.R.S32.HI R27, RZ, 0x1f, R0 ;  /* 0x0000001fff1b7819 */ /* 0x000fe40000011400 */
[----:B------:R-:W-:-:S02]  /*0f40*/  @!P0 IADD3 R13, PT, PT, R13, R21, RZ ;  /* 0x000000150d0d8210 */ /* 0x000fc40007ffe0ff */
[----:B------:R-:W-:Y:S02]  /*0f50*/  @!P0 SHF.L.U32 R17, R12, 0x1, RZ ;  /* 0x000000010c118819 */ /* 0x000fe400000006ff */
[----:B----4-:R-:W-:Y:S02]  /*0f60*/  @!P2 IADD3 R22, P3, PT, R23, R8, RZ ;  /* 0x000000081716a210 */ /* 0x010fe40007f7e0ff */
[----:B------:R-:W-:Y:S02]  /*0f70*/  @!P2 IADD3.X R7, PT, PT, R16, R7, RZ, P5, !PT ;  /* 0x000000071007a210 */ /* 0x000fe40002ffe4ff */
[----:B------:R-:W-:Y:S02]  /*0f80*/  ISETP.GE.AND.EX P1, PT, R27, UR17, PT, P1 ;  /* 0x000000111b007c0c */ /* 0x000fe4000bf26310 */
[----:B------:R-:W-:Y:S01]  /*0f90*/  @!P0 SHF.L.U64.HI R26, R12, 0x1, R13 ;  /* 0x000000010c1a8819 */ /* 0x000fe2000001020d */
[----:B------:R2:W5:Y:S01]  /*0fa0*/  @!P2 LDG.E R52, desc[UR12][R6.64] ;  /* 0x0000000c0634a981 */ /* 0x000562000c1e1900 */
[----:B-1----:R-:W-:Y:S01]  /*0fb0*/  @!P0 IADD3 R24, P5, PT, R17, R10, RZ ;  /* 0x0000000a11188210 */ /* 0x002fe20007fbe0ff */
[----:B------:R-:W1:Y:S01]  /*0fc0*/  @!P4 LDC.64 R12, c[0x0][0x3a0] ;  /* 0x0000e800ff0ccb82 */ /* 0x000e620000000a00 */
[----:B------:R-:W-:-:S02]  /*0fd0*/  @!P2 IADD3.X R23, PT, PT, R16, R9, RZ, P3, !PT ;  /* 0x000000091017a210 */ /* 0x000fc40001ffe4ff */
[----:B------:R-:W-:Y:S02]  /*0fe0*/  @!P0 IADD3.X R25, PT, PT, R26, R11, RZ, P5, !PT ;  /* 0x0000000b1a198210 */ /* 0x000fe40002ffe4ff */
[----:B------:R-:W-:Y:S01]  /*0ff0*/  IADD3 R18, PT, PT, R31, 0x160, RZ ;  /* 0x000001601f127810 */ /* 0x000fe20007ffe0ff */
[----:B------:R-:W5:Y:S01]  /*1000*/  @!P2 LDG.E R51, desc[UR12][R22.64] ;  /* 0x0000000c1633a981 */ /* 0x000f62000c1e1900 */
[----:B0-----:R-:W-:Y:S01]  /*1010*/  @!P0 IADD3 R16, P2, PT, R17, R14, RZ ;  /* 0x0000000e11108210 */ /* 0x001fe20007f5e0ff */
[----:B------:R-:W-:Y:S01]  /*1020*/  @!P4 IMAD R14, R3, R4, RZ ;  /* 0x00000004030ec224 */ /* 0x000fe200078e02ff */
[----:B------:R-:W-:Y:S01]  /*1030*/  IADD3 R3, PT, PT, R31, 0x140, RZ ;  /* 0x000001401f037810 */ /* 0x000fe20007ffe0ff */
[----:B------:R0:W5:Y:S01]  /*1040*/  @!P0 LDG.E R50, desc[UR12][R24.64] ;  /* 0x0000000c18328981 */ /* 0x000162000c1e1900 */
[----:B------:R-:W-:Y:S01]  /*1050*/  ISETP.GE.U32.AND P3, PT, R18, UR16, PT ;  /* 0x0000001012007c0c */ /* 0x000fe2000bf66070 */
[----:B------:R-:W4:Y:S01]  /*1060*/  @!P1 LDC.64 R10, c[0x0][0x3f8] ;  /* 0x0000fe00ff0a9b82 */ /* 0x000f220000000a00 */
[----:B--2---:R-:W-:-:S02]  /*1070*/  @!P4 MOV R6, R72 ;  /* 0x000000480006c202 */ /* 0x004fc40000000f00 */
[----:B------:R-:W-:Y:S02]  /*1080*/  @!P4 MOV R7, R75 ;  /* 0x0000004b0007c202 */ /* 0x000fe40000000f00 */
[----:B------:R-:W-:Y:S02]  /*1090*/  @!P0 IADD3.X R17, PT, PT, R26, R15, RZ, P2, !PT ;  /* 0x0000000f1a118210 */ /* 0x000fe400017fe4ff */
[----:B0-----:R-:W-:Y:S01]  /*10a0*/  SHF.R.S32.HI R25, RZ, 0x1f, R18 ;  /* 0x0000001fff197819 */ /* 0x001fe20000011412 */
[----:B------:R-:W0:Y:S01]  /*10b0*/  @!P4 LDC.64 R8, c[0x0][0x398] ;  /* 0x0000e600ff08cb82 */ /* 0x000e220000000a00 */
[----:B------:R-:W-:Y:S01]  /*10c0*/  ISETP.GE.U32.AND P2, PT, R3, UR16, PT ;  /* 0x0000001003007c0c */ /* 0x000fe2000bf46070 */
[C---:B------:R-:W-:Y:S01]  /*10d0*/  @!P4 IMAD R15, R20.reuse, R5, R14 ;  /* 0x00000005140fc224 */ /* 0x040fe200078e020e */
[----:B------:R-:W-:Y:S01]  /*10e0*/  SHF.R.S32.HI R19, RZ, 0x1f, R3 ;  /* 0x0000001fff137819 */ /* 0x000fe20000011403 */
[----:B------:R2:W5:Y:S01]  /*10f0*/  @!P0 LDG.E R49, desc[UR12][R16.64] ;  /* 0x0000000c10318981 */ /* 0x000562000c1e1900 */
[----:B------:R-:W-:Y:S01]  /*1100*/  ISETP.GE.AND.EX P3, PT, R25, UR17, PT, P3 ;  /* 0x0000001119007c0c */ /* 0x000fe2000bf66330 */
[----:B------:R-:W-:Y:S01]  /*1110*/  @!P4 IMAD.WIDE.U32 R4, R20, R4, R6 ;  /* 0x000000041404c225 */ /* 0x000fe200078e0006 */
[----:B------:R-:W-:Y:S01]  /*1120*/  ISETP.GE.AND.EX P2, PT, R19, UR17, PT, P2 ;  /* 0x0000001113007c0c */ /* 0x000fe2000bf46320 */
[----:B------:R-:W3:Y:S03]  /*1130*/  @!P1 LDC.64 R22, c[0x0][0x3a0] ;  /* 0x0000e800ff169b82 */ /* 0x000ee60000000a00 */
[----:B------:R-:W-:-:S02]  /*1140*/  @!P4 IADD3 R5, PT, PT, R5, R15, RZ ;  /* 0x0000000f0505c210 */ /* 0x000fc40007ffe0ff */
[C---:B------:R-:W-:Y:S02]  /*1150*/  @!P4 SHF.L.U32 R15, R4.reuse, 0x1, RZ ;  /* 0x00000001040fc819 */ /* 0x040fe400000006ff */
[----:B------:R-:W-:Y:S01]  /*1160*/  @!P4 SHF.L.U64.HI R24, R4, 0x1, R5 ;  /* 0x000000010418c819 */ /* 0x000fe20000010205 */
[----:B------:R-:W3:Y:S08]  /*1170*/  @!P1 LDC.64 R20, c[0x0][0x398] ;  /* 0x0000e600ff149b82 */ /* 0x000ef00000000a00 */
[----:B------:R-:W3:Y:S01]  /*1180*/  @!P3 LDC.64 R4, c[0x0][0x3f8] ;  /* 0x0000fe00ff04bb82 */ /* 0x000ee20000000a00 */
[----:B----4-:R-:W-:Y:S01]  /*1190*/  @!P1 IMAD R27, R27, R10, RZ ;  /* 0x0000000a1b1b9224 */ /* 0x010fe200078e02ff */
[----:B--2---:R-:W-:-:S06]  /*11a0*/  @!P1 MOV R16, R72 ;  /* 0x0000004800109202 */ /* 0x004fcc0000000f00 */
[----:B------:R-:W2:Y:S01]  /*11b0*/  @!P2 LDC.64 R6, c[0x0][0x3f8] ;  /* 0x0000fe00ff06ab82 */ /* 0x000ea20000000a00 */
[----:B------:R-:W-:Y:S02]  /*11c0*/  @!P1 MOV R17, R75 ;  /* 0x0000004b00119202 */ /* 0x000fe40000000f00 */
[C---:B-1----:R-:W-:Y:S02]  /*11d0*/  @!P4 IADD3 R12, P0, PT, R15.reuse, R12, RZ ;  /* 0x0000000c0f0cc210 */ /* 0x042fe40007f1e0ff */
[----:B0-----:R-:W-:Y:S01]  /*11e0*/  @!P4 IADD3 R14, P5, PT, R15, R8, RZ ;  /* 0x000000080f0ec210 */ /* 0x001fe20007fbe0ff */
[----:B------:R-:W-:Y:S01]  /*11f0*/  @!P1 IMAD R27, R0, R11, R27 ;  /* 0x0000000b001b9224 */ /* 0x000fe200078e021b */
[----:B------:R-:W-:Y:S01]  /*1200*/  @!P4 IADD3.X R13, PT, PT, R24, R13, RZ, P0, !PT ;  /* 0x0000000d180dc210 */ /* 0x000fe200007fe4ff */
[----:B------:R-:W-:Y:S01]  /*1210*/  @!P1 IMAD.WIDE.U32 R10, R0, R10, R16 ;  /* 0x0000000a000a9225 */ /* 0x000fe200078e0010 */
[----:B------:R-:W-:Y:S01]  /*1220*/  @!P4 IADD3.X R15, PT, PT, R24, R9, RZ, P5, !PT ;  /* 0x00000009180fc210 */ /* 0x000fe20002ffe4ff */
[----:B------:R-:W0:Y:S01]  /*1230*/  @!P2 LDC.64 R38, c[0x0][0x3a0] ;  /* 0x0000e800ff26ab82 */ /* 0x000e220000000a00 */
[----:B------:R-:W-:Y:S01]  /*1240*/  IADD3 R0, PT, PT, R31, 0x180, RZ ;  /* 0x000001801f007810 */ /* 0x000fe20007ffe0ff */
[----:B------:R1:W5:Y:S01]  /*1250*/  @!P4 LDG.E R48, desc[UR12][R12.64] ;  /* 0x0000000c0c30c981 */ /* 0x000362000c1e1900 */
[----:B------:R-:W-:-:S02]  /*1260*/  @!P1 SHF.L.U32 R9, R10, 0x1, RZ ;  /* 0x000000010a099819 */ /* 0x000fc400000006ff */
[----:B------:R-:W-:Y:S01]  /*1270*/  SHF.R.S32.HI R17, RZ, 0x1f, R0 ;  /* 0x0000001fff117819 */ /* 0x000fe20000011400 */
[----:B------:R4:W5:Y:S01]  /*1280*/  @!P4 LDG.E R47, desc[UR12][R14.64] ;  /* 0x0000000c0e2fc981 */ /* 0x000962000c1e1900 */
[----:B------:R-:W-:Y:S02]  /*1290*/  ISETP.GE.U32.AND P4, PT, R0, UR16, PT ;  /* 0x0000001000007c0c */ /* 0x000fe4000bf86070 */
[----:B------:R-:W-:Y:S01]  /*12a0*/  @!P1 IADD3 R11, PT, PT, R11, R27, RZ ;  /* 0x0000001b0b0b9210 */ /* 0x000fe20007ffe0ff */
[----:B---3--:R-:W-:Y:S01]  /*12b0*/  @!P3 IMAD R25, R25, R4, RZ ;  /* 0x000000041919b224 */ /* 0x008fe200078e02ff */
[C---:B------:R-:W-:Y:S02]  /*12c0*/  @!P1 IADD3 R22, P0, PT, R9.reuse, R22, RZ ;  /* 0x0000001609169210 */ /* 0x040fe40007f1e0ff */
[----:B------:R-:W-:Y:S02]  /*12d0*/  @!P1 IADD3 R20, P5, PT, R9, R20, RZ ;  /* 0x0000001409149210 */ /* 0x000fe40007fbe0ff */
[----:B------:R-:W-:Y:S01]  /*12e0*/  ISETP.GE.AND.EX P4, PT, R17, UR17, PT, P4 ;  /* 0x0000001111007c0c */ /* 0x000fe2000bf86340 */
[----:B------:R-:W3:Y:S01]  /*12f0*/  @!P3 LDC.64 R8, c[0x0][0x3a0] ;  /* 0x0000e800ff08bb82 */ /* 0x000ee20000000a00 */
[----:B-1----:R-:W-:-:S02]  /*1300*/  @!P3 MOV R12, R72 ;  /* 0x00000048000cb202 */ /* 0x002fc40000000f00 */
[----:B------:R-:W-:Y:S02]  /*1310*/  @!P3 MOV R13, R75 ;  /* 0x0000004b000db202 */ /* 0x000fe40000000f00 */
[----:B------:R-:W-:Y:S01]  /*1320*/  @!P1 SHF.L.U64.HI R16, R10, 0x1, R11 ;  /* 0x000000010a109819 */ /* 0x000fe2000001020b */
[C---:B----4-:R-:W-:Y:S02]  /*1330*/  @!P3 IMAD R15, R18.reuse, R5, R25 ;  /* 0x00000005120fb224 */ /* 0x050fe400078e0219 */
[----:B------:R-:W1:Y:S01]  /*1340*/  @!P2 LDC.64 R10, c[0x0][0x398] ;  /* 0x0000e600ff0aab82 */ /* 0x000e620000000a00 */
[----:B--2---:R-:W-:Y:S02]  /*1350*/  @!P2 IMAD R14, R19, R6, RZ ;  /* 0x00000006130ea224 */ /* 0x004fe400078e02ff */
[----:B------:R-:W-:Y:S01]  /*1360*/  @!P3 IMAD.WIDE.U32 R18, R18, R4, R12 ;  /* 0x000000041212b225 */ /* 0x000fe200078e000c */
[----:B------:R-:W-:Y:S02]  /*1370*/  @!P2 MOV R12, R72 ;  /* 0x00000048000ca202 */ /* 0x000fe40000000f00 */
[----:B------:R-:W-:-:S02]  /*1380*/  @!P2 MOV R13, R75 ;  /* 0x0000004b000da202 */ /* 0x000fc40000000f00 */
[----:B------:R-:W2:Y:S01]  /*1390*/  @!P3 LDC.64 R4, c[0x0][0x398] ;  /* 0x0000e600ff04bb82 */ /* 0x000ea20000000a00 */
[----:B------:R-:W-:Y:S01]  /*13a0*/  @!P2 IMAD R25, R3, R7, R14 ;  /* 0x000000070319a224 */ /* 0x000fe200078e020e */
[----:B------:R-:W-:Y:S01]  /*13b0*/  @!P3 IADD3 R15, PT, PT, R19, R15, RZ ;  /* 0x0000000f130fb210 */ /* 0x000fe20007ffe0ff */
[----:B------:R-:W-:Y:S01]  /*13c0*/  @!P2 IMAD.WIDE.U32 R12, R3, R6, R12 ;  /* 0x00000006030ca225 */ /* 0x000fe200078e000c */
[C---:B------:R-:W-:Y:S02]  /*13d0*/  @!P3 SHF.L.U32 R3, R18.reuse, 0x1, RZ ;  /* 0x000000011203b819 */ /* 0x040fe400000006ff */
[----:B------:R-:W-:Y:S02]  /*13e0*/  @!P3 SHF.L.U64.HI R18, R18, 0x1, R15 ;  /* 0x000000011212b819 */ /* 0x000fe4000001020f */
[----:B------:R-:W4:Y:S01]  /*13f0*/  @!P4 LDC.64 R6, c[0x0][0x3f8] ;  /* 0x0000fe00ff06cb82 */ /* 0x000f220000000a00 */
[----:B------:R-:W-:Y:S02]  /*1400*/  @!P2 IADD3 R15, PT, PT, R13, R25, RZ ;  /* 0x000000190d0fa210 */ /* 0x000fe40007ffe0ff */
[----:B------:R-:W-:-:S02]  /*1410*/  @!P2 SHF.L.U32 R13, R12, 0x1, RZ ;  /* 0x000000010c0da819 */ /* 0x000fc400000006ff */
[----:B------:R-:W-:Y:S02]  /*1420*/  @!P1 IADD3.X R23, PT, PT, R16, R23, RZ, P0, !PT ;  /* 0x0000001710179210 */ /* 0x000fe400007fe4ff */
[----:B------:R-:W-:Y:S02]  /*1430*/  @!P2 SHF.L.U64.HI R12, R12, 0x1, R15 ;  /* 0x000000010c0ca819 */ /* 0x000fe4000001020f */
[----:B------:R-:W-:Y:S02]  /*1440*/  CS2R R40, SRZ ;  /* 0x0000000000287805 */ /* 0x000fe4000001ff00 */
[----:B0-----:R-:W-:Y:S01]  /*1450*/  @!P2 IADD3 R38, P0, PT, R13, R38, RZ ;  /* 0x000000260d26a210 */ /* 0x001fe20007f1e0ff */
[----:B------:R-:W0:Y:S01]  /*1460*/  @!P4 LDC.64 R28, c[0x0][0x3a0] ;  /* 0x0000e800ff1ccb82 */ /* 0x000e220000000a00 */
[----:B------:R-:W-:Y:S01]  /*1470*/  IADD3 R19, PT, PT, R31, 0x1a0, RZ ;  /* 0x000001a01f137810 */ /* 0x000fe20007ffe0ff */
[----:B------:R-:W-:Y:S01]  /*1480*/  UIMAD.WIDE UR6, UR5, 0x8, UR6 ;  /* 0x00000008050678a5 */ /* 0x000fe2000f8e0206 */
[----:B---3--:R-:W-:-:S02]  /*1490*/  @!P3 IADD3 R8, P6, PT, R3, R8, RZ ;  /* 0x000000080308b210 */ /* 0x008fc40007fde0ff */
[----:B------:R-:W-:Y:S02]  /*14a0*/  CS2R R36, SRZ ;  /* 0x0000000000247805 */ /* 0x000fe4000001ff00 */
[----:B------:R-:W-:Y:S01]  /*14b0*/  @!P2 IADD3.X R39, PT, PT, R12, R39, RZ, P0, !PT ;  /* 0x000000270c27a210 */ /* 0x000fe200007fe4ff */
[----:B------:R-:W-:Y:S01]  /*14c0*/  HFMA2 R44, -RZ, RZ, 0, 0 ;  /* 0x00000000ff2c7431 */ /* 0x000fe200000001ff */
[----:B------:R-:W-:Y:S01]  /*14d0*/  @!P1 IADD3.X R21, PT, PT, R16, R21, RZ, P5, !PT ;  /* 0x0000001510159210 */ /* 0x000fe20002ffe4ff */
[----:B------:R-:W3:Y:S01]  /*14e0*/  @!P4 LDC.64 R24, c[0x0][0x398] ;  /* 0x0000e600ff18cb82 */ /* 0x000ee20000000a00 */
[----:B------:R-:W-:Y:S01]  /*14f0*/  ISETP.GE.U32.AND P0, PT, R19, UR16, PT ;  /* 0x0000001013007c0c */ /* 0x000fe2000bf06070 */
[----:B------:R-:W5:Y:S01]  /*1500*/  @!P1 LDG.E R46, desc[UR12][R22.64] ;  /* 0x0000000c162e9981 */ /* 0x000f62000c1e1900 */
[----:B------:R-:W-:Y:S02]  /*1510*/  SHF.R.S32.HI R15, RZ, 0x1f, R19 ;  /* 0x0000001fff0f7819 */ /* 0x000fe40000011413 */
[----:B-1----:R-:W-:-:S02]  /*1520*/  @!P2 IADD3 R10, P5, PT, R13, R10, RZ ;  /* 0x0000000a0d0aa210 */ /* 0x002fc40007fbe0ff */
[----:B------:R-:W-:Y:S01]  /*1530*/  @!P3 IADD3.X R9, PT, PT, R18, R9, RZ, P6, !PT ;  /* 0x000000091209b210 */ /* 0x000fe200037fe4ff */
[----:B----4-:R-:W-:Y:S01]  /*1540*/  @!P4 IMAD R17, R17, R6, RZ ;  /* 0x000000061111c224 */ /* 0x010fe200078e02ff */
[----:B------:R-:W-:Y:S01]  /*1550*/  ISETP.GE.AND.EX P0, PT, R15, UR17, PT, P0 ;  /* 0x000000110f007c0c */ /* 0x000fe2000bf06300 */
[----:B------:R-:W4:Y:S01]  /*1560*/  @!P2 LDG.E R44, desc[UR12][R38.64] ;  /* 0x0000000c262ca981 */ /* 0x000f22000c1e1900 */
[----:B------:R-:W-:Y:S02]  /*1570*/  @!P2 IADD3.X R11, PT, PT, R12, R11, RZ, P5, !PT ;  /* 0x0000000b0c0ba210 */ /* 0x000fe40002ffe4ff */
[----:B--2---:R-:W-:Y:S01]  /*1580*/  @!P3 IADD3 R12, P6, PT, R3, R4, RZ ;  /* 0x00000004030cb210 */ /* 0x004fe20007fde0ff */
[----:B------:R1:W2:Y:S01]  /*1590*/  @!P3 LDG.E R41, desc[UR12][R8.64] ;  /* 0x0000000c0829b981 */ /* 0x0002a2000c1e1900 */
[----:B------:R-:W-:Y:S02]  /*15a0*/  @!P4 MOV R4, R72 ;  /* 0x000000480004c202 */ /* 0x000fe40000000f00 */
[----:B------:R-:W-:-:S02]  /*15b0*/  @!P3 IADD3.X R13, PT, PT, R18, R5, RZ, P6, !PT ;  /* 0x00000005120db210 */ /* 0x000fc400037fe4ff */
[----:B------:R-:W-:Y:S01]  /*15c0*/  @!P4 MOV R5, R75 ;  /* 0x0000004b0005c202 */ /* 0x000fe20000000f00 */
[C---:B------:R-:W-:Y:S01]  /*15d0*/  @!P4 IMAD R3, R0.reuse, R7, R17 ;  /* 0x000000070003c224 */ /* 0x040fe200078e0211 */
[----:B------:R-:W-:Y:S01]  /*15e0*/  IADD3 R45, PT, PT, R31, 0x1c0, RZ ;  /* 0x000001c01f2d7810 */ /* 0x000fe20007ffe0ff */
[----:B------:R0:W2:Y:S01]  /*15f0*/  @!P3 LDG.E R40, desc[UR12][R12.64] ;  /* 0x0000000c0c28b981 */ /* 0x0000a2000c1e1900 */
[----:B-1----:R-:W-:Y:S02]  /*1600*/  MOV R8, UR6 ;  /* 0x0000000600087c02 */ /* 0x002fe40008000f00 */
[----:B------:R-:W-:Y:S01]  /*1610*/  MOV R9, UR7 ;  /* 0x0000000700097c02 */ /* 0x000fe20008000f00 */
[----:B------:R-:W-:Y:S02]  /*1620*/  @!P4 IMAD.WIDE.U32 R6, R0, R6, R4 ;  /* 0x000000060006c225 */ /* 0x000fe400078e0004 */
[----:B------:R-:W1:Y:S03]  /*1630*/  @!P0 LDC.64 R4, c[0x0][0x3f8] ;  /* 0x0000fe00ff048b82 */ /* 0x000e660000000a00 */
[----:B------:R-:W4:Y:S01]  /*1640*/  LDG.E.64 R8, desc[UR12][R8.64] ;  /* 0x0000000c08087981 */ /* 0x000f22000c1e1b00 */
[----:B------:R-:W-:-:S02]  /*1650*/  ISETP.NE.AND P5, PT, RZ, UR9, PT ;  /* 0x00000009ff007c0c */ /* 0x000fc4000bfa5270 */
[----:B------:R-:W-:Y:S02]  /*1660*/  ISETP.GE.U32.AND P3, PT, R45, UR16, PT ;  /* 0x000000102d007c0c */ /* 0x000fe4000bf66070 */
[----:B------:R-:W-:Y:S01]  /*1670*/  SHF.R.S32.HI R33, RZ, 0x1f, R45 ;  /* 0x0000001fff217819 */ /* 0x000fe2000001142d */
[----:B0-----:R-:W0:Y:S01]  /*1680*/  @!P0 LDC.64 R12, c[0x0][0x3a0] ;  /* 0x0000e800ff0c8b82 */ /* 0x001e220000000a00 */
[----:B------:R-:W-:Y:S02]  /*1690*/  @!P4 IADD3 R7, PT, PT, R7, R3, RZ ;  /* 0x000000030707c210 */ /* 0x000fe40007ffe0ff */
[C---:B------:R-:W-:Y:S02]  /*16a0*/  @!P4 SHF.L.U32 R3, R6.reuse, 0x1, RZ ;  /* 0x000000010603c819 */ /* 0x040fe400000006ff */
[----:B------:R-:W-:Y:S02]  /*16b0*/  ISETP.GE.AND.EX P3, PT, R33, UR17, PT, P3 ;  /* 0x0000001121007c0c */ /* 0x000fe4000bf66330 */
[----:B------:R-:W-:Y:S01]  /*16c0*/  @!P4 SHF.L.U64.HI R6, R6, 0x1, R7 ;  /* 0x000000010606c819 */ /* 0x000fe20000010207 */
[----:B------:R-:W0:Y:S01]  /*16d0*/  @P5 LDC.64 R16, c[0x0][0x3b0] ;  /* 0x0000ec00ff105b82 */ /* 0x000e220000000a00 */
[----:B------:R-:W-:-:S04]  /*16e0*/  @!P4 IADD3 R28, P6, PT, R3, R28, RZ ;  /* 0x0000001c031cc210 */ /* 0x000fc80007fde0ff */
[C---:B------:R-:W-:Y:S02]  /*16f0*/  @!P4 IADD3.X R29, PT, PT, R6.reuse, R29, RZ, P6, !PT ;  /* 0x0000001d061dc210 */ /* 0x040fe400037fe4ff */
[----:B---3--:R-:W-:Y:S02]  /*1700*/  @!P4 IADD3 R24, P6, PT, R3, R24, RZ ;  /* 0x000000180318c210 */ /* 0x008fe40007fde0ff */
[----:B------:R-:W-:Y:S01]  /*1710*/  IADD3 R31, PT, PT, R31, 0x1e0, RZ ;  /* 0x000001e01f1f7810 */ /* 0x000fe20007ffe0ff */
[----:B-1----:R-:W-:Y:S01]  /*1720*/  @!P0 IMAD R14, R15, R4, RZ ;  /* 0x000000040f0e8224 */ /* 0x002fe200078e02ff */
[----:B------:R-:W-:Y:S01]  /*1730*/  @!P4 IADD3.X R25, PT, PT, R6, R25, RZ, P6, !PT ;  /* 0x000000190619c210 */ /* 0x000fe200037fe4ff */
[----:B------:R1:W3:Y:S01]  /*1740*/  @!P4 LDG.E R37, desc[UR12][R28.64] ;  /* 0x0000000c1c25c981 */ /* 0x0002e2000c1e1900 */
[----:B------:R-:W1:Y:S01]  /*1750*/  @!P3 LDC.64 R6, c[0x0][0x3f8] ;  /* 0x0000fe00ff06bb82 */ /* 0x000e620000000a00 */
[----:B------:R-:W-:Y:S02]  /*1760*/  ISETP.GE.U32.AND P6, PT, R31, UR16, PT ;  /* 0x000000101f007c0c */ /* 0x000fe4000bfc6070 */
[----:B------:R-:W-:Y:S01]  /*1770*/  SHF.R.S32.HI R43, RZ, 0x1f, R31 ;  /* 0x0000001fff2b7819 */ /* 0x000fe2000001141f */
[----:B------:R-:W-:Y:S01]  /*1780*/  @!P0 IMAD R35, R19, R5, R14 ;  /* 0x0000000513238224 */ /* 0x000fe200078e020e */
[----:B------:R-:W-:Y:S01]  /*1790*/  @!P0 MOV R15, R75 ;  /* 0x0000004b000f8202 */ /* 0x000fe20000000f00 */
[----:B------:R-:W3:Y:S01]  /*17a0*/  @!P4 LDG.E R36, desc[UR12][R24.64] ;  /* 0x0000000c1824c981 */ /* 0x000ee2000c1e1900 */
[----:B------:R-:W-:-:S02]  /*17b0*/  ISETP.GE.AND.EX P6, PT, R43, UR17, PT, P6 ;  /* 0x000000112b007c0c */ /* 0x000fc4000bfc6360 */
[----:B------:R-:W-:Y:S02]  /*17c0*/  @!P0 MOV R14, R72 ;  /* 0x00000048000e8202 */ /* 0x000fe40000000f00 */
[----:B------:R-:W-:Y:S02]  /*17d0*/  MOV R0, UR8 ;  /* 0x0000000800007c02 */ /* 0x000fe40008000f00 */
[----:B------:R-:W-:Y:S01]  /*17e0*/  LOP3.LUT R3, R69, 0xffff, RZ, 0xc0, !PT ;  /* 0x0000ffff45037812 */ /* 0x000fe200078ec0ff */
[----:B------:R-:W-:Y:S02]  /*17f0*/  @!P0 IMAD.WIDE.U32 R14, R19, R4, R14 ;  /* 0x00000004130e8225 */ /* 0x000fe400078e000e */
[----:B------:R-:W1:Y:S02]  /*1800*/  @!P0 LDC.64 R18, c[0x0][0x398] ;  /* 0x0000e600ff128b82 */ /* 0x000e640000000a00 */
[----:B------:R-:W-:Y:S01]  /*1810*/  IMAD R27, R0, 0x2a, R3 ;  /* 0x0000002a001b7824 */ /* 0x000fe200078e0203 */
[----:B------:R-:W-:-:S03]  /*1820*/  @!P0 IADD3 R15, PT, PT, R15, R35, RZ ;  /* 0x000000230f0f8210 */ /* 0x000fc60007ffe0ff */
[----:B0-----:R-:W-:Y:S02]  /*1830*/  @P5 IMAD.WIDE R16, R27, 0x2, R16 ;  /* 0x000000021b105825 */ /* 0x001fe400078e0210 */
[----:B------:R-:W0:Y:S01]  /*1840*/  @!P6 LDC.64 R4, c[0x0][0x3f8] ;  /* 0x0000fe00ff04eb82 */ /* 0x000e220000000a00 */
[C---:B------:R-:W-:Y:S02]  /*1850*/  @!P0 SHF.L.U32 R61, R14.reuse, 0x1, RZ ;  /* 0x000000010e3d8819 */ /* 0x040fe400000006ff */
[----:B------:R-:W-:Y:S01]  /*1860*/  @!P0 SHF.L.U64.HI R30, R14, 0x1, R15 ;  /* 0x000000010e1e8819 */ /* 0x000fe2000001020f */
[----:B------:R-:W2:Y:S01]  /*1870*/  @P5 LDG.E.U16 R26, desc[UR12][R16.64] ;  /* 0x0000000c101a5981 */ /* 0x000ea2000c1e1500 */
[----:B-1----:R-:W-:-:S03]  /*1880*/  @!P3 IMAD R14, R33, R6, RZ ;  /* 0x00000006210eb224 */ /* 0x002fc600078e02ff */
[----:B------:R1:W3:Y:S01]  /*1890*/  @P5 LDG.E.U16 R0, desc[UR12][R16.64+0x2] ;  /* 0x0000020c10005981 */ /* 0x0002e2000c1e1500 */
[----:B------:R-:W-:Y:S01]  /*18a0*/  @!P3 MOV R28, R72 ;  /* 0x00000048001cb202 */ /* 0x000fe20000000f00 */
[----:B------:R-:W-:Y:S01]  /*18b0*/  @!P3 IMAD R65, R45, R7, R14 ;  /* 0x000000072d41b224 */ /* 0x000fe200078e020e */
[----:B------:R-:W-:Y:S01]  /*18c0*/  @!P3 MOV R29, R75 ;  /* 0x0000004b001db202 */ /* 0x000fe20000000f00 */
[----:B------:R-:W0:Y:S01]  /*18d0*/  @!P3 LDC.64 R14, c[0x0][0x398] ;  /* 0x0000e600ff0ebb82 */ /* 0x000e220000000a00 */
[----:B------:R-:W-:-:S07]  /*18e0*/  @!P0 IADD3 R34, P4, PT, R61, R12, RZ ;  /* 0x0000000c3d228210 */ /* 0x000fce0007f9e0ff */
[----:B-1----:R-:W1:Y:S01]  /*18f0*/  @!P3 LDC.64 R16, c[0x0][0x3a0] ;  /* 0x0000e800ff10bb82 */ /* 0x002e620000000a00 */
[----:B------:R-:W-:Y:S01]  /*1900*/  @!P0 IADD3.X R35, PT, PT, R30, R13, RZ, P4, !PT ;  /* 0x0000000d1e238210 */ /* 0x000fe200027fe4ff */
[----:B------:R-:W-:-:S06]  /*1910*/  @!P3 IMAD.WIDE.U32 R28, R45, R6, R28 ;  /* 0x000000062d1cb225 */ /* 0x000fcc00078e001c */
[----:B------:R-:W1:Y:S01]  /*1920*/  @!P6 LDC.64 R12, c[0x0][0x3a0] ;  /* 0x0000e800ff0ceb82 */ /* 0x000e620000000a00 */
[----:B------:R-:W-:-:S07]  /*1930*/  @!P3 IADD3 R29, PT, PT, R29, R65, RZ ;  /* 0x000000411d1db210 */ /* 0x000fce0007ffe0ff */
[----:B------:R-:W1:Y:S01]  /*1940*/  @!P6 LDC.64 R6, c[0x0][0x398] ;  /* 0x0000e600ff06eb82 */ /* 0x000e620000000a00 */
[----:B0-----:R-:W-:Y:S01]  /*1950*/  @!P6 IMAD R32, R43, R4, RZ ;  /* 0x000000042b20e224 */ /* 0x001fe200078e02ff */
[C---:B------:R-:W-:Y:S02]  /*1960*/  @!P3 SHF.L.U32 R39, R28.reuse, 0x1, RZ ;  /* 0x000000011c27b819 */ /* 0x040fe400000006ff */
[----:B------:R-:W-:Y:S02]  /*1970*/  @!P3 SHF.L.U64.HI R38, R28, 0x1, R29 ;  /* 0x000000011c26b819 */ /* 0x000fe4000001021d */
[----:B------:R-:W-:Y:S02]  /*1980*/  @!P6 MOV R28, R72 ;  /* 0x00000048001ce202 */ /* 0x000fe40000000f00 */
[----:B------:R-:W0:Y:S01]  /*1990*/  LDC.64 R24, c[0x0][0x3a8] ;  /* 0x0000ea00ff187b82 */ /* 0x000e220000000a00 */
[----:B------:R-:W-:Y:S02]  /*19a0*/  @!P6 MOV R29, R75 ;  /* 0x0000004b001de202 */ /* 0x000fe40000000f00 */
[----:B------:R-:W-:Y:S01]  /*19b0*/  @!P0 IADD3 R18, P4, PT, R61, R18, RZ ;  /* 0x000000123d128210 */ /* 0x000fe20007f9e0ff */
[----:B------:R-:W-:-:S02]  /*19c0*/  @!P6 IMAD R5, R31, R5, R32 ;  /* 0x000000051f05e224 */ /* 0x000fc400078e0220 */
[----:B------:R-:W-:Y:S02]  /*19d0*/  HFMA2 R32, -RZ, RZ, 0, 0 ;  /* 0x00000000ff207431 */ /* 0x000fe400000001ff */
[----:B------:R-:W-:Y:S01]  /*19e0*/  @!P6 IMAD.WIDE.U32 R28, R31, R4, R28 ;  /* 0x000000041f1ce225 */ /* 0x000fe200078e001c */
[----:B------:R-:W-:Y:S02]  /*19f0*/  @!P0 IADD3.X R19, PT, PT, R30, R19, RZ, P4, !PT ;  /* 0x000000131e138210 */ /* 0x000fe400027fe4ff */
[----:B-1----:R-:W-:Y:S02]  /*1a00*/  @!P3 IADD3 R30, P4, PT, R39, R16, RZ ;  /* 0x00000010271eb210 */ /* 0x002fe40007f9e0ff */
[----:B------:R-:W-:Y:S02]  /*1a10*/  MOV R33, RZ ;  /* 0x000000ff00217202 */ /* 0x000fe40000000f00 */
[----:B------:R-:W-:Y:S02]  /*1a20*/  @!P3 IADD3.X R31, PT, PT, R38, R17, RZ, P4, !PT ;  /* 0x00000011261fb210 */ /* 0x000fe400027fe4ff */
[----:B------:R-:W-:Y:S01]  /*1a30*/  @!P6 IADD3 R5, PT, PT, R29, R5, RZ ;  /* 0x000000051d05e210 */ /* 0x000fe20007ffe0ff */
[----:B------:R-:W3:Y:S01]  /*1a40*/  @!P0 LDG.E R32, desc[UR12][R18.64] ;  /* 0x0000000c12208981 */ /* 0x000ee2000c1e1900 */
[----:B------:R-:W-:-:S02]  /*1a50*/  @!P3 IADD3 R16, P4, PT, R39, R14, RZ ;  /* 0x0000000e2710b210 */ /* 0x000fc40007f9e0ff */
[----:B------:R-:W-:Y:S01]  /*1a60*/  @!P6 SHF.L.U32 R29, R28, 0x1, RZ ;  /* 0x000000011c1de819 */ /* 0x000fe200000006ff */
[----:B------:R1:W3:Y:S01]  /*1a70*/  @!P0 LDG.E R33, desc[UR12][R34.64] ;  /* 0x0000000c22218981 */ /* 0x0002e2000c1e1900 */
[----:B------:R-:W-:Y:S02]  /*1a80*/  @!P3 IADD3.X R17, PT, PT, R38, R15, RZ, P4, !PT ;  /* 0x0000000f2611b210 */ /* 0x000fe400027fe4ff */
[C---:B------:R-:W-:Y:S01]  /*1a90*/  @!P6 IADD3 R14, P0, PT, R29.reuse, R12, RZ ;  /* 0x0000000c1d0ee210 */ /* 0x040fe20007f1e0ff */
[----:B------:R-:W-:Y:S01]  /*1aa0*/  HFMA2 R4, -RZ, RZ, 0, 0 ;  /* 0x00000000ff047431 */ /* 0x000fe200000001ff */
[----:B------:R-:W-:Y:S02]  /*1ab0*/  @!P6 IADD3 R12, P4, PT, R29, R6, RZ ;  /* 0x000000061d0ce210 */ /* 0x000fe40007f9e0ff */
[----:B-1----:R-:W-:Y:S01]  /*1ac0*/  @!P6 SHF.L.U64.HI R34, R28, 0x1, R5 ;  /* 0x000000011c22e819 */ /* 0x002fe20000010205 */
[----:B------:R-:W-:Y:S01]  /*1ad0*/  HFMA2 R45, -RZ, RZ, 0, 0 ;  /* 0x00000000ff2d7431 */ /* 0x000fe200000001ff */
[----:B------:R-:W-:-:S02]  /*1ae0*/  MOV R5, RZ ;  /* 0x000000ff00057202 */ /* 0x000fc40000000f00 */
[C---:B------:R-:W-:Y:S01]  /*1af0*/  @!P6 IADD3.X R15, PT, PT, R34.reuse, R13, RZ, P0, !PT ;  /* 0x0000000d220fe210 */ /* 0x040fe200007fe4ff */
[----:B0-----:R-:W-:Y:S01]  /*1b00*/  IMAD.WIDE R24, R27, 0x2, R24 ;  /* 0x000000021b187825 */ /* 0x001fe200078e0218 */
[----:B------:R-:W-:Y:S02]  /*1b10*/  @!P6 IADD3.X R13, PT, PT, R34, R7, RZ, P4, !PT ;  /* 0x00000007220de210 */ /* 0x000fe400027fe4ff */
[----:B------:R-:W-:Y:S01]  /*1b20*/  CS2R R6, SRZ ;  /* 0x0000000000067805 */ /* 0x000fe2000001ff00 */
[----:B------:R-:W3:Y:S04]  /*1b30*/  @!P3 LDG.E R4, desc[UR12][R30.64] ;  /* 0x0000000c1e04b981 */ /* 0x000ee8000c1e1900 */
[----:B------:R-:W3:Y:S04]  /*1b40*/  LDG.E.U16 R27, desc[UR12][R24.64] ;  /* 0x0000000c181b7981 */ /* 0x000ee8000c1e1500 */
[----:B------:R-:W3:Y:S04]  /*1b50*/  LDG.E.U16 R28, desc[UR12][R24.64+0x2] ;  /* 0x0000020c181c7981 */ /* 0x000ee8000c1e1500 */
[----:B------:R-:W3:Y:S04]  /*1b60*/  @!P3 LDG.E R5, desc[UR12][R16.64] ;  /* 0x0000000c1005b981 */ /* 0x000ee8000c1e1900 */
[----:B------:R-:W3:Y:S04]  /*1b70*/  @!P6 LDG.E R6, desc[UR12][R14.64] ;  /* 0x0000000c0e06e981 */ /* 0x000ee8000c1e1900 */
[----:B------:R0:W3:Y:S04]  /*1b80*/  @!P6 LDG.E R7, desc[UR12][R12.64] ;  /* 0x0000000c0c07e981 */ /* 0x0000e8000c1e1900 */
[----:B------:R-:W5:Y:S01]  /*1b90*/  @!P1 LDG.E R45, desc[UR12][R20.64] ;  /* 0x0000000c142d9981 */ /* 0x000f62000c1e1900 */
[----:B------:R-:W-:Y:S01]  /*1ba0*/  UISETP.NE.AND UP1, UPT, UR9, URZ, UPT ;  /* 0x000000ff0900728c */ /* 0x000fe2000bf25270 */
[----:B------:R-:W-:-:S02]  /*1bb0*/  MOV R43, RZ ;  /* 0x000000ff002b7202 */ /* 0x000fc40000000f00 */
[----:B------:R-:W-:Y:S02]  /*1bc0*/  PRMT R65, R68, 0x7632, R65 ;  /* 0x0000763244417816 */ /* 0x000fe40000000041 */
[----:B------:R-:W-:Y:S02]  /*1bd0*/  PRMT R66, R67, 0x7632, R66 ;  /* 0x0000763243427816 */ /* 0x000fe40000000042 */
[----:B------:R1:W5:Y:S01]  /*1be0*/  @!P2 LDG.E R43, desc[UR12][R10.64] ;  /* 0x0000000c0a2ba981 */ /* 0x000362000c1e1900 */
[----:B------:R-:W-:Y:S02]  /*1bf0*/  PRMT R61, R64, 0x7632, R61 ;  /* 0x00007632403d7816 */ /* 0x000fe4000000003d */
[----:B------:R-:W-:Y:S01]  /*1c00*/  PRMT R62, R63, 0x7632, R62 ;  /* 0x000076323f3e7816 */ /* 0x000fe2000000003e */
[----:B------:R-:W-:Y:S01]  /*1c10*/  UMOV UR14, 0x3f800000 ;  /* 0x3f800000000e7882 */ /* 0x000fe20000000000 */
[----:B----4-:R-:W-:-:S13]  /*1c20*/  R2UR UR11, R8 ;  /* 0x00000000080b72ca */ /* 0x010fda00000e0000 */
[----:B------:R-:W-:-:S05]  /*1c30*/  MOV R8, UR11 ;  /* 0x0000000b00087c02 */ /* 0x000fca0008000f00 */
[----:B------:R-:W-:-:S05]  /*1c40*/  FFMA.FTZ R9, -R8, UR11, R9 ;  /* 0x0000000b08097c23 */ /* 0x000fca0008010109 */
[----:B------:R-:W-:-:S13]  /*1c50*/  FSETP.GTU.FTZ.AND P0, PT, R9, RZ, PT ;  /* 0x000000ff0900720b */ /* 0x000fda0003f1c000 */
[----:B------:R-:W-:-:S05]  /*1c60*/  VOTEU.ANY UP0, P0 ;  /* 0x0000000000ff7886 */ /* 0x000fca0000000100 */
[----:B------:R-:W0:Y:S01]  /*1c70*/  @UP0 LDCU UR6, c[0x0][0x3c0] ;  /* 0x00007800ff0607ac */ /* 0x000e220008000800 */
[----:B------:R-:W-:-:S13]  /*1c80*/  PLOP3.LUT P0, PT, PT, PT, UP0, 0x80, 0x8 ;  /* 0x000000000008781c */ /* 0x000fda0003f0f008 */
[----:B0-----:R-:W-:-:S06]  /*1c90*/  @P0 FADD.FTZ R12, R9, UR6 ;  /* 0x00000006090c0e21 */ /* 0x001fcc0008010000 */
[----:B------:R-:W0:Y:S01]  /*1ca0*/  @P0 MUFU.RSQ R12, R12 ;  /* 0x0000000c000c0308 */ /* 0x000e220000001400 */
[----:B------:R-:W-:Y:S02]  /*1cb0*/  CS2R R8, SRZ ;  /* 0x0000000000087805 */ /* 0x000fe4000001ff00 */
[----:B------:R-:W-:Y:S02]  /*1cc0*/  PRMT R42, R44, 0x7632, R42 ;  /* 0x000076322c2a7816 */ /* 0x000fe4000000002a */
[----:B--2---:R-:W-:Y:S02]  /*1cd0*/  @P5 SHF.L.U32 R8, R26, 0x10, RZ ;  /* 0x000000101a085819 */ /* 0x004fe400000006ff */
[----:B---3--:R-:W-:Y:S02]  /*1ce0*/  @P5 SHF.L.U32 R9, R0, 0x10, RZ ;  /* 0x0000001000095819 */ /* 0x008fe400000006ff */
[----:B0-----:R-:W-:Y:S02]  /*1cf0*/  @P0 R2UR UR6, R12 ;  /* 0x000000000c0602ca */ /* 0x001fe400000e0000 */
[----:B------:R-:W-:-:S02]  /*1d00*/  PRMT R38, R41, 0x7632, R38 ;  /* 0x0000763229267816 */ /* 0x000fc40000000026 */
[----:B------:R-:W-:Y:S02]  /*1d10*/  PRMT R39, R40, 0x7632, R39 ;  /* 0x0000763228277816 */ /* 0x000fe40000000027 */
[----:B------:R-:W-:Y:S02]  /*1d20*/  PRMT R34, R37, 0x7632, R34 ;  /* 0x0000763225227816 */ /* 0x000fe40000000022 */
[----:B------:R-:W-:-:S05]  /*1d30*/  PRMT R35, R36, 0x7632, R35 ;  /* 0x0000763224237816 */ /* 0x000fca0000000023 */
[----:B------:R-:W-:Y:S01]  /*1d40*/  @UP0 UMOV UR14, UR6 ;  /* 0x00000006000e0c82 */ /* 0x000fe20008000000 */
[----:B------:R-:W-:Y:S02]  /*1d50*/  PRMT R31, R32, 0x7632, R31 ;  /* 0x00007632201f7816 */ /* 0x000fe4000000001f */
[----:B------:R-:W-:Y:S02]  /*1d60*/  PRMT R30, R33, 0x7632, R30 ;  /* 0x00007632211e7816 */ /* 0x000fe4000000001e */
[----:B------:R-:W-:Y:S02]  /*1d70*/  PRMT R12, R4, 0x7632, R12 ;  /* 0x00007632040c7816 */ /* 0x000fe4000000000c */
[----:B-1----:R-:W-:Y:S02]  /*1d80*/  SHF.L.U32 R11, R27, 0x10, RZ ;  /* 0x000000101b0b7819 */ /* 0x002fe400000006ff */
[----:B------:R-:W-:Y:S02]  /*1d90*/  SHF.L.U32 R10, R28, 0x10, RZ ;  /* 0x000000101c0a7819 */ /* 0x000fe400000006ff */
[----:B------:R-:W-:-:S02]  /*1da0*/  PRMT R13, R5, 0x7632, R13 ;  /* 0x00007632050d7816 */ /* 0x000fc4000000000d */
        /* <DEDUP_REMOVED lines=12> */
[----:B------:R-:W-:Y:S01]  /*1e70*/  FMUL.FTZ R16, R18, UR14 ;  /* 0x0000000e12107c20 */ /* 0x000fe20008410000 */
[----:B------:R-:W-:Y:S01]  /*1e80*/  FMUL.FTZ R21, R10, R17 ;  /* 0x000000110a157220 */ /* 0x000fe20000410000 */
        /* <DEDUP_REMOVED lines=15> */
[----:B------:R-:W-:Y:S01]  /*1f80*/  FADD.FTZ R18, R24, R23 ;  /* 0x0000001718127221 */ /* 0x000fe20000010000 */
[----:B------:R-:W-:Y:S01]  /*1f90*/  SHF.L.U32 R21, R62, 0x10, RZ ;  /* 0x000000103e157819 */ /* 0x000fe200000006ff */
[----:B------:R-:W-:Y:S01]  /*1fa0*/  FFMA.FTZ R24, R17, R16, RZ ;  /* 0x0000001011187223 */ /* 0x000fe200000100ff */
[----:B------:R-:W-:Y:S01]  /*1fb0*/  FADD.FTZ R16, RZ, R17 ;  /* 0x00000011ff107221 */ /* 0x000fe20000010000 */
[----:B------:R-:W-:Y:S01]  /*1fc0*/  FMUL.FTZ R23, R22, UR14 ;  /* 0x0000000e16177c20 */ /* 0x000fe20008410000 */
[----:B-----5:R-:W-:Y:S01]  /*1fd0*/  SHF.L.U32 R25, R60, 0x10, RZ ;  /* 0x000000103c197819 */ /* 0x020fe200000006ff */
[----:B------:R-:W-:Y:S01]  /*1fe0*/  FMUL.FTZ R22, R10, R21 ;  /* 0x000000150a167220 */ /* 0x000fe20000410000 */
[----:B------:R-:W-:Y:S01]  /*1ff0*/  PRMT R26, R60, 0x7632, R26 ;  /* 0x000076323c1a7816 */ /* 0x000fe2000000001a */
[C---:B------:R-:W-:Y:S01]  /*2000*/  FADD.FTZ R16, R21.reuse, R16 ;  /* 0x0000001015107221 */ /* 0x040fe20000010000 */
[----:B------:R-:W-:Y:S01]  /*2010*/  FFMA.FTZ R17, R21, R23, R24 ;  /* 0x0000001715117223 */ /* 0x000fe20000010018 */
[----:B------:R-:W-:Y:S01]  /*2020*/  SHF.L.U32 R21, R59, 0x10, RZ ;  /* 0x000000103b157819 */ /* 0x000fe200000006ff */
[----:B------:R-:W-:Y:S01]  /*2030*/  FADD.FTZ R25, R25, -UR11 ;  /* 0x8000000b19197e21 */ /* 0x000fe20008010000 */
[----:B------:R-:W-:Y:S01]  /*2040*/  SHF.L.U32 R24, R26, 0x10, RZ ;  /* 0x000000101a187819 */ /* 0x000fe200000006ff */
[----:B------:R-:W-:Y:S01]  /*2050*/  FADD.FTZ R19, R22, R19 ;  /* 0x0000001316137221 */ /* 0x000fe20000010000 */
[----:B------:R-:W-:Y:S01]  /*2060*/  FFMA.FTZ R22, R23, R22, R20 ;  /* 0x0000001617167223 */ /* 0x000fe20000010014 */
[----:B------:R-:W-:Y:S01]  /*2070*/  FMUL.FTZ R25, R25, UR14 ;  /* 0x0000000e19197c20 */ /* 0x000fe20008410000 */
[----:B------:R-:W-:Y:S01]  /*2080*/  PRMT R23, R59, 0x7632, R23 ;  /* 0x000076323b177816 */ /* 0x000fe20000000017 */
[----:B------:R-:W-:Y:S01]  /*2090*/  FMUL.FTZ R26, R11, R21 ;  /* 0x000000150b1a7220 */ /* 0x000fe20000410000 */
[----:B------:R-:W-:Y:S01]  /*20a0*/  FADD.FTZ R20, R24, -UR11 ;  /* 0x8000000b18147e21 */ /* 0x000fe20008010000 */
[----:B------:R-:W-:Y:S01]  /*20b0*/  FADD.FTZ R18, R18, R21 ;  /* 0x0000001512127221 */ /* 0x000fe20000010000 */
[----:B------:R-:W-:Y:S01]  /*20c0*/  FFMA.FTZ R0, R21, R25, R0 ;  /* 0x0000001915007223 */ /* 0x000fe20000010000 */
[----:B------:R-:W-:Y:S01]  /*20d0*/  SHF.L.U32 R21, R23, 0x10, RZ ;  /* 0x0000001017157819 */ /* 0x000fe200000006ff */
[----:B------:R-:W-:Y:S01]  /*20e0*/  FADD.FTZ R24, R19, R26 ;  /* 0x0000001a13187221 */ /* 0x000fe20000010000 */
[----:B------:R-:W-:Y:S01]  /*20f0*/  SHF.L.U32 R19, R58, 0x10, RZ ;  /* 0x000000103a137819 */ /* 0x000fe200000006ff */
[----:B------:R-:W-:Y:S01]  /*2100*/  FMUL.FTZ R20, R20, UR14 ;  /* 0x0000000e14147c20 */ /* 0x000fe20008410000 */
[----:B------:R-:W-:Y:S01]  /*2110*/  FFMA.FTZ R25, R25, R26, R22 ;  /* 0x0000001a19197223 */ /* 0x000fe20000010016 */
[----:B------:R-:W-:Y:S01]  /*2120*/  FMUL.FTZ R23, R10, R21 ;  /* 0x000000150a177220 */ /* 0x000fe20000410000 */
[----:B------:R-:W-:Y:S01]  /*2130*/  PRMT R26, R58, 0x7632, R26 ;  /* 0x000076323a1a7816 */ /* 0x000fe2000000001a */
[----:B------:R-:W-:Y:S01]  /*2140*/  FADD.FTZ R22, R19, -UR11 ;  /* 0x8000000b13167e21 */ /* 0x000fe20008010000 */
[----:B------:R-:W-:Y:S01]  /*2150*/  FADD.FTZ R16, R16, R21 ;  /* 0x0000001510107221 */ /* 0x000fe20000010000 */
[----:B------:R-:W-:Y:S01]  /*2160*/  FFMA.FTZ R17, R21, R20, R17 ;  /* 0x0000001415117223 */ /* 0x000fe20000010011 */
[----:B------:R-:W-:Y:S01]  /*2170*/  SHF.L.U32 R21, R57, 0x10, RZ ;  /* 0x0000001039157819 */ /* 0x000fe200000006ff */
[----:B------:R-:W-:Y:S01]  /*2180*/  FFMA.FTZ R25, R20, R23, R25 ;  /* 0x0000001714197223 */ /* 0x000fe20000010019 */
[----:B------:R-:W-:Y:S01]  /*2190*/  SHF.L.U32 R20, R26, 0x10, RZ ;  /* 0x000000101a147819 */ /* 0x000fe200000006ff */
[----:B------:R-:W-:Y:S01]  /*21a0*/  FMUL.FTZ R22, R22, UR14 ;  /* 0x0000000e16167c20 */ /* 0x000fe20008410000 */
[----:B------:R-:W-:Y:S01]  /*21b0*/  FADD.FTZ R19, R23, R24 ;  /* 0x0000001817137221 */ /* 0x000fe20000010000 */
[----:B------:R-:W-:Y:S01]  /*21c0*/  PRMT R23, R57, 0x7632, R23 ;  /* 0x0000763239177816 */ /* 0x000fe20000000017 */
[----:B------:R-:W-:Y:S01]  /*21d0*/  FMUL.FTZ R24, R11, R21 ;  /* 0x000000150b187220 */ /* 0x000fe20000410000 */
[----:B------:R-:W-:Y:S01]  /*21e0*/  FADD.FTZ R18, R18, R21 ;  /* 0x0000001512127221 */ /* 0x000fe20000010000 */
[----:B------:R-:W-:Y:S01]  /*21f0*/  FFMA.FTZ R0, R21, R22, R0 ;  /* 0x0000001615007223 */ /* 0x000fe20000010000 */
[----:B------:R-:W-:Y:S01]  /*2200*/  FADD.FTZ R21, R20, -UR11 ;  /* 0x8000000b14157e21 */ /* 0x000fe20008010000 */
[----:B------:R-:W-:Y:S01]  /*2210*/  SHF.L.U32 R20, R23, 0x10, RZ ;  /* 0x0000001017147819 */ /* 0x000fe200000006ff */
[----:B------:R-:W-:Y:S01]  /*2220*/  FFMA.FTZ R25, R22, R24, R25 ;  /* 0x0000001816197223 */ /* 0x000fe20000010019 */
[C---:B------:R-:W-:Y:S01]  /*2230*/  SHF.L.U32 R23, R56.reuse, 0x10, RZ ;  /* 0x0000001038177819 */ /* 0x040fe200000006ff */
[----:B------:R-:W-:Y:S01]  /*2240*/  FMUL.FTZ R22, R21, UR14 ;  /* 0x0000000e15167c20 */ /* 0x000fe20008410000 */
[----:B------:R-:W-:Y:S01]  /*2250*/  FADD.FTZ R19, R19, R24 ;  /* 0x0000001813137221 */ /* 0x000fe20000010000 */
[----:B------:R-:W-:Y:S01]  /*2260*/  PRMT R26, R56, 0x7632, R26 ;  /* 0x00007632381a7816 */ /* 0x000fe2000000001a */
[----:B------:R-:W-:Y:S01]  /*2270*/  FADD.FTZ R16, R16, R20 ;  /* 0x0000001410107221 */ /* 0x000fe20000010000 */
[----:B------:R-:W-:Y:S01]  /*2280*/  FFMA.FTZ R17, R20, R22, R17 ;  /* 0x0000001614117223 */ /* 0x000fe20000010011 */
[----:B------:R-:W-:Y:S01]  /*2290*/  FADD.FTZ R24, R23, -UR11 ;  /* 0x8000000b17187e21 */ /* 0x000fe20008010000 */
[----:B------:R-:W-:Y:S01]  /*22a0*/  FMUL.FTZ R20, R10, R20 ;  /* 0x000000140a147220 */ /* 0x000fe20000410000 */
[----:B------:R-:W-:-:S02]  /*22b0*/  SHF.L.U32 R21, R55, 0x10, RZ ;  /* 0x0000001037157819 */ /* 0x000fc400000006ff */
[----:B------:R-:W-:Y:S01]  /*22c0*/  SHF.L.U32 R23, R26, 0x10, RZ ;  /* 0x000000101a177819 */ /* 0x000fe200000006ff */
[----:B------:R-:W-:Y:S01]  /*22d0*/  FMUL.FTZ R24, R24, UR14 ;  /* 0x0000000e18187c20 */ /* 0x000fe20008410000 */
[----:B------:R-:W-:Y:S01]  /*22e0*/  FFMA.FTZ R25, R22, R20, R25 ;  /* 0x0000001416197223 */ /* 0x000fe20000010019 */
[----:B------:R-:W-:Y:S01]  /*22f0*/  PRMT R26, R55, 0x7632, R26 ;  /* 0x00007632371a7816 */ /* 0x000fe2000000001a */
[----:B------:R-:W-:Y:S01]  /*2300*/  FADD.FTZ R19, R20, R19 ;  /* 0x0000001314137221 */ /* 0x000fe20000010000 */
[----:B------:R-:W-:Y:S01]  /*2310*/  FMUL.FTZ R22, R11, R21 ;  /* 0x000000150b167220 */ /* 0x000fe20000410000 */
[----:B------:R-:W-:Y:S01]  /*2320*/  FADD.FTZ R18, R18, R21 ;  /* 0x0000001512127221 */ /* 0x000fe20000010000 */
[----:B------:R-:W-:Y:S01]  /*2330*/  FFMA.FTZ R0, R21, R24, R0 ;  /* 0x0000001815007223 */ /* 0x000fe20000010000 */
[----:B------:R-:W-:Y:S01]  /*2340*/  SHF.L.U32 R21, R26, 0x10, RZ ;  /* 0x000000101a157819 */ /* 0x000fe200000006ff */
[----:B------:R-:W-:Y:S01]  /*2350*/  FADD.FTZ R20, R23, -UR11 ;  /* 0x8000000b17147e21 */ /* 0x000fe20008010000 */
[----:B------:R-:W-:Y:S01]  /*2360*/  FADD.FTZ R26, R19, R22 ;  /* 0x00000016131a7221 */ /* 0x000fe20000010000 */
[----:B------:R-:W-:Y:S01]  /*2370*/  SHF.L.U32 R19, R54, 0x10, RZ ;  /* 0x0000001036137819 */ /* 0x000fe200000006ff */
[----:B------:R-:W-:Y:S01]  /*2380*/  FFMA.FTZ R25, R24, R22, R25 ;  /* 0x0000001618197223 */ /* 0x000fe20000010019 */
[----:B------:R-:W-:Y:S01]  /*2390*/  FMUL.FTZ R20, R20, UR14 ;  /* 0x0000000e14147c20 */ /* 0x000fe20008410000 */
        /* <DEDUP_REMOVED lines=22> */
[----:B------:R-:W-:Y:S01]  /*2500*/  FADD.FTZ R24, R23, -UR11 ;  /* 0x8000000b17187e21 */ /* 0x000fe20008010000 */
[----:B------:R-:W-:Y:S01]  /*2510*/  FFMA.FTZ R17, R20, R22, R17 ;  /* 0x0000001614117223 */ /* 0x000fe20000010011 */
[----:B------:R-:W-:Y:S01]  /*2520*/  FMUL.FTZ R20, R10, R20 ;  /* 0x000000140a147220 */ /* 0x000fe20000410000 */
[C---:B------:R-:W-:Y:S01]  /*2530*/  SHF.L.U32 R21, R51.reuse, 0x10, RZ ;  /* 0x0000001033157819 */ /* 0x040fe200000006ff */
[----:B------:R-:W-:Y:S01]  /*2540*/  FMUL.FTZ R24, R24, UR14 ;  /* 0x0000000e18187c20 */ /* 0x000fe20008410000 */
[----:B------:R-:W-:Y:S01]  /*2550*/  SHF.L.U32 R23, R26, 0x10, RZ ;  /* 0x000000101a177819 */ /* 0x000fe200000006ff */
[----:B------:R-:W-:Y:S01]  /*2560*/  FFMA.FTZ R25, R22, R20, R25 ;  /* 0x0000001416197223 */ /* 0x000fe20000010019 */
[----:B------:R-:W-:Y:S01]  /*2570*/  PRMT R26, R51, 0x7632, R26 ;  /* 0x00007632331a7816 */ /* 0x000fe2000000001a */
[----:B------:R-:W-:Y:S01]  /*2580*/  FMUL.FTZ R22, R11, R21 ;  /* 0x000000150b167220 */ /* 0x000fe20000410000 */
[----:B------:R-:W-:Y:S01]  /*2590*/  FADD.FTZ R18, R18, R21 ;  /* 0x0000001512127221 */ /* 0x000fe20000010000 */
[----:B------:R-:W-:Y:S01]  /*25a0*/  FFMA.FTZ R0, R21, R24, R0 ;  /* 0x0000001815007223 */ /* 0x000fe20000010000 */
[----:B------:R-:W-:Y:S01]  /*25b0*/  FADD.FTZ R19, R20, R19 ;  /* 0x0000001314137221 */ /* 0x000fe20000010000 */
[----:B------:R-:W-:Y:S01]  /*25c0*/  SHF.L.U32 R21, R26, 0x10, RZ ;  /* 0x000000101a157819 */ /* 0x000fe200000006ff */
[----:B------:R-:W-:Y:S01]  /*25d0*/  FADD.FTZ R20, R23, -UR11 ;  /* 0x8000000b17147e21 */ /* 0x000fe20008010000 */
[----:B------:R-:W-:Y:S01]  /*25e0*/  FFMA.FTZ R25, R24, R22, R25 ;  /* 0x0000001618197223 */ /* 0x000fe20000010019 */
[----:B------:R-:W-:Y:S01]  /*25f0*/  FADD.FTZ R26, R19, R22 ;  /* 0x00000016131a7221 */ /* 0x000fe20000010000 */
[----:B------:R-:W-:Y:S01]  /*2600*/  SHF.L.U32 R22, R50, 0x10, RZ ;  /* 0x0000001032167819 */ /* 0x000fe200000006ff */
[----:B------:R-:W-:Y:S01]  /*2610*/  FMUL.FTZ R20, R20, UR14 ;  /* 0x0000000e14147c20 */ /* 0x000fe20008410000 */
[----:B------:R-:W-:Y:S01]  /*2620*/  FMUL.FTZ R23, R10, R21 ;  /* 0x000000150a177220 */ /* 0x000fe20000410000 */
[----:B------:R-:W-:Y:S01]  /*2630*/  PRMT R24, R50, 0x7632, R24 ;  /* 0x0000763232187816 */ /* 0x000fe20000000018 */
[----:B------:R-:W-:Y:S01]  /*2640*/  FADD.FTZ R16, R16, R21 ;  /* 0x0000001510107221 */ /* 0x000fe20000010000 */
[----:B------:R-:W-:Y:S01]  /*2650*/  FFMA.FTZ R17, R21, R20, R17 ;  /* 0x0000001415117223 */ /* 0x000fe20000010011 */
[----:B------:R-:W-:Y:S01]  /*2660*/  SHF.L.U32 R19, R49, 0x10, RZ ;  /* 0x0000001031137819 */ /* 0x000fe200000006ff */
[----:B------:R-:W-:Y:S01]  /*2670*/  FFMA.FTZ R25, R20, R23, R25 ;  /* 0x0000001714197223 */ /* 0x000fe20000010019 */
[----:B------:R-:W-:Y:S01]  /*2680*/  FADD.FTZ R22, R22, -UR11 ;  /* 0x8000000b16167e21 */ /* 0x000fe20008010000 */
[----:B------:R-:W-:Y:S01]  /*2690*/  SHF.L.U32 R20, R24, 0x10, RZ ;  /* 0x0000001018147819 */ /* 0x000fe200000006ff */
[----:B------:R-:W-:Y:S01]  /*26a0*/  FADD.FTZ R21, R23, R26 ;  /* 0x0000001a17157221 */ /* 0x000fe20000010000 */
[----:B------:R-:W-:Y:S01]  /*26b0*/  PRMT R23, R49, 0x7632, R23 ;  /* 0x0000763231177816 */ /* 0x000fe20000000017 */
[----:B------:R-:W-:Y:S01]  /*26c0*/  FMUL.FTZ R24, R22, UR14 ;  /* 0x0000000e16187c20 */ /* 0x000fe20008410000 */
[----:B------:R-:W-:Y:S01]  /*26d0*/  FMUL.FTZ R26, R11, R19 ;  /* 0x000000130b1a7220 */ /* 0x000fe20000410000 */
[----:B------:R-:W-:Y:S01]  /*26e0*/  FADD.FTZ R22, R20, -UR11 ;  /* 0x8000000b14167e21 */ /* 0x000fe20008010000 */
[----:B------:R-:W-:Y:S01]  /*26f0*/  SHF.L.U32 R20, R23, 0x10, RZ ;  /* 0x0000001017147819 */ /* 0x000fe200000006ff */
[----:B------:R-:W-:Y:S01]  /*2700*/  FADD.FTZ R18, R18, R19 ;  /* 0x0000001312127221 */ /* 0x000fe20000010000 */
[----:B------:R-:W-:Y:S01]  /*2710*/  SHF.L.U32 R23, R48, 0x10, RZ ;  /* 0x0000001030177819 */ /* 0x000fe200000006ff */
[----:B------:R-:W-:Y:S01]  /*2720*/  FFMA.FTZ R19, R19, R24, R0 ;  /* 0x0000001813137223 */ /* 0x000fe20000010000 */
[----:B------:R-:W-:Y:S01]  /*2730*/  FFMA.FTZ R25, R24, R26, R25 ;  /* 0x0000001a18197223 */ /* 0x000fe20000010019 */
[----:B------:R-:W-:Y:S01]  /*2740*/  PRMT R24, R48, 0x7632, R24 ;  /* 0x0000763230187816 */ /* 0x000fe20000000018 */
[----:B------:R-:W-:Y:S01]  /*2750*/  FADD.FTZ R0, R21, R26 ;  /* 0x0000001a15007221 */ /* 0x000fe20000010000 */
[----:B------:R-:W-:Y:S01]  /*2760*/  FMUL.FTZ R22, R22, UR14 ;  /* 0x0000000e16167c20 */ /* 0x000fe20008410000 */
[----:B------:R-:W-:Y:S01]  /*2770*/  FADD.FTZ R26, R23, -UR11 ;  /* 0x8000000b171a7e21 */ /* 0x000fe20008010000 */
[----:B------:R-:W-:Y:S01]  /*2780*/  FMUL.FTZ R21, R10, R20 ;  /* 0x000000140a157220 */ /* 0x000fe20000410000 */
[----:B------:R-:W-:Y:S01]  /*2790*/  SHF.L.U32 R23, R24, 0x10, RZ ;  /* 0x0000001018177819 */ /* 0x000fe200000006ff */
[----:B------:R-:W-:Y:S01]  /*27a0*/  FADD.FTZ R16, R16, R20 ;  /* 0x0000001410107221 */ /* 0x000fe20000010000 */
[----:B------:R-:W-:Y:S01]  /*27b0*/  SHF.L.U32 R24, R47, 0x10, RZ ;  /* 0x000000102f187819 */ /* 0x000fe200000006ff */
[----:B------:R-:W-:Y:S01]  /*27c0*/  FFMA.FTZ R17, R20, R22, R17 ;  /* 0x0000001614117223 */ /* 0x000fe20000010011 */
[----:B------:R-:W-:Y:S01]  /*27d0*/  FFMA.FTZ R20, R22, R21, R25 ;  /* 0x0000001516147223 */ /* 0x000fe20000010019 */
[----:B------:R-:W-:Y:S01]  /*27e0*/  FMUL.FTZ R27, R26, UR14 ;  /* 0x0000000e1a1b7c20 */ /* 0x000fe20008410000 */
[----:B------:R-:W-:Y:S01]  /*27f0*/  FADD.FTZ R25, R23, -UR11 ;  /* 0x8000000b17197e21 */ /* 0x000fe20008010000 */
[----:B------:R-:W-:Y:S01]  /*2800*/  PRMT R22, R47, 0x7632, R22 ;  /* 0x000076322f167816 */ /* 0x000fe20000000016 */
[----:B------:R-:W-:Y:S01]  /*2810*/  FMUL.FTZ R23, R11, R24 ;  /* 0x000000180b177220 */ /* 0x000fe20000410000 */
[----:B------:R-:W-:Y:S01]  /*2820*/  FADD.FTZ R18, R18, R24 ;  /* 0x0000001812127221 */ /* 0x000fe20000010000 */
[----:B------:R-:W-:Y:S01]  /*2830*/  FFMA.FTZ R19, R24, R27, R19 ;  /* 0x0000001b18137223 */ /* 0x000fe20000010013 */
[----:B------:R-:W-:Y:S01]  /*2840*/  SHF.L.U32 R22, R22, 0x10, RZ ;  /* 0x0000001016167819 */ /* 0x000fe200000006ff */
[----:B------:R-:W-:Y:S01]  /*2850*/  FADD.FTZ R0, R21, R0 ;  /* 0x0000000015007221 */ /* 0x000fe20000010000 */
[----:B------:R-:W-:Y:S01]  /*2860*/  FFMA.FTZ R24, R27, R23, R20 ;  /* 0x000000171b187223 */ /* 0x000fe20000010014 */
[C---:B------:R-:W-:Y:S01]  /*2870*/  PRMT R27, R46.reuse, 0x7632, R27 ;  /* 0x000076322e1b7816 */ /* 0x040fe2000000001b */
[----:B------:R-:W-:Y:S01]  /*2880*/  FMUL.FTZ R25, R25, UR14 ;  /* 0x0000000e19197c20 */ /* 0x000fe20008410000 */
[----:B------:R-:W-:Y:S01]  /*2890*/  SHF.L.U32 R26, R46, 0x10, RZ ;  /* 0x000000102e1a7819 */ /* 0x000fe200000006ff */
[----:B------:R-:W-:Y:S01]  /*28a0*/  FADD.FTZ R21, R0, R23 ;  /* 0x0000001700157221 */ /* 0x000fe20000010000 */
[----:B------:R-:W-:Y:S01]  /*28b0*/  FMUL.FTZ R20, R10, R22 ;  /* 0x000000160a147220 */ /* 0x000fe20000410000 */
[----:B------:R-:W-:Y:S01]  /*28c0*/  SHF.L.U32 R23, R27, 0x10, RZ ;  /* 0x000000101b177819 */ /* 0x000fe200000006ff */
[----:B------:R-:W-:Y:S01]  /*28d0*/  FADD.FTZ R16, R16, R22 ;  /* 0x0000001610107221 */ /* 0x000fe20000010000 */
[----:B------:R-:W-:Y:S01]  /*28e0*/  FADD.FTZ R26, R26, -UR11 ;  /* 0x8000000b1a1a7e21 */ /* 0x000fe20008010000 */
[----:B------:R-:W-:Y:S01]  /*28f0*/  FFMA.FTZ R17, R22, R25, R17 ;  /* 0x0000001916117223 */ /* 0x000fe20000010011 */
[--C-:B------:R-:W-:Y:S01]  /*2900*/  FFMA.FTZ R0, R25, R20, R24.reuse ;  /* 0x0000001419007223 */ /* 0x100fe20000010018 */
[----:B------:R-:W-:Y:S01]  /*2910*/  SHF.L.U32 R22, R45, 0x10, RZ ;  /* 0x000000102d167819 */ /* 0x000fe200000006ff */
[----:B------:R-:W-:Y:S01]  /*2920*/  FADD.FTZ R25, R23, -UR11 ;  /* 0x8000000b17197e21 */ /* 0x000fe20008010000 */
[----:B------:R-:W-:Y:S01]  /*2930*/  PRMT R24, R45, 0x7632, R24 ;  /* 0x000076322d187816 */ /* 0x000fe20000000018 */
[----:B------:R-:W-:Y:S01]  /*2940*/  FMUL.FTZ R23, R26, UR14 ;  /* 0x0000000e1a177c20 */ /* 0x000fe20008410000 */
[----:B------:R-:W-:Y:S01]  /*2950*/  FADD.FTZ R21, R20, R21 ;  /* 0x0000001514157221 */ /* 0x000fe20000010000 */
[----:B------:R-:W-:Y:S01]  /*2960*/  FMUL.FTZ R20, R25, UR14 ;  /* 0x0000000e19147c20 */ /* 0x000fe20008410000 */
[----:B------:R-:W-:Y:S01]  /*2970*/  SHF.L.U32 R24, R24, 0x10, RZ ;  /* 0x0000001018187819 */ /* 0x000fe200000006ff */
[----:B------:R-:W-:Y:S01]  /*2980*/  FADD.FTZ R18, R18, R22 ;  /* 0x0000001612127221 */ /* 0x000fe20000010000 */
[----:B------:R-:W-:Y:S01]  /*2990*/  FFMA.FTZ R19, R22, R23, R19 ;  /* 0x0000001716137223 */ /* 0x000fe20000010013 */
[----:B------:R-:W-:Y:S01]  /*29a0*/  FMUL.FTZ R22, R11, R22 ;  /* 0x000000160b167220 */ /* 0x000fe20000410000 */
[----:B------:R-:W-:Y:S01]  /*29b0*/  SHF.L.U32 R26, R36, 0x10, RZ ;  /* 0x00000010241a7819 */ /* 0x000fe200000006ff */
[----:B------:R-:W-:Y:S01]  /*29c0*/  FADD.FTZ R16, R16, R24 ;  /* 0x0000001810107221 */ /* 0x000fe20000010000 */
[----:B------:R-:W-:Y:S01]  /*29d0*/  FFMA.FTZ R17, R24, R20, R17 ;  /* 0x0000001418117223 */ /* 0x000fe20000010011 */
[----:B------:R-:W-:Y:S01]  /*29e0*/  FMUL.FTZ R25, R10, R24 ;  /* 0x000000180a197220 */ /* 0x000fe20000410000 */
[----:B------:R-:W-:Y:S01]  /*29f0*/  FADD.FTZ R24, R21, R22 ;  /* 0x0000001615187221 */ /* 0x000fe20000010000 */
[----:B------:R-:W-:Y:S01]  /*2a00*/  FFMA.FTZ R23, R23, R22, R0 ;  /* 0x0000001617177223 */ /* 0x000fe20000010000 */
[----:B------:R-:W-:-:S02]  /*2a10*/  SHF.L.U32 R21, R44, 0x10, RZ ;  /* 0x000000102c157819 */ /* 0x000fc400000006ff */
[----:B------:R-:W-:Y:S01]  /*2a20*/  SHF.L.U32 R22, R42, 0x10, RZ ;  /* 0x000000102a167819 */ /* 0x000fe200000006ff */
[----:B------:R-:W-:Y:S01]  /*2a30*/  FADD.FTZ R0, R25, R24 ;  /* 0x0000001819007221 */ /* 0x000fe20000010000 */
[----:B------:R-:W-:Y:S01]  /*2a40*/  FFMA.FTZ R20, R20, R25, R23 ;  /* 0x0000001914147223 */ /* 0x000fe20000010017 */
[----:B------:R-:W-:Y:S01]  /*2a50*/  PRMT R25, R43, 0x7632, R25 ;  /* 0x000076322b197816 */ /* 0x000fe20000000019 */
[----:B------:R-:W-:Y:S01]  /*2a60*/  FADD.FTZ R23, R21, -UR11 ;  /* 0x8000000b15177e21 */ /* 0x000fe20008010000 */
[----:B------:R-:W-:Y:S01]  /*2a70*/  SHF.L.U32 R24, R43, 0x10, RZ ;  /* 0x000000102b187819 */ /* 0x000fe200000006ff */
[----:B------:R-:W-:Y:S01]  /*2a80*/  FADD.FTZ R22, R22, -UR11 ;  /* 0x8000000b16167e21 */ /* 0x000fe20008010000 */
[----:B------:R-:W-:Y:S01]  /*2a90*/  SHF.L.U32 R25, R25, 0x10, RZ ;  /* 0x0000001019197819 */ /* 0x000fe200000006ff */
[----:B------:R-:W-:Y:S01]  /*2aa0*/  FMUL.FTZ R23, R23, UR14 ;  /* 0x0000000e17177c20 */ /* 0x000fe20008410000 */
[----:B------:R-:W-:Y:S01]  /*2ab0*/  SHF.L.U32 R21, R41, 0x10, RZ ;  /* 0x0000001029157819 */ /* 0x000fe200000006ff */
[----:B------:R-:W-:Y:S01]  /*2ac0*/  FMUL.FTZ R22, R22, UR14 ;  /* 0x0000000e16167c20 */ /* 0x000fe20008410000 */
[----:B------:R-:W-:Y:S01]  /*2ad0*/  FMUL.FTZ R27, R11, R24 ;  /* 0x000000180b1b7220 */ /* 0x000fe20000410000 */
[----:B------:R-:W-:Y:S01]  /*2ae0*/  FFMA.FTZ R19, R24, R23, R19 ;  /* 0x0000001718137223 */ /* 0x000fe20000010013 */
[----:B------:R-:W-:Y:S01]  /*2af0*/  FADD.FTZ R16, R16, R25 ;  /* 0x0000001910107221 */ /* 0x000fe20000010000 */
[----:B------:R-:W-:Y:S01]  /*2b00*/  FFMA.FTZ R17, R25, R22, R17 ;  /* 0x0000001619117223 */ /* 0x000fe20000010011 */
[----:B------:R-:W-:Y:S01]  /*2b10*/  FMUL.FTZ R25, R10, R25 ;  /* 0x000000190a197220 */ /* 0x000fe20000410000 */
[----:B------:R-:W-:Y:S01]  /*2b20*/  FFMA.FTZ R23, R23, R27, R20 ;  /* 0x0000001b17177223 */ /* 0x000fe20000010014 */
[----:B------:R-:W-:Y:S01]  /*2b30*/  FADD.FTZ R21, R21, -UR11 ;  /* 0x8000000b15157e21 */ /* 0x000fe20008010000 */
[----:B------:R-:W-:Y:S01]  /*2b40*/  FADD.FTZ R18, R18, R24 ;  /* 0x0000001812127221 */ /* 0x000fe20000010000 */
[----:B------:R-:W-:Y:S01]  /*2b50*/  FADD.FTZ R0, R0, R27 ;  /* 0x0000001b00007221 */ /* 0x000fe20000010000 */
[----:B------:R-:W-:Y:S01]  /*2b60*/  FFMA.FTZ R20, R22, R25, R23 ;  /* 0x0000001916147223 */ /* 0x000fe20000010017 */
[----:B------:R-:W-:Y:S01]  /*2b70*/  SHF.L.U32 R24, R40, 0x10, RZ ;  /* 0x0000001028187819 */ /* 0x000fe200000006ff */
[----:B------:R-:W-:Y:S01]  /*2b80*/  FMUL.FTZ R23, R21, UR14 ;  /* 0x0000000e15177c20 */ /* 0x000fe20008410000 */
[----:B------:R-:W-:Y:S01]  /*2b90*/  SHF.L.U32 R21, R38, 0x10, RZ ;  /* 0x0000001026157819 */ /* 0x000fe200000006ff */
[----:B------:R-:W-:Y:S01]  /*2ba0*/  FADD.FTZ R0, R25, R0 ;  /* 0x0000000019007221 */ /* 0x000fe20000010000 */
[----:B------:R-:W-:Y:S01]  /*2bb0*/  SHF.L.U32 R22, R37, 0x10, RZ ;  /* 0x0000001025167819 */ /* 0x000fe200000006ff */
[----:B------:R-:W-:Y:S01]  /*2bc0*/  FMUL.FTZ R25, R11, R24 ;  /* 0x000000180b197220 */ /* 0x000fe20000410000 */
[----:B------:R-:W-:Y:S01]  /*2bd0*/  FADD.FTZ R18, R18, R24 ;  /* 0x0000001812127221 */ /* 0x000fe20000010000 */
[----:B------:R-:W-:Y:S01]  /*2be0*/  FFMA.FTZ R19, R24, R23, R19 ;  /* 0x0000001718137223 */ /* 0x000fe20000010013 */
[----:B------:R-:W-:Y:S01]  /*2bf0*/  FADD.FTZ R21, R21, -UR11 ;  /* 0x8000000b15157e21 */ /* 0x000fe20008010000 */
[----:B------:R-:W-:Y:S01]  /*2c00*/  SHF.L.U32 R24, R39, 0x10, RZ ;  /* 0x0000001027187819 */ /* 0x000fe200000006ff */
[----:B------:R-:W-:Y:S01]  /*2c10*/  FFMA.FTZ R20, R23, R25, R20 ;  /* 0x0000001917147223 */ /* 0x000fe20000010014 */
[----:B------:R-:W-:Y:S01]  /*2c20*/  FADD.FTZ R0, R0, R25 ;  /* 0x0000001900007221 */ /* 0x000fe20000010000 */
[----:B------:R-:W-:Y:S01]  /*2c30*/  FMUL.FTZ R23, R21, UR14 ;  /* 0x0000000e15177c20 */ /* 0x000fe20008410000 */
[----:B------:R-:W-:Y:S01]  /*2c40*/  SHF.L.U32 R21, R34, 0x10, RZ ;  /* 0x0000001022157819 */ /* 0x000fe200000006ff */
[----:B------:R-:W-:Y:S01]  /*2c50*/  FMUL.FTZ R25, R10, R24 ;  /* 0x000000180a197220 */ /* 0x000fe20000410000 */
[----:B------:R-:W-:Y:S01]  /*2c60*/  FADD.FTZ R22, R22, -UR11 ;  /* 0x8000000b16167e21 */ /* 0x000fe20008010000 */
[----:B------:R-:W-:Y:S01]  /*2c70*/  FFMA.FTZ R17, R24, R23, R17 ;  /* 0x0000001718117223 */ /* 0x000fe20000010011 */
[----:B------:R-:W-:Y:S01]  /*2c80*/  FMUL.FTZ R27, R11, R26 ;  /* 0x0000001a0b1b7220 */ /* 0x000fe20000410000 */
[----:B------:R-:W-:Y:S01]  /*2c90*/  FFMA.FTZ R23, R23, R25, R20 ;  /* 0x0000001917177223 */ /* 0x000fe20000010014 */
[----:B------:R-:W-:Y:S01]  /*2ca0*/  FMUL.FTZ R22, R22, UR14 ;  /* 0x0000000e16167c20 */ /* 0x000fe20008410000 */
[----:B------:R-:W-:Y:S01]  /*2cb0*/  FADD.FTZ R21, R21, -UR11 ;  /* 0x8000000b15157e21 */ /* 0x000fe20008010000 */
[----:B------:R-:W-:Y:S01]  /*2cc0*/  SHF.L.U32 R20, R35, 0x10, RZ ;  /* 0x0000001023147819 */ /* 0x000fe200000006ff */
[----:B------:R-:W-:Y:S01]  /*2cd0*/  FADD.FTZ R0, R25, R0 ;  /* 0x0000000019007221 */ /* 0x000fe20000010000 */
[----:B------:R-:W-:Y:S01]  /*2ce0*/  FADD.FTZ R16, R16, R24 ;  /* 0x0000001810107221 */ /* 0x000fe20000010000 */
[----:B------:R-:W-:Y:S01]  /*2cf0*/  FADD.FTZ R18, R18, R26 ;  /* 0x0000001a12127221 */ /* 0x000fe20000010000 */
[----:B------:R-:W-:Y:S01]  /*2d00*/  FFMA.FTZ R19, R26, R22, R19 ;  /* 0x000000161a137223 */ /* 0x000fe20000010013 */
[----:B------:R-:W-:Y:S01]  /*2d10*/  FFMA.FTZ R24, R22, R27, R23 ;  /* 0x0000001b16187223 */ /* 0x000fe20000010017 */
[----:B------:R-:W-:Y:S01]  /*2d20*/  FMUL.FTZ R21, R21, UR14 ;  /* 0x0000000e15157c20 */ /* 0x000fe20008410000 */
[----:B------:R-:W-:Y:S01]  /*2d30*/  FADD.FTZ R25, R0, R27 ;  /* 0x0000001b00197221 */ /* 0x000fe20000010000 */
[----:B------:R-:W-:Y:S01]  /*2d40*/  SHF.L.U32 R23, R33, 0x10, RZ ;  /* 0x0000001021177819 */ /* 0x000fe200000006ff */
[----:B------:R-:W-:Y:S01]  /*2d50*/  FMUL.FTZ R22, R10, R20 ;  /* 0x000000140a167220 */ /* 0x000fe20000410000 */
[----:B------:R-:W-:Y:S01]  /*2d60*/  SHF.L.U32 R26, R30, 0x10, RZ ;  /* 0x000000101e1a7819 */ /* 0x000fe200000006ff */
[----:B------:R-:W-:Y:S01]  /*2d70*/  FADD.FTZ R16, R16, R20 ;  /* 0x0000001410107221 */ /* 0x000fe20000010000 */
[----:B------:R-:W-:Y:S01]  /*2d80*/  FFMA.FTZ R17, R20, R21, R17 ;  /* 0x0000001514117223 */ /* 0x000fe20000010011 */
[----:B------:R-:W-:Y:S01]  /*2d90*/  FADD.FTZ R0, R22, R25 ;  /* 0x0000001916007221 */ /* 0x000fe20000010000 */
[----:B------:R-:W-:Y:S01]  /*2da0*/  FFMA.FTZ R20, R21, R22, R24 ;  /* 0x0000001615147223 */ /* 0x000fe20000010018 */
        /* <DEDUP_REMOVED lines=13> */
[----:B------:R-:W-:Y:S01]  /*2e80*/  FADD.FTZ R18, R18, R24 ;  /* 0x0000001812127221 */ /* 0x000fe20000010000 */
[----:B------:R-:W-:Y:S01]  /*2e90*/  FADD.FTZ R24, R26, -UR11 ;  /* 0x8000000b1a187e21 */ /* 0x000fe20008010000 */
[----:B------:R-:W-:Y:S01]  /*2ea0*/  FADD.FTZ R0, R0, R25 ;  /* 0x0000001900007221 */ /* 0x000fe20000010000 */
[----:B------:R-:W-:Y:S01]  /*2eb0*/  SHF.L.U32 R26, R5, 0x10, RZ ;  /* 0x00000010051a7819 */ /* 0x000fe200000006ff */
[----:B------:R-:W-:Y:S01]  /*2ec0*/  FFMA.FTZ R21, R22, R23, R21 ;  /* 0x0000001716157223 */ /* 0x000fe20000010015 */
[----:B------:R-:W-:Y:S01]  /*2ed0*/  SHF.L.U32 R22, R12, 0x10, RZ ;  /* 0x000000100c167819 */ /* 0x000fe200000006ff */
[----:B------:R-:W-:Y:S01]  /*2ee0*/  FMUL.FTZ R20, R24, UR14 ;  /* 0x0000000e18147c20 */ /* 0x000fe20008410000 */
[----:B------:R-:W-:Y:S01]  /*2ef0*/  FADD.FTZ R24, R23, R0 ;  /* 0x0000000017187221 */ /* 0x000fe20000010000 */
[----:B------:R-:W-:Y:S01]  /*2f00*/  FMUL.FTZ R23, R11, R26 ;  /* 0x0000001a0b177220 */ /* 0x000fe20000410000 */
[----:B------:R-:W-:Y:S01]  /*2f10*/  SHF.L.U32 R0, R13, 0x10, RZ ;  /* 0x000000100d007819 */ /* 0x000fe200000006ff */
[----:B------:R-:W-:Y:S01]  /*2f20*/  FADD.FTZ R22, R22, -UR11 ;  /* 0x8000000b16167e21 */ /* 0x000fe20008010000 */
[----:B------:R-:W-:Y:S01]  /*2f30*/  FFMA.FTZ R19, R26, R20, R19 ;  /* 0x000000141a137223 */ /* 0x000fe20000010013 */
[----:B------:R-:W-:Y:S01]  /*2f40*/  FADD.FTZ R24, R24, R23 ;  /* 0x0000001718187221 */ /* 0x000fe20000010000 */
[----:B------:R-:W-:Y:S01]  /*2f50*/  FFMA.FTZ R23, R20, R23, R21 ;  /* 0x0000001714177223 */ /* 0x000fe20000010015 */
[----:B------:R-:W-:Y:S01]  /*2f60*/  FMUL.FTZ R20, R22, UR14 ;  /* 0x0000000e16147c20 */ /* 0x000fe20008410000 */
[----:B------:R-:W-:Y:S01]  /*2f70*/  FMUL.FTZ R21, R10, R0 ;  /* 0x000000000a157220 */ /* 0x000fe20000410000 */
[----:B------:R-:W-:Y:S01]  /*2f80*/  SHF.L.U32 R25, R6, 0x10, RZ ;  /* 0x0000001006197819 */ /* 0x000fe200000006ff */
[----:B------:R-:W-:Y:S01]  /*2f90*/  FADD.FTZ R18, R18, R26 ;  /* 0x0000001a12127221 */ /* 0x000fe20000010000 */
[----:B------:R-:W-:Y:S01]  /*2fa0*/  FFMA.FTZ R17, R0, R20, R17 ;  /* 0x0000001400117223 */ /* 0x000fe20000010011 */
[----:B------:R-:W-:Y:S01]  /*2fb0*/  SHF.L.U32 R22, R7, 0x10, RZ ;  /* 0x0000001007167819 */ /* 0x000fe200000006ff */
[----:B------:R-:W-:Y:S01]  /*2fc0*/  FFMA.FTZ R20, R20, R21, R23 ;  /* 0x0000001514147223 */ /* 0x000fe20000010017 */
[----:B------:R-:W-:Y:S01]  /*2fd0*/  SHF.L.U32 R23, R14, 0x10, RZ ;  /* 0x000000100e177819 */ /* 0x000fe200000006ff */
[----:B------:R-:W-:Y:S01]  /*2fe0*/  FADD.FTZ R26, R25, -UR11 ;  /* 0x8000000b191a7e21 */ /* 0x000fe20008010000 */
[----:B------:R-:W-:Y:S01]  /*2ff0*/  FADD.FTZ R25, R21, R24 ;  /* 0x0000001815197221 */ /* 0x000fe20000010000 */
[----:B------:R-:W-:Y:S01]  /*3000*/  FMUL.FTZ R28, R11, R22 ;  /* 0x000000160b1c7220 */ /* 0x000fe20000410000 */
[----:B------:R-:W-:Y:S01]  /*3010*/  SHF.L.U32 R24, R15, 0x10, RZ ;  /* 0x000000100f187819 */ /* 0x000fe200000006ff */
[----:B------:R-:W-:Y:S01]  /*3020*/  FMUL.FTZ R21, R26, UR14 ;  /* 0x0000000e1a157c20 */ /* 0x000fe20008410000 */
[----:B------:R-:W-:Y:S01]  /*3030*/  FADD.FTZ R23, R23, -UR11 ;  /* 0x8000000b17177e21 */ /* 0x000fe20008010000 */
[----:B------:R-:W-:Y:S01]  /*3040*/  FADD.FTZ R76, R25, R28 ;  /* 0x0000001c194c7221 */ /* 0x000fe20000010000 */
[----:B------:R-:W-:Y:S01]  /*3050*/  FADD.FTZ R25, R16, R0 ;  /* 0x0000000010197221 */ /* 0x000fe20000010000 */
[----:B------:R-:W-:Y:S01]  /*3060*/  FFMA.FTZ R29, R21, R28, R20 ;  /* 0x0000001c151d7223 */ /* 0x000fe20000010014 */
[----:B------:R-:W-:Y:S01]  /*3070*/  FMUL.FTZ R27, R10, R24 ;  /* 0x000000180a1b7220 */ /* 0x000fe20000410000 */
[----:B------:R-:W-:Y:S01]  /*3080*/  FMUL.FTZ R26, R23, UR14 ;  /* 0x0000000e171a7c20 */ /* 0x000fe20008410000 */
[----:B------:R-:W-:Y:S01]  /*3090*/  FFMA.FTZ R16, R22, R21, R19 ;  /* 0x0000001516107223 */ /* 0x000fe20000010013 */
[----:B------:R-:W-:Y:S01]  /*30a0*/  FADD.FTZ R18, R18, R22 ;  /* 0x0000001612127221 */ /* 0x000fe20000010000 */
[----:B------:R-:W-:Y:S01]  /*30b0*/  FADD.FTZ R20, R27, R76 ;  /* 0x0000004c1b147221 */ /* 0x000fe20000010000 */
[----:B------:R-:W-:Y:S01]  /*30c0*/  FFMA.FTZ R23, R26, R27, R29 ;  /* 0x0000001b1a177223 */ /* 0x000fe2000001001d */
[----:B------:R-:W-:Y:S01]  /*30d0*/  FADD.FTZ R19, R25, R24 ;  /* 0x0000001819137221 */ /* 0x000fe20000010000 */
[----:B------:R-:W-:Y:S01]  /*30e0*/  FFMA.FTZ R17, R24, R26, R17 ;  /* 0x0000001a18117223 */ /* 0x000fe20000010011 */
[----:B------:R-:W-:Y:S06]  /*30f0*/  BRA `(.L_x_340) ;  /* 0x0000002400447947 */ /* 0x000fec0003800000 */
.L_x_339:
[----:B------:R-:W-:Y:S02]  /*3100*/  SHF.L.U32 R0, R68, 0x10, RZ ;  /* 0x0000001044007819 */ /* 0x000fe400000006ff */
[----:B------:R-:W-:Y:S02]  /*3110*/  SHF.L.U32 R18, R64, 0x10, RZ ;  /* 0x0000001040127819 */ /* 0x000fe400000006ff */
[----:B------:R-:W-:Y:S01]  /*3120*/  SHF.L.U32 R23, R61, 0x10, RZ ;  /* 0x000000103d177819 */ /* 0x000fe200000006ff */
[----:B------:R-:W-:Y:S01]  /*3130*/  FADD.FTZ R0, R0, -UR11 ;  /* 0x8000000b00007e21 */ /* 0x000fe20008010000 */
[----:B------:R-:W-:Y:S01]  /*3140*/  SHF.L.U32 R76, R66, 0x10, RZ ;  /* 0x00000010424c7819 */ /* 0x000fe200000006ff */
[----:B------:R-:W-:Y:S01]  /*3150*/  FADD.FTZ R18, R18, -UR11 ;  /* 0x8000000b12127e21 */ /* 0x000fe20008010000 */
[----:B-----5:R-:W-:Y:S01]  /*3160*/  PRMT R71, R60, 0x7632, R71 ;  /* 0x000076323c477816 */ /* 0x020fe20000000047 */
[----:B------:R-:W-:Y:S01]  /*3170*/  FMUL.FTZ R16, R0, UR14 ;  /* 0x0000000e00107c20 */ /* 0x000fe20008410000 */
[----:B------:R-:W-:Y:S01]  /*3180*/  SHF.L.U32 R0, R65, 0x10, RZ ;  /* 0x0000001041007819 */ /* 0x000fe200000006ff */
[----:B------:R-:W-:Y:S01]  /*3190*/  FMUL.FTZ R19, R18, UR14 ;  /* 0x0000000e12137c20 */ /* 0x000fe20008410000 */
[----:B------:R-:W-:Y:S01]  /*31a0*/  SHF.L.U32 R71, R71, 0x10, RZ ;  /* 0x0000001047477819 */ /* 0x000fe200000006ff */
[----:B------:R-:W-:-:S02]  /*31b0*/  FFMA.FTZ R21, R11, R16, R8 ;  /* 0x000000100b157223 */ /* 0x000fc40000010008 */
[----:B------:R-:W-:Y:S01]  /*31c0*/  FADD.FTZ R0, R0, -UR11 ;  /* 0x8000000b00007e21 */ /* 0x000fe20008010000 */
[----:B------:R-:W-:Y:S01]  /*31d0*/  FFMA.FTZ R26, R11, R19, R8 ;  /* 0x000000130b1a7223 */ /* 0x000fe20000010008 */
[----:B------:R-:W-:Y:S02]  /*31e0*/  FMUL.FTZ R17, R21, -1.4426950216293334961 ;  /* 0xbfb8aa3b15117820 */ /* 0x000fe40000410000 */
[----:B------:R-:W-:Y:S01]  /*31f0*/  FMUL.FTZ R0, R0, UR14 ;  /* 0x0000000e00007c20 */ /* 0x000fe20008410000 */
[----:B------:R-:W-:-:S03]  /*3200*/  FMUL.FTZ R28, R26, -1.4426950216293334961 ;  /* 0xbfb8aa3b1a1c7820 */ /* 0x000fc60000410000 */
[----:B------:R-:W0:Y:S01]  /*3210*/  MUFU.EX2 R17, R17 ;  /* 0x0000001100117308 */ /* 0x000e220000000800 */
[----:B------:R-:W-:-:S04]  /*3220*/  FFMA.FTZ R22, R10, R0, R9 ;  /* 0x000000000a167223 */ /* 0x000fc80000010009 */
[----:B------:R-:W-:-:S06]  /*3230*/  FMUL.FTZ R18, R22, -1.4426950216293334961 ;  /* 0xbfb8aa3b16127820 */ /* 0x000fcc0000410000 */
[----:B------:R-:W1:Y:S01]  /*3240*/  MUFU.EX2 R18, R18 ;  /* 0x0000001200127308 */ /* 0x000e620000000800 */
[----:B0-----:R-:W-:Y:S01]  /*3250*/  FADD.FTZ R20, R17, 1 ;  /* 0x3f80000011147421 */ /* 0x001fe20000010000 */
[----:B------:R-:W-:Y:S01]  /*3260*/  FADD.FTZ R17, R23, -UR11 ;  /* 0x8000000b17117e21 */ /* 0x000fe20008010000 */
[----:B------:R-:W-:-:S03]  /*3270*/  SHF.L.U32 R23, R67, 0x10, RZ ;  /* 0x0000001043177819 */ /* 0x000fc600000006ff */
[----:B------:R-:W-:Y:S02]  /*3280*/  FMUL.FTZ R17, R17, UR14 ;  /* 0x0000000e11117c20 */ /* 0x000fe40008410000 */
[----:B------:R-:W0:Y:S01]  /*3290*/  MUFU.RCP R20, R20 ;  /* 0x0000001400147308 */ /* 0x000e220000001000 */
[----:B-1----:R-:W-:Y:S01]  /*32a0*/  FADD.FTZ R27, R18, 1 ;  /* 0x3f800000121b7421 */ /* 0x002fe20000010000 */
[----:B------:R-:W-:-:S05]  /*32b0*/  SHF.L.U32 R18, R60, 0x10, RZ ;  /* 0x000000103c127819 */ /* 0x000fca00000006ff */
[----:B------:R-:W-:Y:S01]  /*32c0*/  FADD.FTZ R18, R18, -UR11 ;  /* 0x8000000b12127e21 */ /* 0x000fe20008010000 */
[----:B------:R-:W1:Y:S03]  /*32d0*/  MUFU.RCP R27, R27 ;  /* 0x0000001b001b7308 */ /* 0x000e660000001000 */
[----:B------:R-:W-:Y:S01]  /*32e0*/  FMUL.FTZ R18, R18, UR14 ;  /* 0x0000000e12127c20 */ /* 0x000fe20008410000 */
[----:B0-----:R-:W-:Y:S01]  /*32f0*/  FADD.FTZ R24, -R20, 1 ;  /* 0x3f80000014187421 */ /* 0x001fe20000010100 */
[----:B------:R-:W-:-:S03]  /*3300*/  FMUL.FTZ R20, R23, R20 ;  /* 0x0000001417147220 */ /* 0x000fc60000410000 */
[----:B------:R-:W-:Y:S01]  /*3310*/  FFMA.FTZ R25, R21, R24, 1 ;  /* 0x3f80000015197423 */ /* 0x000fe20000010018 */
[----:B------:R-:W-:Y:S01]  /*3320*/  FFMA.FTZ R24, R10, R17, R9 ;  /* 0x000000110a187223 */ /* 0x000fe20000010009 */
[----:B------:R-:W0:Y:S02]  /*3330*/  MUFU.EX2 R21, R28 ;  /* 0x0000001c00157308 */ /* 0x000e240000000800 */
[----:B------:R-:W-:Y:S01]  /*3340*/  FMUL.FTZ R20, R20, R25 ;  /* 0x0000001914147220 */ /* 0x000fe20000410000 */
[----:B------:R-:W-:Y:S01]  /*3350*/  FMUL.FTZ R23, R24, -1.4426950216293334961 ;  /* 0xbfb8aa3b18177820 */ /* 0x000fe20000410000 */
[----:B-1----:R-:W-:Y:S01]  /*3360*/  FADD.FTZ R29, -R27, 1 ;  /* 0x3f8000001b1d7421 */ /* 0x002fe20000010100 */
[----:B------:R-:W-:Y:S01]  /*3370*/  FMUL.FTZ R27, R76, R27 ;  /* 0x0000001b4c1b7220 */ /* 0x000fe20000410000 */
[----:B------:R-:W-:-:S03]  /*3380*/  SHF.L.U32 R76, R63, 0x10, RZ ;  /* 0x000000103f4c7819 */ /* 0x000fc600000006ff */
[----:B------:R-:W1:Y:S01]  /*3390*/  MUFU.EX2 R23, R23 ;  /* 0x0000001700177308 */ /* 0x000e620000000800 */
[----:B------:R-:W-:-:S04]  /*33a0*/  FFMA.FTZ R22, R22, R29, 1 ;  /* 0x3f80000016167423 */ /* 0x000fc8000001001d */
[----:B------:R-:W-:Y:S01]  /*33b0*/  FMUL.FTZ R27, R27, R22 ;  /* 0x000000161b1b7220 */ /* 0x000fe20000410000 */
[----:B0-----:R-:W-:Y:S01]  /*33c0*/  FADD.FTZ R25, R21, 1 ;  /* 0x3f80000015197421 */ /* 0x001fe20000010000 */
[----:B------:R-:W-:-:S04]  /*33d0*/  FFMA.FTZ R21, R11, R18, R8 ;  /* 0x000000120b157223 */ /* 0x000fc80000010008 */
[----:B------:R-:W-:Y:S01]  /*33e0*/  FMUL.FTZ R28, R21, -1.4426950216293334961 ;  /* 0xbfb8aa3b151c7820 */ /* 0x000fe20000410000 */
[----:B------:R-:W0:Y:S01]  /*33f0*/  MUFU.RCP R25, R25 ;  /* 0x0000001900197308 */ /* 0x000e220000001000 */
[----:B-1----:R-:W-:-:S07]  /*3400*/  FADD.FTZ R29, R23, 1 ;  /* 0x3f800000171d7421 */ /* 0x002fce0000010000 */
[----:B------:R-:W1:Y:S08]  /*3410*/  MUFU.EX2 R28, R28 ;  /* 0x0000001c001c7308 */ /* 0x000e700000000800 */
[----:B------:R-:W2:Y:S01]  /*3420*/  MUFU.RCP R29, R29 ;  /* 0x0000001d001d7308 */ /* 0x000ea20000001000 */
[----:B0-----:R-:W-:-:S04]  /*3430*/  FADD.FTZ R23, -R25, 1 ;  /* 0x3f80000019177421 */ /* 0x001fc80000010100 */
[----:B------:R-:W-:Y:S01]  /*3440*/  FFMA.FTZ R26, R26, R23, 1 ;  /* 0x3f8000001a1a7423 */ /* 0x000fe20000010017 */
[----:B------:R-:W-:Y:S01]  /*3450*/  FMUL.FTZ R23, R76, R25 ;  /* 0x000000194c177220 */ /* 0x000fe20000410000 */
[----:B------:R-:W-:Y:S01]  /*3460*/  SHF.L.U32 R76, R62, 0x10, RZ ;  /* 0x000000103e4c7819 */ /* 0x000fe200000006ff */
[----:B-1----:R-:W-:Y:S02]  /*3470*/  FADD.FTZ R22, R28, 1 ;  /* 0x3f8000001c167421 */ /* 0x002fe40000010000 */
[----:B------:R-:W-:Y:S02]  /*3480*/  FMUL.FTZ R26, R23, R26 ;  /* 0x0000001a171a7220 */ /* 0x000fe40000410000 */
[----:B------:R0:W1:Y:S01]  /*3490*/  MUFU.RCP R28, R22 ;  /* 0x00000016001c7308 */ /* 0x0000620000001000 */
[----:B--2---:R-:W-:Y:S01]  /*34a0*/  FADD.FTZ R25, -R29, 1 ;  /* 0x3f8000001d197421 */ /* 0x004fe20000010100 */
[----:B------:R-:W-:-:S03]  /*34b0*/  FMUL.FTZ R29, R76, R29 ;  /* 0x0000001d4c1d7220 */ /* 0x000fc60000410000 */
[----:B------:R-:W-:Y:S01]  /*34c0*/  FFMA.FTZ R24, R24, R25, 1 ;  /* 0x3f80000018187423 */ /* 0x000fe20000010019 */
[----:B------:R-:W-:Y:S01]  /*34d0*/  FADD.FTZ R25, R71, -UR11 ;  /* 0x8000000b47197e21 */ /* 0x000fe20008010000 */
[----:B------:R-:W-:Y:S02]  /*34e0*/  SHF.L.U32 R71, R59, 0x10, RZ ;  /* 0x000000103b477819 */ /* 0x000fe400000006ff */
[----:B------:R-:W-:Y:S01]  /*34f0*/  FMUL.FTZ R24, R29, R24 ;  /* 0x000000181d187220 */ /* 0x000fe20000410000 */
[----:B0-----:R-:W-:Y:S01]  /*3500*/  FMUL.FTZ R22, R25, UR14 ;  /* 0x0000000e19167c20 */ /* 0x001fe20008410000 */
[----:B------:R-:W-:Y:S01]  /*3510*/  FMUL.FTZ R29, R11, R20 ;  /* 0x000000140b1d7220 */ /* 0x000fe20000410000 */
[----:B-1----:R-:W-:-:S04]  /*3520*/  FADD.FTZ R76, -R28, 1 ;  /* 0x3f8000001c4c7421 */ /* 0x002fc80000010100 */
[----:B------:R-:W-:Y:S01]  /*3530*/  FFMA.FTZ R25, R21, R76, 1 ;  /* 0x3f80000015197423 */ /* 0x000fe2000001004c */
[----:B------:R-:W-:Y:S01]  /*3540*/  FFMA.FTZ R21, R10, R22, R9 ;  /* 0x000000160a157223 */ /* 0x000fe20000010009 */
[----:B------:R-:W-:Y:S01]  /*3550*/  FMUL.FTZ R76, R71, R28 ;  /* 0x0000001c474c7220 */ /* 0x000fe20000410000 */
[----:B------:R-:W-:Y:S02]  /*3560*/  FFMA.FTZ R71, R16, R29, RZ ;  /* 0x0000001d10477223 */ /* 0x000fe400000100ff */
[----:B------:R-:W-:Y:S01]  /*3570*/  FMUL.FTZ R77, R21, -1.4426950216293334961 ;  /* 0xbfb8aa3b154d7820 */ /* 0x000fe20000410000 */
[----:B------:R-:W-:-:S03]  /*3580*/  FMUL.FTZ R23, R76, R25 ;  /* 0x000000194c177220 */ /* 0x000fc60000410000 */
[----:B------:R-:W0:Y:S02]  /*3590*/  MUFU.EX2 R28, R77 ;  /* 0x0000004d001c7308 */ /* 0x000e240000000800 */
[----:B0-----:R-:W-:Y:S01]  /*35a0*/  FADD.FTZ R25, R28, 1 ;  /* 0x3f8000001c197421 */ /* 0x001fe20000010000 */
[----:B------:R-:W-:Y:S01]  /*35b0*/  FADD.FTZ R28, RZ, R29 ;  /* 0x0000001dff1c7221 */ /* 0x000fe20000010000 */
[----:B------:R-:W-:-:S04]  /*35c0*/  FMUL.FTZ R29, R10, R27 ;  /* 0x0000001b0a1d7220 */ /* 0x000fc80000410000 */
[----:B------:R-:W0:Y:S01]  /*35d0*/  MUFU.RCP R25, R25 ;  /* 0x0000001900197308 */ /* 0x000e220000001000 */
[C---:B------:R-:W-:Y:S01]  /*35e0*/  FFMA.FTZ R76, R0.reuse, R29, R71 ;  /* 0x0000001d004c7223 */ /* 0x040fe20000010047 */
[----:B------:R-:W-:Y:S01]  /*35f0*/  FADD.FTZ R28, R29, R28 ;  /* 0x0000001c1d1c7221 */ /* 0x000fe20000010000 */
[----:B------:R-:W-:Y:S01]  /*3600*/  PRMT R29, R59, 0x7632, R29 ;  /* 0x000076323b1d7816 */ /* 0x000fe2000000001d */
[----:B------:R-:W-:Y:S01]  /*3610*/  FFMA.FTZ R0, R0, R27, RZ ;  /* 0x0000001b00007223 */ /* 0x000fe200000100ff */
[----:B------:R-:W-:Y:S02]  /*3620*/  FADD.FTZ R27, RZ, R27 ;  /* 0x0000001bff1b7221 */ /* 0x000fe40000010000 */
[----:B------:R-:W-:Y:S01]  /*3630*/  SHF.L.U32 R29, R29, 0x10, RZ ;  /* 0x000000101d1d7819 */ /* 0x000fe200000006ff */
[----:B0-----:R-:W-:-:S04]  /*3640*/  FADD.FTZ R71, -R25, 1 ;  /* 0x3f80000019477421 */ /* 0x001fc80000010100 */
[----:B------:R-:W-:Y:S01]  /*3650*/  FMUL.FTZ R29, R29, R25 ;  /* 0x000000191d1d7220 */ /* 0x000fe20000410000 */
[----:B------:R-:W-:Y:S01]  /*3660*/  FADD.FTZ R25, RZ, R20 ;  /* 0x00000014ff197221 */ /* 0x000fe20000010000 */
[----:B------:R-:W-:-:S04]  /*3670*/  FFMA.FTZ R21, R21, R71, 1 ;  /* 0x3f80000015157423 */ /* 0x000fc80000010047 */
[----:B------:R-:W-:Y:S01]  /*3680*/  FMUL.FTZ R21, R29, R21 ;  /* 0x000000151d157220 */ /* 0x000fe20000410000 */
[----:B------:R-:W-:Y:S01]  /*3690*/  FFMA.FTZ R29, R16, R20, RZ ;  /* 0x00000014101d7223 */ /* 0x000fe200000100ff */
[----:B------:R-:W-:-:S05]  /*36a0*/  SHF.L.U32 R16, R58, 0x10, RZ ;  /* 0x000000103a107819 */ /* 0x000fca00000006ff */
[----:B------:R-:W-:Y:S01]  /*36b0*/  FADD.FTZ R20, R16, -UR11 ;  /* 0x8000000b10147e21 */ /* 0x000fe20008010000 */
[----:B------:R-:W-:Y:S01]  /*36c0*/  FADD.FTZ R16, R25, R26 ;  /* 0x0000001a19107221 */ /* 0x000fe20000010000 */
[-C--:B------:R-:W-:Y:S01]  /*36d0*/  FFMA.FTZ R25, R19, R26.reuse, R29 ;  /* 0x0000001a13197223 */ /* 0x080fe2000001001d */
[----:B------:R-:W-:Y:S01]  /*36e0*/  FMUL.FTZ R29, R11, R26 ;  /* 0x0000001a0b1d7220 */ /* 0x000fe20000410000 */
[----:B------:R-:W-:Y:S02]  /*36f0*/  FMUL.FTZ R20, R20, UR14 ;  /* 0x0000000e14147c20 */ /* 0x000fe40008410000 */
[----:B------:R-:W-:Y:S01]  /*3700*/  FFMA.FTZ R25, R18, R23, R25 ;  /* 0x0000001712197223 */ /* 0x000fe20000010019 */
[----:B------:R-:W-:Y:S01]  /*3710*/  FFMA.FTZ R76, R19, R29, R76 ;  /* 0x0000001d134c7223 */ /* 0x000fe2000001004c */
[----:B------:R-:W-:Y:S01]  /*3720*/  FFMA.FTZ R19, R11, R20, R8 ;  /* 0x000000140b137223 */ /* 0x000fe20000010008 */
[----:B------:R-:W-:Y:S01]  /*3730*/  FADD.FTZ R26, R28, R29 ;  /* 0x0000001d1c1a7221 */ /* 0x000fe20000010000 */
[----:B------:R-:W-:-:S02]  /*3740*/  SHF.L.U32 R28, R57, 0x10, RZ ;  /* 0x00000010391c7819 */ /* 0x000fc400000006ff */
[----:B------:R-:W-:-:S06]  /*3750*/  FMUL.FTZ R77, R19, -1.4426950216293334961 ;  /* 0xbfb8aa3b134d7820 */ /* 0x000fcc0000410000 */
[----:B------:R-:W0:Y:S02]  /*3760*/  MUFU.EX2 R77, R77 ;  /* 0x0000004d004d7308 */ /* 0x000e240000000800 */
[----:B0-----:R-:W-:-:S06]  /*3770*/  FADD.FTZ R71, R77, 1 ;  /* 0x3f8000004d477421 */ /* 0x001fcc0000010000 */
[----:B------:R-:W0:Y:S02]  /*3780*/  MUFU.RCP R71, R71 ;  /* 0x0000004700477308 */ /* 0x000e240000001000 */
[----:B0-----:R-:W-:Y:S01]  /*3790*/  FADD.FTZ R29, -R71, 1 ;  /* 0x3f800000471d7421 */ /* 0x001fe20000010100 */
[----:B------:R-:W-:Y:S01]  /*37a0*/  FMUL.FTZ R28, R28, R71 ;  /* 0x000000471c1c7220 */ /* 0x000fe20000410000 */
[----:B------:R-:W-:Y:S02]  /*37b0*/  FMUL.FTZ R71, R10, R24 ;  /* 0x000000180a477220 */ /* 0x000fe40000410000 */
[----:B------:R-:W-:-:S04]  /*37c0*/  FFMA.FTZ R19, R19, R29, 1 ;  /* 0x3f80000013137423 */ /* 0x000fc8000001001d */
[----:B------:R-:W-:Y:S01]  /*37d0*/  FMUL.FTZ R19, R28, R19 ;  /* 0x000000131c137220 */ /* 0x000fe20000410000 */
[----:B------:R-:W-:-:S03]  /*37e0*/  PRMT R28, R58, 0x7632, R28 ;  /* 0x000076323a1c7816 */ /* 0x000fc6000000001c */
[----:B------:R-:W-:Y:S01]  /*37f0*/  FFMA.FTZ R25, R20, R19, R25 ;  /* 0x0000001314197223 */ /* 0x000fe20000010019 */
[----:B------:R-:W-:-:S05]  /*3800*/  SHF.L.U32 R28, R28, 0x10, RZ ;  /* 0x000000101c1c7819 */ /* 0x000fca00000006ff */
[----:B------:R-:W-:Y:S01]  /*3810*/  FADD.FTZ R29, R28, -UR11 ;  /* 0x8000000b1c1d7e21 */ /* 0x000fe20008010000 */
[----:B------:R-:W-:Y:S01]  /*3820*/  FADD.FTZ R28, R27, R24 ;  /* 0x000000181b1c7221 */ /* 0x000fe20000010000 */
[----:B------:R-:W-:Y:S01]  /*3830*/  FFMA.FTZ R27, R17, R24, R0 ;  /* 0x00000018111b7223 */ /* 0x000fe20000010000 */
[----:B------:R-:W-:Y:S01]  /*3840*/  FADD.FTZ R24, R71, R26 ;  /* 0x0000001a47187221 */ /* 0x000fe20000010000 */
[----:B------:R-:W-:Y:S01]  /*3850*/  FMUL.FTZ R0, R29, UR14 ;  /* 0x0000000e1d007c20 */ /* 0x000fe20008410000 */
[----:B------:R-:W-:Y:S01]  /*3860*/  FFMA.FTZ R29, R17, R71, R76 ;  /* 0x00000047111d7223 */ /* 0x000fe2000001004c */
[----:B------:R-:W-:Y:S02]  /*3870*/  PRMT R71, R57, 0x7632, R71 ;  /* 0x0000763239477816 */ /* 0x000fe40000000047 */
[----:B------:R-:W-:Y:S02]  /*3880*/  FFMA.FTZ R17, R10, R0, R9 ;  /* 0x000000000a117223 */ /* 0x000fe40000010009 */
[----:B------:R-:W-:-:S02]  /*3890*/  SHF.L.U32 R71, R71, 0x10, RZ ;  /* 0x0000001047477819 */ /* 0x000fc400000006ff */
        /* <DEDUP_REMOVED lines=8> */
[----:B------:R-:W-:-:S03]  /*3920*/  FFMA.FTZ R29, R18, R76, R29 ;  /* 0x0000004c121d7223 */ /* 0x000fc6000001001d */
[----:B------:R-:W-:Y:S01]  /*3930*/  FMUL.FTZ R17, R26, R17 ;  /* 0x000000111a117220 */ /* 0x000fe20000410000 */
[----:B------:R-:W-:-:S05]  /*3940*/  SHF.L.U32 R26, R56, 0x10, RZ ;  /* 0x00000010381a7819 */ /* 0x000fca00000006ff */
[----:B------:R-:W-:Y:S01]  /*3950*/  FADD.FTZ R71, R26, -UR11 ;  /* 0x8000000b1a477e21 */ /* 0x000fe20008010000 */
[----:B------:R-:W-:-:S03]  /*3960*/  FADD.FTZ R26, R16, R23 ;  /* 0x00000017101a7221 */ /* 0x000fc60000010000 */
[----:B------:R-:W-:Y:S01]  /*3970*/  FMUL.FTZ R16, R71, UR14 ;  /* 0x0000000e47107c20 */ /* 0x000fe20008410000 */
[----:B------:R-:W-:Y:S01]  /*3980*/  FADD.FTZ R71, R24, R76 ;  /* 0x0000004c18477221 */ /* 0x000fe20000010000 */
[----:B------:R-:W-:Y:S02]  /*3990*/  SHF.L.U32 R24, R55, 0x10, RZ ;  /* 0x0000001037187819 */ /* 0x000fe400000006ff */
        /* <DEDUP_REMOVED lines=8> */
[----:B------:R-:W-:-:S03]  /*3a20*/  PRMT R24, R56, 0x7632, R24 ;  /* 0x0000763238187816 */ /* 0x000fc60000000018 */
[----:B------:R-:W-:Y:S01]  /*3a30*/  FMUL.FTZ R18, R23, R18 ;  /* 0x0000001217127220 */ /* 0x000fe20000410000 */
[----:B------:R-:W-:Y:S01]  /*3a40*/  SHF.L.U32 R24, R24, 0x10, RZ ;  /* 0x0000001018187819 */ /* 0x000fe200000006ff */
[----:B------:R-:W-:-:S04]  /*3a50*/  FFMA.FTZ R23, R22, R21, R27 ;  /* 0x0000001516177223 */ /* 0x000fc8000001001b */
[----:B------:R-:W-:Y:S01]  /*3a60*/  FADD.FTZ R76, R24, -UR11 ;  /* 0x8000000b184c7e21 */ /* 0x000fe20008010000 */
[----:B------:R-:W-:Y:S01]  /*3a70*/  FADD.FTZ R24, R28, R21 ;  /* 0x000000151c187221 */ /* 0x000fe20000010000 */
[----:B------:R-:W-:Y:S02]  /*3a80*/  FMUL.FTZ R28, R10, R21 ;  /* 0x000000150a1c7220 */ /* 0x000fe40000410000 */
[----:B------:R-:W-:Y:S02]  /*3a90*/  FMUL.FTZ R21, R76, UR14 ;  /* 0x0000000e4c157c20 */ /* 0x000fe40008410000 */
        /* <DEDUP_REMOVED lines=14> */
[----:B------:R-:W-:Y:S01]  /*3b80*/  FADD.FTZ R29, R26, R19 ;  /* 0x000000131a1d7221 */ /* 0x000fe20000010000 */
[----:B------:R-:W-:-:S03]  /*3b90*/  FMUL.FTZ R26, R11, R19 ;  /* 0x000000130b1a7220 */ /* 0x000fc60000410000 */
[----:B------:R-:W-:Y:S01]  /*3ba0*/  FADD.FTZ R28, R28, -UR11 ;  /* 0x8000000b1c1c7e21 */ /* 0x000fe20008010000 */
[----:B------:R-:W-:Y:S01]  /*3bb0*/  FFMA.FTZ R77, R20, R26, R27 ;  /* 0x0000001a144d7223 */ /* 0x000fe2000001001b */
[----:B------:R-:W-:Y:S01]  /*3bc0*/  FADD.FTZ R71, R71, R26 ;  /* 0x0000001a47477221 */ /* 0x000fe20000010000 */
[----:B------:R-:W-:Y:S01]  /*3bd0*/  SHF.L.U32 R26, R53, 0x10, RZ ;  /* 0x00000010351a7819 */ /* 0x000fe200000006ff */
        /* <DEDUP_REMOVED lines=12> */
[----:B------:R-:W-:Y:S01]  /*3ca0*/  FADD.FTZ R27, R24, R17 ;  /* 0x00000011181b7221 */ /* 0x000fe20000010000 */
[-C--:B------:R-:W-:Y:S02]  /*3cb0*/  FMUL.FTZ R24, R10, R17.reuse ;  /* 0x000000110a187220 */ /* 0x080fe40000410000 */
[----:B------:R-:W-:Y:S01]  /*3cc0*/  FADD.FTZ R26, R28, -UR11 ;  /* 0x8000000b1c1a7e21 */ /* 0x000fe20008010000 */
[C---:B------:R-:W-:Y:S01]  /*3cd0*/  FFMA.FTZ R28, R0.reuse, R17, R23 ;  /* 0x00000011001c7223 */ /* 0x040fe20000010017 */
[----:B------:R-:W-:Y:S01]  /*3ce0*/  FFMA.FTZ R77, R0, R24, R77 ;  /* 0x00000018004d7223 */ /* 0x000fe2000001004d */
[----:B------:R-:W-:Y:S01]  /*3cf0*/  FADD.FTZ R71, R24, R71 ;  /* 0x0000004718477221 */ /* 0x000fe20000010000 */
[----:B------:R-:W-:Y:S01]  /*3d00*/  FMUL.FTZ R17, R26, UR14 ;  /* 0x0000000e1a117c20 */ /* 0x000fe20008410000 */
[----:B------:R-:W-:Y:S01]  /*3d10*/  PRMT R24, R53, 0x7632, R24 ;  /* 0x0000763235187816 */ /* 0x000fe20000000018 */
[----:B------:R-:W-:Y:S01]  /*3d20*/  FADD.FTZ R27, R27, R22 ;  /* 0x000000161b1b7221 */ /* 0x000fe20000010000 */
[----:B------:R-:W-:Y:S01]  /*3d30*/  FFMA.FTZ R28, R21, R22, R28 ;  /* 0x00000016151c7223 */ /* 0x000fe2000001001c */
[----:B------:R-:W-:Y:S01]  /*3d40*/  FFMA.FTZ R0, R10, R17, R9 ;  /* 0x000000110a007223 */ /* 0x000fe20000010009 */
[----:B------:R-:W-:-:S03]  /*3d50*/  SHF.L.U32 R24, R24, 0x10, RZ ;  /* 0x0000001018187819 */ /* 0x000fc600000006ff */
        /* <DEDUP_REMOVED lines=8> */
[----:B------:R-:W-:-:S04]  /*3de0*/  FFMA.FTZ R23, R0, R23, 1 ;  /* 0x3f80000000177423 */ /* 0x000fc80000010017 */
[----:B------:R-:W-:Y:S01]  /*3df0*/  FMUL.FTZ R0, R24, R23 ;  /* 0x0000001718007220 */ /* 0x000fe20000410000 */
[----:B------:R-:W-:Y:S01]  /*3e00*/  SHF.L.U32 R23, R52, 0x10, RZ ;  /* 0x0000001034177819 */ /* 0x000fe200000006ff */
[----:B------:R-:W-:-:S04]  /*3e10*/  FFMA.FTZ R24, R16, R18, R25 ;  /* 0x0000001210187223 */ /* 0x000fc80000010019 */
[----:B------:R-:W-:Y:S01]  /*3e20*/  FADD.FTZ R26, R23, -UR11 ;  /* 0x8000000b171a7e21 */ /* 0x000fe20008010000 */
[----:B------:R-:W-:-:S03]  /*3e30*/  FADD.FTZ R23, R29, R18 ;  /* 0x000000121d177221 */ /* 0x000fc60000010000 */
[----:B------:R-:W-:Y:S01]  /*3e40*/  FMUL.FTZ R18, R26, UR14 ;  /* 0x0000000e1a127c20 */ /* 0x000fe20008410000 */
[----:B------:R-:W-:Y:S01]  /*3e50*/  FFMA.FTZ R26, R16, R76, R77 ;  /* 0x0000004c101a7223 */ /* 0x000fe2000001004d */
[----:B------:R-:W-:Y:S01]  /*3e60*/  SHF.L.U32 R76, R51, 0x10, RZ ;  /* 0x00000010334c7819 */ /* 0x000fe200000006ff */
[----:B------:R-:W-:Y:S01]  /*3e70*/  FADD.FTZ R23, R23, R20 ;  /* 0x0000001417177221 */ /* 0x000fe20000010000 */
        /* <DEDUP_REMOVED lines=11> */
[----:B------:R-:W-:Y:S02]  /*3f30*/  FMUL.FTZ R25, R10, R22 ;  /* 0x000000160a197220 */ /* 0x000fe40000410000 */
[----:B------:R-:W-:Y:S02]  /*3f40*/  FADD.FTZ R23, R23, R16 ;  /* 0x0000001017177221 */ /* 0x000fe40000010000 */
[----:B------:R-:W-:Y:S01]  /*3f50*/  FADD.FTZ R76, R76, -UR11 ;  /* 0x8000000b4c4c7e21 */ /* 0x000fe20008010000 */
[----:B------:R-:W-:-:S03]  /*3f60*/  FADD.FTZ R71, R25, R71 ;  /* 0x0000004719477221 */ /* 0x000fc60000010000 */
[----:B------:R-:W-:Y:S01]  /*3f70*/  FMUL.FTZ R22, R76, UR14 ;  /* 0x0000000e4c167c20 */ /* 0x000fe20008410000 */
[----:B------:R-:W-:Y:S01]  /*3f80*/  FFMA.FTZ R76, R21, R25, R26 ;  /* 0x00000019154c7223 */ /* 0x000fe2000001001a */
[----:B------:R-:W-:Y:S02]  /*3f90*/  PRMT R25, R51, 0x7632, R25 ;  /* 0x0000763233197816 */ /* 0x000fe40000000019 */
[----:B------:R-:W-:Y:S02]  /*3fa0*/  FFMA.FTZ R21, R10, R22, R9 ;  /* 0x000000160a157223 */ /* 0x000fe40000010009 */
[----:B------:R-:W-:Y:S02]  /*3fb0*/  SHF.L.U32 R25, R25, 0x10, RZ ;  /* 0x0000001019197819 */ /* 0x000fe400000006ff */
        /* <DEDUP_REMOVED lines=12> */
[----:B------:R-:W-:-:S05]  /*4080*/  SHF.L.U32 R25, R50, 0x10, RZ ;  /* 0x0000001032197819 */ /* 0x000fca00000006ff */
[----:B------:R-:W-:Y:S01]  /*4090*/  FADD.FTZ R77, R25, -UR11 ;  /* 0x8000000b194d7e21 */ /* 0x000fe20008010000 */
[----:B------:R-:W-:-:S03]  /*40a0*/  FFMA.FTZ R25, R19, R20, R24 ;  /* 0x0000001413197223 */ /* 0x000fc60000010018 */
[----:B------:R-:W-:Y:S01]  /*40b0*/  FMUL.FTZ R26, R77, UR14 ;  /* 0x0000000e4d1a7c20 */ /* 0x000fe20008410000 */
[----:B------:R-:W-:-:S03]  /*40c0*/  FFMA.FTZ R25, R18, R16, R25 ;  /* 0x0000001012197223 */ /* 0x000fc60000010019 */
        /* <DEDUP_REMOVED lines=9> */
[----:B------:R-:W-:Y:S01]  /*4160*/  PRMT R19, R50, 0x7632, R19 ;  /* 0x0000763232137816 */ /* 0x000fe20000000013 */
[----:B------:R-:W-:Y:S02]  /*4170*/  FADD.FTZ R20, R20, R21 ;  /* 0x0000001514147221 */ /* 0x000fe40000010000 */
[----:B------:R-:W-:Y:S01]  /*4180*/  FMUL.FTZ R24, R24, R29 ;  /* 0x0000001d18187220 */ /* 0x000fe20000410000 */
[----:B------:R-:W-:Y:S01]  /*4190*/  SHF.L.U32 R19, R19, 0x10, RZ ;  /* 0x0000001013137819 */ /* 0x000fe200000006ff */
[----:B------:R-:W-:Y:S02]  /*41a0*/  FMUL.FTZ R29, R10, R0 ;  /* 0x000000000a1d7220 */ /* 0x000fe40000410000 */
[----:B------:R-:W-:Y:S01]  /*41b0*/  FADD.FTZ R23, R23, R24 ;  /* 0x0000001817177221 */ /* 0x000fe20000010000 */
[----:B------:R-:W-:Y:S01]  /*41c0*/  FFMA.FTZ R25, R26, R24, R25 ;  /* 0x000000181a197223 */ /* 0x000fe20000010019 */
[----:B------:R-:W-:Y:S01]  /*41d0*/  FADD.FTZ R77, R19, -UR11 ;  /* 0x8000000b134d7e21 */ /* 0x000fe20008010000 */
[C---:B------:R-:W-:Y:S01]  /*41e0*/  FFMA.FTZ R19, R17.reuse, R0, R28 ;  /* 0x0000000011137223 */ /* 0x040fe2000001001c */
[----:B------:R-:W-:Y:S01]  /*41f0*/  FFMA.FTZ R27, R17, R29, R76 ;  /* 0x0000001d111b7223 */ /* 0x000fe2000001004c */
[----:B------:R-:W-:Y:S01]  /*4200*/  FADD.FTZ R71, R29, R71 ;  /* 0x000000471d477221 */ /* 0x000fe20000010000 */
[----:B------:R-:W-:Y:S01]  /*4210*/  FMUL.FTZ R0, R77, UR14 ;  /* 0x0000000e4d007c20 */ /* 0x000fe20008410000 */
[----:B------:R-:W-:Y:S01]  /*4220*/  PRMT R29, R49, 0x7632, R29 ;  /* 0x00007632311d7816 */ /* 0x000fe2000000001d */
[----:B------:R-:W-:-:S02]  /*4230*/  FFMA.FTZ R19, R22, R21, R19 ;  /* 0x0000001516137223 */ /* 0x000fc40000010013 */
[----:B------:R-:W-:Y:S01]  /*4240*/  FFMA.FTZ R17, R10, R0, R9 ;  /* 0x000000000a117223 */ /* 0x000fe20000010009 */
[----:B------:R-:W-:-:S03]  /*4250*/  SHF.L.U32 R29, R29, 0x10, RZ ;  /* 0x000000101d1d7819 */ /* 0x000fc600000006ff */
        /* <DEDUP_REMOVED lines=12> */
[----:B------:R-:W-:-:S03]  /*4320*/  SHF.L.U32 R28, R47, 0x10, RZ ;  /* 0x000000102f1c7819 */ /* 0x000fc600000006ff */
        /* <DEDUP_REMOVED lines=10> */
[----:B------:R-:W-:-:S04]  /*43d0*/  PRMT R18, R48, 0x7632, R18 ;  /* 0x0000763230127816 */ /* 0x000fc80000000012 */
[----:B------:R-:W-:Y:S01]  /*43e0*/  SHF.L.U32 R29, R18, 0x10, RZ ;  /* 0x00000010121d7819 */ /* 0x000fe200000006ff */
[----:B------:R-:W-:Y:S01]  /*43f0*/  FMUL.FTZ R18, R28, R77 ;  /* 0x0000004d1c127220 */ /* 0x000fe20000410000 */
[----:B------:R-:W-:-:S03]  /*4400*/  FMUL.FTZ R28, R10, R21 ;  /* 0x000000150a1c7220 */ /* 0x000fc60000410000 */
[----:B------:R-:W-:Y:S01]  /*4410*/  FADD.FTZ R76, R29, -UR11 ;  /* 0x8000000b1d4c7e21 */ /* 0x000fe20008010000 */
[----:B------:R-:W-:Y:S01]  /*4420*/  FFMA.FTZ R27, R22, R28, R27 ;  /* 0x0000001c161b7223 */ /* 0x000fe2000001001b */
[----:B------:R-:W-:Y:S01]  /*4430*/  FADD.FTZ R71, R28, R71 ;  /* 0x000000471c477221 */ /* 0x000fe20000010000 */
[----:B------:R-:W-:Y:S01]  /*4440*/  PRMT R28, R47, 0x7632, R28 ;  /* 0x000076322f1c7816 */ /* 0x000fe2000000001c */
[----:B------:R-:W-:Y:S01]  /*4450*/  FMUL.FTZ R21, R76, UR14 ;  /* 0x0000000e4c157c20 */ /* 0x000fe20008410000 */
[----:B------:R-:W-:Y:S01]  /*4460*/  FADD.FTZ R23, R23, R18 ;  /* 0x0000001217177221 */ /* 0x000fe20000010000 */
[----:B------:R-:W-:Y:S01]  /*4470*/  FFMA.FTZ R25, R16, R18, R25 ;  /* 0x0000001210197223 */ /* 0x000fe20000010019 */
        /* <DEDUP_REMOVED lines=28> */
[----:B------:R-:W-:Y:S01]  /*4640*/  FADD.FTZ R27, R20, R17 ;  /* 0x00000011141b7221 */ /* 0x000fe20000010000 */
[-C--:B------:R-:W-:Y:S01]  /*4650*/  FFMA.FTZ R20, R0, R17.reuse, R19 ;  /* 0x0000001100147223 */ /* 0x080fe20000010013 */
[----:B------:R-:W-:Y:S01]  /*4660*/  FADD.FTZ R23, R23, R26 ;  /* 0x0000001a17177221 */ /* 0x000fe20000010000 */
[----:B------:R-:W-:Y:S01]  /*4670*/  FFMA.FTZ R25, R24, R26, R25 ;  /* 0x0000001a18197223 */ /* 0x000fe20000010019 */
[----:B------:R-:W-:Y:S01]  /*4680*/  FADD.FTZ R77, R28, -UR11 ;  /* 0x8000000b1c4d7e21 */ /* 0x000fe20008010000 */
[----:B------:R-:W-:Y:S01]  /*4690*/  FMUL.FTZ R28, R10, R17 ;  /* 0x000000110a1c7220 */ /* 0x000fe20000410000 */
[----:B------:R-:W-:Y:S01]  /*46a0*/  FFMA.FTZ R20, R21, R22, R20 ;  /* 0x0000001615147223 */ /* 0x000fe20000010014 */
[----:B------:R-:W-:Y:S01]  /*46b0*/  FADD.FTZ R27, R27, R22 ;  /* 0x000000161b1b7221 */ /* 0x000fe20000010000 */
[----:B------:R-:W-:Y:S01]  /*46c0*/  FMUL.FTZ R17, R77, UR14 ;  /* 0x0000000e4d117c20 */ /* 0x000fe20008410000 */
[----:B------:R-:W-:Y:S01]  /*46d0*/  FFMA.FTZ R29, R0, R28, R29 ;  /* 0x0000001c001d7223 */ /* 0x000fe2000001001d */
[----:B------:R-:W-:Y:S01]  /*46e0*/  FADD.FTZ R71, R28, R71 ;  /* 0x000000471c477221 */ /* 0x000fe20000010000 */
[----:B------:R-:W-:Y:S01]  /*46f0*/  PRMT R28, R45, 0x7632, R28 ;  /* 0x000076322d1c7816 */ /* 0x000fe2000000001c */
[----:B------:R-:W-:Y:S01]  /*4700*/  FFMA.FTZ R0, R10, R17, R9 ;  /* 0x000000110a007223 */ /* 0x000fe20000010009 */
[----:B------:R-:W-:-:S02]  /*4710*/  FMUL.FTZ R26, R11, R26 ;  /* 0x0000001a0b1a7220 */ /* 0x000fc40000410000 */
        /* <DEDUP_REMOVED lines=13> */
[----:B------:R-:W-:-:S04]  /*47f0*/  FADD.FTZ R28, R28, -UR11 ;  /* 0x8000000b1c1c7e21 */ /* 0x000fc80008010000 */
        /* <DEDUP_REMOVED lines=13> */
[----:B------:R-:W-:Y:S02]  /*48d0*/  FMUL.FTZ R77, R10, R22 ;  /* 0x000000160a4d7220 */ /* 0x000fe40000410000 */
[----:B------:R-:W-:Y:S01]  /*48e0*/  FADD.FTZ R23, R23, R16 ;  /* 0x0000001017177221 */ /* 0x000fe20000010000 */
[----:B------:R-:W-:Y:S01]  /*48f0*/  FFMA.FTZ R25, R18, R16, R25 ;  /* 0x0000001012197223 */ /* 0x000fe20000010019 */
[----:B------:R-:W-:Y:S01]  /*4900*/  FADD.FTZ R76, R76, -UR11 ;  /* 0x8000000b4c4c7e21 */ /* 0x000fe20008010000 */
[----:B------:R-:W-:Y:S01]  /*4910*/  FFMA.FTZ R29, R21, R77, R28 ;  /* 0x0000004d151d7223 */ /* 0x000fe2000001001c */
[----:B------:R-:W-:Y:S01]  /*4920*/  FADD.FTZ R71, R77, R71 ;  /* 0x000000474d477221 */ /* 0x000fe20000010000 */
[----:B------:R-:W-:Y:S01]  /*4930*/  PRMT R77, R43, 0x7632, R77 ;  /* 0x000076322b4d7816 */ /* 0x000fe2000000004d */
[----:B------:R-:W-:-:S02]  /*4940*/  FMUL.FTZ R19, R76, UR14 ;  /* 0x0000000e4c137c20 */ /* 0x000fc40008410000 */
[----:B------:R-:W-:Y:S01]  /*4950*/  FADD.FTZ R71, R71, R26 ;  /* 0x0000001a47477221 */ /* 0x000fe20000010000 */
[----:B------:R-:W-:Y:S01]  /*4960*/  SHF.L.U32 R77, R77, 0x10, RZ ;  /* 0x000000104d4d7819 */ /* 0x000fe200000006ff */
[----:B------:R-:W-:-:S04]  /*4970*/  FFMA.FTZ R21, R10, R19, R9 ;  /* 0x000000130a157223 */ /* 0x000fc80000010009 */
[----:B------:R-:W-:-:S06]  /*4980*/  FMUL.FTZ R28, R21, -1.4426950216293334961 ;  /* 0xbfb8aa3b151c7820 */ /* 0x000fcc0000410000 */
[----:B------:R-:W0:Y:S02]  /*4990*/  MUFU.EX2 R28, R28 ;  /* 0x0000001c001c7308 */ /* 0x000e240000000800 */
[----:B0-----:R-:W-:Y:S01]  /*49a0*/  FADD.FTZ R22, R28, 1 ;  /* 0x3f8000001c167421 */ /* 0x001fe20000010000 */
[----:B------:R-:W-:Y:S01]  /*49b0*/  FFMA.FTZ R28, R24, R26, R29 ;  /* 0x0000001a181c7223 */ /* 0x000fe2000001001d */
[----:B------:R-:W-:-:S04]  /*49c0*/  SHF.L.U32 R26, R40, 0x10, RZ ;  /* 0x00000010281a7819 */ /* 0x000fc800000006ff */
[----:B------:R-:W0:Y:S02]  /*49d0*/  MUFU.RCP R22, R22 ;  /* 0x0000001600167308 */ /* 0x000e240000001000 */
[----:B0-----:R-:W-:Y:S01]  /*49e0*/  FMUL.FTZ R76, R77, R22 ;  /* 0x000000164d4c7220 */ /* 0x001fe20000410000 */
[----:B------:R-:W-:-:S04]  /*49f0*/  FADD.FTZ R77, -R22, 1 ;  /* 0x3f800000164d7421 */ /* 0x000fc80000010100 */
[----:B------:R-:W-:-:S04]  /*4a00*/  FFMA.FTZ R21, R21, R77, 1 ;  /* 0x3f80000015157423 */ /* 0x000fc8000001004d */
[----:B------:R-:W-:Y:S01]  /*4a10*/  FMUL.FTZ R21, R76, R21 ;  /* 0x000000154c157220 */ /* 0x000fe20000410000 */
[----:B------:R-:W-:-:S05]  /*4a20*/  SHF.L.U32 R76, R41, 0x10, RZ ;  /* 0x00000010294c7819 */ /* 0x000fca00000006ff */
        /* <DEDUP_REMOVED lines=15> */
[-C--:B------:R-:W-:Y:S01]  /*4b20*/  FFMA.FTZ R25, R22, R24.reuse, R25 ;  /* 0x0000001816197223 */ /* 0x080fe20000010019 */
[----:B------:R-:W-:Y:S01]  /*4b30*/  FADD.FTZ R77, R26, -UR11 ;  /* 0x8000000b1a4d7e21 */ /* 0x000fe20008010000 */
[----:B------:R-:W-:Y:S01]  /*4b40*/  FADD.FTZ R26, R27, R0 ;  /* 0x000000001b1a7221 */ /* 0x000fe20000010000 */
[----:B------:R-:W-:Y:S01]  /*4b50*/  FFMA.FTZ R27, R17, R29, R28 ;  /* 0x0000001d111b7223 */ /* 0x000fe2000001001c */
[----:B------:R-:W-:Y:S01]  /*4b60*/  SHF.L.U32 R29, R39, 0x10, RZ ;  /* 0x00000010271d7819 */ /* 0x000fe200000006ff */
[----:B------:R-:W-:Y:S01]  /*4b70*/  FMUL.FTZ R0, R77, UR14 ;  /* 0x0000000e4d007c20 */ /* 0x000fe20008410000 */
[----:B------:R-:W-:Y:S01]  /*4b80*/  FADD.FTZ R26, R26, R21 ;  /* 0x000000151a1a7221 */ /* 0x000fe20000010000 */
[----:B------:R-:W-:Y:S02]  /*4b90*/  FMUL.FTZ R24, R11, R24 ;  /* 0x000000180b187220 */ /* 0x000fe40000410000 */
        /* <DEDUP_REMOVED lines=14> */
[----:B------:R-:W-:Y:S02]  /*4c80*/  FADD.FTZ R26, R26, R17 ;  /* 0x000000111a1a7221 */ /* 0x000fe40000010000 */
        /* <DEDUP_REMOVED lines=12> */
[----:B------:R-:W-:Y:S02]  /*4d50*/  FADD.FTZ R23, R23, R18 ;  /* 0x0000001217177221 */ /* 0x000fe40000010000 */
[----:B------:R-:W-:Y:S01]  /*4d60*/  FADD.FTZ R76, R27, -UR11 ;  /* 0x8000000b1b4c7e21 */ /* 0x000fe20008010000 */
[CC--:B------:R-:W-:Y:S01]  /*4d70*/  FFMA.FTZ R27, R19.reuse, R21.reuse, R20 ;  /* 0x00000015131b7223 */ /* 0x0c0fe20000010014 */
[----:B------:R-:W-:Y:S02]  /*4d80*/  FMUL.FTZ R21, R10, R21 ;  /* 0x000000150a157220 */ /* 0x000fe40000410000 */
[----:B------:R-:W-:Y:S01]  /*4d90*/  FMUL.FTZ R20, R76, UR14 ;  /* 0x0000000e4c147c20 */ /* 0x000fe20008410000 */
[----:B------:R-:W-:Y:S01]  /*4da0*/  FFMA.FTZ R27, R0, R17, R27 ;  /* 0x00000011001b7223 */ /* 0x000fe2000001001b */
[----:B------:R-:W-:Y:S01]  /*4db0*/  FFMA.FTZ R29, R19, R21, R28 ;  /* 0x00000015131d7223 */ /* 0x000fe2000001001c */
[----:B------:R-:W-:Y:S01]  /*4dc0*/  FADD.FTZ R71, R21, R71 ;  /* 0x0000004715477221 */ /* 0x000fe20000010000 */
[----:B------:R-:W-:Y:S01]  /*4dd0*/  FFMA.FTZ R19, R10, R20, R9 ;  /* 0x000000140a137223 */ /* 0x000fe20000010009 */
[----:B------:R-:W-:Y:S01]  /*4de0*/  SHF.L.U32 R21, R35, 0x10, RZ ;  /* 0x0000001023157819 */ /* 0x000fe200000006ff */
[----:B------:R-:W-:Y:S01]  /*4df0*/  FFMA.FTZ R29, R22, R24, R29 ;  /* 0x00000018161d7223 */ /* 0x000fe2000001001d */
[----:B------:R-:W-:Y:S01]  /*4e00*/  FADD.FTZ R71, R71, R24 ;  /* 0x0000001847477221 */ /* 0x000fe20000010000 */
        /* <DEDUP_REMOVED lines=24> */
[----:B------:R-:W-:-:S03]  /*4f90*/  FMUL.FTZ R24, R10, R17 ;  /* 0x000000110a187220 */ /* 0x000fc60000410000 */
        /* <DEDUP_REMOVED lines=14> */
[----:B------:R-:W-:Y:S01]  /*5080*/  FADD.FTZ R71, R71, R28 ;  /* 0x0000001c47477221 */ /* 0x000fe20000010000 */
[----:B------:R-:W-:Y:S01]  /*5090*/  SHF.L.U32 R28, R5, 0x10, RZ ;  /* 0x00000010051c7819 */ /* 0x000fe200000006ff */
[----:B------:R-:W-:Y:S01]  /*50a0*/  FMUL.FTZ R0, R24, R77 ;  /* 0x0000004d18007220 */ /* 0x000fe20000410000 */
[----:B------:R-:W-:-:S05]  /*50b0*/  SHF.L.U32 R24, R4, 0x10, RZ ;  /* 0x0000001004187819 */ /* 0x000fca00000006ff */
[----:B------:R-:W-:Y:S01]  /*50c0*/  FADD.FTZ R77, R24, -UR11 ;  /* 0x8000000b184d7e21 */ /* 0x000fe20008010000 */
[----:B------:R-:W-:-:S03]  /*50d0*/  FFMA.FTZ R24, R16, R18, R25 ;  /* 0x0000001210187223 */ /* 0x000fc60000010019 */
[----:B------:R-:W-:-:S04]  /*50e0*/  FMUL.FTZ R18, R77, UR14 ;  /* 0x0000000e4d127c20 */ /* 0x000fc80008410000 */
[----:B------:R-:W-:-:S04]  /*50f0*/  FFMA.FTZ R16, R11, R18, R8 ;  /* 0x000000120b107223 */ /* 0x000fc80000010008 */
[----:B------:R-:W-:-:S06]  /*5100*/  FMUL.FTZ R76, R16, -1.4426950216293334961 ;  /* 0xbfb8aa3b104c7820 */ /* 0x000fcc0000410000 */
[----:B------:R-:W0:Y:S02]  /*5110*/  MUFU.EX2 R76, R76 ;  /* 0x0000004c004c7308 */ /* 0x000e240000000800 */
[----:B0-----:R-:W-:Y:S01]  /*5120*/  FADD.FTZ R77, R76, 1 ;  /* 0x3f8000004c4d7421 */ /* 0x001fe20000010000 */
[----:B------:R-:W-:-:S05]  /*5130*/  FMUL.FTZ R76, R10, R19 ;  /* 0x000000130a4c7220 */ /* 0x000fca0000410000 */
[----:B------:R-:W0:Y:S01]  /*5140*/  MUFU.RCP R25, R77 ;  /* 0x0000004d00197308 */ /* 0x000e220000001000 */
[----:B------:R-:W-:Y:S01]  /*5150*/  FADD.FTZ R71, R76, R71 ;  /* 0x000000474c477221 */ /* 0x000fe20000010000 */
[----:B0-----:R-:W-:Y:S01]  /*5160*/  FMUL.FTZ R28, R28, R25 ;  /* 0x000000191c1c7220 */ /* 0x001fe20000410000 */
[----:B------:R-:W-:-:S04]  /*5170*/  FADD.FTZ R25, -R25, 1 ;  /* 0x3f80000019197421 */ /* 0x000fc80000010100 */
[----:B------:R-:W-:-:S04]  /*5180*/  FFMA.FTZ R25, R16, R25, 1 ;  /* 0x3f80000010197423 */ /* 0x000fc80000010019 */
[----:B------:R-:W-:Y:S01]  /*5190*/  FMUL.FTZ R16, R28, R25 ;  /* 0x000000191c107220 */ /* 0x000fe20000410000 */
[----:B------:R-:W-:-:S05]  /*51a0*/  SHF.L.U32 R25, R12, 0x10, RZ ;  /* 0x000000100c197819 */ /* 0x000fca00000006ff */
[----:B------:R-:W-:Y:S01]  /*51b0*/  FADD.FTZ R28, R25, -UR11 ;  /* 0x8000000b191c7e21 */ /* 0x000fe20008010000 */
[----:B------:R-:W-:Y:S01]  /*51c0*/  FADD.FTZ R25, R26, R19 ;  /* 0x000000131a197221 */ /* 0x000fe20000010000 */
[----:B------:R-:W-:Y:S02]  /*51d0*/  FFMA.FTZ R26, R20, R19, R27 ;  /* 0x00000013141a7223 */ /* 0x000fe4000001001b */
[----:B------:R-:W-:Y:S01]  /*51e0*/  FMUL.FTZ R19, R28, UR14 ;  /* 0x0000000e1c137c20 */ /* 0x000fe20008410000 */
[----:B------:R-:W-:Y:S01]  /*51f0*/  FFMA.FTZ R28, R20, R76, R29 ;  /* 0x0000004c141c7223 */ /* 0x000fe2000001001d */
[----:B------:R-:W-:Y:S01]  /*5200*/  SHF.L.U32 R76, R13, 0x10, RZ ;  /* 0x000000100d4c7819 */ /* 0x000fe200000006ff */
[----:B------:R-:W-:Y:S01]  /*5210*/  FADD.FTZ R25, R25, R0 ;  /* 0x0000000019197221 */ /* 0x000fe20000010000 */
[----:B------:R-:W-:Y:S01]  /*5220*/  FFMA.FTZ R20, R10, R19, R9 ;  /* 0x000000130a147223 */ /* 0x000fe20000010009 */
[----:B------:R-:W-:-:S03]  /*5230*/  FFMA.FTZ R26, R17, R0, R26 ;  /* 0x00000000111a7223 */ /* 0x000fc6000001001a */
[----:B------:R-:W-:-:S06]  /*5240*/  FMUL.FTZ R29, R20, -1.4426950216293334961 ;  /* 0xbfb8aa3b141d7820 */ /* 0x000fcc0000410000 */
[----:B------:R-:W0:Y:S02]  /*5250*/  MUFU.EX2 R29, R29 ;  /* 0x0000001d001d7308 */ /* 0x000e240000000800 */
[----:B0-----:R-:W-:Y:S01]  /*5260*/  FADD.FTZ R77, R29, 1 ;  /* 0x3f8000001d4d7421 */ /* 0x001fe20000010000 */
[----:B------:R-:W-:-:S05]  /*5270*/  FMUL.FTZ R29, R11, R22 ;  /* 0x000000160b1d7220 */ /* 0x000fca0000410000 */
[----:B------:R-:W0:Y:S01]  /*5280*/  MUFU.RCP R27, R77 ;  /* 0x0000004d001b7308 */ /* 0x000e220000001000 */
[----:B------:R-:W-:Y:S01]  /*5290*/  FFMA.FTZ R28, R21, R29, R28 ;  /* 0x0000001d151c7223 */ /* 0x000fe2000001001c */
[----:B------:R-:W-:Y:S01]  /*52a0*/  FADD.FTZ R71, R71, R29 ;  /* 0x0000001d47477221 */ /* 0x000fe20000010000 */
[----:B------:R-:W-:Y:S01]  /*52b0*/  SHF.L.U32 R29, R7, 0x10, RZ ;  /* 0x00000010071d7819 */ /* 0x000fe200000006ff */
[----:B0-----:R-:W-:Y:S01]  /*52c0*/  FMUL.FTZ R76, R76, R27 ;  /* 0x0000001b4c4c7220 */ /* 0x001fe20000410000 */
[----:B------:R-:W-:-:S04]  /*52d0*/  FADD.FTZ R27, -R27, 1 ;  /* 0x3f8000001b1b7421 */ /* 0x000fc80000010100 */
[----:B------:R-:W-:-:S04]  /*52e0*/  FFMA.FTZ R27, R20, R27, 1 ;  /* 0x3f800000141b7423 */ /* 0x000fc8000001001b */
        /* <DEDUP_REMOVED lines=29> */
[----:B------:R-:W-:Y:S01]  /*54c0*/  FADD.FTZ R24, R23, R16 ;  /* 0x0000001017187221 */ /* 0x000fe20000010000 */
[-C--:B------:R-:W-:Y:S01]  /*54d0*/  FFMA.FTZ R29, R18, R16.reuse, R27 ;  /* 0x00000010121d7223 */ /* 0x080fe2000001001b */
[----:B------:R-:W-:Y:S01]  /*54e0*/  FMUL.FTZ R16, R11, R16 ;  /* 0x000000100b107220 */ /* 0x000fe20000410000 */
[----:B------:R-:W-:-:S03]  /*54f0*/  FMUL.FTZ R27, R28, R77 ;  /* 0x0000004d1c1b7220 */ /* 0x000fc60000410000 */
[----:B------:R-:W-:Y:S01]  /*5500*/  FFMA.FTZ R23, R18, R16, R17 ;  /* 0x0000001012177223 */ /* 0x000fe20000010011 */
[----:B------:R-:W-:Y:S01]  /*5510*/  FADD.FTZ R71, R71, R16 ;  /* 0x0000001047477221 */ /* 0x000fe20000010000 */
[-C--:B------:R-:W-:Y:S01]  /*5520*/  FMUL.FTZ R16, R10, R20.reuse ;  /* 0x000000140a107220 */ /* 0x080fe20000410000 */
[----:B------:R-:W-:Y:S01]  /*5530*/  FFMA.FTZ R17, R19, R20, R26 ;  /* 0x0000001413117223 */ /* 0x000fe2000001001a */
[----:B------:R-:W-:Y:S01]  /*5540*/  FADD.FTZ R26, R25, R20 ;  /* 0x00000014191a7221 */ /* 0x000fe20000010000 */
[----:B------:R-:W-:Y:S01]  /*5550*/  FADD.FTZ R18, R24, R21 ;  /* 0x0000001518127221 */ /* 0x000fe20000010000 */
[----:B------:R-:W-:Y:S01]  /*5560*/  FFMA.FTZ R23, R19, R16, R23 ;  /* 0x0000001013177223 */ /* 0x000fe20000010017 */
[----:B------:R-:W-:Y:S01]  /*5570*/  FADD.FTZ R71, R16, R71 ;  /* 0x0000004710477221 */ /* 0x000fe20000010000 */
[----:B------:R-:W-:Y:S01]  /*5580*/  FMUL.FTZ R16, R11, R21 ;  /* 0x000000150b107220 */ /* 0x000fe20000410000 */
[-C--:B------:R-:W-:Y:S01]  /*5590*/  FMUL.FTZ R19, R10, R27.reuse ;  /* 0x0000001b0a137220 */ /* 0x080fe20000410000 */
[----:B------:R-:W-:-:S02]  /*55a0*/  FFMA.FTZ R17, R0, R27, R17 ;  /* 0x0000001b00117223 */ /* 0x000fc40000010011 */
[----:B------:R-:W-:Y:S01]  /*55b0*/  FFMA.FTZ R23, R22, R16, R23 ;  /* 0x0000001016177223 */ /* 0x000fe20000010017 */
[----:B------:R-:W-:-:S03]  /*55c0*/  FADD.FTZ R16, R71, R16 ;  /* 0x0000001047107221 */ /* 0x000fc60000010000 */
[----:B------:R-:W-:Y:S01]  /*55d0*/  FFMA.FTZ R23, R0, R19, R23 ;  /* 0x0000001300177223 */ /* 0x000fe20000010017 */
[----:B------:R-:W-:Y:S01]  /*55e0*/  FADD.FTZ R20, R19, R16 ;  /* 0x0000001013147221 */ /* 0x000fe20000010000 */
[----:B------:R-:W-:Y:S01]  /*55f0*/  FFMA.FTZ R16, R22, R21, R29 ;  /* 0x0000001516107223 */ /* 0x000fe2000001001d */
[----:B------:R-:W-:-:S07]  /*5600*/  FADD.FTZ R19, R26, R27 ;  /* 0x0000001b1a137221 */ /* 0x000fce0000010000 */
.L_x_340:
        /* <DEDUP_REMOVED lines=8> */
[----:B------:R-:W-:-:S06]  /*5690*/  ISETP.GT.AND P1, PT, R2, 0x17, PT ;  /* 0x000000170200780c */ /* 0x000fcc0003f24270 */
[----:B0-----:R-:W-:Y:S01]  /*56a0*/  @!P0 FADD.FTZ R23, R0, R23 ;  /* 0x0000001700178221 */ /* 0x001fe20000010000 */
[----:B-1----:R-:W-:Y:S01]  /*56b0*/  ULEA UR6, UR9, UR6, 0x18 ;  /* 0x0000000609067291 */ /* 0x002fe2000f8ec0ff */
[----:B--2---:R-:W-:-:S03]  /*56c0*/  @!P0 FADD.FTZ R20, R21, R20 ;  /* 0x0000001415148221 */ /* 0x004fc60000010000 */
[----:B------:R-:W0:Y:S01]  /*56d0*/  SHFL.DOWN PT, R0, R23, 0x2, 0x1f ;  /* 0x08401f0017007f89 */ /* 0x000e2200000e0000 */
[----:B------:R-:W-:-:S03]  /*56e0*/  ISETP.GT.AND P0, PT, R2, 0x1d, PT ;  /* 0x0000001d0200780c */ /* 0x000fc60003f04270 */
[----:B------:R-:W1:Y:S10]  /*56f0*/  SHFL.DOWN PT, R21, R20, 0x2, 0x1f ;  /* 0x08401f0014157f89 */ /* 0x000e7400000e0000 */
[----:B0-----:R-:W-:-:S02]  /*5700*/  @!P0 FADD.FTZ R23, R23, R0 ;  /* 0x0000000017178221 */ /* 0x001fc40000010000 */
[----:B------:R-:W0:Y:S01]  /*5710*/  S2R R0, SR_TID.X ;  /* 0x0000000000007919 */ /* 0x000e220000002100 */
[----:B-1----:R-:W-:Y:S01]  /*5720*/  @!P0 FADD.FTZ R20, R20, R21 ;  /* 0x0000001514148221 */ /* 0x002fe20000010000 */
[----:B------:R-:W-:Y:S01]  /*5730*/  ISETP.GT.AND P0, PT, R2, 0x1b, PT ;  /* 0x0000001b0200780c */ /* 0x000fe20003f04270 */
[----:B------:R-:W1:Y:S04]  /*5740*/  SHFL.DOWN PT, R22, R23, 0x4, 0x1f ;  /* 0x08801f0017167f89 */ /* 0x000e6800000e0000 */
[----:B------:R-:W2:Y:S08]  /*5750*/  SHFL.DOWN PT, R21, R20, 0x4, 0x1f ;  /* 0x08801f0014157f89 */ /* 0x000eb000000e0000 */
[----:B-1----:R-:W-:Y:S01]  /*5760*/  @!P0 FADD.FTZ R23, R23, R22 ;  /* 0x0000001617178221 */ /* 0x002fe20000010000 */
[----:B--2---:R-:W-:-:S04]  /*5770*/  @!P0 FADD.FTZ R20, R20, R21 ;  /* 0x0000001514148221 */ /* 0x004fc80000010000 */
[----:B------:R-:W1:Y:S01]  /*5780*/  SHFL.DOWN PT, R22, R23, 0x8, 0x1f ;  /* 0x09001f0017167f89 */ /* 0x000e6200000e0000 */
[C---:B0-----:R-:W-:Y:S02]  /*5790*/  LEA R71, R0.reuse, UR6, 0x4 ;  /* 0x0000000600477c11 */ /* 0x041fe4000f8e20ff */
[C---:B------:R-:W-:Y:S01]  /*57a0*/  ISETP.NE.AND P0, PT, R0.reuse, RZ, PT ;  /* 0x000000ff0000720c */ /* 0x040fe20003f05270 */
[----:B------:R-:W0:Y:S01]  /*57b0*/  SHFL.DOWN PT, R21, R20, 0x8, 0x1f ;  /* 0x09001f0014157f89 */ /* 0x000e2200000e0000 */
[----:B------:R-:W-:-:S03]  /*57c0*/  ISETP.GT.U32.AND P3, PT, R0, 0x14, PT ;  /* 0x000000140000780c */ /* 0x000fc60003f64070 */
[----:B------:R2:W-:Y:S01]  /*57d0*/  STS.128 [R71], R16 ;  /* 0x0000001047007388 */ /* 0x0005e20000000c00 */
[----:B-1----:R-:W-:Y:S01]  /*57e0*/  FADD.FTZ R22, R23, R22 ;  /* 0x0000001617167221 */ /* 0x002fe20000010000 */
[----:B0-----:R-:W-:-:S04]  /*57f0*/  FADD.FTZ R21, R20, R21 ;  /* 0x0000001514157221 */ /* 0x001fc80000010000 */
[----:B------:R-:W-:Y:S02]  /*5800*/  FSEL R28, R23, R22, P1 ;  /* 0x00000016171c7208 */ /* 0x000fe40000800000 */
[----:B------:R-:W-:-:S03]  /*5810*/  FSEL R29, R20, R21, P1 ;  /* 0x00000015141d7208 */ /* 0x000fc60000800000 */
[----:B------:R2:W0:Y:S04]  /*5820*/  SHFL.DOWN PT, R23, R28, 0x10, 0x1f ;  /* 0x0a001f001c177f89 */ /* 0x00042800000e0000 */
[----:B------:R2:W1:Y:S01]  /*5830*/  SHFL.DOWN PT, R24, R29, 0x10, 0x1f ;  /* 0x0a001f001d187f89 */ /* 0x00046200000e0000 */
[----:B------:R-:W-:Y:S05]  /*5840*/  @P2 BRA `(.L_x_342) ;  /* 0x0000000000202947 */ /* 0x000fea0003800000 */
[----:B------:R-:W-:Y:S01]  /*5850*/  ISETP.NE.AND P1, PT, R2, RZ, PT ;  /* 0x000000ff0200720c */ /* 0x000fe20003f25270 */
[----:B0-2---:R-:W-:Y:S01]  /*5860*/  FADD.FTZ R28, R22, R23 ;  /* 0x00000017161c7221 */ /* 0x005fe20000010000 */
[----:B-1----:R-:W-:-:S11]  /*5870*/  FADD.FTZ R29, R21, R24 ;  /* 0x00000018151d7221 */ /* 0x002fd60000010000 */
[----:B------:R-:W-:Y:S01]  /*5880*/  VOTEU.ALL UP0, P1 ;  /* 0x0000000000ff7886 */ /* 0x000fe20000800000 */
[----:B------:R-:W-:-:S04]  /*5890*/  @!P1 SHF.R.U32.HI R20, RZ, 0x2, R0 ;  /* 0x00000002ff149819 */ /* 0x000fc80000011600 */
[----:B------:R-:W-:Y:S01]  /*58a0*/  @!UP0 ULEA UR6, UR9, UR7, 0x18 ;  /* 0x0000000709068291 */ /* 0x000fe2000f8ec0ff */
[----:B------:R-:W-:-:S08]  /*58b0*/  @!P1 LOP3.LUT R20, R20, 0xf8, RZ, 0xc0, !PT ;  /* 0x000000f814149812 */ /* 0x000fd000078ec0ff */
[----:B------:R3:W-:Y:S03]  /*58c0*/  @!P1 STS.64 [R20+UR6+0x18], R28 ;  /* 0x0000181c14009988 */ /* 0x0007e60008000a06 */
.L_x_342:
[----:B------:R-:W-:Y:S05]  /*58d0*/  BSYNC.RECONVERGENT B0 ;  /* 0x0000000000007941 */ /* 0x000fea0003800200 */
.L_x_341:
[----:B------:R-:W-:Y:S06]  /*58e0*/  BAR.SYNC.DEFER_BLOCKING 0x0 ;  /* 0x0000000000007b1d */ /* 0x000fec0000010000 */
[----:B------:R-:W-:Y:S04]  /*58f0*/  BSSY.RECONVERGENT B0, `(.L_x_343) ;  /* 0x0000035000007945 */ /* 0x000fe80003800200 */
[----:B------:R-:W-:Y:S05]  /*5900*/  @P0 BRA `(.L_x_344) ;  /* 0x0000000000cc0947 */ /* 0x000fea0003800000 */
[----:B------:R-:W-:-:S09]  /*5910*/  ULEA UR6, UR9, UR7, 0x18 ;  /* 0x0000000709067291 */ /* 0x000fd2000f8ec0ff */
[----:B0--3--:R-:W0:Y:S04]  /*5920*/  LDS.128 R20, [UR6+0x20] ;  /* 0x00002006ff147984 */ /* 0x009e280008000c00 */
[----:B-1----:R-:W1:Y:S01]  /*5930*/  LDS.128 R24, [UR6+0x30] ;  /* 0x00003006ff187984 */ /* 0x002e620008000c00 */
[----:B0-----:R-:W-:Y:S01]  /*5940*/  FADD.FTZ R77, R28, R20 ;  /* 0x000000141c4d7221 */ /* 0x001fe20000010000 */
[----:B------:R-:W-:-:S03]  /*5950*/  FADD.FTZ R20, R29, R21 ;  /* 0x000000151d147221 */ /* 0x000fc60000010000 */
[----:B------:R-:W-:Y:S01]  /*5960*/  FADD.FTZ R77, R77, R22 ;  /* 0x000000164d4d7221 */ /* 0x000fe20000010000 */
[----:B------:R-:W-:-:S03]  /*5970*/  FADD.FTZ R20, R20, R23 ;  /* 0x0000001714147221 */ /* 0x000fc60000010000 */
[----:B-1----:R-:W-:Y:S01]  /*5980*/  FADD.FTZ R77, R77, R24 ;  /* 0x000000184d4d7221 */ /* 0x002fe20000010000 */
[----:B------:R-:W-:Y:S02]  /*5990*/  FADD.FTZ R24, R20, R25 ;  /* 0x0000001914187221 */ /* 0x000fe40000010000 */
[----:B------:R-:W0:Y:S01]  /*59a0*/  LDS.128 R20, [UR6+0x40] ;  /* 0x00004006ff147984 */ /* 0x000e220008000c00 */
[----:B------:R-:W-:Y:S01]  /*59b0*/  FADD.FTZ R77, R77, R26 ;  /* 0x0000001a4d4d7221 */ /* 0x000fe20000010000 */
[----:B--2---:R-:W-:Y:S02]  /*59c0*/  FADD.FTZ R28, R24, R27 ;  /* 0x0000001b181c7221 */ /* 0x004fe40000010000 */
        /* <DEDUP_REMOVED lines=39> */
.L_x_344:
[----:B------:R-:W-:Y:S05]  /*5c40*/  BSYNC.RECONVERGENT B0 ;  /* 0x0000000000007941 */ /* 0x000fea0003800200 */
.L_x_343:
[----:B------:R-:W-:Y:S06]  /*5c50*/  BAR.SYNC.DEFER_BLOCKING 0x0 ;  /* 0x0000000000007b1d */ /* 0x000fec0000010000 */
[----:B------:R-:W-:Y:S04]  /*5c60*/  BSSY.RECONVERGENT B0, `(.L_x_345) ;  /* 0x000009d000007945 */ /* 0x000fe80003800200 */
[----:B------:R-:W-:Y:S05]  /*5c70*/  @P3 BRA `(.L_x_346) ;  /* 0x00000008006c3947 */ /* 0x000fea0003800000 */
[----:B0--3--:R-:W0:Y:S02]  /*5c80*/  LDS.128 R20, [R71+0x150] ;  /* 0x0001500047147984 */ /* 0x009e240000000c00 */
[----:B0-----:R-:W-:Y:S01]  /*5c90*/  FADD.FTZ R25, R16, R20 ;  /* 0x0000001410197221 */ /* 0x001fe20000010000 */
[----:B-1----:R-:W-:Y:S01]  /*5ca0*/  FADD.FTZ R24, R17, R21 ;  /* 0x0000001511187221 */ /* 0x002fe20000010000 */
[----:B------:R-:W-:Y:S01]  /*5cb0*/  FADD.FTZ R27, R18, R22 ;  /* 0x00000016121b7221 */ /* 0x000fe20000010000 */
[----:B------:R-:W-:Y:S02]  /*5cc0*/  FADD.FTZ R26, R19, R23 ;  /* 0x00000017131a7221 */ /* 0x000fe40000010000 */
[----:B--2---:R-:W0:Y:S04]  /*5cd0*/  LDS.128 R16, [R71+0x2a0] ;  /* 0x0002a00047107984 */ /* 0x004e280000000c00 */
[----:B------:R-:W1:Y:S01]  /*5ce0*/  LDS.128 R20, [R71+0x3f0] ;  /* 0x0003f00047147984 */ /* 0x000e620000000c00 */
[----:B0-----:R-:W-:Y:S01]  /*5cf0*/  FADD.FTZ R25, R25, R16 ;  /* 0x0000001019197221 */ /* 0x001fe20000010000 */
[----:B------:R-:W-:Y:S01]  /*5d00*/  FADD.FTZ R24, R24, R17 ;  /* 0x0000001118187221 */ /* 0x000fe20000010000 */
[----:B------:R-:W-:Y:S01]  /*5d10*/  FADD.FTZ R27, R27, R18 ;  /* 0x000000121b1b7221 */ /* 0x000fe20000010000 */
[----:B------:R-:W-:Y:S01]  /*5d20*/  FADD.FTZ R26, R26, R19 ;  /* 0x000000131a1a7221 */ /* 0x000fe20000010000 */
[----:B-1----:R-:W-:Y:S01]  /*5d30*/  FADD.FTZ R25, R25, R20 ;  /* 0x0000001419197221 */ /* 0x002fe20000010000 */
[----:B------:R-:W0:Y:S01]  /*5d40*/  LDS.128 R16, [R71+0x540] ;  /* 0x0005400047107984 */ /* 0x000e220000000c00 */
[----:B------:R-:W-:Y:S01]  /*5d50*/  FADD.FTZ R24, R24, R21 ;  /* 0x0000001518187221 */ /* 0x000fe20000010000 */
[----:B------:R-:W-:Y:S01]  /*5d60*/  FADD.FTZ R27, R27, R22 ;  /* 0x000000161b1b7221 */ /* 0x000fe20000010000 */
[----:B------:R-:W-:-:S02]  /*5d70*/  FADD.FTZ R26, R26, R23 ;  /* 0x000000171a1a7221 */ /* 0x000fc40000010000 */
[----:B------:R-:W1:Y:S01]  /*5d80*/  LDS.128 R20, [R71+0x690] ;  /* 0x0006900047147984 */ /* 0x000e620000000c00 */
[----:B0-----:R-:W-:Y:S01]  /*5d90*/  FADD.FTZ R25, R25, R16 ;  /* 0x0000001019197221 */ /* 0x001fe20000010000 */
[----:B------:R-:W-:Y:S01]  /*5da0*/  FADD.FTZ R24, R24, R17 ;  /* 0x0000001118187221 */ /* 0x000fe20000010000 */
[----:B------:R-:W-:Y:S01]  /*5db0*/  FADD.FTZ R27, R27, R18 ;  /* 0x000000121b1b7221 */ /* 0x000fe20000010000 */
[----:B------:R-:W-:Y:S02]  /*5dc0*/  FADD.FTZ R26, R26, R19 ;  /* 0x000000131a1a7221 */ /* 0x000fe40000010000 */
[----:B------:R-:W0:Y:S01]  /*5dd0*/  LDS.128 R16, [R71+0x7e0] ;  /* 0x0007e00047107984 */ /* 0x000e220000000c00 */
[----:B-1----:R-:W-:Y:S01]  /*5de0*/  FADD.FTZ R25, R25, R20 ;  /* 0x0000001419197221 */ /* 0x002fe20000010000 */
        /* <DEDUP_REMOVED lines=108> */
[----:B------:R-:W-:Y:S01]  /*64b0*/  LDS.128 R16, [R71+0x2610] ;  /* 0x0026100047107984 */ /* 0x000fe20000000c00 */
[----:B-1----:R-:W-:Y:S01]  /*64c0*/  FADD.FTZ R25, R25, R20 ;  /* 0x0000001419197221 */ /* 0x002fe20000010000 */
[----:B------:R-:W-:Y:S01]  /*64d0*/  FADD.FTZ R24, R24, R21 ;  /* 0x0000001518187221 */ /* 0x000fe20000010000 */
[----:B------:R-:W-:Y:S01]  /*64e0*/  FADD.FTZ R27, R27, R22 ;  /* 0x000000161b1b7221 */ /* 0x000fe20000010000 */
[----:B------:R-:W-:-:S02]  /*64f0*/  FADD.FTZ R76, R26, R23 ;  /* 0x000000171a4c7221 */ /* 0x000fc40000010000 */
[----:B------:R-:W0:Y:S02]  /*6500*/  LDS.128 R20, [R71+0x24c0] ;  /* 0x0024c00047147984 */ /* 0x000e240000000c00 */
[----:B0-----:R-:W-:Y:S01]  /*6510*/  FADD.FTZ R25, R25, R20 ;  /* 0x0000001419197221 */ /* 0x001fe20000010000 */
[----:B------:R-:W-:Y:S01]  /*6520*/  FADD.FTZ R24, R24, R21 ;  /* 0x0000001518187221 */ /* 0x000fe20000010000 */
[----:B------:R-:W-:Y:S01]  /*6530*/  FADD.FTZ R27, R27, R22 ;  /* 0x000000161b1b7221 */ /* 0x000fe20000010000 */
[----:B------:R-:W-:Y:S01]  /*6540*/  FADD.FTZ R76, R76, R23 ;  /* 0x000000174c4c7221 */ /* 0x000fe20000010000 */
[----:B------:R-:W-:Y:S01]  /*6550*/  FADD.FTZ R77, R25, R16 ;  /* 0x00000010194d7221 */ /* 0x000fe20000010000 */
[----:B------:R-:W0:Y:S01]  /*6560*/  LDS.128 R20, [R71+0x2760] ;  /* 0x0027600047147984 */ /* 0x000e220000000c00 */
[----:B------:R-:W-:Y:S01]  /*6570*/  FADD.FTZ R16, R24, R17 ;  /* 0x0000001118107221 */ /* 0x000fe20000010000 */
[----:B------:R-:W-:Y:S01]  /*6580*/  FADD.FTZ R17, R27, R18 ;  /* 0x000000121b117221 */ /* 0x000fe20000010000 */
[----:B------:R-:W-:Y:S01]  /*6590*/  FADD.FTZ R76, R76, R19 ;  /* 0x000000134c4c7221 */ /* 0x000fe20000010000 */
[----:B------:R-:W1:Y:S01]  /*65a0*/  LDS.128 R24, [R71+0x28b0] ;  /* 0x0028b00047187984 */ /* 0x000e620000000c00 */
[----:B0-----:R-:W-:Y:S01]  /*65b0*/  FADD.FTZ R18, R16, R21 ;  /* 0x0000001510127221 */ /* 0x001fe20000010000 */
[----:B------:R-:W-:Y:S01]  /*65c0*/  FADD.FTZ R19, R17, R22 ;  /* 0x0000001611137221 */ /* 0x000fe20000010000 */
[----:B------:R-:W-:Y:S01]  /*65d0*/  FADD.FTZ R77, R77, R20 ;  /* 0x000000144d4d7221 */ /* 0x000fe20000010000 */
[----:B------:R-:W-:Y:S01]  /*65e0*/  FADD.FTZ R76, R76, R23 ;  /* 0x000000174c4c7221 */ /* 0x000fe20000010000 */
[----:B-1----:R-:W-:Y:S01]  /*65f0*/  FADD.FTZ R17, R18, R25 ;  /* 0x0000001912117221 */ /* 0x002fe20000010000 */
[----:B------:R-:W-:Y:S01]  /*6600*/  FADD.FTZ R18, R19, R26 ;  /* 0x0000001a13127221 */ /* 0x000fe20000010000 */
[----:B------:R-:W-:Y:S01]  /*6610*/  FADD.FTZ R16, R77, R24 ;  /* 0x000000184d107221 */ /* 0x000fe20000010000 */
[----:B------:R-:W-:-:S07]  /*6620*/  FADD.FTZ R19, R76, R27 ;  /* 0x0000001b4c137221 */ /* 0x000fce0000010000 */
.L_x_346:
[----:B------:R-:W-:Y:S05]  /*6630*/  BSYNC.RECONVERGENT B0 ;  /* 0x0000000000007941 */ /* 0x000fea0003800200 */
.L_x_345:
[----:B------:R-:W-:Y:S04]  /*6640*/  BSSY.RECONVERGENT B0, `(.L_x_347) ;  /* 0x000001e000007945 */ /* 0x000fe80003800200 */
[----:B------:R-:W-:Y:S05]  /*6650*/  @P3 BRA `(.L_x_348) ;  /* 0x0000000000703947 */ /* 0x000fea0003800000 */
[----:B-1----:R-:W1:Y:S01]  /*6660*/  LDC.64 R24, c[0x0][0x3d8] ;  /* 0x0000f600ff187b82 */ /* 0x002e620000000a00 */
[----:B0-----:R-:W-:-:S05]  /*6670*/  MOV R23, UR8 ;  /* 0x0000000800177c02 */ /* 0x001fca0008000f00 */
[----:B------:R-:W-:Y:S02]  /*6680*/  IMAD R23, R23, 0x15, R0 ;  /* 0x0000001517177824 */ /* 0x000fe400078e0200 */
[----:B---3--:R-:W0:Y:S02]  /*6690*/  LDC.64 R20, c[0x0][0x3f8] ;  /* 0x0000fe00ff147b82 */ /* 0x008e240000000a00 */
[----:B-1----:R-:W-:-:S05]  /*66a0*/  IMAD.WIDE R24, R23, 0x4, R24 ;  /* 0x0000000417187825 */ /* 0x002fca00078e0218 */
[----:B------:R4:W-:Y:S01]  /*66b0*/  REDG.E.ADD.F32.FTZ.RN.STRONG.GPU desc[UR12][R24.64], R16 ;  /* 0x00000010180079a6 */ /* 0x0009e2000c12f30c */
[----:B0-----:R-:W-:Y:S01]  /*66c0*/  IMAD.WIDE.U32 R22, R20, 0x3, RZ ;  /* 0x0000000314167825 */ /* 0x001fe200078e00ff */
[C---:B--2---:R-:W-:Y:S02]  /*66d0*/  LEA R71, R21.reuse, R21, 0x1 ;  /* 0x0000001515477211 */ /* 0x044fe400078e08ff */
        /* <DEDUP_REMOVED lines=20> */
.L_x_348:
[----:B------:R-:W-:Y:S05]  /*6820*/  BSYNC.RECONVERGENT B0 ;  /* 0x0000000000007941 */ /* 0x000fea0003800200 */
.L_x_347:
[----:B----4-:R-:W4:Y:S02]  /*6830*/  LDC R22, c[0x0][0x370] ;  /* 0x0000dc00ff167b82 */ /* 0x010f240000000800 */
[----:B----4-:R-:W-:-:S13]  /*6840*/  ISETP.GE.U32.AND P1, PT, R22, 0x2, PT ;  /* 0x000000021600780c */ /* 0x010fda0003f26070 */
[----:B------:R-:W-:Y:S05]  /*6850*/  @!P1 BRA `(.L_x_349) ;  /* 0x0000001400489947 */ /* 0x000fea0003800000 */
[----:B------:R-:W-:Y:S05]  /*6860*/  @P0 BRA `(.L_x_350) ;  /* 0x0000000000900947 */ /* 0x000fea0003800000 */
[----:B------:R-:W4:Y:S01]  /*6870*/  S2R R25, SR_CTAID.Y ;  /* 0x0000000000197919 */ /* 0x000f220000002600 */
[----:B-1----:R-:W1:Y:S01]  /*6880*/  LDC R24, c[0x0][0x374] ;  /* 0x0000dd00ff187b82 */ /* 0x002e620000000800 */
[----:B------:R-:W-:-:S07]  /*6890*/  ULOP3.LUT UR6, UR4, 0x1, URZ, 0xc0, !UPT ;  /* 0x0000000104067892 */ /* 0x000fce000f8ec0ff */
[----:B---3--:R-:W0:Y:S08]  /*68a0*/  LDC R20, c[0x0][0x370] ;  /* 0x0000dc00ff147b82 */ /* 0x008e300000000800 */
[----:B--2---:R-:W2:Y:S08]  /*68b0*/  LDC.64 R16, c[0x0][0x3c8] ;  /* 0x0000f200ff107b82 */ /* 0x004eb00000000a00 */
[----:B------:R-:W3:Y:S01]  /*68c0*/  LDC.64 R18, c[0x0][0x3d0] ;  /* 0x0000f400ff127b82 */ /* 0x000ee20000000a00 */
[----:B-1----:R-:W-:Y:S01]  /*68d0*/  IMAD R21, R24, UR6, RZ ;  /* 0x0000000618157c24 */ /* 0x002fe2000f8e02ff */
[----:B------:R-:W-:-:S04]  /*68e0*/  ULOP3.LUT UP0, UR6, UR4, 0x2, URZ, 0xc0, !UPT ;  /* 0x0000000204067892 */ /* 0x000fc8000f80c0ff */
[----:B------:R-:W-:Y:S01]  /*68f0*/  UIADD3 UR6, UPT, UPT, -UR6, 0x1, URZ ;  /* 0x0000000106067890 */ /* 0x000fe2000fffe1ff */
[C---:B0-----:R-:W-:Y:S01]  /*6900*/  IMAD R23, R21.reuse, R20, RZ ;  /* 0x0000001415177224 */ /* 0x041fe200078e02ff */
[----:B----4-:R-:W-:Y:S02]  /*6910*/  IADD3 R21, PT, PT, R21, R25, RZ ;  /* 0x0000001915157210 */ /* 0x010fe40007ffe0ff */
[----:B------:R-:W-:Y:S02]  /*6920*/  PLOP3.LUT P0, PT, PT, PT, UP0, 0x80, 0x8 ;  /* 0x000000000008781c */ /* 0x000fe40003f0f008 */
[----:B------:R-:W-:Y:S01]  /*6930*/  SHF.L.U32 R23, R23, 0x1, RZ ;  /* 0x0000000117177819 */ /* 0x000fe200000006ff */
[----:B--2---:R-:W-:Y:S01]  /*6940*/  IMAD.WIDE.U32 R16, R21, 0x4, R16 ;  /* 0x0000000415107825 */ /* 0x004fe200078e0010 */
[----:B------:R-:W-:-:S04]  /*6950*/  SEL R21, R20, RZ, !P0 ;  /* 0x000000ff14157207 */ /* 0x000fc80004000000 */
[----:B------:R-:W-:Y:S01]  /*6960*/  ISETP.NE.AND P0, PT, R21, -0x1, PT ;  /* 0xffffffff1500780c */ /* 0x000fe20003f05270 */
[----:B---3--:R-:W-:-:S04]  /*6970*/  IMAD.WIDE R18, R23, 0x4, R18 ;  /* 0x0000000417127825 */ /* 0x008fc800078e0212 */
        /* <DEDUP_REMOVED lines=9> */
[----:B----4-:R-:W0:Y:S01]  /*6a10*/  LDC R23, c[0x0][0x2f8] ;  /* 0x0000be00ff177b82 */ /* 0x010e220000000800 */
[----:B------:R-:W-:-:S07]  /*6a20*/  MOV R18, 0xffffffff ;  /* 0xffffffff00127802 */ /* 0x000fce0000000f00 */
.L_x_351:
[----:B------:R-:W2:Y:S04]  /*6a30*/  LDG.E.STRONG.GPU R20, desc[UR12][R16.64] ;  /* 0x0000000c10147981 */ /* 0x000ea8000c1ef900 */
[----:B--2---:R-:W-:Y:S01]  /*6a40*/  CCTL.IVALL ;  /* 0x00000000ff00798f */ /* 0x004fe20002000000 */
[----:B0-----:R-:W-:Y:S01]  /*6a50*/  IADD3 R19, PT, PT, R23, -R23, RZ ;  /* 0x8000001717137210 */ /* 0x001fe20007ffe0ff */
[----:B------:R-:W-:Y:S05]  /*6a60*/  YIELD ;  /* 0x0000000000007946 */ /* 0x000fea0003800000 */
[----:B------:R-:W-:-:S13]  /*6a70*/  ISETP.EQ.AND P0, PT, R19, RZ, PT ;  /* 0x000000ff1300720c */ /* 0x000fda0003f02270 */
[----:B------:R-:W-:-:S04]  /*6a80*/  @P0 MOV R18, R20 ;  /* 0x0000001400120202 */ /* 0x000fc80000000f00 */
[----:B------:R-:W-:-:S13]  /*6a90*/  ISETP.NE.AND P0, PT, R18, R21, PT ;  /* 0x000000151200720c */ /* 0x000fda0003f05270 */
[----:B------:R-:W-:Y:S05]  /*6aa0*/  @P0 BRA `(.L_x_351) ;  /* 0xfffffffc00e00947 */ /* 0x000fea000383ffff */
.L_x_350:
[----:B------:R-:W-:Y:S05]  /*6ab0*/  WARPSYNC.ALL ;  /* 0x0000000000007948 */ /* 0x000fea0003800000 */
[----:B------:R-:W-:Y:S01]  /*6ac0*/  ISETP.GE.U32.AND P0, PT, R22, 0x8, PT ;  /* 0x000000081600780c */ /* 0x000fe20003f06070 */
[----:B------:R-:W-:Y:S01]  /*6ad0*/  BAR.SYNC.DEFER_BLOCKING 0x0 ;  /* 0x0000000000007b1d */ /* 0x000fe20000010000 */
[----:B------:R-:W-:-:S11]  /*6ae0*/  HFMA2 R25, -RZ, RZ, 0, 0 ;  /* 0x00000000ff197431 */ /* 0x000fd600000001ff */
[----:B------:R-:W-:Y:S05]  /*6af0*/  @!P0 BRA `(.L_x_352) ;  /* 0x0000000800988947 */ /* 0x000fea0003800000 */
[----:B------:R-:W5:Y:S01]  /*6b00*/  S2UR UR6, SR_CTAID.Y ;  /* 0x00000000000679c3 */ /* 0x000f620000002600 */
[----:B------:R-:W0:Y:S01]  /*6b10*/  S2R R26, SR_TID.X ;  /* 0x00000000001a7919 */ /* 0x000e220000002100 */
[----:B------:R-:W5:Y:S01]  /*6b20*/  LDCU UR7, c[0x0][0x374] ;  /* 0x00006e80ff0777ac */ /* 0x000f620008000800 */
[----:B------:R-:W-:Y:S01]  /*6b30*/  MOV R27, RZ ;  /* 0x000000ff001b7202 */ /* 0x000fe20000000f00 */
[----:B------:R-:W-:-:S04]  /*6b40*/  UIADD3 UR21, UPT, UPT, -UR10, URZ, URZ ;  /* 0x000000ff0a157290 */ /* 0x000fc8000fffe1ff */
[----:B------:R-:W0:Y:S01]  /*6b50*/  S2UR UR9, SR_CTAID.X ;  /* 0x00000000000979c3 */ /* 0x000e220000002500 */
[----:B-----5:R-:W-:Y:S02]  /*6b60*/  UIMAD UR15, UR7, 0x3, UR6 ;  /* 0x00000003070f78a4 */ /* 0x020fe4000f8e0206 */
[----:B------:R-:W-:Y:S02]  /*6b70*/  ULEA UR16, UR7, UR6, 0x1 ;  /* 0x0000000607107291 */ /* 0x000fe4000f8e08ff */
[----:B------:R-:W-:Y:S02]  /*6b80*/  UIMAD UR17, UR7, 0x6, UR6 ;  /* 0x00000006071178a4 */ /* 0x000fe4000f8e0206 */
[----:B------:R-:W-:Y:S02]  /*6b90*/  ULEA UR18, UR7, UR6, 0x2 ;  /* 0x0000000607127291 */ /* 0x000fe4000f8e10ff */
[----:B------:R-:W-:Y:S02]  /*6ba0*/  UIMAD UR19, UR7, 0x7, UR6 ;  /* 0x00000007071378a4 */ /* 0x000fe4000f8e0206 */
[----:B------:R-:W-:-:S02]  /*6bb0*/  UIMAD UR20, UR7, 0x5, UR6 ;  /* 0x00000005071478a4 */ /* 0x000fc4000f8e0206 */
[----:B0-----:R-:W-:-:S12]  /*6bc0*/  UIADD3 UR7, UPT, UPT, UR6, UR7, URZ ;  /* 0x0000000706077290 */ /* 0x001fd8000fffe0ff */
.L_x_353:
[----:B------:R-:W-:Y:S01]  /*6bd0*/  ISETP.NE.AND P5, PT, RZ, UR21, PT ;  /* 0x00000015ff007c0c */ /* 0x000fe2000bfa5270 */
[----:B------:R-:W-:Y:S01]  /*6be0*/  UMOV UR10, UR9 ;  /* 0x00000009000a7c82 */ /* 0x000fe20008000000 */
[C---:B----4-:R-:W-:Y:S02]  /*6bf0*/  IADD3 R23, PT, PT, R27.reuse, 0x2, RZ ;  /* 0x000000021b177810 */ /* 0x050fe40007ffe0ff */
[----:B------:R-:W-:Y:S02]  /*6c00*/  ISETP.NE.OR P5, PT, R0, RZ, !P5 ;  /* 0x000000ff0000720c */ /* 0x000fe40006fa5670 */
[----:B------:R-:W-:Y:S02]  /*6c10*/  IADD3 R0, PT, PT, R27, 0x1, RZ ;  /* 0x000000011b007810 */ /* 0x000fe40007ffe0ff */
[----:B------:R-:W-:Y:S02]  /*6c20*/  MOV R21, UR4 ;  /* 0x0000000400157c02 */ /* 0x000fe40008000f00 */
[----:B------:R-:W-:-:S02]  /*6c30*/  ISETP.NE.AND P6, PT, R0, UR10, PT ;  /* 0x0000000a00007c0c */ /* 0x000fc4000bfc5270 */
[----:B------:R-:W-:Y:S02]  /*6c40*/  MOV R0, R26 ;  /* 0x0000001a00007202 */ /* 0x000fe40000000f00 */
[----:B------:R-:W-:Y:S02]  /*6c50*/  ISETP.NE.AND P4, PT, R23, UR10, PT ;  /* 0x0000000a17007c0c */ /* 0x000fe4000bf85270 */
[C---:B------:R-:W-:Y:S01]  /*6c60*/  ISETP.NE.OR P6, PT, R0.reuse, RZ, !P6 ;  /* 0x000000ff0000720c */ /* 0x040fe200077c5670 */
[----:B--2---:R-:W0:Y:S01]  /*6c70*/  @!P5 LDC R18, c[0x0][0x374] ;  /* 0x0000dd00ff12db82 */ /* 0x004e220000000800 */
[----:B------:R-:W-:Y:S02]  /*6c80*/  @!P5 LOP3.LUT R21, R21, 0x1, RZ, 0xc0, !PT ;  /* 0x000000011515d812 */ /* 0x000fe400078ec0ff */
[----:B------:R-:W-:Y:S02]  /*6c90*/  ISETP.NE.OR P4, PT, R0, RZ, !P4 ;  /* 0x000000ff0000720c */ /* 0x000fe40006785670 */
[----:B------:R-:W-:-:S03]  /*6ca0*/  MOV R76, UR4 ;  /* 0x00000004004c7c02 */ /* 0x000fc60008000f00 */
[----:B------:R-:W2:Y:S08]  /*6cb0*/  @!P5 LDC R19, c[0x0][0x370] ;  /* 0x0000dc00ff13db82 */ /* 0x000eb00000000800 */
[----:B---3--:R-:W3:Y:S01]  /*6cc0*/  @!P6 LDC R20, c[0x0][0x374] ;  /* 0x0000dd00ff14eb82 */ /* 0x008ee20000000800 */
[----:B------:R-:W-:-:S07]  /*6cd0*/  @!P4 LOP3.LUT R76, R76, 0x1, RZ, 0xc0, !PT ;  /* 0x000000014c4cc812 */ /* 0x000fce00078ec0ff */
[----:B------:R-:W4:Y:S01]  /*6ce0*/  @!P5 LDC.64 R16, c[0x0][0x3d0] ;  /* 0x0000f400ff10db82 */ /* 0x000f220000000a00 */
[----:B0-----:R-:W-:Y:S01]  /*6cf0*/  @!P5 IMAD R18, R21, R18, RZ ;  /* 0x000000121512d224 */ /* 0x001fe200078e02ff */
[----:B------:R-:W-:-:S04]  /*6d00*/  MOV R21, UR4 ;  /* 0x0000000400157c02 */ /* 0x000fc80008000f00 */
[----:B------:R-:W-:Y:S02]  /*6d10*/  @!P6 LOP3.LUT R21, R21, 0x1, RZ, 0xc0, !PT ;  /* 0x000000011515e812 */ /* 0x000fe400078ec0ff */
[----:B------:R-:W0:Y:S01]  /*6d20*/  @!P6 LDC R22, c[0x0][0x370] ;  /* 0x0000dc00ff16eb82 */ /* 0x000e220000000800 */
[----:B--2---:R-:W-:Y:S02]  /*6d30*/  @!P5 IMAD R18, R18, R19, RZ ;  /* 0x000000131212d224 */ /* 0x004fe400078e02ff */
[----:B---3--:R-:W-:-:S05]  /*6d40*/  @!P6 IMAD R19, R21, R20, RZ ;  /* 0x000000141513e224 */ /* 0x008fca00078e02ff */
[----:B------:R-:W2:Y:S01]  /*6d50*/  @!P4 LDC R23, c[0x0][0x374] ;  /* 0x0000dd00ff17cb82 */ /* 0x000ea20000000800 */
[----:B------:R-:W-:-:S05]  /*6d60*/  @!P5 SHF.L.U32 R21, R18, 0x1, RZ ;  /* 0x000000011215d819 */ /* 0x000fca00000006ff */
[----:B----4-:R-:W-:Y:S02]  /*6d70*/  @!P5 IMAD.WIDE R16, R21, 0x4, R16 ;  /* 0x000000041510d825 */ /* 0x010fe400078e0210 */
[----:B-1----:R-:W1:Y:S01]  /*6d80*/  @!P4 LDC R24, c[0x0][0x370] ;  /* 0x0000dc00ff18cb82 */ /* 0x002e620000000800 */
[----:B------:R-:W-:-:S05]  /*6d90*/  MOV R21, UR6 ;  /* 0x0000000600157c02 */ /* 0x000fca0008000f00 */
[----:B------:R-:W-:Y:S02]  /*6da0*/  @!P5 IMAD.WIDE.U32 R16, R21, 0x8, R16 ;  /* 0x000000081510d825 */ /* 0x000fe400078e0010 */
[----:B------:R-:W3:Y:S02]  /*6db0*/  @!P4 LDC.64 R20, c[0x0][0x3d0] ;  /* 0x0000f400ff14cb82 */ /* 0x000ee40000000a00 */
[----:B0-----:R-:W-:Y:S02]  /*6dc0*/  @!P6 IMAD R22, R19, R22, RZ ;  /* 0x000000161316e224 */ /* 0x001fe400078e02ff */
[----:B------:R-:W4:Y:S04]  /*6dd0*/  @!P5 LDG.E.64 R16, desc[UR12][R16.64] ;  /* 0x0000000c1010d981 */ /* 0x000f28000c1e1b00 */
[----:B------:R-:W0:Y:S01]  /*6de0*/  @!P6 LDC.64 R18, c[0x0][0x3d0] ;  /* 0x0000f400ff12eb82 */ /* 0x000e220000000a00 */
[----:B--2---:R-:W-:Y:S01]  /*6df0*/  @!P4 IMAD R23, R76, R23, RZ ;  /* 0x000000174c17c224 */ /* 0x004fe200078e02ff */
[----:B------:R-:W-:-:S03]  /*6e00*/  @!P6 SHF.L.U32 R25, R22, 0x1, RZ ;  /* 0x000000011619e819 */ /* 0x000fc600000006ff */
[----:B-1----:R-:W-:-:S05]  /*6e10*/  @!P4 IMAD R23, R23, R24, RZ ;  /* 0x000000181717c224 */ /* 0x002fca00078e02ff */
        /* <DEDUP_REMOVED lines=116> */
.L_x_352:
[----:B-1----:R-:W2:Y:S02]  /*7560*/  LDC R24, c[0x0][0x370] ;  /* 0x0000dc00ff187b82 */ /* 0x002ea40000000800 */
[----:B--2-4-:R-:W-:-:S13]  /*7570*/  LOP3.LUT P0, R16, R24, 0x7, RZ, 0xc0, !PT ;  /* 0x0000000718107812 */ /* 0x014fda000780c0ff */
        /* <DEDUP_REMOVED lines=15> */
[----:B------:R-:W2:Y:S01]  /*7670*/  @!P1 LDC R77, c[0x0][0x374] ;  /* 0x0000dd00ff4d9b82 */ /* 0x000ea20000000800 */
[----:B------:R-:W3:Y:S01]  /*7680*/  @!P1 S2R R16, SR_CTAID.Y ;  /* 0x0000000000109919 */ /* 0x000ee20000002600 */
[----:B------:R-:W4:Y:S06]  /*7690*/  @!P2 S2R R17, SR_CTAID.Y ;  /* 0x000000000011a919 */ /* 0x000f2c0000002600 */
[----:B------:R-:W5:Y:S08]  /*76a0*/  @!P2 LDC R18, c[0x0][0x374] ;  /* 0x0000dd00ff12ab82 */ /* 0x000f700000000800 */
[----:B0-----:R-:W1:Y:S08]  /*76b0*/  @!P3 LDC R23, c[0x0][0x374] ;  /* 0x0000dd00ff17bb82 */ /* 0x001e700000000800 */
[----:B------:R-:W0:Y:S01]  /*76c0*/  @!P1 LDC.64 R26, c[0x0][0x3d0] ;  /* 0x0000f400ff1a9b82 */ /* 0x000e220000000a00 */
        /* <DEDUP_REMOVED lines=8> */
[-C--:B--2---:R-:W-:Y:S02]  /*7750*/  @!P1 IMAD R71, R22, R77.reuse, RZ ;  /* 0x0000004d16479224 */ /* 0x084fe400078e02ff */
[----:B---3--:R-:W-:Y:S01]  /*7760*/  @!P1 IMAD R77, R25, R77, R16 ;  /* 0x0000004d194d9224 */ /* 0x008fe200078e0210 */
[----:B------:R-:W1:Y:S01]  /*7770*/  @!P0 LDC R22, c[0x0][0x374] ;  /* 0x0000dd00ff168b82 */ /* 0x000e620000000800 */
[-C--:B-----5:R-:W-:Y:S02]  /*7780*/  @!P2 IMAD R16, R19, R18.reuse, RZ ;  /* 0x000000121310a224 */ /* 0x0a0fe400078e02ff */
[----:B------:R-:W-:Y:S02]  /*7790*/  @!P2 IMAD R18, R25, R18, R18 ;  /* 0x000000121912a224 */ /* 0x000fe400078e0212 */
[-C--:B------:R-:W-:Y:S02]  /*77a0*/  @!P1 IMAD R71, R71, R24.reuse, RZ ;  /* 0x0000001847479224 */ /* 0x080fe400078e02ff */
[----:B------:R-:W-:Y:S01]  /*77b0*/  @!P2 IMAD R16, R16, R24, RZ ;  /* 0x000000181010a224 */ /* 0x000fe200078e02ff */
[----:B----4-:R-:W-:-:S02]  /*77c0*/  @!P2 IADD3 R17, PT, PT, R18, R17, RZ ;  /* 0x000000111211a210 */ /* 0x010fc40007ffe0ff */
[----:B------:R-:W2:Y:S01]  /*77d0*/  @!P2 LDC.64 R18, c[0x0][0x3d0] ;  /* 0x0000f400ff12ab82 */ /* 0x000ea20000000a00 */
[----:B------:R-:W-:Y:S02]  /*77e0*/  @!P1 SHF.L.U32 R71, R71, 0x1, RZ ;  /* 0x0000000147479819 */ /* 0x000fe400000006ff */
[----:B------:R-:W-:-:S03]  /*77f0*/  @!P2 SHF.L.U32 R16, R16, 0x1, RZ ;  /* 0x000000011010a819 */ /* 0x000fc600000006ff */
[----:B0-----:R-:W-:Y:S02]  /*7800*/  @!P1 IMAD.WIDE R26, R71, 0x4, R26 ;  /* 0x00000004471a9825 */ /* 0x001fe400078e021a */
[----:B------:R-:W1:Y:S02]  /*7810*/  @!P0 S2R R71, SR_CTAID.Y ;  /* 0x0000000000478919 */ /* 0x000e640000002600 */
[----:B------:R-:W-:-:S04]  /*7820*/  @!P1 IMAD.WIDE.U32 R26, R77, 0x8, R26 ;  /* 0x000000084d1a9825 */ /* 0x000fc800078e001a */
[----:B--2---:R-:W-:-:S04]  /*7830*/  @!P2 IMAD.WIDE R18, R16, 0x4, R18 ;  /* 0x000000041012a825 */ /* 0x004fc800078e0212 */
        /* <DEDUP_REMOVED lines=26> */
.L_x_354:
        /* <DEDUP_REMOVED lines=8> */
[----:B0-----:R-:W-:Y:S02]  /*7a60*/  MOV R23, UR4 ;  /* 0x0000000400177c02 */ /* 0x001fe40008000f00 */
[----:B------:R-:W-:-:S07]  /*7a70*/  MOV R27, UR4 ;  /* 0x00000004001b7c02 */ /* 0x000fce0008000f00 */
[----:B------:R-:W0:Y:S01]  /*7a80*/  @!P1 LDC R22, c[0x0][0x374] ;  /* 0x0000dd00ff169b82 */ /* 0x000e220000000800 */
[----:B------:R-:W1:Y:S01]  /*7a90*/  @!P1 S2R R21, SR_CTAID.Y ;  /* 0x0000000000159919 */ /* 0x000e620000002600 */
[----:B------:R-:W-:Y:S02]  /*7aa0*/  @!P1 LOP3.LUT R23, R23, 0x1, RZ, 0xc0, !PT ;  /* 0x0000000117179812 */ /* 0x000fe400078ec0ff */
[----:B------:R-:W-:Y:S01]  /*7ab0*/  @!P0 LOP3.LUT R27, R27, 0x1, RZ, 0xc0, !PT ;  /* 0x000000011b1b8812 */ /* 0x000fe200078ec0ff */
[----:B---3--:R-:W2:Y:S03]  /*7ac0*/  @!P0 S2R R20, SR_CTAID.Y ;  /* 0x0000000000148919 */ /* 0x008ea60000002600 */
[----:B------:R-:W3:Y:S08]  /*7ad0*/  @!P0 LDC R26, c[0x0][0x374] ;  /* 0x0000dd00ff1a8b82 */ /* 0x000ef00000000800 */
[----:B------:R-:W4:Y:S08]  /*7ae0*/  @!P1 LDC.64 R16, c[0x0][0x3d0] ;  /* 0x0000f400ff109b82 */ /* 0x000f300000000a00 */
[----:B------:R-:W5:Y:S01]  /*7af0*/  @!P0 LDC.64 R18, c[0x0][0x3d0] ;  /* 0x0000f400ff128b82 */ /* 0x000f620000000a00 */
[----:B0-----:R-:W-:-:S04]  /*7b00*/  @!P1 IMAD R23, R23, R22, RZ ;  /* 0x0000001617179224 */ /* 0x001fc800078e02ff */
[----:B------:R-:W-:Y:S02]  /*7b10*/  @!P1 IMAD R23, R23, R24, RZ ;  /* 0x0000001817179224 */ /* 0x000fe400078e02ff */
[----:B---3--:R-:W-:-:S03]  /*7b20*/  @!P0 IMAD R27, R27, R26, RZ ;  /* 0x0000001a1b1b8224 */ /* 0x008fc600078e02ff */
[----:B------:R-:W-:Y:S01]  /*7b30*/  @!P1 SHF.L.U32 R23, R23, 0x1, RZ ;  /* 0x0000000117179819 */ /* 0x000fe200000006ff */
[----:B-1----:R-:W-:Y:S02]  /*7b40*/  @!P1 IMAD R21, R25, R22, R21 ;  /* 0x0000001619159224 */ /* 0x002fe400078e0215 */
[----:B------:R-:W-:Y:S02]  /*7b50*/  @!P0 IMAD R27, R27, R24, RZ ;  /* 0x000000181b1b8224 */ /* 0x000fe400078e02ff */
[----:B----4-:R-:W-:-:S03]  /*7b60*/  @!P1 IMAD.WIDE R16, R23, 0x4, R16 ;  /* 0x0000000417109825 */ /* 0x010fc600078e0210 */
[----:B------:R-:W-:Y:S01]  /*7b70*/  @!P0 SHF.L.U32 R27, R27, 0x1, RZ ;  /* 0x000000011b1b8819 */ /* 0x000fe200000006ff */
[----:B------:R-:W-:Y:S02]  /*7b80*/  @!P0 IMAD R23, R25, R26, R26 ;  /* 0x0000001a19178224 */ /* 0x000fe400078e021a */
[----:B------:R-:W-:-:S03]  /*7b90*/  @!P1 IMAD.WIDE.U32 R16, R21, 0x8, R16 ;  /* 0x0000000815109825 */ /* 0x000fc600078e0010 */
[----:B--2---:R-:W-:Y:S01]  /*7ba0*/  @!P0 IADD3 R23, PT, PT, R23, R20, RZ ;  /* 0x0000001417178210 */ /* 0x004fe20007ffe0ff */
[----:B-----5:R-:W-:Y:S02]  /*7bb0*/  @!P0 IMAD.WIDE R18, R27, 0x4, R18 ;  /* 0x000000041b128825 */ /* 0x020fe400078e0212 */
        /* <DEDUP_REMOVED lines=8> */
.L_x_355:
[----:B------:R-:W-:Y:S01]  /*7c40*/  ISETP.NE.AND P0, PT, R25, UR10, PT ;  /* 0x0000000a19007c0c */ /* 0x000fe2000bf05270 */
[----:B------:R-:W-:Y:S01]  /*7c50*/  BSSY.RECONVERGENT B0, `(.L_x_349) ;  /* 0x0000012000007945 */ /* 0x000fe20003800200 */
[----:B------:R-:W-:Y:S02]  /*7c60*/  LOP3.LUT R16, R24, 0x1, RZ, 0xc0, !PT ;  /* 0x0000000118107812 */ /* 0x000fe400078ec0ff */
[----:B------:R-:W-:-:S04]  /*7c70*/  ISETP.NE.OR P0, PT, R0, RZ, !P0 ;  /* 0x000000ff0000720c */ /* 0x000fc80004705670 */
[----:B------:R-:W-:-:S13]  /*7c80*/  ISETP.NE.U32.OR P0, PT, R16, 0x1, P0 ;  /* 0x000000011000780c */ /* 0x000fda0000705470 */
[----:B------:R-:W-:Y:S05]  /*7c90*/  @P0 BRA `(.L_x_356) ;  /* 0x0000000000340947 */ /* 0x000fea0003800000 */
[----:B------:R-:W1:Y:S01]  /*7ca0*/  LDCU UR7, c[0x0][0x374] ;  /* 0x00006e80ff0777ac */ /* 0x000e620008000800 */
[----:B------:R-:W2:Y:S01]  /*7cb0*/  S2R R18, SR_CTAID.Y ;  /* 0x0000000000127919 */ /* 0x000ea20000002600 */
[----:B------:R-:W4:Y:S01]  /*7cc0*/  LDC.64 R16, c[0x0][0x3d0] ;  /* 0x0000f400ff107b82 */ /* 0x000f220000000a00 */
[----:B------:R-:W-:-:S04]  /*7cd0*/  ULOP3.LUT UR6, UR4, 0x1, URZ, 0xc0, !UPT ;  /* 0x0000000104067892 */ /* 0x000fc8000f8ec0ff */
[----:B-1----:R-:W-:-:S06]  /*7ce0*/  UIMAD UR6, UR6, UR7, URZ ;  /* 0x00000007060672a4 */ /* 0x002fcc000f8e02ff */
[----:B------:R-:W-:-:S05]  /*7cf0*/  IMAD R24, R24, UR6, RZ ;  /* 0x0000000618187c24 */ /* 0x000fca000f8e02ff */
[----:B------:R-:W-:Y:S01]  /*7d00*/  SHF.L.U32 R19, R24, 0x1, RZ ;  /* 0x0000000118137819 */ /* 0x000fe200000006ff */
[----:B--2---:R-:W-:-:S04]  /*7d10*/  IMAD R25, R25, UR7, R18 ;  /* 0x0000000719197c24 */ /* 0x004fc8000f8e0212 */
[----:B----4-:R-:W-:-:S04]  /*7d20*/  IMAD.WIDE R16, R19, 0x4, R16 ;  /* 0x0000000413107825 */ /* 0x010fc800078e0210 */
[----:B------:R-:W-:-:S06]  /*7d30*/  IMAD.WIDE.U32 R16, R25, 0x8, R16 ;  /* 0x0000000819107825 */ /* 0x000fcc00078e0010 */
[----:B------:R-:W3:Y:S02]  /*7d40*/  LDG.E.64 R16, desc[UR12][R16.64] ;  /* 0x0000000c10107981 */ /* 0x000ee4000c1e1b00 */
[----:B---3--:R-:W-:Y:S01]  /*7d50*/  FADD.FTZ R28, R28, R16 ;  /* 0x000000101c1c7221 */ /* 0x008fe20000010000 */
[----:B------:R-:W-:-:S07]  /*7d60*/  FADD.FTZ R29, R29, R17 ;  /* 0x000000111d1d7221 */ /* 0x000fce0000010000 */
.L_x_356:
[----:B------:R-:W-:Y:S05]  /*7d70*/  BSYNC.RECONVERGENT B0 ;  /* 0x0000000000007941 */ /* 0x000fea0003800200 */
.L_x_349:
[----:B------:R-:W4:Y:S01]  /*7d80*/  S2UR UR7, SR_CgaCtaId ;  /* 0x00000000000779c3 */ /* 0x000f220000008800 */
[----:B------:R-:W-:Y:S01]  /*7d90*/  ISETP.NE.AND P0, PT, R0, RZ, PT ;  /* 0x000000ff0000720c */ /* 0x000fe20003f05270 */
[----:B------:R-:W-:Y:S01]  /*7da0*/  UMOV UR6, 0x400 ;  /* 0x0000040000067882 */ /* 0x000fe20000000000 */
[----:B------:R-:W5:Y:S01]  /*7db0*/  LDCU UR9, c[0x0][0x42c] ;  /* 0x00008580ff0977ac */ /* 0x000f620008000800 */
[----:B------:R-:W-:Y:S02]  /*7dc0*/  SHF.L.U32 R68, R68, 0x10, RZ ;  /* 0x0000001044447819 */ /* 0x000fe400000006ff */
[----:B------:R-:W-:Y:S02]  /*7dd0*/  SHF.L.U32 R65, R65, 0x10, RZ ;  /* 0x0000001041417819 */ /* 0x000fe400000006ff */
[----:B------:R-:W0:Y:S01]  /*7de0*/  LDC R21, c[0x0][0x41c] ;  /* 0x00010700ff157b82 */ /* 0x000e220000000800 */
[----:B------:R-:W-:Y:S01]  /*7df0*/  FADD.FTZ R68, R68, -UR11 ;  /* 0x8000000b44447e21 */ /* 0x000fe20008010000 */
[----:B------:R-:W-:Y:S01]  /*7e00*/  SHF.L.U32 R64, R64, 0x10, RZ ;  /* 0x0000001040407819 */ /* 0x000fe200000006ff */
[----:B--2---:R-:W-:-:S02]  /*7e10*/  FADD.FTZ R19, R65, -UR11 ;  /* 0x8000000b41137e21 */ /* 0x004fc40008010000 */
[----:B------:R-:W-:Y:S02]  /*7e20*/  FMUL.FTZ R27, R68, UR14 ;  /* 0x0000000e441b7c20 */ /* 0x000fe40008410000 */
[----:B------:R-:W-:Y:S01]  /*7e30*/  FMUL.FTZ R19, R19, UR14 ;  /* 0x0000000e13137c20 */ /* 0x000fe20008410000 */
[----:B----4-:R-:W-:Y:S01]  /*7e40*/  ULEA UR6, UR7, UR6, 0x18 ;  /* 0x0000000607067291 */ /* 0x010fe2000f8ec0ff */
[----:B0-----:R-:W-:-:S08]  /*7e50*/  IMAD R21, R21, UR10, R70 ;  /* 0x0000000a15157c24 */ /* 0x001fd0000f8e0246 */
[----:B------:R-:W-:Y:S01]  /*7e60*/  @!P0 STS.64 [UR6+0xc8], R28 ;  /* 0x0000c81cff008988 */ /* 0x000fe20008000a06 */
[----:B------:R-:W0:Y:S01]  /*7e70*/  LDCU.U8 UR10, c[0x0][0x414] ;  /* 0x00008280ff0a77ac */ /* 0x000e220008000000 */
[----:B------:R-:W-:Y:S01]  /*7e80*/  BAR.SYNC.DEFER_BLOCKING 0x0 ;  /* 0x0000000000007b1d */ /* 0x000fe20000010000 */
[C---:B---3--:R-:W-:Y:S02]  /*7e90*/  IADD3 R20, PT, PT, R21.reuse, 0x40, RZ ;  /* 0x0000004015147810 */ /* 0x048fe40007ffe0ff */
[----:B------:R-:W-:Y:S02]  /*7ea0*/  IADD3 R23, PT, PT, R21, 0x20, RZ ;  /* 0x0000002015177810 */ /* 0x000fe40007ffe0ff */
[----:B------:R-:W-:Y:S02]  /*7eb0*/  SHF.R.S32.HI R18, RZ, 0x1f, R20 ;  /* 0x0000001fff127819 */ /* 0x000fe40000011414 */
[----:B-1----:R-:W-:Y:S01]  /*7ec0*/  SHF.R.S32.HI R24, RZ, 0x1f, R23 ;  /* 0x0000001fff187819 */ /* 0x002fe20000011417 */
[----:B0-----:R-:W-:Y:S01]  /*7ed0*/  UISETP.NE.AND UP0, UPT, UR10, URZ, UPT ;  /* 0x000000ff0a00728c */ /* 0x001fe2000bf05270 */
[----:B------:R-:W5:Y:S01]  /*7ee0*/  LDS.64 R16, [UR6+0xc8] ;  /* 0x0000c806ff107984 */ /* 0x000f620008000a00 */
[----:B------:R-:W0:Y:S02]  /*7ef0*/  LDCU.64 UR6, c[0x0][0x400] ;  /* 0x00008000ff0677ac */ /* 0x000e240008000a00 */
[----:B0-----:R-:W-:-:S02]  /*7f00*/  ISETP.GE.U32.AND P0, PT, R20, UR6, PT ;  /* 0x0000000614007c0c */ /* 0x001fc4000bf06070 */
[----:B------:R-:W-:Y:S02]  /*7f10*/  ISETP.GE.U32.AND P1, PT, R21, UR6, PT ;  /* 0x0000000615007c0c */ /* 0x000fe4000bf26070 */
[----:B------:R-:W-:Y:S02]  /*7f20*/  ISETP.GE.U32.AND P2, PT, R23, UR6, PT ;  /* 0x0000000617007c0c */ /* 0x000fe4000bf46070 */
[----:B------:R-:W-:Y:S02]  /*7f30*/  ISETP.GE.AND.EX P0, PT, R18, UR7, PT, P0 ;  /* 0x0000000712007c0c */ /* 0x000fe4000bf06300 */
[----:B------:R-:W-:Y:S02]  /*7f40*/  SHF.L.U32 R18, R67, 0x10, RZ ;  /* 0x0000001043127819 */ /* 0x000fe400000006ff */
[----:B------:R-:W-:Y:S01]  /*7f50*/  ISETP.GE.AND.EX P2, PT, R24, UR7, PT, P2 ;  /* 0x0000000718007c0c */ /* 0x000fe2000bf46320 */
[----:B-----5:R-:W-:Y:S01]  /*7f60*/  FMUL.FTZ R16, R16, UR9 ;  /* 0x0000000910107c20 */ /* 0x020fe20008410000 */
[----:B------:R-:W-:Y:S01]  /*7f70*/  FMUL.FTZ R22, R17, UR9 ;  /* 0x0000000911167c20 */ /* 0x000fe20008410000 */
[----:B------:R-:W-:-:S03]  /*7f80*/  SHF.L.U32 R17, R66, 0x10, RZ ;  /* 0x0000001042117819 */ /* 0x000fc600000006ff */
[----:B------:R-:W-:Y:S02]  /*7f90*/  R2UR UR8, R16 ;  /* 0x00000000100872ca */ /* 0x000fe400000e0000 */
[----:B------:R-:W-:-:S04]  /*7fa0*/  SHF.R.S32.HI R16, RZ, 0x1f, R21 ;  /* 0x0000001fff107819 */ /* 0x000fc80000011415 */
[----:B------:R-:W-:-:S07]  /*7fb0*/  ISETP.GE.AND.EX P1, PT, R16, UR7, PT, P1 ;  /* 0x0000000710007c0c */ /* 0x000fce000bf26310 */
        /* <DEDUP_REMOVED lines=20> */
.L_x_357:
        /* <DEDUP_REMOVED lines=14> */
[----:B------:R-:W-:-:S03]  /*81e0*/  MOV R16, R72 ;  /* 0x0000004800107202 */ /* 0x000fc60000000f00 */
[C---:B------:R-:W-:Y:S02]  /*81f0*/  IMAD R27, R21.reuse, UR19, R18 ;  /* 0x00000013151b7c24 */ /* 0x040fe4000f8e0212 */
[----:B------:R-:W-:-:S03]  /*8200*/  IMAD.WIDE.U32 R16, R21, UR18, R16 ;  /* 0x0000001215107c25 */ /* 0x000fc6000f8e0010 */
[----:B-1----:R-:W-:Y:S02]  /*8210*/  LEA R18, P1, R16, UR16, 0x1 ;  /* 0x0000001010127c11 */ /* 0x002fe4000f8208ff */
[----:B------:R-:W-:-:S04]  /*8220*/  IADD3 R27, PT, PT, R17, R27, RZ ;  /* 0x0000001b111b7210 */ /* 0x000fc80007ffe0ff */
[----:B------:R-:W-:-:S05]  /*8230*/  LEA.HI.X R19, R16, UR17, R27, 0x1, P1 ;  /* 0x0000001110137c11 */ /* 0x000fca00088f0c1b */
[----:B------:R0:W-:Y:S02]  /*8240*/  STG.E desc[UR12][R18.64], R25 ;  /* 0x0000001912007986 */ /* 0x0001e4000c10190c */
.L_x_359:
[----:B------:R-:W-:Y:S05]  /*8250*/  BSYNC.RECONVERGENT B0 ;  /* 0x0000000000007941 */ /* 0x000fea0003800200 */
.L_x_358:
        /* <DEDUP_REMOVED lines=25> */
.L_x_360:
        /* <DEDUP_REMOVED lines=21> */
.L_x_362:
[----:B------:R-:W-:Y:S05]  /*8540*/  BSYNC.RECONVERGENT B0 ;  /* 0x0000000000007941 */ /* 0x000fea0003800200 */
.L_x_361:
[----:B------:R-:W-:Y:S01]  /*8550*/  SHF.L.U32 R17, R26, 0x10, RZ ;  /* 0x000000101a117819 */ /* 0x000fe200000006ff */
[----:B------:R-:W-:Y:S01]  /*8560*/  FADD.FTZ R60, R60, -UR11 ;  /* 0x8000000b3c3c7e21 */ /* 0x000fe20008010000 */
[C---:B------:R-:W-:Y:S02]  /*8570*/  PRMT R24, R59.reuse, 0x7632, R24 ;  /* 0x000076323b187816 */ /* 0x040fe40000000018 */
[----:B0-----:R-:W-:Y:S01]  /*8580*/  SHF.L.U32 R18, R59, 0x10, RZ ;  /* 0x000000103b127819 */ /* 0x001fe200000006ff */
[----:B------:R-:W-:Y:S01]  /*8590*/  FMUL.FTZ R59, R60, UR14 ;  /* 0x0000000e3c3b7c20 */ /* 0x000fe20008410000 */
[----:B------:R-:W-:Y:S01]  /*85a0*/  IADD3 R23, PT, PT, R21, 0x60, RZ ;  /* 0x0000006015177810 */ /* 0x000fe20007ffe0ff */
[----:B------:R-:W-:Y:S01]  /*85b0*/  FADD.FTZ R19, R17, -UR11 ;  /* 0x8000000b11137e21 */ /* 0x000fe20008010000 */
[----:B------:R-:W-:Y:S02]  /*85c0*/  PRMT R16, R58, 0x7632, R16 ;  /* 0x000076323a107816 */ /* 0x000fe40000000010 */
[----:B------:R-:W-:Y:S01]  /*85d0*/  SHF.L.U32 R17, R24, 0x10, RZ ;  /* 0x0000001018117819 */ /* 0x000fe200000006ff */
[----:B------:R-:W-:Y:S01]  /*85e0*/  FFMA.FTZ R24, R59, UR8, R22 ;  /* 0x000000083b187c23 */ /* 0x000fe20008010016 */
[----:B------:R-:W-:Y:S01]  /*85f0*/  ISETP.GE.U32.AND P1, PT, R23, UR6, PT ;  /* 0x0000000617007c0c */ /* 0x000fe2000bf26070 */
[----:B------:R-:W-:Y:S01]  /*8600*/  FMUL.FTZ R19, R19, UR14 ;  /* 0x0000000e13137c20 */ /* 0x000fe20008410000 */
[----:B------:R-:W-:Y:S01]  /*8610*/  SHF.L.U32 R58, R58, 0x10, RZ ;  /* 0x000000103a3a7819 */ /* 0x000fe200000006ff */
[----:B------:R-:W-:Y:S10]  /*8620*/  BRA.U !UP0, `(.L_x_363) ;  /* 0x00000001084c7547 */ /* 0x000ff4000b800000 */
        /* <DEDUP_REMOVED lines=19> */
.L_x_363:
        /* <DEDUP_REMOVED lines=23> */
.L_x_365:
[----:B------:R-:W-:Y:S05]  /*88d0*/  BSYNC.RECONVERGENT B0 ;  /* 0x0000000000007941 */ /* 0x000fea0003800200 */
.L_x_364:
[C---:B0-----:R-:W-:Y:S01]  /*88e0*/  PRMT R17, R57.reuse, 0x7632, R17 ;  /* 0x0000763239117816 */ /* 0x041fe20000000011 */
[----:B------:R-:W-:Y:S01]  /*88f0*/  FMUL.FTZ R19, R58, UR14 ;  /* 0x0000000e3a137c20 */ /* 0x000fe20008410000 */
[----:B------:R-:W-:Y:S01]  /*8900*/  FADD.FTZ R26, R26, -UR11 ;  /* 0x8000000b1a1a7e21 */ /* 0x000fe20008010000 */
[----:B------:R-:W-:Y:S02]  /*8910*/  SHF.L.U32 R16, R57, 0x10, RZ ;  /* 0x0000001039107819 */ /* 0x000fe400000006ff */
[----:B------:R-:W-:Y:S01]  /*8920*/  ISETP.GE.AND.EX P1, PT, R24, UR7, PT, P1 ;  /* 0x0000000718007c0c */ /* 0x000fe2000bf26310 */
[----:B------:R-:W-:Y:S01]  /*8930*/  FFMA.FTZ R60, R19, UR8, R22 ;  /* 0x00000008133c7c23 */ /* 0x000fe20008010016 */
[----:B------:R-:W-:Y:S01]  /*8940*/  SHF.L.U32 R17, R17, 0x10, RZ ;  /* 0x0000001011117819 */ /* 0x000fe200000006ff */
[----:B------:R-:W-:Y:S01]  /*8950*/  FMUL.FTZ R57, R26, UR14 ;  /* 0x0000000e1a397c20 */ /* 0x000fe20008410000 */
[----:B------:R-:W-:Y:S09]  /*8960*/  BRA.U !UP0, `(.L_x_366) ;  /* 0x0000000108487547 */ /* 0x000ff2000b800000 */
        /* <DEDUP_REMOVED lines=18> */
.L_x_366:
[----:B------:R-:W-:Y:S01]  /*8a90*/  FFMA.FTZ R19, R57, UR8, R22 ;  /* 0x0000000839137c23 */ /* 0x000fe20008010016 */
[----:B------:R-:W-:Y:S01]  /*8aa0*/  BSSY.RECONVERGENT B0, `(.L_x_367) ;  /* 0x0000014000007945 */ /* 0x000fe20003800200 */
[----:B------:R-:W-:Y:S01]  /*8ab0*/  FFMA.FTZ R60, R11, R16, -R60 ;  /* 0x000000100b3c7223 */ /* 0x000fe2000001083c */
[C---:B------:R-:W-:Y:S01]  /*8ac0*/  PRMT R25, R55.reuse, 0x7632, R25 ;  /* 0x0000763237197816 */ /* 0x040fe20000000019 */
[----:B------:R-:W-:Y:S01]  /*8ad0*/  FFMA.FTZ R19, R10, R17, -R19 ;  /* 0x000000110a137223 */ /* 0x000fe20000010813 */
[----:B------:R-:W-:Y:S01]  /*8ae0*/  SHF.L.U32 R20, R55, 0x10, RZ ;  /* 0x0000001037147819 */ /* 0x000fe200000006ff */
        /* <DEDUP_REMOVED lines=15> */
.L_x_368:
[----:B------:R-:W-:Y:S05]  /*8be0*/  BSYNC.RECONVERGENT B0 ;  /* 0x0000000000007941 */ /* 0x000fea0003800200 */
.L_x_367:
        /* <DEDUP_REMOVED lines=11> */
[----:B------:R-:W-:Y:S01]  /*8ca0*/  PRMT R17, R54, 0x7632, R17 ;  /* 0x0000763236117816 */ /* 0x000fe20000000011 */
[----:B------:R-:W-:Y:S01]  /*8cb0*/  FFMA.FTZ R58, R27, UR8, R22 ;  /* 0x000000081b3a7c23 */ /* 0x000fe20008010016 */
[----:B------:R-:W-:-:S02]  /*8cc0*/  ISETP.GE.U32.AND P1, PT, R23, UR6, PT ;  /* 0x0000000617007c0c */ /* 0x000fc4000bf26070 */
        /* <DEDUP_REMOVED lines=22> */
.L_x_369:
        /* <DEDUP_REMOVED lines=22> */
.L_x_371:
[----:B------:R-:W-:Y:S05]  /*8f90*/  BSYNC.RECONVERGENT B0 ;  /* 0x0000000000007941 */ /* 0x000fea0003800200 */
.L_x_370:
        /* <DEDUP_REMOVED lines=27> */
.L_x_372:
        /* <DEDUP_REMOVED lines=21> */
.L_x_374:
[----:B------:R-:W-:Y:S05]  /*92a0*/  BSYNC.RECONVERGENT B0 ;  /* 0x0000000000007941 */ /* 0x000fea0003800200 */
.L_x_373:
        /* <DEDUP_REMOVED lines=11> */
[----:B------:R-:W-:-:S02]  /*9360*/  SHF.L.U32 R18, R51, 0x10, RZ ;  /* 0x0000001033127819 */ /* 0x000fc400000006ff */
[----:B------:R-:W-:Y:S02]  /*9370*/  ISETP.GE.U32.AND P1, PT, R23, UR6, PT ;  /* 0x0000000617007c0c */ /* 0x000fe4000bf26070 */
[----:B------:R-:W-:Y:S02]  /*9380*/  ISETP.GE.AND.EX P0, PT, R16, UR7, PT, P0 ;  /* 0x0000000710007c0c */ /* 0x000fe4000bf06300 */
        /* <DEDUP_REMOVED lines=22> */
.L_x_375:
        /* <DEDUP_REMOVED lines=22> */
.L_x_377:
[----:B------:R-:W-:Y:S05]  /*9650*/  BSYNC.RECONVERGENT B0 ;  /* 0x0000000000007941 */ /* 0x000fea0003800200 */
.L_x_376:
        /* <DEDUP_REMOVED lines=27> */
.L_x_378:
        /* <DEDUP_REMOVED lines=21> */
.L_x_380:
[----:B------:R-:W-:Y:S05]  /*9960*/  BSYNC.RECONVERGENT B0 ;  /* 0x0000000000007941 */ /* 0x000fea0003800200 */
.L_x_379:
        /* <DEDUP_REMOVED lines=36> */
.L_x_381:
        /* <DEDUP_REMOVED lines=22> */
.L_x_383:
[----:B------:R-:W-:Y:S05]  /*9d10*/  BSYNC.RECONVERGENT B0 ;  /* 0x0000000000007941 */ /* 0x000fea0003800200 */
.L_x_382:
        /* <DEDUP_REMOVED lines=27> */
.L_x_384:
[----:B------:R-:W-:Y:S01]  /*9ed0*/  FFMA.FTZ R19, R45, UR8, R22 ;  /* 0x000000082d137c23 */ /* 0x000fe20008010016 */
[----:B------:R-:W-:Y:S01]  /*9ee0*/  BSSY.RECONVERGENT B0, `(.L_x_385) ;  /* 0x0000014000007945 */ /* 0x000fe20003800200 */
[----:B------:R-:W-:Y:S01]  /*9ef0*/  FFMA.FTZ R48, R11, R16, -R48 ;  /* 0x000000100b307223 */ /* 0x000fe20000010830 */
[C---:B------:R-:W-:Y:S01]  /*9f00*/  IADD3 R24, PT, PT, R21.reuse, 0x140, RZ ;  /* 0x0000014015187810 */ /* 0x040fe20007ffe0ff */
        /* <DEDUP_REMOVED lines=17> */
.L_x_386:
[----:B------:R-:W-:Y:S05]  /*a020*/  BSYNC.RECONVERGENT B0 ;  /* 0x0000000000007941 */ /* 0x000fea0003800200 */
.L_x_385:
        /* <DEDUP_REMOVED lines=8> */
[----:B------:R-:W-:-:S02]  /*a0b0*/  SHF.R.S32.HI R16, RZ, 0x1f, R20 ;  /* 0x0000001fff107819 */ /* 0x000fc40000011414 */
[----:B------:R-:W-:Y:S01]  /*a0c0*/  PRMT R17, R43, 0x7632, R17 ;  /* 0x000076322b117816 */ /* 0x000fe20000000011 */
[----:B------:R-:W-:Y:S01]  /*a0d0*/  FFMA.FTZ R48, R19, UR8, R22 ;  /* 0x0000000813307c23 */ /* 0x000fe20008010016 */
[----:B------:R-:W-:Y:S02]  /*a0e0*/  SHF.L.U32 R18, R43, 0x10, RZ ;  /* 0x000000102b127819 */ /* 0x000fe400000006ff */
[----:B------:R-:W-:Y:S01]  /*a0f0*/  SHF.L.U32 R43, R41, 0x10, RZ ;  /* 0x00000010292b7819 */ /* 0x000fe200000006ff */
[----:B------:R-:W-:Y:S01]  /*a100*/  FMUL.FTZ R41, R42, UR14 ;  /* 0x0000000e2a297c20 */ /* 0x000fe20008410000 */
[----:B------:R-:W-:Y:S02]  /*a110*/  ISETP.GE.AND.EX P0, PT, R45, UR7, PT, P0 ;  /* 0x000000072d007c0c */ /* 0x000fe4000bf06300 */
[----:B------:R-:W-:Y:S02]  /*a120*/  ISETP.GE.AND.EX P1, PT, R16, UR7, PT, P1 ;  /* 0x0000000710007c0c */ /* 0x000fe4000bf26310 */
[----:B------:R-:W-:Y:S01]  /*a130*/  SHF.L.U32 R17, R17, 0x10, RZ ;  /* 0x0000001011117819 */ /* 0x000fe200000006ff */
[----:B------:R-:W-:Y:S10]  /*a140*/  BRA.U !UP0, `(.L_x_387) ;  /* 0x0000000108487547 */ /* 0x000ff4000b800000 */
        /* <DEDUP_REMOVED lines=18> */
.L_x_387:
        /* <DEDUP_REMOVED lines=21> */
.L_x_389:
[----:B------:R-:W-:Y:S05]  /*a3c0*/  BSYNC.RECONVERGENT B0 ;  /* 0x0000000000007941 */ /* 0x000fea0003800200 */
.L_x_388:
[----:B------:R-:W-:Y:S01]  /*a3d0*/  FMUL.FTZ R43, R43, UR14 ;  /* 0x0000000e2b2b7c20 */ /* 0x000fe20008410000 */
[----:B0-----:R-:W-:Y:S01]  /*a3e0*/  FADD.FTZ R17, R38, -UR11 ;  /* 0x8000000b26117e21 */ /* 0x001fe20008010000 */
        /* <DEDUP_REMOVED lines=23> */
.L_x_390:
        /* <DEDUP_REMOVED lines=15> */
[----:B------:R-:W-:-:S03]  /*a650*/  IMAD.WIDE.U32 R16, R20, UR16, R16 ;  /* 0x0000001014107c25 */ /* 0x000fc6000f8e0010 */
[----:B-1----:R-:W-:Y:S02]  /*a660*/  LEA R24, P0, R16, UR18, 0x1 ;  /* 0x0000001210187c11 */ /* 0x002fe4000f8008ff */
[----:B------:R-:W-:Y:S02]  /*a670*/  IADD3 R25, PT, PT, R17, R25, RZ ;  /* 0x0000001911197210 */ /* 0x000fe40007ffe0ff */
[----:B------:R-:W-:Y:S02]  /*a680*/  F2FP.BF16.F32.PACK_AB R17, R18, R23 ;  /* 0x000000171211723e */ /* 0x000fe400000010ff */
[----:B------:R-:W-:-:S05]  /*a690*/  LEA.HI.X R25, R16, UR19, R25, 0x1, P0 ;  /* 0x0000001310197c11 */ /* 0x000fca00080f0c19 */
[----:B------:R0:W-:Y:S02]  /*a6a0*/  STG.E desc[UR12][R24.64], R17 ;  /* 0x0000001118007986 */ /* 0x0001e4000c10190c */
.L_x_392:
[----:B------:R-:W-:Y:S05]  /*a6b0*/  BSYNC.RECONVERGENT B0 ;  /* 0x0000000000007941 */ /* 0x000fea0003800200 */
.L_x_391:
[----:B------:R-:W-:Y:S01]  /*a6c0*/  SHF.L.U32 R34, R34, 0x10, RZ ;  /* 0x0000001022227819 */ /* 0x000fe200000006ff */
[----:B------:R-:W-:Y:S01]  /*a6d0*/  FADD.FTZ R37, R37, -UR11 ;  /* 0x8000000b25257e21 */ /* 0x000fe20008010000 */
[C---:B0-----:R-:W-:Y:S02]  /*a6e0*/  IADD3 R17, PT, PT, R21.reuse, 0x1a0, RZ ;  /* 0x000001a015117810 */ /* 0x041fe40007ffe0ff */
[----:B------:R-:W-:Y:S01]  /*a6f0*/  IADD3 R16, PT, PT, R21, 0x1c0, RZ ;  /* 0x000001c015107810 */ /* 0x000fe20007ffe0ff */
[----:B------:R-:W-:Y:S01]  /*a700*/  FADD.FTZ R34, R34, -UR11 ;  /* 0x8000000b22227e21 */ /* 0x000fe20008010000 */
[----:B------:R-:W-:Y:S01]  /*a710*/  ISETP.GE.U32.AND P0, PT, R19, UR6, PT ;  /* 0x0000000613007c0c */ /* 0x000fe2000bf06070 */
[----:B------:R-:W-:Y:S01]  /*a720*/  FMUL.FTZ R37, R37, UR14 ;  /* 0x0000000e25257c20 */ /* 0x000fe20008410000 */
[----:B------:R-:W-:Y:S02]  /*a730*/  ISETP.GE.U32.AND P1, PT, R17, UR6, PT ;  /* 0x0000000611007c0c */ /* 0x000fe4000bf26070 */
[----:B------:R-:W-:-:S02]  /*a740*/  SHF.R.S32.HI R38, RZ, 0x1f, R19 ;  /* 0x0000001fff267819 */ /* 0x000fc40000011413 */
[----:B------:R-:W-:Y:S02]  /*a750*/  SHF.R.S32.HI R18, RZ, 0x1f, R17 ;  /* 0x0000001fff127819 */ /* 0x000fe40000011411 */
[----:B------:R-:W-:Y:S01]  /*a760*/  SHF.L.U32 R39, R33, 0x10, RZ ;  /* 0x0000001021277819 */ /* 0x000fe200000006ff */
[----:B------:R-:W-:Y:S01]  /*a770*/  FMUL.FTZ R33, R34, UR14 ;  /* 0x0000000e22217c20 */ /* 0x000fe20008410000 */
[----:B------:R-:W-:Y:S02]  /*a780*/  SHF.L.U32 R36, R36, 0x10, RZ ;  /* 0x0000001024247819 */ /* 0x000fe400000006ff */
[----:B------:R-:W-:Y:S02]  /*a790*/  ISETP.GE.U32.AND P2, PT, R16, UR6, PT ;  /* 0x0000000610007c0c */ /* 0x000fe4000bf46070 */
[----:B------:R-:W-:Y:S02]  /*a7a0*/  ISETP.GE.AND.EX P0, PT, R38, UR7, PT, P0 ;  /* 0x0000000726007c0c */ /* 0x000fe4000bf06300 */
[----:B------:R-:W-:-:S02]  /*a7b0*/  ISETP.GE.AND.EX P1, PT, R18, UR7, PT, P1 ;  /* 0x0000000712007c0c */ /* 0x000fc4000bf26310 */
        /* <DEDUP_REMOVED lines=21> */
.L_x_393:
        /* <DEDUP_REMOVED lines=24> */
.L_x_395:
[----:B------:R-:W-:Y:S05]  /*aa90*/  BSYNC.RECONVERGENT B0 ;  /* 0x0000000000007941 */ /* 0x000fea0003800200 */
.L_x_394:
[----:B------:R-:W-:Y:S01]  /*aaa0*/  SHF.L.U32 R32, R32, 0x10, RZ ;  /* 0x0000001020207819 */ /* 0x000fe200000006ff */
[--C-:B------:R-:W-:Y:S01]  /*aab0*/  FFMA.FTZ R34, R39, UR8, R22.reuse ;  /* 0x0000000827227c23 */ /* 0x100fe20008010016 */
[----:B------:R-:W-:Y:S01]  /*aac0*/  FFMA.FTZ R33, R29, UR8, R22 ;  /* 0x000000081d217c23 */ /* 0x000fe20008010016 */
[----:B------:R-:W-:Y:S01]  /*aad0*/  SHF.L.U32 R31, R31, 0x10, RZ ;  /* 0x000000101f1f7819 */ /* 0x000fe200000006ff */
[----:B------:R-:W-:Y:S06]  /*aae0*/  BRA.U !UP0, `(.L_x_396) ;  /* 0x0000000108487547 */ /* 0x000fec000b800000 */
        /* <DEDUP_REMOVED lines=18> */
.L_x_396:
[----:B------:R-:W-:Y:S01]  /*ac10*/  BSSY.RECONVERGENT B0, `(.L_x_397) ;  /* 0x0000013000007945 */ /* 0x000fe20003800200 */
[----:B------:R-:W-:Y:S01]  /*ac20*/  SHF.L.U32 R23, R4, 0x10, RZ ;  /* 0x0000001004177819 */ /* 0x000fe200000006ff */
[----:B------:R-:W-:Y:S01]  /*ac30*/  FFMA.FTZ R34, R11, R32, -R34 ;  /* 0x000000200b227223 */ /* 0x000fe20000010822 */
[----:B------:R-:W-:Y:S01]  /*ac40*/  FFMA.FTZ R4, R10, R31, -R33 ;  /* 0x0000001f0a047223 */ /* 0x000fe20000010821 */
[----:B------:R-:W-:Y:S06]  /*ac50*/  @P1 BRA `(.L_x_398) ;  /* 0x0000000000381947 */ /* 0x000fec0003800000 */
[----:B------:R-:W1:Y:S01]  /*ac60*/  LDCU.64 UR16, c[0x0][0x3f8] ;  /* 0x00007f00ff1077ac */ /* 0x000e620008000a00 */
[----:B0-----:R-:W-:Y:S01]  /*ac70*/  MOV R19, R75 ;  /* 0x0000004b00137202 */ /* 0x001fe20000000f00 */
[----:B------:R-:W-:Y:S01]  /*ac80*/  FMUL.FTZ R4, R4, UR14 ;  /* 0x0000000e04047c20 */ /* 0x000fe20008410000 */
[----:B------:R-:W0:Y:S01]  /*ac90*/  LDCU.64 UR18, c[0x0][0x380] ;  /* 0x00007000ff1277ac */ /* 0x000e220008000a00 */
[----:B-1----:R-:W-:Y:S01]  /*aca0*/  IMAD R20, R18, UR16, RZ ;  /* 0x0000001012147c24 */ /* 0x002fe2000f8e02ff */
[----:B------:R-:W-:-:S05]  /*acb0*/  MOV R18, R72 ;  /* 0x0000004800127202 */ /* 0x000fca0000000f00 */
[----:B------:R-:W-:-:S04]  /*acc0*/  IMAD.WIDE.U32 R24, R17, UR16, R18 ;  /* 0x0000001011187c25 */ /* 0x000fc8000f8e0012 */
[----:B------:R-:W-:Y:S02]  /*acd0*/  IMAD R19, R17, UR17, R20 ;  /* 0x0000001111137c24 */ /* 0x000fe4000f8e0214 */
[----:B------:R-:W-:Y:S01]  /*ace0*/  FMUL.FTZ R17, R34, UR14 ;  /* 0x0000000e22117c20 */ /* 0x000fe20008410000 */
[----:B0-----:R-:W-:Y:S02]  /*acf0*/  LEA R18, P0, R24, UR18, 0x1 ;  /* 0x0000001218127c11 */ /* 0x001fe4000f8008ff */
[----:B------:R-:W-:Y:S02]  /*ad00*/  IADD3 R19, PT, PT, R25, R19, RZ ;  /* 0x0000001319137210 */ /* 0x000fe40007ffe0ff */
[----:B------:R-:W-:Y:S02]  /*ad10*/  F2FP.BF16.F32.PACK_AB R17, R4, R17 ;  /* 0x000000110411723e */ /* 0x000fe400000010ff */
[----:B------:R-:W-:-:S05]  /*ad20*/  LEA.HI.X R19, R24, UR19, R19, 0x1, P0 ;  /* 0x0000001318137c11 */ /* 0x000fca00080f0c13 */
[----:B------:R1:W-:Y:S02]  /*ad30*/  STG.E desc[UR12][R18.64], R17 ;  /* 0x0000001112007986 */ /* 0x0003e4000c10190c */
.L_x_398:
[----:B------:R-:W-:Y:S05]  /*ad40*/  BSYNC.RECONVERGENT B0 ;  /* 0x0000000000007941 */ /* 0x000fea0003800200 */
.L_x_397:
[----:B------:R-:W-:Y:S01]  /*ad50*/  SHF.L.U32 R12, R12, 0x10, RZ ;  /* 0x000000100c0c7819 */ /* 0x000fe200000006ff */
[----:B------:R-:W-:Y:S01]  /*ad60*/  FADD.FTZ R23, R23, -UR11 ;  /* 0x8000000b17177e21 */ /* 0x000fe20008010000 */
[----:B------:R-:W-:Y:S02]  /*ad70*/  SHF.R.S32.HI R27, RZ, 0x1f, R16 ;  /* 0x0000001fff1b7819 */ /* 0x000fe40000011410 */
[----:B------:R-:W-:Y:S01]  /*ad80*/  SHF.L.U32 R4, R5, 0x10, RZ ;  /* 0x0000001005047819 */ /* 0x000fe200000006ff */
[----:B------:R-:W-:Y:S01]  /*ad90*/  FMUL.FTZ R23, R23, UR14 ;  /* 0x0000000e17177c20 */ /* 0x000fe20008410000 */
[----:B------:R-:W-:Y:S01]  /*ada0*/  FADD.FTZ R12, R12, -UR11 ;  /* 0x8000000b0c0c7e21 */ /* 0x000fe20008010000 */
[----:B------:R-:W-:Y:S02]  /*adb0*/  ISETP.GE.AND.EX P2, PT, R27, UR7, PT, P2 ;  /* 0x000000071b007c0c */ /* 0x000fe4000bf46320 */
[----:B------:R-:W-:Y:S01]  /*adc0*/  SHF.L.U32 R13, R13, 0x10, RZ ;  /* 0x000000100d0d7819 */ /* 0x000fe200000006ff */
[----:B------:R-:W-:Y:S01]  /*add0*/  FFMA.FTZ R26, R23, UR8, R22 ;  /* 0x00000008171a7c23 */ /* 0x000fe20008010016 */
[----:B------:R-:W-:Y:S01]  /*ade0*/  SHF.L.U32 R28, R6, 0x10, RZ ;  /* 0x00000010061c7819 */ /* 0x000fe200000006ff */
[----:B0-----:R-:W-:Y:S01]  /*adf0*/  FMUL.FTZ R25, R12, UR14 ;  /* 0x0000000e0c197c20 */ /* 0x001fe20008410000 */
[----:B------:R-:W-:Y:S01]  /*ae00*/  SHF.L.U32 R29, R14, 0x10, RZ ;  /* 0x000000100e1d7819 */ /* 0x000fe200000006ff */
[----:B------:R-:W-:Y:S06]  /*ae10*/  BRA.U !UP0, `(.L_x_399) ;  /* 0x0000000108487547 */ /* 0x000fec000b800000 */
[----:B------:R-:W-:Y:S01]  /*ae20*/  FFMA.FTZ R5, R11, R23, R8 ;  /* 0x000000170b057223 */ /* 0x000fe20000010008 */
[----:B------:R-:W-:-:S03]  /*ae30*/  FFMA.FTZ R6, R10, R25, R9 ;  /* 0x000000190a067223 */ /* 0x000fc60000010009 */
[----:B------:R-:W-:Y:S01]  /*ae40*/  FMUL.FTZ R12, R5, -1.4426950216293334961 ;  /* 0xbfb8aa3b050c7820 */ /* 0x000fe20000410000 */
[----:B-1----:R-:W-:-:S05]  /*ae50*/  FMUL.FTZ R18, R6, -1.4426950216293334961 ;  /* 0xbfb8aa3b06127820 */ /* 0x002fca0000410000 */
        /* <DEDUP_REMOVED lines=14> */
.L_x_399:
        /* <DEDUP_REMOVED lines=10> */
[----:B-1----:R-:W-:Y:S01]  /*afe0*/  FMUL.FTZ R17, R26, UR14 ;  /* 0x0000000e1a117c20 */ /* 0x002fe20008410000 */
        /* <DEDUP_REMOVED lines=11> */
.L_x_401:
[----:B------:R-:W-:Y:S05]  /*b0a0*/  BSYNC.RECONVERGENT B0 ;  /* 0x0000000000007941 */ /* 0x000fea0003800200 */
.L_x_400:
[----:B0-----:R-:W-:Y:S01]  /*b0b0*/  FMUL.FTZ R5, R28, UR14 ;  /* 0x0000000e1c057c20 */ /* 0x001fe20008410000 */
[----:B------:R-:W-:Y:S01]  /*b0c0*/  FMUL.FTZ R29, R29, UR14 ;  /* 0x0000000e1d1d7c20 */ /* 0x000fe20008410000 */
[----:B------:R-:W-:Y:S02]  /*b0d0*/  ISETP.GE.U32.AND P0, PT, R21, UR6, PT ;  /* 0x0000000615007c0c */ /* 0x000fe4000bf06070 */
[----:B------:R-:W-:Y:S01]  /*b0e0*/  SHF.L.U32 R4, R7, 0x10, RZ ;  /* 0x0000001007047819 */ /* 0x000fe200000006ff */
[--C-:B-1----:R-:W-:Y:S01]  /*b0f0*/  FFMA.FTZ R18, R5, UR8, R22.reuse ;  /* 0x0000000805127c23 */ /* 0x102fe20008010016 */
[----:B------:R-:W-:Y:S01]  /*b100*/  SHF.R.S32.HI R20, RZ, 0x1f, R21 ;  /* 0x0000001fff147819 */ /* 0x000fe20000011415 */
        /* <DEDUP_REMOVED lines=21> */
.L_x_402:
        /* <DEDUP_REMOVED lines=18> */
.L_x_404:
[----:B------:R-:W-:Y:S05]  /*b380*/  BSYNC.RECONVERGENT B0 ;  /* 0x0000000000007941 */ /* 0x000fea0003800200 */
.L_x_403:
        /* <DEDUP_REMOVED lines=8> */
.L_x_338:
[----:B------:R-:W1:Y:S01]  /*b410*/  LDC R6, c[0x0][0x370] ;  /* 0x0000dc00ff067b82 */ /* 0x000e620000000800 */
[----:B------:R-:W-:Y:S01]  /*b420*/  ISETP.NE.AND P1, PT, R0, RZ, PT ;  /* 0x000000ff0000720c */ /* 0x000fe20003f25270 */
[----:B------:R-:W-:Y:S06]  /*b430*/  BSSY.RECONVERGENT B0, `(.L_x_406) ;  /* 0x000000d000007945 */ /* 0x000fec0003800200 */
[----:B0-----:R-:W0:Y:S08]  /*b440*/  LDC R7, c[0x0][0x374] ;  /* 0x0000dd00ff077b82 */ /* 0x001e300000000800 */
[----:B------:R-:W2:Y:S01]  /*b450*/  LDC.64 R2, c[0x0][0x3c8] ;  /* 0x0000f200ff027b82 */ /* 0x000ea20000000a00 */
[----:B-1----:R-:W-:-:S02]  /*b460*/  ISETP.NE.AND P0, PT, R6, 0x1, PT ;  /* 0x000000010600780c */ /* 0x002fc40003f05270 */
[----:B0-----:R-:W-:-:S04]  /*b470*/  SHF.L.U32 R4, R7, 0x1, RZ ;  /* 0x0000000107047819 */ /* 0x001fc800000006ff */
        /* <DEDUP_REMOVED lines=8> */
.L_x_407:
[----:B------:R-:W-:Y:S05]  /*b500*/  BSYNC.RECONVERGENT B0 ;  /* 0x0000000000007941 */ /* 0x000fea0003800200 */
.L_x_406:
        /* <DEDUP_REMOVED lines=11> */
.L_x_409:
[----:B------:R-:W2:Y:S04]  /*b5c0*/  LDG.E.STRONG.GPU R5, desc[UR12][R2.64] ;  /* 0x0000000c02057981 */ /* 0x000ea8000c1ef900 */
[----:B--2---:R-:W-:Y:S01]  /*b5d0*/  CCTL.IVALL ;  /* 0x00000000ff00798f */ /* 0x004fe20002000000 */
[----:B------:R-:W-:Y:S05]  /*b5e0*/  YIELD ;  /* 0x0000000000007946 */ /* 0x000fea0003800000 */
[----:B------:R-:W-:-:S13]  /*b5f0*/  ISETP.NE.AND P0, PT, R5, R4, PT ;  /* 0x000000040500720c */ /* 0x000fda0003f05270 */
[----:B------:R-:W-:Y:S05]  /*b600*/  @P0 BRA `(.L_x_409) ;  /* 0xfffffffc00ec0947 */ /* 0x000fea000383ffff */
.L_x_408:
        /* <DEDUP_REMOVED lines=74> */
.L_x_412:
        /* <DEDUP_REMOVED lines=31> */
.L_x_411:
[----:B------:R-:W-:Y:S05]  /*bca0*/  BSYNC.RECONVERGENT B0 ;  /* 0x0000000000007941 */ /* 0x000fea0003800200 */
.L_x_410:
        /* <DEDUP_REMOVED lines=10> */
.L_x_413:
        /* <DEDUP_REMOVED lines=87> */
.L_x_414:
        /* <DEDUP_REMOVED lines=12> */
.L_x_3417:


//--------------------- .text._Z35group_norm_nhwc_bwd_one_pass_kernelI11Bf16IOFp16WLi64ELi42ELi672EEv26Group_norm_nhwc_bwd_params --------------------------
	.section	.text._Z35group_norm_nhwc_bwd_one_pass_kernelI11Bf16IOFp16WLi64ELi42ELi672EEv26Group_norm_nhwc_bwd_params,"ax",@progbits
	.align	128
        .global         _Z35group_norm_nhwc_bwd_one_pass_kernelI11Bf16IOFp16WLi64ELi42ELi672EEv26Group_norm_nhwc_bwd_params
        .type           _Z35group_norm_nhwc_bwd_one_pass_kernelI11Bf16IOFp16WLi64ELi42ELi672EEv26Group_norm_nhwc_bwd_params,@function
        .size           _Z35group_norm_nhwc_bwd_one_pass_kernelI11Bf16IOFp16WLi64ELi42ELi672EEv26Group_norm_nhwc_bwd_params,(.L_x_3418 - _Z35group_norm_nhwc_bwd_one_pass_kernelI11Bf16IOFp16WLi64ELi42ELi672EEv26Group_norm_nhwc_bwd_params)
        .other          _Z35group_norm_nhwc_bwd_one_pass_kernelI11Bf16IOFp16WLi64ELi42ELi672EEv26Group_norm_nhwc_bwd_params,@"STO_CUDA_ENTRY STV_DEFAULT"
_Z35group_norm_nhwc_bwd_one_pass_kernelI11Bf16IOFp16WLi64ELi42ELi672EEv26Group_norm_nhwc_bwd_params:
.text._Z35group_norm_nhwc_bwd_one_pass_kernelI11Bf16IOFp16WLi64ELi42ELi672EEv26Group_norm_nhwc_bwd_params:
        /* <DEDUP_REMOVED lines=24> */
.L_x_440:
        /* <DEDUP_REMOVED lines=123> */
[----:B----4-:R-:W-:Y:S01]  /*0930*/  PRMT R7, R26, 0x7632, R7 ;  /* 0x000076321a077816 */ /* 0x010fe20000000007 */
[----:B-----5:R-:W-:Y:S02]  /*0940*/  @P2 HADD2.F32 R23, -RZ, R18.H0_H0 ;  /* 0x20000012ff172230 */ /* 0x020fe40000004100 */
[----:B------:R-:W-:Y:S02]  /*0950*/  @P2 HADD2.F32 R22, -RZ, R19.H0_H0 ;  /* 0x20000013ff162230 */ /* 0x000fe40000004100 */
[----:B------:R-:W-:Y:S02]  /*0960*/  HADD2.F32 R3, -RZ, R3.H0_H0 ;  /* 0x20000003ff037230 */ /* 0x000fe40000004100 */
[----:B------:R-:W-:Y:S01]  /*0970*/  HADD2.F32 R4, -RZ, R4.H0_H0 ;  /* 0x20000004ff047230 */ /* 0x000fe20000004100 */
[----:B------:R-:W-:-:S02]  /*0980*/  PRMT R11, R25, 0x7632, R11 ;  /* 0x00007632190b7816 */ /* 0x000fc4000000000b */
        /* <DEDUP_REMOVED lines=39> */
.L_x_416:
        /* <DEDUP_REMOVED lines=75> */
.L_x_417:
        /* <DEDUP_REMOVED lines=44> */
.L_x_419:
[----:B------:R-:W-:Y:S05]  /*1370*/  BSYNC.RECONVERGENT B0 ;  /* 0x0000000000007941 */ /* 0x000fea0003800200 */
.L_x_418:
        /* <DEDUP_REMOVED lines=54> */
.L_x_421:
[----:B------:R-:W-:Y:S05]  /*16e0*/  BSYNC.RECONVERGENT B0 ;  /* 0x0000000000007941 */ /* 0x000fea0003800200 */
.L_x_420:
        /* <DEDUP_REMOVED lines=158> */
.L_x_423:
[----:B------:R-:W-:Y:S05]  /*20d0*/  BSYNC.RECONVERGENT B0 ;  /* 0x0000000000007941 */ /* 0x000fea0003800200 */
.L_x_422:
        /* <DEDUP_REMOVED lines=31> */
.L_x_425:
[----:B------:R-:W-:Y:S05]  /*22d0*/  BSYNC.RECONVERGENT B0 ;  /* 0x0000000000007941 */ /* 0x000fea0003800200 */
.L_x_424:
        /* <DEDUP_REMOVED lines=24> */
.L_x_428:
[----:B----4-:R-:W2:Y:S04]  /*2460*/  LDG.E.STRONG.GPU R10, desc[UR12][R8.64] ;  /* 0x0000000c080a7981 */ /* 0x010ea8000c1ef900 */
[----:B--2---:R-:W-:Y:S01]  /*2470*/  CCTL.IVALL ;  /* 0x00000000ff00798f */ /* 0x004fe20002000000 */
[----:B------:R-:W-:Y:S05]  /*2480*/  YIELD ;  /* 0x0000000000007946 */ /* 0x000fea0003800000 */
[----:B------:R-:W-:-:S13]  /*2490*/  ISETP.NE.AND P0, PT, R10, R15, PT ;  /* 0x0000000f0a00720c */ /* 0x000fda0003f05270 */
[----:B------:R-:W-:Y:S05]  /*24a0*/  @P0 BRA `(.L_x_428) ;  /* 0xfffffffc00ec0947 */ /* 0x000fea000383ffff */
.L_x_427:
        /* <DEDUP_REMOVED lines=14> */
.L_x_430:
        /* <DEDUP_REMOVED lines=62> */
.L_x_429:
        /* <DEDUP_REMOVED lines=35> */
.L_x_431:
        /* <DEDUP_REMOVED lines=19> */
.L_x_432:
        /* <DEDUP_REMOVED lines=9> */
.L_x_433:
[----:B------:R-:W-:Y:S05]  /*2d60*/  BSYNC.RECONVERGENT B0 ;  /* 0x0000000000007941 */ /* 0x000fea0003800200 */
.L_x_426:
        /* <DEDUP_REMOVED lines=62> */
.L_x_434:
        /* <DEDUP_REMOVED lines=19> */
.L_x_436:
[----:B------:R-:W-:Y:S05]  /*3280*/  BSYNC.RECONVERGENT B0 ;  /* 0x0000000000007941 */ /* 0x000fea0003800200 */
.L_x_435:
        /* <DEDUP_REMOVED lines=22> */
.L_x_437:
        /* <DEDUP_REMOVED lines=18> */
.L_x_439:
[----:B------:R-:W-:Y:S05]  /*3510*/  BSYNC.RECONVERGENT B0 ;  /* 0x0000000000007941 */ /* 0x000fea0003800200 */
.L_x_438:
[----:B------:R-:W2:Y:S01]  /*3520*/  LDCU UR4, c[0x0][0x410] ;  /* 0x00008200ff0477ac */ /* 0x000ea20008000800 */
[----:B------:R-:W-:Y:S02]  /*3530*/  IADD3 R28, PT, PT, R5, R28, RZ ;  /* 0x0000001c051c7210 */ /* 0x000fe40007ffe0ff */
[----:B------:R-:W-:Y:S01]  /*3540*/  IADD3 R29, PT, PT, R29, 0x1, RZ ;  /* 0x000000011d1d7810 */ /* 0x000fe20007ffe0ff */
[----:B------:R-:W2:Y:S02]  /*3550*/  LDCU UR5, c[0x0][0x3e0] ;  /* 0x00007c00ff0577ac */ /* 0x000ea40008000800 */
[----:B--2---:R-:W-:-:S06]  /*3560*/  UIMAD UR4, UR4, UR5, URZ ;  /* 0x00000005040472a4 */ /* 0x004fcc000f8e02ff */
[----:B------:R-:W-:-:S13]  /*3570*/  ISETP.GE.AND P0, PT, R28, UR4, PT ;  /* 0x000000041c007c0c */ /* 0x000fda000bf06270 */
[----:B------:R-:W-:Y:S05]  /*3580*/  @!P0 BRA `(.L_x_440) ;  /* 0xffffffc800fc8947 */ /* 0x000fea000383ffff */
.L_x_415:
        /* <DEDUP_REMOVED lines=19> */
.L_x_442:
[----:B------:R-:W-:Y:S05]  /*36c0*/  BSYNC.RECONVERGENT B0 ;  /* 0x0000000000007941 */ /* 0x000fea0003800200 */
.L_x_441:
[----:B------:R-:W-:Y:S05]  /*36d0*/  @P0 EXIT ;  /* 0x000000000000094d */ /* 0x000fea0003800000 */
[----:B------:R-:W-:Y:S05]  /*36e0*/  @P2 BRA `(.L_x_443) ;  /* 0x0000000000202947 */ /* 0x000fea0003800000 */
[----:B------:R-:W-:-:S05]  /*36f0*/  IMAD R0, R4, R7, RZ ;  /* 0x0000000704007224 */ /* 0x000fca00078e02ff */
[----:B------:R-:W-:-:S13]  /*3700*/  ISETP.NE.AND P0, PT, R0, -0x1, PT ;  /* 0xffffffff0000780c */ /* 0x000fda0003f05270 */
[----:B------:R-:W-:Y:S05]  /*3710*/  @!P0 BRA `(.L_x_443) ;  /* 0x0000000000148947 */ /* 0x000fea0003800000 */
.L_x_444:
[----:B-1----:R-:W2:Y:S04]  /*3720*/  LDG.E.STRONG.GPU R5, desc[UR12][R2.64] ;  /* 0x0000000c02057981 */ /* 0x002ea8000c1ef900 */
[----:B--2---:R-:W-:Y:S01]  /*3730*/  CCTL.IVALL ;  /* 0x00000000ff00798f */ /* 0x004fe20002000000 */
[----:B------:R-:W-:Y:S05]  /*3740*/  YIELD ;  /* 0x0000000000007946 */ /* 0x000fea0003800000 */
[----:B------:R-:W-:-:S13]  /*3750*/  ISETP.NE.AND P0, PT, R5, R0, PT ;  /* 0x000000000500720c */ /* 0x000fda0003f05270 */
[----:B------:R-:W-:Y:S05]  /*3760*/  @P0 BRA `(.L_x_444) ;  /* 0xfffffffc00ec0947 */ /* 0x000fea000383ffff */
.L_x_443:
        /* <DEDUP_REMOVED lines=82> */
.L_x_447:
        /* <DEDUP_REMOVED lines=22> */
[----:B--2---:R-:W-:Y:S02]  /*3df0*/  F2FP.F16.F32.PACK_AB R17, R5, R8 ;  /* 0x000000080511723e */ /* 0x004fe400000000ff */
[----:B------:R-:W-:Y:S02]  /*3e00*/  MOV R5, R23 ;  /* 0x0000001700057202 */ /* 0x000fe40000000f00 */
[----:B---3--:R-:W-:Y:S02]  /*3e10*/  F2FP.F16.F32.PACK_AB R15, R6, R15 ;  /* 0x0000000f060f723e */ /* 0x008fe400000000ff */
[----:B------:R-:W-:-:S03]  /*3e20*/  MOV R6, R14 ;  /* 0x0000000e00067202 */ /* 0x000fc60000000f00 */
[----:B------:R0:W-:Y:S04]  /*3e30*/  STG.E desc[UR12][R4.64], R15 ;  /* 0x0000000f04007986 */ /* 0x0001e8000c10190c */
[----:B------:R0:W-:Y:S01]  /*3e40*/  STG.E desc[UR12][R6.64], R17 ;  /* 0x0000001106007986 */ /* 0x0001e2000c10190c */
[----:B------:R-:W-:Y:S02]  /*3e50*/  IADD3 R14, P3, PT, R14, 0xa80, RZ ;  /* 0x00000a800e0e7810 */ /* 0x000fe40007f7e0ff */
[----:B------:R-:W-:Y:S02]  /*3e60*/  IADD3.X R23, PT, PT, RZ, R23, RZ, P4, !PT ;  /* 0x00000017ff177210 */ /* 0x000fe400027fe4ff */
[----:B------:R-:W-:Y:S01]  /*3e70*/  IADD3.X R25, PT, PT, RZ, R25, RZ, P3, !PT ;  /* 0x00000019ff197210 */ /* 0x000fe20001ffe4ff */
[----:B------:R-:W-:Y:S08]  /*3e80*/  @P1 BRA `(.L_x_447) ;  /* 0xfffffffc00801947 */ /* 0x000ff0000383ffff */
.L_x_446:
[----:B------:R-:W-:Y:S05]  /*3e90*/  BSYNC.RECONVERGENT B0 ;  /* 0x0000000000007941 */ /* 0x000fea0003800200 */
.L_x_445:
        /* <DEDUP_REMOVED lines=11> */
.L_x_449:
        /* <DEDUP_REMOVED lines=24> */
[----:B----4-:R-:W-:Y:S02]  /*40d0*/  F2FP.F16.F32.PACK_AB R3, R6, R3 ;  /* 0x000000030603723e */ /* 0x010fe400000000ff */
[----:B------:R-:W-:Y:S02]  /*40e0*/  IADD3 R6, P1, PT, R4, UR4, RZ ;  /* 0x0000000404067c10 */ /* 0x000fe4000ff3e0ff */
[----:B-----5:R-:W-:-:S02]  /*40f0*/  F2FP.F16.F32.PACK_AB R19, R11, R8 ;  /* 0x000000080b13723e */ /* 0x020fc400000000ff */
        /* <DEDUP_REMOVED lines=18> */
[----:B--2---:R-:W-:Y:S02]  /*4220*/  F2FP.F16.F32.PACK_AB R3, R3, R18 ;  /* 0x000000120303723e */ /* 0x004fe400000000ff */
[----:B---3--:R-:W-:-:S03]  /*4230*/  F2FP.F16.F32.PACK_AB R23, R23, R20 ;  /* 0x000000141717723e */ /* 0x008fc600000000ff */
        /* <DEDUP_REMOVED lines=14> */
[----:B---3--:R-:W-:Y:S02]  /*4320*/  F2FP.F16.F32.PACK_AB R19, R19, R18 ;  /* 0x000000121313723e */ /* 0x008fe400000000ff */
[----:B----4-:R-:W-:-:S03]  /*4330*/  F2FP.F16.F32.PACK_AB R25, R25, R20 ;  /* 0x000000141919723e */ /* 0x010fc600000000ff */
        /* <DEDUP_REMOVED lines=19> */
[----:B---3--:R-:W-:Y:S02]  /*4470*/  F2FP.F16.F32.PACK_AB R11, R11, R4 ;  /* 0x000000040b0b723e */ /* 0x008fe400000000ff */
[----:B-----5:R-:W-:-:S03]  /*4480*/  F2FP.F16.F32.PACK_AB R5, R9, R6 ;  /* 0x000000060905723e */ /* 0x020fc600000000ff */
[----:B------:R4:W-:Y:S04]  /*4490*/  STG.E desc[UR12][R2.64], R11 ;  /* 0x0000000b02007986 */ /* 0x0009e8000c10190c */
[----:B------:R4:W-:Y:S02]  /*44a0*/  STG.E desc[UR12][R14.64], R5 ;  /* 0x000000050e007986 */ /* 0x0009e4000c10190c */
[----:B------:R-:W-:Y:S05]  /*44b0*/  @P0 BRA `(.L_x_449) ;  /* 0xfffffff800a40947 */ /* 0x000fea000383ffff */
[----:B------:R-:W-:Y:S05]  /*44c0*/  BSYNC.RECONVERGENT B0 ;  /* 0x0000000000007941 */ /* 0x000fea0003800200 */
.L_x_448:
[----:B------:R-:W-:Y:S05]  /*44d0*/  EXIT ;  /* 0x000000000000794d */ /* 0x000fea0003800000 */
.L_x_450:
        /* <DEDUP_REMOVED lines=10> */
.L_x_3418:


//--------------------- .text._Z35group_norm_nhwc_bwd_one_pass_kernelI11Bf16IOFp16WLi128ELi42ELi672EEv26Group_norm_nhwc_bwd_params --------------------------
	.section	.text._Z35group_norm_nhwc_bwd_one_pass_kernelI11Bf16IOFp16WLi128ELi42ELi672EEv26Group_norm_nhwc_bwd_params,"ax",@progbits
	.align	128
        .global         _Z35group_norm_nhwc_bwd_one_pass_kernelI11Bf16IOFp16WLi128ELi42ELi672EEv26Group_norm_nhwc_bwd_params
        .type           _Z35group_norm_nhwc_bwd_one_pass_kernelI11Bf16IOFp16WLi128ELi42ELi672EEv26Group_norm_nhwc_bwd_params,@function
        .size           _Z35group_norm_nhwc_bwd_one_pass_kernelI11Bf16IOFp16WLi128ELi42ELi672EEv26Group_norm_nhwc_bwd_params,(.L_x_3419 - _Z35group_norm_nhwc_bwd_one_pass_kernelI11Bf16IOFp16WLi128ELi42ELi672EEv26Group_norm_nhwc_bwd_params)
        .other          _Z35group_norm_nhwc_bwd_one_pass_kernelI11Bf16IOFp16WLi128ELi42ELi672EEv26Group_norm_nhwc_bwd_params,@"STO_CUDA_ENTRY STV_DEFAULT"
_Z35group_norm_nhwc_bwd_one_pass_kernelI11Bf16IOFp16WLi128ELi42ELi672EEv26Group_norm_nhwc_bwd_params:
.text._Z35group_norm_nhwc_bwd_one_pass_kernelI11Bf16IOFp16WLi128ELi42ELi672EEv26Group_norm_nhwc_bwd_params:
        /* <DEDUP_REMOVED lines=52> */
.L_x_482:
        /* <DEDUP_REMOVED lines=148> */
[----:B---3--:R-:W-:Y:S01]  /*0c80*/  PRMT R58, R10, 0x7632, R58 ;  /* 0x000076320a3a7816 */ /* 0x008fe2000000003a */
[----:B-----5:R-:W-:Y:S01]  /*0c90*/  @P4 HADD2.F32 R54, -RZ, R27.H0_H0 ;  /* 0x2000001bff364230 */ /* 0x020fe20000004100 */
[----:B------:R-:W-:Y:S01]  /*0ca0*/  PRMT R61, R34, 0x7632, R61 ;  /* 0x00007632223d7816 */ /* 0x000fe2000000003d */
[----:B------:R-:W-:Y:S02]  /*0cb0*/  HADD2.F32 R52, -RZ, R25.H0_H0 ;  /* 0x20000019ff347230 */ /* 0x000fe40000004100 */
[----:B------:R-:W-:Y:S02]  /*0cc0*/  HADD2.F32 R17, -RZ, R26.H0_H0 ;  /* 0x2000001aff117230 */ /* 0x000fe40000004100 */
[----:B------:R-:W-:Y:S01]  /*0cd0*/  @P4 HADD2.F32 R53, -RZ, R28.H0_H0 ;  /* 0x2000001cff354230 */ /* 0x000fe20000004100 */
[----:B------:R-:W-:-:S02]  /*0ce0*/  PRMT R62, R33, 0x7632, R62 ;  /* 0x00007632213e7816 */ /* 0x000fc4000000003e */
        /* <DEDUP_REMOVED lines=76> */
.L_x_452:
        /* <DEDUP_REMOVED lines=144> */
.L_x_453:
        /* <DEDUP_REMOVED lines=35> */
.L_x_455:
[----:B------:R-:W-:Y:S05]  /*1ce0*/  BSYNC.RECONVERGENT B0 ;  /* 0x0000000000007941 */ /* 0x000fea0003800200 */
.L_x_454:
        /* <DEDUP_REMOVED lines=56> */
.L_x_457:
[----:B------:R-:W-:Y:S05]  /*2070*/  BSYNC.RECONVERGENT B0 ;  /* 0x0000000000007941 */ /* 0x000fea0003800200 */
.L_x_456:
        /* <DEDUP_REMOVED lines=158> */
.L_x_459:
[----:B------:R-:W-:Y:S05]  /*2a60*/  BSYNC.RECONVERGENT B0 ;  /* 0x0000000000007941 */ /* 0x000fea0003800200 */
.L_x_458:
        /* <DEDUP_REMOVED lines=29> */
.L_x_461:
[----:B------:R-:W-:Y:S05]  /*2c40*/  BSYNC.RECONVERGENT B0 ;  /* 0x0000000000007941 */ /* 0x000fea0003800200 */
.L_x_460:
        /* <DEDUP_REMOVED lines=23> */
.L_x_464:
[----:B----4-:R-:W4:Y:S04]  /*2dc0*/  LDG.E.STRONG.GPU R22, desc[UR8][R20.64] ;  /* 0x0000000814167981 */ /* 0x010f28000c1ef900 */
[----:B----4-:R-:W-:Y:S01]  /*2dd0*/  CCTL.IVALL ;  /* 0x00000000ff00798f */ /* 0x010fe20002000000 */
[----:B------:R-:W-:Y:S05]  /*2de0*/  YIELD ;  /* 0x0000000000007946 */ /* 0x000fea0003800000 */
[----:B------:R-:W-:-:S13]  /*2df0*/  ISETP.NE.AND P1, PT, R22, R27, PT ;  /* 0x0000001b1600720c */ /* 0x000fda0003f25270 */
[----:B------:R-:W-:Y:S05]  /*2e00*/  @P1 BRA `(.L_x_464) ;  /* 0xfffffffc00ec1947 */ /* 0x000fea000383ffff */
.L_x_463:
        /* <DEDUP_REMOVED lines=14> */
.L_x_466:
        /* <DEDUP_REMOVED lines=60> */
.L_x_465:
        /* <DEDUP_REMOVED lines=33> */
.L_x_467:
        /* <DEDUP_REMOVED lines=19> */
.L_x_468:
        /* <DEDUP_REMOVED lines=9> */
.L_x_469:
[----:B------:R-:W-:Y:S05]  /*3680*/  BSYNC.RECONVERGENT B0 ;  /* 0x0000000000007941 */ /* 0x000fea0003800200 */
.L_x_462:
        /* <DEDUP_REMOVED lines=49> */
.L_x_470:
        /* <DEDUP_REMOVED lines=20> */
.L_x_472:
[----:B------:R-:W-:Y:S05]  /*3ae0*/  BSYNC.RECONVERGENT B0 ;  /* 0x0000000000007941 */ /* 0x000fea0003800200 */
.L_x_471:
        /* <DEDUP_REMOVED lines=39> */
.L_x_473:
        /* <DEDUP_REMOVED lines=18> */
.L_x_475:
[----:B------:R-:W-:Y:S05]  /*3e80*/  BSYNC.RECONVERGENT B0 ;  /* 0x0000000000007941 */ /* 0x000fea0003800200 */
.L_x_474:
        /* <DEDUP_REMOVED lines=21> */
.L_x_476:
        /* <DEDUP_REMOVED lines=18> */
.L_x_478:
[----:B------:R-:W-:Y:S05]  /*4100*/  BSYNC.RECONVERGENT B0 ;  /* 0x0000000000007941 */ /* 0x000fea0003800200 */
.L_x_477:
        /* <DEDUP_REMOVED lines=21> */
.L_x_479:
        /* <DEDUP_REMOVED lines=18> */
.L_x_481:
[----:B------:R-:W-:Y:S05]  /*4380*/  BSYNC.RECONVERGENT B0 ;  /* 0x0000000000007941 */ /* 0x000fea0003800200 */
.L_x_480:
[----:B------:R-:W-:Y:S02]  /*4390*/  IADD3 R36, PT, PT, R3, R36, RZ ;  /* 0x0000002403247210 */ /* 0x000fe40007ffe0ff */
[----:B------:R-:W-:Y:S02]  /*43a0*/  IADD3 R35, PT, PT, R35, 0x1, RZ ;  /* 0x0000000123237810 */ /* 0x000fe40007ffe0ff */
[----:B------:R-:W-:-:S13]  /*43b0*/  ISETP.GE.AND P0, PT, R36, UR4, PT ;  /* 0x0000000424007c0c */ /* 0x000fda000bf06270 */
[----:B------:R-:W-:Y:S05]  /*43c0*/  @!P0 BRA `(.L_x_482) ;  /* 0xffffffbc00dc8947 */ /* 0x000fea000383ffff */
.L_x_451:
        /* <DEDUP_REMOVED lines=19> */
.L_x_484:
[----:B------:R-:W-:Y:S05]  /*4500*/  BSYNC.RECONVERGENT B0 ;  /* 0x0000000000007941 */ /* 0x000fea0003800200 */
.L_x_483:
[----:B------:R-:W-:Y:S05]  /*4510*/  @P0 EXIT ;  /* 0x000000000000094d */ /* 0x000fea0003800000 */
[----:B------:R-:W-:Y:S05]  /*4520*/  @P2 BRA `(.L_x_485) ;  /* 0x0000000000202947 */ /* 0x000fea0003800000 */
[----:B------:R-:W-:-:S05]  /*4530*/  IMAD R0, R6, R7, RZ ;  /* 0x0000000706007224 */ /* 0x000fca00078e02ff */
[----:B------:R-:W-:-:S13]  /*4540*/  ISETP.NE.AND P0, PT, R0, -0x1, PT ;  /* 0xffffffff0000780c */ /* 0x000fda0003f05270 */
[----:B------:R-:W-:Y:S05]  /*4550*/  @!P0 BRA `(.L_x_485) ;  /* 0x0000000000148947 */ /* 0x000fea0003800000 */
.L_x_486:
[----:B---3--:R-:W3:Y:S04]  /*4560*/  LDG.E.STRONG.GPU R3, desc[UR8][R4.64] ;  /* 0x0000000804037981 */ /* 0x008ee8000c1ef900 */
[----:B---3--:R-:W-:Y:S01]  /*4570*/  CCTL.IVALL ;  /* 0x00000000ff00798f */ /* 0x008fe20002000000 */
[----:B------:R-:W-:Y:S05]  /*4580*/  YIELD ;  /* 0x0000000000007946 */ /* 0x000fea0003800000 */
[----:B------:R-:W-:-:S13]  /*4590*/  ISETP.NE.AND P0, PT, R3, R0, PT ;  /* 0x000000000300720c */ /* 0x000fda0003f05270 */
[----:B------:R-:W-:Y:S05]  /*45a0*/  @P0 BRA `(.L_x_486) ;  /* 0xfffffffc00ec0947 */ /* 0x000fea000383ffff */
.L_x_485:
        /* <DEDUP_REMOVED lines=74> */
.L_x_489:
        /* <DEDUP_REMOVED lines=24> */
[----:B--2---:R-:W-:Y:S02]  /*4bd0*/  F2FP.F16.F32.PACK_AB R19, R13, R4 ;  /* 0x000000040d13723e */ /* 0x004fe400000000ff */
[-C--:B------:R-:W-:Y:S02]  /*4be0*/  MOV R13, R25.reuse ;  /* 0x00000019000d7202 */ /* 0x080fe40000000f00 */
[----:B---3--:R-:W-:Y:S01]  /*4bf0*/  F2FP.F16.F32.PACK_AB R21, R17, R14 ;  /* 0x0000000e1115723e */ /* 0x008fe200000000ff */
[----:B------:R0:W-:Y:S04]  /*4c00*/  STG.E desc[UR8][R8.64], R19 ;  /* 0x0000001308007986 */ /* 0x0001e8000c101908 */
[----:B------:R0:W-:Y:S01]  /*4c10*/  STG.E desc[UR8][R12.64], R21 ;  /* 0x000000150c007986 */ /* 0x0001e2000c101908 */
[----:B------:R-:W-:Y:S01]  /*4c20*/  IADD3.X R25, PT, PT, RZ, R25, RZ, P3, !PT ;  /* 0x00000019ff197210 */ /* 0x000fe20001ffe4ff */
[----:B------:R-:W-:Y:S06]  /*4c30*/  @P1 BRA `(.L_x_489) ;  /* 0xfffffffc00841947 */ /* 0x000fec000383ffff */
.L_x_488:
[----:B------:R-:W-:Y:S05]  /*4c40*/  BSYNC.RECONVERGENT B0 ;  /* 0x0000000000007941 */ /* 0x000fea0003800200 */
.L_x_487:
        /* <DEDUP_REMOVED lines=10> */
.L_x_490:
        /* <DEDUP_REMOVED lines=21> */
[----:B---3--:R-:W-:Y:S02]  /*4e40*/  F2FP.F16.F32.PACK_AB R31, R7, R4 ;  /* 0x00000004071f723e */ /* 0x008fe400000000ff */
[----:B------:R-:W-:-:S04]  /*4e50*/  LOP3.LUT R4, R22, 0x3, RZ, 0xc0, !PT ;  /* 0x0000000316047812 */ /* 0x000fc800078ec0ff */
[----:B------:R-:W-:Y:S02]  /*4e60*/  IADD3.X R9, PT, PT, R4, UR5, RZ, P1, !PT ;  /* 0x0000000504097c10 */ /* 0x000fe40008ffe4ff */
[----:B----4-:R-:W-:Y:S02]  /*4e70*/  F2FP.F16.F32.PACK_AB R33, R25, R12 ;  /* 0x0000000c1921723e */ /* 0x010fe400000000ff */
        /* <DEDUP_REMOVED lines=55> */
[----:B----4-:R-:W-:Y:S02]  /*51f0*/  F2FP.F16.F32.PACK_AB R13, R13, R8 ;  /* 0x000000080d0d723e */ /* 0x010fe400000000ff */
[----:B-----5:R-:W-:-:S03]  /*5200*/  F2FP.F16.F32.PACK_AB R7, R5, R6 ;  /* 0x000000060507723e */ /* 0x020fc600000000ff */
[----:B------:R3:W-:Y:S04]  /*5210*/  STG.E desc[UR8][R26.64], R13 ;  /* 0x0000000d1a007986 */ /* 0x0007e8000c101908 */
[----:B------:R3:W-:Y:S01]  /*5220*/  STG.E desc[UR8][R28.64], R7 ;  /* 0x000000071c007986 */ /* 0x0007e2000c101908 */
[----:B------:R-:W-:Y:S01]  /*5230*/  HFMA2 R5, -RZ, RZ, 0, 0 ;  /* 0x00000000ff057431 */ /* 0x000fe200000001ff */
[----:B------:R-:W-:Y:S06]  /*5240*/  @P0 BRA `(.L_x_490) ;  /* 0xfffffff800a80947 */ /* 0x000fec000383ffff */
[----:B------:R-:W-:Y:S05]  /*5250*/  EXIT ;  /* 0x000000000000794d */ /* 0x000fea0003800000 */
.L_x_491:
        /* <DEDUP_REMOVED lines=10> */
.L_x_3419:


//--------------------- .text._Z35group_norm_nhwc_bwd_one_pass_kernelI11Bf16IOFp16WLi256ELi42ELi672EEv26Group_norm_nhwc_bwd_params --------------------------
	.section	.text._Z35group_norm_nhwc_bwd_one_pass_kernelI11Bf16IOFp16WLi256ELi42ELi672EEv26Group_norm_nhwc_bwd_params,"ax",@progbits
	.align	128
        .global         _Z35group_norm_nhwc_bwd_one_pass_kernelI11Bf16IOFp16WLi256ELi42ELi672EEv26Group_norm_nhwc_bwd_params
        .type           _Z35group_norm_nhwc_bwd_one_pass_kernelI11Bf16IOFp16WLi256ELi42ELi672EEv26Group_norm_nhwc_bwd_params,@function
        .size           _Z35group_norm_nhwc_bwd_one_pass_kernelI11Bf16IOFp16WLi256ELi42ELi672EEv26Group_norm_nhwc_bwd_params,(.L_x_3420 - _Z35group_norm_nhwc_bwd_one_pass_kernelI11Bf16IOFp16WLi256ELi42ELi672EEv26Group_norm_nhwc_bwd_params)
        .other          _Z35group_norm_nhwc_bwd_one_pass_kernelI11Bf16IOFp16WLi256ELi42ELi672EEv26Group_norm_nhwc_bwd_params,@"STO_CUDA_ENTRY STV_DEFAULT"
_Z35group_norm_nhwc_bwd_one_pass_kernelI11Bf16IOFp16WLi256ELi42ELi672EEv26Group_norm_nhwc_bwd_params:
.text._Z35group_norm_nhwc_bwd_one_pass_kernelI11Bf16IOFp16WLi256ELi42ELi672EEv26Group_norm_nhwc_bwd_params:
        /* <DEDUP_REMOVED lines=22> */
.L_x_535:
        /* <DEDUP_REMOVED lines=248> */
[----:B------:R-:W-:Y:S01]  /*10e0*/  @P5 HADD2.F32 R41, -RZ, R44.H0_H0 ;  /* 0x2000002cff295230 */ /* 0x000fe20000004100 */
[----:B----4-:R-:W-:Y:S01]  /*10f0*/  PRMT R54, R4, 0x7632, R54 ;  /* 0x0000763204367816 */ /* 0x010fe20000000036 */
[----:B------:R-:W-:Y:S01]  /*1100*/  @P5 HADD2.F32 R42, -RZ, R40.H0_H0 ;  /* 0x20000028ff2a5230 */ /* 0x000fe20000004100 */
        /* <DEDUP_REMOVED lines=8> */
[----:B------:R-:W-:Y:S01]  /*1190*/  PRMT R43, R13, 0x7632, R43 ;  /* 0x000076320d2b7816 */ /* 0x000fe2000000002b */
[----:B------:R-:W-:-:S02]  /*11a0*/  HADD2.F32 R40, -RZ, R26.H0_H0 ;  /* 0x2000001aff287230 */ /* 0x000fc40000004100 */
[----:B------:R-:W-:Y:S01]  /*11b0*/  HADD2.F32 R17, -RZ, R19.H0_H0 ;  /* 0x20000013ff117230 */ /* 0x000fe20000004100 */
        /* <DEDUP_REMOVED lines=149> */
.L_x_493:
        /* <DEDUP_REMOVED lines=288> */
.L_x_494:
        /* <DEDUP_REMOVED lines=44> */
.L_x_496:
[----:B------:R-:W-:Y:S05]  /*2fd0*/  BSYNC.RECONVERGENT B0 ;  /* 0x0000000000007941 */ /* 0x000fea0003800200 */
.L_x_495:
        /* <DEDUP_REMOVED lines=54> */
.L_x_498:
[----:B------:R-:W-:Y:S05]  /*3340*/  BSYNC.RECONVERGENT B0 ;  /* 0x0000000000007941 */ /* 0x000fea0003800200 */
.L_x_497:
        /* <DEDUP_REMOVED lines=158> */
.L_x_500:
[----:B------:R-:W-:Y:S05]  /*3d30*/  BSYNC.RECONVERGENT B0 ;  /* 0x0000000000007941 */ /* 0x000fea0003800200 */
.L_x_499:
        /* <DEDUP_REMOVED lines=32> */
.L_x_502:
[----:B------:R-:W-:Y:S05]  /*3f40*/  BSYNC.RECONVERGENT B0 ;  /* 0x0000000000007941 */ /* 0x000fea0003800200 */
.L_x_501:
        /* <DEDUP_REMOVED lines=25> */
.L_x_505:
[----:B--2---:R-:W2:Y:S04]  /*40e0*/  LDG.E.STRONG.GPU R22, desc[UR6][R20.64] ;  /* 0x0000000614167981 */ /* 0x004ea8000c1ef900 */
[----:B--2---:R-:W-:Y:S01]  /*40f0*/  CCTL.IVALL ;  /* 0x00000000ff00798f */ /* 0x004fe20002000000 */
[----:B------:R-:W-:Y:S05]  /*4100*/  YIELD ;  /* 0x0000000000007946 */ /* 0x000fea0003800000 */
[----:B------:R-:W-:-:S13]  /*4110*/  ISETP.NE.AND P0, PT, R22, R27, PT ;  /* 0x0000001b1600720c */ /* 0x000fda0003f05270 */
[----:B------:R-:W-:Y:S05]  /*4120*/  @P0 BRA `(.L_x_505) ;  /* 0xfffffffc00ec0947 */ /* 0x000fea000383ffff */
.L_x_504:
        /* <DEDUP_REMOVED lines=15> */
.L_x_507:
        /* <DEDUP_REMOVED lines=60> */
.L_x_506:
        /* <DEDUP_REMOVED lines=33> */
.L_x_508:
        /* <DEDUP_REMOVED lines=19> */
.L_x_509:
        /* <DEDUP_REMOVED lines=9> */
.L_x_510:
[----:B------:R-:W-:Y:S05]  /*49b0*/  BSYNC.RECONVERGENT B0 ;  /* 0x0000000000007941 */ /* 0x000fea0003800200 */
.L_x_503:
        /* <DEDUP_REMOVED lines=42> */
.L_x_511:
        /* <DEDUP_REMOVED lines=56> */
.L_x_513:
[----:B------:R-:W-:Y:S05]  /*4fe0*/  BSYNC.RECONVERGENT B0 ;  /* 0x0000000000007941 */ /* 0x000fea0003800200 */
.L_x_512:
        /* <DEDUP_REMOVED lines=23> */
.L_x_514:
        /* <DEDUP_REMOVED lines=18> */
.L_x_516:
[----:B------:R-:W-:Y:S05]  /*5280*/  BSYNC.RECONVERGENT B0 ;  /* 0x0000000000007941 */ /* 0x000fea0003800200 */
.L_x_515:
        /* <DEDUP_REMOVED lines=33> */
.L_x_517:
        /* <DEDUP_REMOVED lines=52> */
.L_x_519:
[----:B------:R-:W-:Y:S05]  /*57e0*/  BSYNC.RECONVERGENT B0 ;  /* 0x0000000000007941 */ /* 0x000fea0003800200 */
.L_x_518:
        /* <DEDUP_REMOVED lines=21> */
.L_x_520:
        /* <DEDUP_REMOVED lines=18> */
.L_x_522:
[----:B------:R-:W-:Y:S05]  /*5a60*/  BSYNC.RECONVERGENT B0 ;  /* 0x0000000000007941 */ /* 0x000fea0003800200 */
.L_x_521:
        /* <DEDUP_REMOVED lines=21> */
.L_x_523:
        /* <DEDUP_REMOVED lines=18> */
.L_x_525:
[----:B------:R-:W-:Y:S05]  /*5ce0*/  BSYNC.RECONVERGENT B0 ;  /* 0x0000000000007941 */ /* 0x000fea0003800200 */
.L_x_524:
        /* <DEDUP_REMOVED lines=21> */
.L_x_526:
        /* <DEDUP_REMOVED lines=18> */
.L_x_528:
[----:B------:R-:W-:Y:S05]  /*5f60*/  BSYNC.RECONVERGENT B0 ;  /* 0x0000000000007941 */ /* 0x000fea0003800200 */
.L_x_527:
        /* <DEDUP_REMOVED lines=21> */
.L_x_529:
        /* <DEDUP_REMOVED lines=18> */
.L_x_531:
[----:B------:R-:W-:Y:S05]  /*61e0*/  BSYNC.RECONVERGENT B0 ;  /* 0x0000000000007941 */ /* 0x000fea0003800200 */
.L_x_530:
        /* <DEDUP_REMOVED lines=22> */
.L_x_532:
        /* <DEDUP_REMOVED lines=18> */
.L_x_534:
[----:B------:R-:W-:Y:S05]  /*6470*/  BSYNC.RECONVERGENT B0 ;  /* 0x0000000000007941 */ /* 0x000fea0003800200 */
.L_x_533:
[----:B------:R-:W5:Y:S01]  /*6480*/  LDCU UR4, c[0x0][0x410] ;  /* 0x00008200ff0477ac */ /* 0x000f620008000800 */
[----:B------:R-:W-:Y:S02]  /*6490*/  IADD3 R39, PT, PT, R28, R39, RZ ;  /* 0x000000271c277210 */ /* 0x000fe40007ffe0ff */
[----:B------:R-:W-:Y:S01]  /*64a0*/  IADD3 R36, PT, PT, R36, 0x1, RZ ;  /* 0x0000000124247810 */ /* 0x000fe20007ffe0ff */
[----:B------:R-:W5:Y:S02]  /*64b0*/  LDCU UR5, c[0x0][0x3e0] ;  /* 0x00007c00ff0577ac */ /* 0x000f640008000800 */
[----:B-----5:R-:W-:-:S06]  /*64c0*/  UIMAD UR4, UR4, UR5, URZ ;  /* 0x00000005040472a4 */ /* 0x020fcc000f8e02ff */
[----:B------:R-:W-:-:S13]  /*64d0*/  ISETP.GE.AND P0, PT, R39, UR4, PT ;  /* 0x0000000427007c0c */ /* 0x000fda000bf06270 */
[----:B------:R-:W-:Y:S05]  /*64e0*/  @!P0 BRA `(.L_x_535) ;  /* 0xffffff9c001c8947 */ /* 0x000fea000383ffff */
.L_x_492:
        /* <DEDUP_REMOVED lines=16> */
.L_x_537:
[----:B------:R-:W-:Y:S05]  /*65f0*/  BSYNC.RECONVERGENT B0 ;  /* 0x0000000000007941 */ /* 0x000fea0003800200 */
.L_x_536:
        /* <DEDUP_REMOVED lines=11> */
.L_x_539:
[----:B------:R-:W2:Y:S04]  /*66b0*/  LDG.E.STRONG.GPU R5, desc[UR6][R2.64] ;  /* 0x0000000602057981 */ /* 0x000ea8000c1ef900 */
[----:B--2---:R-:W-:Y:S01]  /*66c0*/  CCTL.IVALL ;  /* 0x00000000ff00798f */ /* 0x004fe20002000000 */
[----:B------:R-:W-:Y:S05]  /*66d0*/  YIELD ;  /* 0x0000000000007946 */ /* 0x000fea0003800000 */
[----:B------:R-:W-:-:S13]  /*66e0*/  ISETP.NE.AND P0, PT, R5, R0, PT ;  /* 0x000000000500720c */ /* 0x000fda0003f05270 */
[----:B------:R-:W-:Y:S05]  /*66f0*/  @P0 BRA `(.L_x_539) ;  /* 0xfffffffc00ec0947 */ /* 0x000fea000383ffff */
.L_x_538:
        /* <DEDUP_REMOVED lines=75> */
.L_x_542:
        /* <DEDUP_REMOVED lines=31> */
.L_x_541:
[----:B------:R-:W-:Y:S05]  /*6da0*/  BSYNC.RECONVERGENT B0 ;  /* 0x0000000000007941 */ /* 0x000fea0003800200 */
.L_x_540:
        /* <DEDUP_REMOVED lines=10> */
.L_x_543:
        /* <DEDUP_REMOVED lines=87> */
.L_x_544:
        /* <DEDUP_REMOVED lines=12> */
.L_x_3420:


//--------------------- .text._Z35group_norm_nhwc_bwd_one_pass_kernelI11Bf16IOFp16WLi512ELi42ELi672EEv26Group_norm_nhwc_bwd_params --------------------------
	.section	.text._Z35group_norm_nhwc_bwd_one_pass_kernelI11Bf16IOFp16WLi512ELi42ELi672EEv26Group_norm_nhwc_bwd_params,"ax",@progbits
	.align	128
        .global         _Z35group_norm_nhwc_bwd_one_pass_kernelI11Bf16IOFp16WLi512ELi42ELi672EEv26Group_norm_nhwc_bwd_params
        .type           _Z35group_norm_nhwc_bwd_one_pass_kernelI11Bf16IOFp16WLi512ELi42ELi672EEv26Group_norm_nhwc_bwd_params,@function
        .size           _Z35group_norm_nhwc_bwd_one_pass_kernelI11Bf16IOFp16WLi512ELi42ELi672EEv26Group_norm_nhwc_bwd_params,(.L_x_3421 - _Z35group_norm_nhwc_bwd_one_pass_kernelI11Bf16IOFp16WLi512ELi42ELi672EEv26Group_norm_nhwc_bwd_params)
        .other          _Z35group_norm_nhwc_bwd_one_pass_kernelI11Bf16IOFp16WLi512ELi42ELi672EEv26Group_norm_nhwc_bwd_params,@"STO_CUDA_ENTRY STV_DEFAULT"
_Z35group_norm_nhwc_bwd_one_pass_kernelI11Bf16IOFp16WLi512ELi42ELi672EEv26Group_norm_nhwc_bwd_params:
.text._Z35group_norm_nhwc_bwd_one_pass_kernelI11Bf16IOFp16WLi512ELi42ELi672EEv26Group_norm_nhwc_bwd_params:
        /* <DEDUP_REMOVED lines=21> */
.L_x_612:
        /* <DEDUP_REMOVED lines=438> */
[----:B------:R-:W-:Y:S01]  /*1cb0*/  CS2R R8, SRZ ;  /* 0x0000000000087805 */ /* 0x000fe2000001ff00 */
[----:B--2---:R-:W-:Y:S01]  /*1cc0*/  @P5 HADD2.F32 R8, -RZ, R26.H0_H0 ;  /* 0x2000001aff085230 */ /* 0x004fe20000004100 */
[----:B------:R-:W-:Y:S01]  /*1cd0*/  PRMT R42, R44, 0x7632, R42 ;  /* 0x000076322c2a7816 */ /* 0x000fe2000000002a */
[----:B---3--:R-:W-:Y:S01]  /*1ce0*/  @P5 HADD2.F32 R9, -RZ, R0.H0_H0 ;  /* 0x20000000ff095230 */ /* 0x008fe20000004100 */
[----:B------:R-:W-:Y:S02]  /*1cf0*/  PRMT R38, R41, 0x7632, R38 ;  /* 0x0000763229267816 */ /* 0x000fe40000000026 */
[----:B------:R-:W-:Y:S02]  /*1d00*/  PRMT R39, R40, 0x7632, R39 ;  /* 0x0000763228277816 */ /* 0x000fe40000000027 */
[----:B0-----:R-:W-:Y:S02]  /*1d10*/  @P0 R2UR UR6, R12 ;  /* 0x000000000c0602ca */ /* 0x001fe400000e0000 */
[----:B------:R-:W-:-:S02]  /*1d20*/  PRMT R34, R37, 0x7632, R34 ;  /* 0x0000763225227816 */ /* 0x000fc40000000022 */
[----:B------:R-:W-:-:S09]  /*1d30*/  PRMT R35, R36, 0x7632, R35 ;  /* 0x0000763224237816 */ /* 0x000fd20000000023 */
[----:B------:R-:W-:Y:S01]  /*1d40*/  @UP0 UMOV UR14, UR6 ;  /* 0x00000006000e0c82 */ /* 0x000fe20008000000 */
[----:B------:R-:W-:Y:S02]  /*1d50*/  PRMT R31, R32, 0x7632, R31 ;  /* 0x00007632201f7816 */ /* 0x000fe4000000001f */
[----:B------:R-:W-:Y:S02]  /*1d60*/  PRMT R30, R33, 0x7632, R30 ;  /* 0x00007632211e7816 */ /* 0x000fe4000000001e */
[----:B------:R-:W-:Y:S01]  /*1d70*/  PRMT R12, R4, 0x7632, R12 ;  /* 0x00007632040c7816 */ /* 0x000fe2000000000c */
[----:B-1----:R-:W-:Y:S02]  /*1d80*/  HADD2.F32 R11, -RZ, R27.H0_H0 ;  /* 0x2000001bff0b7230 */ /* 0x002fe40000004100 */
[----:B------:R-:W-:Y:S01]  /*1d90*/  HADD2.F32 R10, -RZ, R28.H0_H0 ;  /* 0x2000001cff0a7230 */ /* 0x000fe20000004100 */
[----:B------:R-:W-:Y:S02]  /*1da0*/  PRMT R13, R5, 0x7632, R13 ;  /* 0x00007632050d7816 */ /* 0x000fe4000000000d */
        /* <DEDUP_REMOVED lines=309> */
.L_x_546:
        /* <DEDUP_REMOVED lines=593> */
.L_x_547:
        /* <DEDUP_REMOVED lines=44> */
.L_x_549:
[----:B------:R-:W-:Y:S05]  /*58d0*/  BSYNC.RECONVERGENT B0 ;  /* 0x0000000000007941 */ /* 0x000fea0003800200 */
.L_x_548:
        /* <DEDUP_REMOVED lines=54> */
.L_x_551:
[----:B------:R-:W-:Y:S05]  /*5c40*/  BSYNC.RECONVERGENT B0 ;  /* 0x0000000000007941 */ /* 0x000fea0003800200 */
.L_x_550:
        /* <DEDUP_REMOVED lines=158> */
.L_x_553:
[----:B------:R-:W-:Y:S05]  /*6630*/  BSYNC.RECONVERGENT B0 ;  /* 0x0000000000007941 */ /* 0x000fea0003800200 */
.L_x_552:
        /* <DEDUP_REMOVED lines=30> */
.L_x_555:
[----:B------:R-:W-:Y:S05]  /*6820*/  BSYNC.RECONVERGENT B0 ;  /* 0x0000000000007941 */ /* 0x000fea0003800200 */
.L_x_554:
        /* <DEDUP_REMOVED lines=32> */
.L_x_558:
        /* <DEDUP_REMOVED lines=8> */
.L_x_557:
        /* <DEDUP_REMOVED lines=18> */
.L_x_560:
        /* <DEDUP_REMOVED lines=153> */
.L_x_559:
        /* <DEDUP_REMOVED lines=72> */
.L_x_561:
        /* <DEDUP_REMOVED lines=38> */
.L_x_562:
        /* <DEDUP_REMOVED lines=19> */
.L_x_563:
[----:B------:R-:W-:Y:S05]  /*7d70*/  BSYNC.RECONVERGENT B0 ;  /* 0x0000000000007941 */ /* 0x000fea0003800200 */
.L_x_556:
        /* <DEDUP_REMOVED lines=56> */
.L_x_564:
        /* <DEDUP_REMOVED lines=21> */
.L_x_566:
[----:B------:R-:W-:Y:S05]  /*8250*/  BSYNC.RECONVERGENT B0 ;  /* 0x0000000000007941 */ /* 0x000fea0003800200 */
.L_x_565:
        /* <DEDUP_REMOVED lines=25> */
.L_x_567:
        /* <DEDUP_REMOVED lines=21> */
.L_x_569:
[----:B------:R-:W-:Y:S05]  /*8540*/  BSYNC.RECONVERGENT B0 ;  /* 0x0000000000007941 */ /* 0x000fea0003800200 */
.L_x_568:
        /* <DEDUP_REMOVED lines=33> */
.L_x_570:
        /* <DEDUP_REMOVED lines=23> */
.L_x_572:
[----:B------:R-:W-:Y:S05]  /*88d0*/  BSYNC.RECONVERGENT B0 ;  /* 0x0000000000007941 */ /* 0x000fea0003800200 */
.L_x_571:
        /* <DEDUP_REMOVED lines=27> */
.L_x_573:
        /* <DEDUP_REMOVED lines=21> */
.L_x_575:
[----:B------:R-:W-:Y:S05]  /*8be0*/  BSYNC.RECONVERGENT B0 ;  /* 0x0000000000007941 */ /* 0x000fea0003800200 */
.L_x_574:
        /* <DEDUP_REMOVED lines=36> */
.L_x_576:
        /* <DEDUP_REMOVED lines=22> */
.L_x_578:
[----:B------:R-:W-:Y:S05]  /*8f90*/  BSYNC.RECONVERGENT B0 ;  /* 0x0000000000007941 */ /* 0x000fea0003800200 */
.L_x_577:
        /* <DEDUP_REMOVED lines=27> */
.L_x_579:
        /* <DEDUP_REMOVED lines=21> */
.L_x_581:
[----:B------:R-:W-:Y:S05]  /*92a0*/  BSYNC.RECONVERGENT B0 ;  /* 0x0000000000007941 */ /* 0x000fea0003800200 */
.L_x_580:
        /* <DEDUP_REMOVED lines=36> */
.L_x_582:
        /* <DEDUP_REMOVED lines=22> */
.L_x_584:
[----:B------:R-:W-:Y:S05]  /*9650*/  BSYNC.RECONVERGENT B0 ;  /* 0x0000000000007941 */ /* 0x000fea0003800200 */
.L_x_583:
        /* <DEDUP_REMOVED lines=27> */
.L_x_585:
        /* <DEDUP_REMOVED lines=21> */
.L_x_587:
[----:B------:R-:W-:Y:S05]  /*9960*/  BSYNC.RECONVERGENT B0 ;  /* 0x0000000000007941 */ /* 0x000fea0003800200 */
.L_x_586:
        /* <DEDUP_REMOVED lines=36> */
.L_x_588:
        /* <DEDUP_REMOVED lines=22> */
.L_x_590:
[----:B------:R-:W-:Y:S05]  /*9d10*/  BSYNC.RECONVERGENT B0 ;  /* 0x0000000000007941 */ /* 0x000fea0003800200 */
.L_x_589:
        /* <DEDUP_REMOVED lines=27> */
.L_x_591:
        /* <DEDUP_REMOVED lines=21> */
.L_x_593:
[----:B------:R-:W-:Y:S05]  /*a020*/  BSYNC.RECONVERGENT B0 ;  /* 0x0000000000007941 */ /* 0x000fea0003800200 */
.L_x_592:
        /* <DEDUP_REMOVED lines=36> */
.L_x_594:
        /* <DEDUP_REMOVED lines=21> */
.L_x_596:
[----:B------:R-:W-:Y:S05]  /*a3c0*/  BSYNC.RECONVERGENT B0 ;  /* 0x0000000000007941 */ /* 0x000fea0003800200 */
.L_x_595:
        /* <DEDUP_REMOVED lines=25> */
.L_x_597:
        /* <DEDUP_REMOVED lines=21> */
.L_x_599:
[----:B------:R-:W-:Y:S05]  /*a6b0*/  BSYNC.RECONVERGENT B0 ;  /* 0x0000000000007941 */ /* 0x000fea0003800200 */
.L_x_598:
        /* <DEDUP_REMOVED lines=37> */
.L_x_600:
        /* <DEDUP_REMOVED lines=24> */
.L_x_602:
[----:B------:R-:W-:Y:S05]  /*aa90*/  BSYNC.RECONVERGENT B0 ;  /* 0x0000000000007941 */ /* 0x000fea0003800200 */
.L_x_601:
        /* <DEDUP_REMOVED lines=23> */
.L_x_603:
        /* <DEDUP_REMOVED lines=19> */
.L_x_605:
[----:B------:R-:W-:Y:S05]  /*ad40*/  BSYNC.RECONVERGENT B0 ;  /* 0x0000000000007941 */ /* 0x000fea0003800200 */
.L_x_604:
        /* <DEDUP_REMOVED lines=31> */
.L_x_606:
        /* <DEDUP_REMOVED lines=22> */
.L_x_608:
[----:B------:R-:W-:Y:S05]  /*b0a0*/  BSYNC.RECONVERGENT B0 ;  /* 0x0000000000007941 */ /* 0x000fea0003800200 */
.L_x_607:
        /* <DEDUP_REMOVED lines=27> */
.L_x_609:
        /* <DEDUP_REMOVED lines=18> */
.L_x_611:
[----:B------:R-:W-:Y:S05]  /*b380*/  BSYNC.RECONVERGENT B0 ;  /* 0x0000000000007941 */ /* 0x000fea0003800200 */
.L_x_610:
        /* <DEDUP_REMOVED lines=8> */
.L_x_545:
        /* <DEDUP_REMOVED lines=15> */
.L_x_614:
[----:B------:R-:W-:Y:S05]  /*b500*/  BSYNC.RECONVERGENT B0 ;  /* 0x0000000000007941 */ /* 0x000fea0003800200 */
.L_x_613:
        /* <DEDUP_REMOVED lines=11> */
.L_x_616:
[----:B------:R-:W2:Y:S04]  /*b5c0*/  LDG.E.STRONG.GPU R5, desc[UR12][R2.64] ;  /* 0x0000000c02057981 */ /* 0x000ea8000c1ef900 */
[----:B--2---:R-:W-:Y:S01]  /*b5d0*/  CCTL.IVALL ;  /* 0x00000000ff00798f */ /* 0x004fe20002000000 */
[----:B------:R-:W-:Y:S05]  /*b5e0*/  YIELD ;  /* 0x0000000000007946 */ /* 0x000fea0003800000 */
[----:B------:R-:W-:-:S13]  /*b5f0*/  ISETP.NE.AND P0, PT, R5, R4, PT ;  /* 0x000000040500720c */ /* 0x000fda0003f05270 */
[----:B------:R-:W-:Y:S05]  /*b600*/  @P0 BRA `(.L_x_616) ;  /* 0xfffffffc00ec0947 */ /* 0x000fea000383ffff */
.L_x_615:
        /* <DEDUP_REMOVED lines=74> */
.L_x_619:
        /* <DEDUP_REMOVED lines=31> */
.L_x_618:
[----:B------:R-:W-:Y:S05]  /*bca0*/  BSYNC.RECONVERGENT B0 ;  /* 0x0000000000007941 */ /* 0x000fea0003800200 */
.L_x_617:
        /* <DEDUP_REMOVED lines=10> */
.L_x_620:
        /* <DEDUP_REMOVED lines=87> */
.L_x_621:
        /* <DEDUP_REMOVED lines=12> */
.L_x_3421:


//--------------------- .text._Z35group_norm_nhwc_bwd_one_pass_kernelI11Fp16IOFp32WLi64ELi42ELi672EEv26Group_norm_nhwc_bwd_params --------------------------
	.section	.text._Z35group_norm_nhwc_bwd_one_pass_kernelI11Fp16IOFp32WLi64ELi42ELi672EEv26Group_norm_nhwc_bwd_params,"ax",@progbits
	.align	128
        .global         _Z35group_norm_nhwc_bwd_one_pass_kernelI11Fp16IOFp32WLi64ELi42ELi672EEv26Group_norm_nhwc_bwd_params
        .type           _Z35group_norm_nhwc_bwd_one_pass_kernelI11Fp16IOFp32WLi64ELi42ELi672EEv26Group_norm_nhwc_bwd_params,@function
        .size           _Z35group_norm_nhwc_bwd_one_pass_kernelI11Fp16IOFp32WLi64ELi42ELi672EEv26Group_norm_nhwc_bwd_params,(.L_x_3422 - _Z35group_norm_nhwc_bwd_one_pass_kernelI11Fp16IOFp32WLi64ELi42ELi672EEv26Group_norm_nhwc_bwd_params)
        .other          _Z35group_norm_nhwc_bwd_one_pass_kernelI11Fp16IOFp32WLi64ELi42ELi672EEv26Group_norm_nhwc_bwd_params,@"STO_CUDA_ENTRY STV_DEFAULT"
_Z35group_norm_nhwc_bwd_one_pass_kernelI11Fp16IOFp32WLi64ELi42ELi672EEv26Group_norm_nhwc_bwd_params:
.text._Z35group_norm_nhwc_bwd_one_pass_kernelI11Fp16IOFp32WLi64ELi42ELi672EEv26Group_norm_nhwc_bwd_params:
        /* <DEDUP_REMOVED lines=24> */
.L_x_647:
[----:B0-----:R-:W0:Y:S01]  /*0180*/  LDC R2, c[0x0][0x410] ;  /* 0x00010400ff027b82 */ /* 0x001e220000000800 */
[----:B------:R-:W2:Y:S01]  /*0190*/  LDCU.128 UR4, c[0x0][0x400] ;  /* 0x00008000ff0477ac */ /* 0x000ea20008000c00 */
[C---:B------:R-:W-:Y:S02]  /*01a0*/  ISETP.GE.AND P1, PT, R31.reuse, RZ, PT ;  /* 0x000000ff1f00720c */ /* 0x040fe40003f26270 */
[-C--:B0-----:R-:W-:Y:S02]  /*01b0*/  IABS R9, R2.reuse ;  /* 0x0000000200097213 */ /* 0x081fe40000000000 */
[----:B------:R-:W-:Y:S02]  /*01c0*/  LOP3.LUT R11, R31, R2, RZ, 0x3c, !PT ;  /* 0x000000021f0b7212 */ /* 0x000fe400078e3cff */
[----:B------:R-:W0:Y:S02]  /*01d0*/  I2F.RP R6, R9 ;  /* 0x0000000900067306 */ /* 0x000e240000209400 */
[----:B------:R-:W-:-:S06]  /*01e0*/  ISETP.GE.AND P2, PT, R11, RZ, PT ;  /* 0x000000ff0b00720c */ /* 0x000fcc0003f46270 */
[----:B0-----:R-:W0:Y:S02]  /*01f0*/  MUFU.RCP R6, R6 ;  /* 0x0000000600067308 */ /* 0x001e240000001000 */
[----:B0-----:R-:W-:-:S06]  /*0200*/  IADD3 R4, PT, PT, R6, 0xffffffe, RZ ;  /* 0x0ffffffe06047810 */ /* 0x001fcc0007ffe0ff */
[----:B------:R0:W3:Y:S02]  /*0210*/  F2I.FTZ.U32.TRUNC.NTZ R5, R4 ;  /* 0x0000000400057305 */ /* 0x0000e4000021f000 */
[----:B0-----:R-:W-:Y:S02]  /*0220*/  MOV R4, RZ ;  /* 0x000000ff00047202 */ /* 0x001fe40000000f00 */
[----:B---3--:R-:W-:-:S05]  /*0230*/  IADD3 R8, PT, PT, RZ, -R5, RZ ;  /* 0x80000005ff087210 */ /* 0x008fca0007ffe0ff */
[----:B------:R-:W-:Y:S01]  /*0240*/  IMAD R7, R8, R9, RZ ;  /* 0x0000000908077224 */ /* 0x000fe200078e02ff */
[----:B------:R-:W-:-:S03]  /*0250*/  IABS R8, R31 ;  /* 0x0000001f00087213 */ /* 0x000fc60000000000 */
[----:B------:R-:W-:Y:S02]  /*0260*/  IMAD.HI.U32 R5, R5, R7, R4 ;  /* 0x0000000705057227 */ /* 0x000fe400078e0004 */
[----:B------:R-:W0:Y:S04]  /*0270*/  LDC R7, c[0x0][0x41c] ;  /* 0x00010700ff077b82 */ /* 0x000e280000000800 */
[----:B------:R-:W-:-:S04]  /*0280*/  IMAD.HI.U32 R10, R5, R8, RZ ;  /* 0x00000008050a7227 */ /* 0x000fc800078e00ff */
[----:B------:R-:W3:Y:S01]  /*0290*/  LDC.64 R4, c[0x0][0x3b8] ;  /* 0x0000ee00ff047b82 */ /* 0x000ee20000000a00 */
[----:B------:R-:W-:-:S05]  /*02a0*/  IADD3 R6, PT, PT, -R10, RZ, RZ ;  /* 0x000000ff0a067210 */ /* 0x000fca0007ffe1ff */
[----:B------:R-:W-:Y:S01]  /*02b0*/  IMAD R8, R9, R6, R8 ;  /* 0x0000000609087224 */ /* 0x000fe200078e0208 */
[----:B------:R-:W-:-:S04]  /*02c0*/  LOP3.LUT R6, R26, 0xffff, RZ, 0xc0, !PT ;  /* 0x0000ffff1a067812 */ /* 0x000fc800078ec0ff */
[----:B------:R-:W-:Y:S01]  /*02d0*/  ISETP.GT.U32.AND P3, PT, R9, R8, PT ;  /* 0x000000080900720c */ /* 0x000fe20003f64070 */
[----:B------:R-:W-:-:S05]  /*02e0*/  IMAD R6, R6, 0xc31, RZ ;  /* 0x00000c3106067824 */ /* 0x000fca00078e02ff */
[----:B------:R-:W-:-:S05]  /*02f0*/  SHF.R.U32.HI R6, RZ, 0x10, R6 ;  /* 0x00000010ff067819 */ /* 0x000fca0000011606 */
[----:B0-----:R-:W-:Y:S02]  /*0300*/  IMAD R7, R7, UR8, R6 ;  /* 0x0000000807077c24 */ /* 0x001fe4000f8e0206 */
[-C--:B------:R-:W-:Y:S01]  /*0310*/  @!P3 IADD3 R8, PT, PT, R8, -R9.reuse, RZ ;  /* 0x800000090808b210 */ /* 0x080fe20007ffe0ff */
[----:B---3--:R-:W-:Y:S02]  /*0320*/  IMAD.WIDE R4, R31, 0x8, R4 ;  /* 0x000000081f047825 */ /* 0x008fe400078e0204 */
[----:B--2---:R-:W-:Y:S02]  /*0330*/  ISETP.GE.U32.AND P0, PT, R7, UR4, PT ;  /* 0x0000000407007c0c */ /* 0x004fe4000bf06070 */
[CC--:B------:R-:W-:Y:S02]  /*0340*/  ISETP.GE.U32.AND P4, PT, R8.reuse, R9.reuse, PT ;  /* 0x000000090800720c */ /* 0x0c0fe40003f86070 */
[----:B------:R-:W-:Y:S02]  /*0350*/  ISETP.GT.U32.AND P5, PT, R9, R8, PT ;  /* 0x000000080900720c */ /* 0x000fe40003fa4070 */
[----:B------:R-:W-:-:S02]  /*0360*/  IADD3 R9, PT, PT, R8, -R9, RZ ;  /* 0x8000000908097210 */ /* 0x000fc40007ffe0ff */
[----:B------:R-:W-:Y:S02]  /*0370*/  SHF.R.S32.HI R15, RZ, 0x1f, R7 ;  /* 0x0000001fff0f7819 */ /* 0x000fe40000011407 */
[----:B------:R-:W-:Y:S02]  /*0380*/  SEL R11, R9, R8, !P5 ;  /* 0x00000008090b7207 */ /* 0x000fe40006800000 */
[----:B------:R0:W2:Y:S01]  /*0390*/  LDG.E.64 R8, desc[UR12][R4.64] ;  /* 0x0000000c04087981 */ /* 0x0000a2000c1e1b00 */
[----:B------:R-:W-:Y:S02]  /*03a0*/  ISETP.GE.AND.EX P0, PT, R15, UR5, PT, P0 ;  /* 0x000000050f007c0c */ /* 0x000fe4000bf06300 */
[----:B------:R-:W-:Y:S02]  /*03b0*/  @!P3 IADD3 R10, PT, PT, R10, 0x1, RZ ;  /* 0x000000010a0ab810 */ /* 0x000fe40007ffe0ff */
[----:B------:R-:W-:Y:S02]  /*03c0*/  ISETP.NE.AND P3, PT, R2, RZ, PT ;  /* 0x000000ff0200720c */ /* 0x000fe40003f65270 */
[----:B------:R-:W-:-:S02]  /*03d0*/  LOP3.LUT R12, RZ, R2, RZ, 0x33, !PT ;  /* 0x00000002ff0c7212 */ /* 0x000fc400078e33ff */
[----:B------:R-:W-:Y:S02]  /*03e0*/  @!P1 IADD3 R11, PT, PT, -R11, RZ, RZ ;  /* 0x000000ff0b0b9210 */ /* 0x000fe40007ffe1ff */
[----:B------:R-:W-:Y:S02]  /*03f0*/  IADD3 R13, PT, PT, R7, 0x20, RZ ;  /* 0x00000020070d7810 */ /* 0x000fe40007ffe0ff */
[----:B------:R-:W-:Y:S01]  /*0400*/  SEL R2, R12, R11, !P3 ;  /* 0x0000000b0c027207 */ /* 0x000fe20005800000 */
[----:B0-----:R-:W0:Y:S01]  /*0410*/  @!P0 LDC.64 R4, c[0x0][0x3f8] ;  /* 0x0000fe00ff048b82 */ /* 0x001e220000000a00 */
[----:B------:R-:W-:Y:S02]  /*0420*/  @P4 IADD3 R10, PT, PT, R10, 0x1, RZ ;  /* 0x000000010a0a4810 */ /* 0x000fe40007ffe0ff */
[----:B------:R-:W-:Y:S02]  /*0430*/  ISETP.GE.U32.AND P1, PT, R13, UR4, PT ;  /* 0x000000040d007c0c */ /* 0x000fe4000bf26070 */
[----:B------:R-:W-:-:S02]  /*0440*/  SHF.R.S32.HI R11, RZ, 0x1f, R13 ;  /* 0x0000001fff0b7819 */ /* 0x000fc4000001140d */
[----:B------:R-:W-:Y:S02]  /*0450*/  @!P2 IADD3 R10, PT, PT, -R10, RZ, RZ ;  /* 0x000000ff0a0aa210 */ /* 0x000fe40007ffe1ff */
[----:B------:R-:W-:Y:S01]  /*0460*/  ISETP.GE.AND.EX P1, PT, R11, UR5, PT, P1 ;  /* 0x000000050b007c0c */ /* 0x000fe2000bf26310 */
[----:B------:R-:W-:Y:S01]  /*0470*/  IMAD R17, R2, 0x2a, RZ ;  /* 0x0000002a02117824 */ /* 0x000fe200078e02ff */
[----:B------:R-:W-:Y:S01]  /*0480*/  SEL R19, R12, R10, !P3 ;  /* 0x0000000a0c137207 */ /* 0x000fe20005800000 */
[----:B------:R-:W3:Y:S03]  /*0490*/  LDCU.U8 UR5, c[0x0][0x414] ;  /* 0x00008280ff0577ac */ /* 0x000ee60008000000 */
[----:B------:R-:W-:Y:S02]  /*04a0*/  IADD3 R34, P2, PT, R17, R0, RZ ;  /* 0x0000000011227210 */ /* 0x000fe40007f5e0ff */
[----:B------:R-:W-:-:S02]  /*04b0*/  SHF.R.S32.HI R0, RZ, 0x1f, R19 ;  /* 0x0000001fff007819 */ /* 0x000fc40000011413 */
[----:B------:R-:W-:-:S03]  /*04c0*/  LEA.HI.X.SX32 R35, R17, RZ, 0x1, P2 ;  /* 0x000000ff11237211 */ /* 0x000fc600010f0eff */
[----:B------:R-:W-:Y:S01]  /*04d0*/  IMAD R0, R0, UR6, RZ ;  /* 0x0000000600007c24 */ /* 0x000fe2000f8e02ff */
[----:B------:R-:W4:Y:S01]  /*04e0*/  @!P1 LDC.64 R16, c[0x0][0x3f8] ;  /* 0x0000fe00ff109b82 */ /* 0x000f220000000a00 */
[----:B------:R-:W-:-:S04]  /*04f0*/  IMAD.WIDE.U32 R34, R19, UR6, R34 ;  /* 0x0000000613227c25 */ /* 0x000fc8000f8e0022 */
[----:B------:R-:W-:Y:S01]  /*0500*/  IMAD R37, R19, UR7, R0 ;  /* 0x0000000713257c24 */ /* 0x000fe2000f8e0200 */
[----:B------:R-:W-:Y:S01]  /*0510*/  @!P0 MOV R36, R34 ;  /* 0x0000002200248202 */ /* 0x000fe20000000f00 */
[-C--:B0-----:R-:W-:Y:S01]  /*0520*/  @!P0 IMAD R0, R15, R4.reuse, RZ ;  /* 0x000000040f008224 */ /* 0x081fe200078e02ff */
[----:B-1----:R-:W0:Y:S02]  /*0530*/  @!P0 LDC.64 R18, c[0x0][0x3a0] ;  /* 0x0000e800ff128b82 */ /* 0x002e240000000a00 */
[----:B------:R-:W-:Y:S01]  /*0540*/  IADD3 R37, PT, PT, R35, R37, RZ ;  /* 0x0000002523257210 */ /* 0x000fe20007ffe0ff */
[C---:B------:R-:W-:Y:S02]  /*0550*/  @!P0 IMAD R21, R7.reuse, R5, R0 ;  /* 0x0000000507158224 */ /* 0x040fe400078e0200 */
[----:B------:R-:W-:-:S03]  /*0560*/  @!P0 IMAD.WIDE.U32 R4, R7, R4, R36 ;  /* 0x0000000407048225 */ /* 0x000fc600078e0024 */
[----:B------:R-:W1:Y:S01]  /*0570*/  @!P0 LDC.64 R14, c[0x0][0x398] ;  /* 0x0000e600ff0e8b82 */ /* 0x000e620000000a00 */
[----:B---3--:R-:W-:Y:S02]  /*0580*/  ISETP.NE.AND P2, PT, RZ, UR5, PT ;  /* 0x00000005ff007c0c */ /* 0x008fe4000bf45270 */
[----:B------:R-:W-:Y:S02]  /*0590*/  @!P0 IADD3 R5, PT, PT, R5, R21, RZ ;  /* 0x0000001505058210 */ /* 0x000fe40007ffe0ff */
[C---:B------:R-:W-:Y:S02]  /*05a0*/  @!P0 SHF.L.U32 R23, R4.reuse, 0x1, RZ ;  /* 0x0000000104178819 */ /* 0x040fe400000006ff */
[----:B------:R-:W-:Y:S01]  /*05b0*/  @!P0 SHF.L.U64.HI R0, R4, 0x1, R5 ;  /* 0x0000000104008819 */ /* 0x000fe20000010205 */
[----:B----4-:R-:W-:Y:S01]  /*05c0*/  @!P1 IMAD R4, R11, R16, RZ ;  /* 0x000000100b049224 */ /* 0x010fe200078e02ff */
[----:B------:R-:W-:Y:S01]  /*05d0*/  PRMT R6, R6, 0x9910, RZ ;  /* 0x0000991006067816 */ /* 0x000fe200000000ff */
[----:B------:R-:W3:Y:S01]  /*05e0*/  @!P1 LDC.64 R10, c[0x0][0x398] ;  /* 0x0000e600ff0a9b82 */ /* 0x000ee20000000a00 */
[----:B------:R-:W-:Y:S01]  /*05f0*/  @!P1 MOV R5, R37 ;  /* 0x0000002500059202 */ /* 0x000fe20000000f00 */
[----:B------:R-:W-:Y:S01]  /*0600*/  @!P1 IMAD R21, R13, R17, R4 ;  /* 0x000000110d159224 */ /* 0x000fe200078e0204 */
[----:B------:R-:W-:Y:S01]  /*0610*/  @!P1 MOV R4, R34 ;  /* 0x0000002200049202 */ /* 0x000fe20000000f00 */
[----:B------:R-:W-:-:S04]  /*0620*/  IMAD R12, R6, 0x15, RZ ;  /* 0x00000015060c7824 */ /* 0x000fc800078e02ff */
[----:B------:R-:W4:Y:S01]  /*0630*/  @!P1 LDC.64 R6, c[0x0][0x3a0] ;  /* 0x0000e800ff069b82 */ /* 0x000f220000000a00 */
[----:B------:R-:W-:Y:S01]  /*0640*/  @!P1 IMAD.WIDE.U32 R16, R13, R16, R4 ;  /* 0x000000100d109225 */ /* 0x000fe200078e0004 */
[----:B------:R-:W-:-:S06]  /*0650*/  IADD3 R27, PT, PT, RZ, -R12, RZ ;  /* 0x8000000cff1b7210 */ /* 0x000fcc0007ffe0ff */
[----:B------:R-:W3:Y:S01]  /*0660*/  @P2 LDC.64 R4, c[0x0][0x3b0] ;  /* 0x0000ec00ff042b82 */ /* 0x000ee20000000a00 */
[----:B------:R-:W-:Y:S02]  /*0670*/  PRMT R27, R27, 0x7710, RZ ;  /* 0x000077101b1b7816 */ /* 0x000fe400000000ff */
[----:B0-----:R-:W-:-:S05]  /*0680*/  @!P0 IADD3 R18, P3, PT, R23, R18, RZ ;  /* 0x0000001217128210 */ /* 0x001fca0007f7e0ff */
[----:B------:R-:W0:Y:S01]  /*0690*/  LDC.64 R12, c[0x0][0x3a8] ;  /* 0x0000ea00ff0c7b82 */ /* 0x000e220000000a00 */
[----:B------:R-:W-:Y:S02]  /*06a0*/  IADD3 R27, PT, PT, R27, R26, RZ ;  /* 0x0000001a1b1b7210 */ /* 0x000fe40007ffe0ff */
[C---:B------:R-:W-:Y:S02]  /*06b0*/  @!P0 IADD3.X R19, PT, PT, R0.reuse, R19, RZ, P3, !PT ;  /* 0x0000001300138210 */ /* 0x040fe40001ffe4ff */
[----:B-1----:R-:W-:Y:S02]  /*06c0*/  @!P0 IADD3 R14, P3, PT, R23, R14, RZ ;  /* 0x0000000e170e8210 */ /* 0x002fe40007f7e0ff */
[----:B------:R-:W-:Y:S02]  /*06d0*/  SHF.L.U32 R27, R27, 0x1, RZ ;  /* 0x000000011b1b7819 */ /* 0x000fe400000006ff */
[----:B------:R-:W-:Y:S02]  /*06e0*/  @!P1 IADD3 R21, PT, PT, R17, R21, RZ ;  /* 0x0000001511159210 */ /* 0x000fe40007ffe0ff */
[----:B------:R-:W-:-:S02]  /*06f0*/  @!P0 IADD3.X R15, PT, PT, R0, R15, RZ, P3, !PT ;  /* 0x0000000f000f8210 */ /* 0x000fc40001ffe4ff */
[----:B------:R-:W-:Y:S02]  /*0700*/  @!P1 SHF.L.U32 R17, R16, 0x1, RZ ;  /* 0x0000000110119819 */ /* 0x000fe400000006ff */
[----:B------:R-:W-:Y:S02]  /*0710*/  LOP3.LUT R0, R27, 0xffff, RZ, 0xc0, !PT ;  /* 0x0000ffff1b007812 */ /* 0x000fe400078ec0ff */
[----:B------:R-:W-:Y:S02]  /*0720*/  CS2R R28, SRZ ;  /* 0x00000000001c7805 */ /* 0x000fe4000001ff00 */
[C---:B----4-:R-:W-:Y:S02]  /*0730*/  @!P1 IADD3 R6, P3, PT, R17.reuse, R6, RZ ;  /* 0x0000000611069210 */ /* 0x050fe40007f7e0ff */
[----:B---3--:R-:W-:Y:S01]  /*0740*/  @!P1 IADD3 R10, P4, PT, R17, R10, RZ ;  /* 0x0000000a110a9210 */ /* 0x008fe20007f9e0ff */
[----:B------:R-:W-:Y:S01]  /*0750*/  IMAD R17, R2, 0x2a, R0 ;  /* 0x0000002a02117824 */ /* 0x000fe200078e0200 */
[----:B------:R-:W-:Y:S01]  /*0760*/  @!P1 SHF.L.U64.HI R16, R16, 0x1, R21 ;  /* 0x0000000110109819 */ /* 0x000fe20000010215 */
[----:B------:R1:W5:Y:S01]  /*0770*/  @!P0 LDG.E R29, desc[UR12][R14.64] ;  /* 0x0000000c0e1d8981 */ /* 0x000362000c1e1900 */
[----:B------:R-:W-:Y:S01]  /*0780*/  MOV R27, RZ ;  /* 0x000000ff001b7202 */ /* 0x000fe20000000f00 */
[----:B0-----:R-:W-:Y:S01]  /*0790*/  IMAD.WIDE R12, R17, 0x4, R12 ;  /* 0x00000004110c7825 */ /* 0x001fe200078e020c */
[----:B------:R-:W-:-:S02]  /*07a0*/  @!P1 IADD3.X R7, PT, PT, R16, R7, RZ, P3, !PT ;  /* 0x0000000710079210 */ /* 0x000fc40001ffe4ff */
[----:B------:R-:W-:-:S03]  /*07b0*/  @!P1 IADD3.X R11, PT, PT, R16, R11, RZ, P4, !PT ;  /* 0x0000000b100b9210 */ /* 0x000fc600027fe4ff */
[----:B------:R0:W5:Y:S01]  /*07c0*/  @!P1 LDG.E R28, desc[UR12][R6.64] ;  /* 0x0000000c061c9981 */ /* 0x000162000c1e1900 */
[----:B-1----:R-:W-:Y:S01]  /*07d0*/  @P2 IMAD.WIDE R14, R17, 0x4, R4 ;  /* 0x00000004110e2825 */ /* 0x002fe200078e0204 */
[----:B------:R-:W-:Y:S02]  /*07e0*/  CS2R R4, SRZ ;  /* 0x0000000000047805 */ /* 0x000fe4000001ff00 */
[----:B------:R0:W5:Y:S04]  /*07f0*/  @!P1 LDG.E R27, desc[UR12][R10.64] ;  /* 0x0000000c0a1b9981 */ /* 0x000168000c1e1900 */
[----:B------:R0:W5:Y:S04]  /*0800*/  @P2 LDG.E.64 R4, desc[UR12][R14.64] ;  /* 0x0000000c0e042981 */ /* 0x000168000c1e1b00 */
[----:B------:R0:W5:Y:S01]  /*0810*/  LDG.E.64 R6, desc[UR12][R12.64] ;  /* 0x0000000c0c067981 */ /* 0x000162000c1e1b00 */
[----:B------:R-:W-:-:S06]  /*0820*/  MOV R30, RZ ;  /* 0x000000ff001e7202 */ /* 0x000fcc0000000f00 */
[----:B------:R0:W5:Y:S01]  /*0830*/  @!P0 LDG.E R30, desc[UR12][R18.64] ;  /* 0x0000000c121e8981 */ /* 0x000162000c1e1900 */
        /* <DEDUP_REMOVED lines=11> */
[----:B-1----:R-:W-:-:S13]  /*08f0*/  @P0 R2UR UR4, R8 ;  /* 0x00000000080402ca */ /* 0x002fda00000e0000 */
[----:B------:R-:W-:Y:S01]  /*0900*/  @UP0 UMOV UR6, UR4 ;  /* 0x0000000400060c82 */ /* 0x000fe20008000000 */
[----:B0-----:R-:W-:Y:S05]  /*0910*/  BRA.U UP1, `(.L_x_623) ;  /* 0x0000000101947547 */ /* 0x001fea000b800000 */
[--C-:B-----5:R-:W-:Y:S02]  /*0920*/  HADD2.F32 R10, -RZ, R30.reuse.H0_H0 ;  /* 0x2000001eff0a7230 */ /* 0x120fe40000004100 */
[----:B------:R-:W-:Y:S02]  /*0930*/  HADD2.F32 R11, -RZ, R30.H1_H1 ;  /* 0x3000001eff0b7230 */ /* 0x000fe40000004100 */
[--C-:B------:R-:W-:Y:S02]  /*0940*/  HADD2.F32 R9, -RZ, R29.reuse.H0_H0 ;  /* 0x2000001dff097230 */ /* 0x100fe40000004100 */
[----:B------:R-:W-:Y:S01]  /*0950*/  FADD.FTZ R10, R10, -UR9 ;  /* 0x800000090a0a7e21 */ /* 0x000fe20008010000 */
[----:B------:R-:W-:Y:S02]  /*0960*/  HADD2.F32 R8, -RZ, R29.H1_H1 ;  /* 0x3000001dff087230 */ /* 0x000fe40000004100 */
[----:B------:R-:W-:Y:S01]  /*0970*/  FADD.FTZ R11, R11, -UR9 ;  /* 0x800000090b0b7e21 */ /* 0x000fe20008010000 */
[----:B------:R-:W-:-:S02]  /*0980*/  HADD2.F32 R16, -RZ, R28.H0_H0 ;  /* 0x2000001cff107230 */ /* 0x000fc40000004100 */
[----:B------:R-:W-:Y:S01]  /*0990*/  FMUL.FTZ R15, R6, R9 ;  /* 0x00000009060f7220 */ /* 0x000fe20000410000 */
[----:B------:R-:W-:Y:S01]  /*09a0*/  FMUL.FTZ R10, R10, UR6 ;  /* 0x000000060a0a7c20 */ /* 0x000fe20008410000 */
[----:B------:R-:W-:Y:S01]  /*09b0*/  FMUL.FTZ R13, R11, UR6 ;  /* 0x000000060b0d7c20 */ /* 0x000fe20008410000 */
[----:B------:R-:W-:Y:S01]  /*09c0*/  FMUL.FTZ R12, R7, R8 ;  /* 0x00000008070c7220 */ /* 0x000fe20000410000 */
[----:B------:R-:W-:Y:S01]  /*09d0*/  FADD.FTZ R17, RZ, R15 ;  /* 0x0000000fff117221 */ /* 0x000fe20000010000 */
[----:B------:R-:W-:Y:S01]  /*09e0*/  FFMA.FTZ R14, R10, R15, RZ ;  /* 0x0000000f0a0e7223 */ /* 0x000fe200000100ff */
[----:B------:R-:W-:Y:S02]  /*09f0*/  HADD2.F32 R11, -RZ, R27.H0_H0 ;  /* 0x2000001bff0b7230 */ /* 0x000fe40000004100 */
[----:B------:R-:W-:Y:S01]  /*0a00*/  FADD.FTZ R16, R16, -UR9 ;  /* 0x8000000910107e21 */ /* 0x000fe20008010000 */
[----:B------:R-:W-:Y:S01]  /*0a10*/  FADD.FTZ R17, R12, R17 ;  /* 0x000000110c117221 */ /* 0x000fe20000010000 */
[----:B------:R-:W-:Y:S01]  /*0a20*/  FFMA.FTZ R15, R13, R12, R14 ;  /* 0x0000000c0d0f7223 */ /* 0x000fe2000001000e */
[----:B------:R-:W-:-:S02]  /*0a30*/  HADD2.F32 R18, -RZ, R28.H1_H1 ;  /* 0x3000001cff127230 */ /* 0x000fc40000004100 */
[----:B------:R-:W-:Y:S01]  /*0a40*/  FMUL.FTZ R20, R6, R11 ;  /* 0x0000000b06147220 */ /* 0x000fe20000410000 */
[----:B------:R-:W-:Y:S01]  /*0a50*/  FMUL.FTZ R12, R16, UR6 ;  /* 0x00000006100c7c20 */ /* 0x000fe20008410000 */
[----:B------:R-:W-:Y:S02]  /*0a60*/  HADD2.F32 R16, -RZ, R27.H1_H1 ;  /* 0x3000001bff107230 */ /* 0x000fe40000004100 */
        /* <DEDUP_REMOVED lines=16> */
.L_x_623:
[----:B-----5:R-:W-:Y:S02]  /*0b70*/  HADD2.F32 R8, -RZ, R30.H0_H0 ;  /* 0x2000001eff087230 */ /* 0x020fe40000004100 */
[----:B------:R-:W-:-:S03]  /*0b80*/  HADD2.F32 R10, -RZ, R28.H0_H0 ;  /* 0x2000001cff0a7230 */ /* 0x000fc60000004100 */
[----:B------:R-:W-:Y:S01]  /*0b90*/  FADD.FTZ R9, R8, -UR9 ;  /* 0x8000000908097e21 */ /* 0x000fe20008010000 */
[----:B------:R-:W-:Y:S02]  /*0ba0*/  HADD2.F32 R8, -RZ, R30.H1_H1 ;  /* 0x3000001eff087230 */ /* 0x000fe40000004100 */
[----:B------:R-:W-:Y:S01]  /*0bb0*/  FADD.FTZ R10, R10, -UR9 ;  /* 0x800000090a0a7e21 */ /* 0x000fe20008010000 */
[----:B------:R-:W-:Y:S02]  /*0bc0*/  FMUL.FTZ R9, R9, UR6 ;  /* 0x0000000609097c20 */ /* 0x000fe40008410000 */
[----:B------:R-:W-:Y:S01]  /*0bd0*/  FADD.FTZ R8, R8, -UR9 ;  /* 0x8000000908087e21 */ /* 0x000fe20008010000 */
[----:B------:R-:W-:Y:S01]  /*0be0*/  FMUL.FTZ R11, R10, UR6 ;  /* 0x000000060a0b7c20 */ /* 0x000fe20008410000 */
[----:B------:R-:W-:Y:S01]  /*0bf0*/  FFMA.FTZ R14, R6, R9, R4 ;  /* 0x00000009060e7223 */ /* 0x000fe20000010004 */
[----:B------:R-:W-:Y:S02]  /*0c00*/  HADD2.F32 R9, -RZ, R28.H1_H1 ;  /* 0x3000001cff097230 */ /* 0x000fe40000004100 */
[----:B------:R-:W-:Y:S01]  /*0c10*/  FMUL.FTZ R8, R8, UR6 ;  /* 0x0000000608087c20 */ /* 0x000fe20008410000 */
[----:B------:R-:W-:-:S03]  /*0c20*/  FMUL.FTZ R13, R14, -1.4426950216293334961 ;  /* 0xbfb8aa3b0e0d7820 */ /* 0x000fc60000410000 */
[----:B------:R-:W-:Y:S01]  /*0c30*/  FFMA.FTZ R12, R7, R8, R5 ;  /* 0x00000008070c7223 */ /* 0x000fe20000010005 */
[----:B------:R-:W-:Y:S01]  /*0c40*/  FADD.FTZ R16, R9, -UR9 ;  /* 0x8000000909107e21 */ /* 0x000fe20008010000 */
[----:B------:R-:W-:Y:S02]  /*0c50*/  FFMA.FTZ R9, R6, R11, R4 ;  /* 0x0000000b06097223 */ /* 0x000fe40000010004 */
[----:B------:R-:W-:Y:S01]  /*0c60*/  FMUL.FTZ R19, R12, -1.4426950216293334961 ;  /* 0xbfb8aa3b0c137820 */ /* 0x000fe20000410000 */
[----:B------:R-:W0:Y:S01]  /*0c70*/  MUFU.EX2 R13, R13 ;  /* 0x0000000d000d7308 */ /* 0x000e220000000800 */
[----:B------:R-:W-:Y:S01]  /*0c80*/  FMUL.FTZ R20, R9, -1.4426950216293334961 ;  /* 0xbfb8aa3b09147820 */ /* 0x000fe20000410000 */
[----:B------:R-:W-:-:S04]  /*0c90*/  FMUL.FTZ R16, R16, UR6 ;  /* 0x0000000610107c20 */ /* 0x000fc80008410000 */
[----:B------:R-:W-:Y:S02]  /*0ca0*/  FFMA.FTZ R10, R7, R16, R5 ;  /* 0x00000010070a7223 */ /* 0x000fe40000010005 */
[----:B------:R-:W1:Y:S02]  /*0cb0*/  MUFU.EX2 R19, R19 ;  /* 0x0000001300137308 */ /* 0x000e640000000800 */
[----:B------:R-:W-:-:S06]  /*0cc0*/  FMUL.FTZ R21, R10, -1.4426950216293334961 ;  /* 0xbfb8aa3b0a157820 */ /* 0x000fcc0000410000 */
[----:B------:R-:W2:Y:S01]  /*0cd0*/  MUFU.EX2 R20, R20 ;  /* 0x0000001400147308 */ /* 0x000ea20000000800 */
[----:B0-----:R-:W-:-:S07]  /*0ce0*/  FADD.FTZ R15, R13, 1 ;  /* 0x3f8000000d0f7421 */ /* 0x001fce0000010000 */
[----:B------:R-:W0:Y:S01]  /*0cf0*/  MUFU.RCP R15, R15 ;  /* 0x0000000f000f7308 */ /* 0x000e220000001000 */
[----:B-1----:R-:W-:-:S07]  /*0d00*/  FADD.FTZ R17, R19, 1 ;  /* 0x3f80000013117421 */ /* 0x002fce0000010000 */
[----:B------:R-:W1:Y:S01]  /*0d10*/  MUFU.EX2 R18, R21 ;  /* 0x0000001500127308 */ /* 0x000e620000000800 */
[----:B--2---:R-:W-:Y:S01]  /*0d20*/  FADD.FTZ R13, R20, 1 ;  /* 0x3f800000140d7421 */ /* 0x004fe20000010000 */
[----:B------:R-:W-:-:S06]  /*0d30*/  HADD2.F32 R20, -RZ, R29.H0_H0 ;  /* 0x2000001dff147230 */ /* 0x000fcc0000004100 */
[----:B------:R-:W2:Y:S01]  /*0d40*/  MUFU.RCP R17, R17 ;  /* 0x0000001100117308 */ /* 0x000ea20000001000 */
[----:B0-----:R-:W-:Y:S01]  /*0d50*/  FADD.FTZ R19, -R15, 1 ;  /* 0x3f8000000f137421 */ /* 0x001fe20000010100 */
[----:B------:R-:W-:Y:S01]  /*0d60*/  FMUL.FTZ R15, R20, R15 ;  /* 0x0000000f140f7220 */ /* 0x000fe20000410000 */
[----:B------:R-:W-:-:S05]  /*0d70*/  HADD2.F32 R20, -RZ, R29.H1_H1 ;  /* 0x3000001dff147230 */ /* 0x000fca0000004100 */
[----:B------:R-:W0:Y:S01]  /*0d80*/  MUFU.RCP R13, R13 ;  /* 0x0000000d000d7308 */ /* 0x000e220000001000 */
[----:B-1----:R-:W-:Y:S01]  /*0d90*/  FADD.FTZ R22, R18, 1 ;  /* 0x3f80000012167421 */ /* 0x002fe20000010000 */
[----:B------:R-:W-:-:S06]  /*0da0*/  FFMA.FTZ R18, R14, R19, 1 ;  /* 0x3f8000000e127423 */ /* 0x000fcc0000010013 */
[----:B------:R-:W1:Y:S01]  /*0db0*/  MUFU.RCP R14, R22 ;  /* 0x00000016000e7308 */ /* 0x000e620000001000 */
[----:B--2---:R-:W-:Y:S01]  /*0dc0*/  FADD.FTZ R19, -R17, 1 ;  /* 0x3f80000011137421 */ /* 0x004fe20000010100 */
[----:B------:R-:W-:-:S03]  /*0dd0*/  FMUL.FTZ R20, R20, R17 ;  /* 0x0000001114147220 */ /* 0x000fc60000410000 */
[----:B------:R-:W-:Y:S01]  /*0de0*/  FFMA.FTZ R19, R12, R19, 1 ;  /* 0x3f8000000c137423 */ /* 0x000fe20000010013 */
[----:B0-----:R-:W-:-:S04]  /*0df0*/  FADD.FTZ R12, -R13, 1 ;  /* 0x3f8000000d0c7421 */ /* 0x001fc80000010100 */
[----:B------:R-:W-:Y:S01]  /*0e00*/  FFMA.FTZ R17, R9, R12, 1 ;  /* 0x3f80000009117423 */ /* 0x000fe2000001000c */
[----:B------:R-:W-:Y:S02]  /*0e10*/  HADD2.F32 R9, -RZ, R30.H0_H0 ;  /* 0x2000001eff097230 */ /* 0x000fe40000004100 */
[----:B------:R-:W-:Y:S01]  /*0e20*/  FMUL.FTZ R12, R15, R18 ;  /* 0x000000120f0c7220 */ /* 0x000fe20000410000 */
[--C-:B------:R-:W-:Y:S02]  /*0e30*/  HADD2.F32 R18, -RZ, R27.reuse.H0_H0 ;  /* 0x2000001bff127230 */ /* 0x100fe40000004100 */
[----:B-1----:R-:W-:Y:S01]  /*0e40*/  FADD.FTZ R21, -R14, 1 ;  /* 0x3f8000000e157421 */ /* 0x002fe20000010100 */
[----:B------:R-:W-:Y:S02]  /*0e50*/  HADD2.F32 R15, -RZ, R27.H1_H1 ;  /* 0x3000001bff0f7230 */ /* 0x000fe40000004100 */
[----:B------:R-:W-:Y:S01]  /*0e60*/  FADD.FTZ R9, R9, -UR9 ;  /* 0x8000000909097e21 */ /* 0x000fe20008010000 */
[----:B------:R-:W-:Y:S01]  /*0e70*/  FMUL.FTZ R18, R18, R13 ;  /* 0x0000000d12127220 */ /* 0x000fe20000410000 */
[----:B------:R-:W-:-:S02]  /*0e80*/  FMUL.FTZ R13, R20, R19 ;  /* 0x00000013140d7220 */ /* 0x000fc40000410000 */
[----:B------:R-:W-:Y:S01]  /*0e90*/  FMUL.FTZ R9, R9, UR6 ;  /* 0x0000000609097c20 */ /* 0x000fe20008410000 */
[----:B------:R-:W-:Y:S01]  /*0ea0*/  FMUL.FTZ R20, R6, R12 ;  /* 0x0000000c06147220 */ /* 0x000fe20000410000 */
[----:B------:R-:W-:Y:S01]  /*0eb0*/  FMUL.FTZ R15, R15, R14 ;  /* 0x0000000e0f0f7220 */ /* 0x000fe20000410000 */
[----:B------:R-:W-:Y:S01]  /*0ec0*/  FFMA.FTZ R10, R10, R21, 1 ;  /* 0x3f8000000a0a7423 */ /* 0x000fe20000010015 */
[----:B------:R-:W-:Y:S01]  /*0ed0*/  FMUL.FTZ R14, R18, R17 ;  /* 0x00000011120e7220 */ /* 0x000fe20000410000 */
[----:B------:R-:W-:Y:S01]  /*0ee0*/  FMUL.FTZ R17, R7, R13 ;  /* 0x0000000d07117220 */ /* 0x000fe20000410000 */
[----:B------:R-:W-:Y:S01]  /*0ef0*/  FFMA.FTZ R19, R9, R20, RZ ;  /* 0x0000001409137223 */ /* 0x000fe200000100ff */
[----:B------:R-:W-:Y:S01]  /*0f00*/  FADD.FTZ R20, RZ, R20 ;  /* 0x00000014ff147221 */ /* 0x000fe20000010000 */
[----:B------:R-:W-:Y:S01]  /*0f10*/  FMUL.FTZ R15, R15, R10 ;  /* 0x0000000a0f0f7220 */ /* 0x000fe20000410000 */
[----:B------:R-:W-:Y:S01]  /*0f20*/  FMUL.FTZ R21, R6, R14 ;  /* 0x0000000e06157220 */ /* 0x000fe20000410000 */
[----:B------:R-:W-:Y:S01]  /*0f30*/  FFMA.FTZ R10, R8, R17, R19 ;  /* 0x00000011080a7223 */ /* 0x000fe20000010013 */
[----:B------:R-:W-:Y:S01]  /*0f40*/  FADD.FTZ R20, R17, R20 ;  /* 0x0000001411147221 */ /* 0x000fe20000010000 */
[----:B------:R-:W-:Y:S01]  /*0f50*/  FMUL.FTZ R17, R7, R15 ;  /* 0x0000000f07117220 */ /* 0x000fe20000410000 */
[----:B------:R-:W-:Y:S01]  /*0f60*/  FFMA.FTZ R18, R9, R12, RZ ;  /* 0x0000000c09127223 */ /* 0x000fe200000100ff */
[----:B------:R-:W-:Y:S01]  /*0f70*/  FFMA.FTZ R19, R11, R21, R10 ;  /* 0x000000150b137223 */ /* 0x000fe2000001000a */
[----:B------:R-:W-:-:S03]  /*0f80*/  FADD.FTZ R20, R20, R21 ;  /* 0x0000001514147221 */ /* 0x000fc60000010000 */
[----:B------:R-:W-:Y:S01]  /*0f90*/  FFMA.FTZ R10, R16, R17, R19 ;  /* 0x00000011100a7223 */ /* 0x000fe20000010013 */
[----:B------:R-:W-:Y:S01]  /*0fa0*/  FADD.FTZ R9, R17, R20 ;  /* 0x0000001411097221 */ /* 0x000fe20000010000 */
[----:B------:R-:W-:Y:S01]  /*0fb0*/  FFMA.FTZ R19, R8, R13, RZ ;  /* 0x0000000d08137223 */ /* 0x000fe200000100ff */
[----:B------:R-:W-:Y:S01]  /*0fc0*/  FADD.FTZ R17, RZ, R12 ;  /* 0x0000000cff117221 */ /* 0x000fe20000010000 */
[----:B------:R-:W-:Y:S01]  /*0fd0*/  FADD.FTZ R8, RZ, R13 ;  /* 0x0000000dff087221 */ /* 0x000fe20000010000 */
[----:B------:R-:W-:Y:S01]  /*0fe0*/  FFMA.FTZ R12, R11, R14, R18 ;  /* 0x0000000e0b0c7223 */ /* 0x000fe20000010012 */
[----:B------:R-:W-:Y:S01]  /*0ff0*/  FFMA.FTZ R13, R16, R15, R19 ;  /* 0x0000000f100d7223 */ /* 0x000fe20000010013 */
[----:B------:R-:W-:Y:S01]  /*1000*/  FADD.FTZ R14, R17, R14 ;  /* 0x0000000e110e7221 */ /* 0x000fe20000010000 */
[----:B------:R-:W-:-:S07]  /*1010*/  FADD.FTZ R15, R8, R15 ;  /* 0x0000000f080f7221 */ /* 0x000fce0000010000 */
.L_x_624:
        /* <DEDUP_REMOVED lines=43> */
.L_x_626:
[----:B------:R-:W-:Y:S05]  /*12d0*/  BSYNC.RECONVERGENT B0 ;  /* 0x0000000000007941 */ /* 0x000fea0003800200 */
.L_x_625:
        /* <DEDUP_REMOVED lines=54> */
.L_x_628:
[----:B------:R-:W-:Y:S05]  /*1640*/  BSYNC.RECONVERGENT B0 ;  /* 0x0000000000007941 */ /* 0x000fea0003800200 */
.L_x_627:
        /* <DEDUP_REMOVED lines=158> */
.L_x_630:
[----:B------:R-:W-:Y:S05]  /*2030*/  BSYNC.RECONVERGENT B0 ;  /* 0x0000000000007941 */ /* 0x000fea0003800200 */
.L_x_629:
        /* <DEDUP_REMOVED lines=31> */
.L_x_632:
[----:B------:R-:W-:Y:S05]  /*2230*/  BSYNC.RECONVERGENT B0 ;  /* 0x0000000000007941 */ /* 0x000fea0003800200 */
.L_x_631:
        /* <DEDUP_REMOVED lines=24> */
.L_x_635:
[----:B------:R-:W2:Y:S04]  /*23c0*/  LDG.E.STRONG.GPU R2, desc[UR12][R10.64] ;  /* 0x0000000c0a027981 */ /* 0x000ea8000c1ef900 */
[----:B--2---:R-:W-:Y:S01]  /*23d0*/  CCTL.IVALL ;  /* 0x00000000ff00798f */ /* 0x004fe20002000000 */
[----:B------:R-:W-:Y:S05]  /*23e0*/  YIELD ;  /* 0x0000000000007946 */ /* 0x000fea0003800000 */
[----:B------:R-:W-:-:S13]  /*23f0*/  ISETP.NE.AND P0, PT, R2, R17, PT ;  /* 0x000000110200720c */ /* 0x000fda0003f05270 */
[----:B------:R-:W-:Y:S05]  /*2400*/  @P0 BRA `(.L_x_635) ;  /* 0xfffffffc00ec0947 */ /* 0x000fea000383ffff */
.L_x_634:
[----:B------:R-:W-:Y:S05]  /*2410*/  WARPSYNC.ALL ;  /* 0x0000000000007948 */ /* 0x000fea0003800000 */
[----:B------:R-:W-:Y:S01]  /*2420*/  BAR.SYNC.DEFER_BLOCKING 0x0 ;  /* 0x0000000000007b1d */ /* 0x000fe20000010000 */
[----:B------:R-:W-:-:S05]  /*2430*/  HFMA2 R2, -RZ, RZ, 0, 0 ;  /* 0x00000000ff027431 */ /* 0x000fca00000001ff */
[----:B------:R-:W-:Y:S05]  /*2440*/  @!P2 BRA `(.L_x_636) ;  /* 0x000000040020a947 */ /* 0x000fea0003800000 */
[CC--:B------:R-:W-:Y:S01]  /*2450*/  LEA R21, R24.reuse, R25.reuse, 0x1 ;  /* 0x0000001918157211 */ /* 0x0c0fe200078e08ff */
[C-C-:B------:R-:W-:Y:S01]  /*2460*/  IMAD R19, R24.reuse, 0x5, R25.reuse ;  /* 0x0000000518137824 */ /* 0x140fe200078e0219 */
[CC--:B------:R-:W-:Y:S01]  /*2470*/  LEA R20, R24.reuse, R25.reuse, 0x2 ;  /* 0x0000001918147211 */ /* 0x0c0fe200078e10ff */
[C-C-:B-1----:R-:W-:Y:S01]  /*2480*/  IMAD R18, R24.reuse, 0x6, R25.reuse ;  /* 0x0000000618127824 */ /* 0x142fe200078e0219 */
[----:B----4-:R-:W-:Y:S01]  /*2490*/  IADD3 R15, PT, PT, R25, R24, RZ ;  /* 0x00000018190f7210 */ /* 0x010fe20007ffe0ff */
[C-C-:B--2---:R-:W-:Y:S01]  /*24a0*/  IMAD R17, R24.reuse, 0x3, R25.reuse ;  /* 0x0000000318117824 */ /* 0x144fe200078e0219 */
[----:B------:R-:W-:Y:S01]  /*24b0*/  MOV R14, RZ ;  /* 0x000000ff000e7202 */ /* 0x000fe20000000f00 */
[----:B------:R-:W-:Y:S01]  /*24c0*/  IMAD R16, R24, 0x7, R25 ;  /* 0x0000000718107824 */ /* 0x000fe200078e0219 */
[----:B------:R-:W-:Y:S01]  /*24d0*/  MOV R2, R25 ;  /* 0x0000001900027202 */ /* 0x000fe20000000f00 */
[----:B------:R-:W-:-:S12]  /*24e0*/  UIADD3 UR4, UPT, UPT, -UR8, URZ, URZ ;  /* 0x000000ff08047290 */ /* 0x000fd8000fffe1ff */
.L_x_637:
        /* <DEDUP_REMOVED lines=62> */
.L_x_636:
        /* <DEDUP_REMOVED lines=35> */
.L_x_638:
        /* <DEDUP_REMOVED lines=19> */
.L_x_639:
        /* <DEDUP_REMOVED lines=9> */
.L_x_640:
[----:B------:R-:W-:Y:S05]  /*2cc0*/  BSYNC.RECONVERGENT B0 ;  /* 0x0000000000007941 */ /* 0x000fea0003800200 */
.L_x_633:
[----:B------:R-:W5:Y:S01]  /*2cd0*/  S2UR UR5, SR_CgaCtaId ;  /* 0x00000000000579c3 */ /* 0x000f620000008800 */
[----:B------:R-:W-:Y:S01]  /*2ce0*/  UMOV UR4, 0x400 ;  /* 0x0000040000047882 */ /* 0x000fe20000000000 */
[----:B------:R-:W-:Y:S01]  /*2cf0*/  LOP3.LUT R2, R26, 0xffff, RZ, 0xc0, !PT ;  /* 0x0000ffff1a027812 */ /* 0x000fe200078ec0ff */
[----:B------:R-:W0:Y:S01]  /*2d00*/  LDCU.64 UR10, c[0x0][0x400] ;  /* 0x00008000ff0a77ac */ /* 0x000e220008000a00 */
[--C-:B----4-:R-:W-:Y:S02]  /*2d10*/  HADD2.F32 R16, -RZ, R29.reuse.H0_H0 ;  /* 0x2000001dff107230 */ /* 0x110fe40000004100 */
[----:B------:R-:W-:Y:S02]  /*2d20*/  HADD2.F32 R29, -RZ, R29.H1_H1 ;  /* 0x3000001dff1d7230 */ /* 0x000fe40000004100 */
[----:B------:R-:W4:Y:S01]  /*2d30*/  LDC R11, c[0x0][0x41c] ;  /* 0x00010700ff0b7b82 */ /* 0x000f220000000800 */
[----:B------:R-:W-:-:S05]  /*2d40*/  IMAD R2, R2, 0xc31, RZ ;  /* 0x00000c3102027824 */ /* 0x000fca00078e02ff */
[----:B------:R-:W-:Y:S01]  /*2d50*/  SHF.R.U32.HI R2, RZ, 0x10, R2 ;  /* 0x00000010ff027819 */ /* 0x000fe20000011602 */
[----:B-----5:R-:W-:Y:S01]  /*2d60*/  ULEA UR4, UR5, UR4, 0x18 ;  /* 0x0000000405047291 */ /* 0x020fe2000f8ec0ff */
[----:B------:R-:W5:Y:S03]  /*2d70*/  LDCU.U8 UR5, c[0x0][0x414] ;  /* 0x00008280ff0577ac */ /* 0x000f660008000000 */
[----:B----4-:R-:W-:-:S05]  /*2d80*/  IMAD R11, R11, UR8, R2 ;  /* 0x000000080b0b7c24 */ /* 0x010fca000f8e0202 */
[----:B------:R3:W-:Y:S01]  /*2d90*/  @!P1 STS.64 [UR4+0xc8], R8 ;  /* 0x0000c808ff009988 */ /* 0x0007e20008000a04 */
[----:B------:R-:W-:Y:S01]  /*2da0*/  BAR.SYNC.DEFER_BLOCKING 0x0 ;  /* 0x0000000000007b1d */ /* 0x000fe20000010000 */
[C---:B0-----:R-:W-:Y:S02]  /*2db0*/  ISETP.GE.U32.AND P0, PT, R11.reuse, UR10, PT ;  /* 0x0000000a0b007c0c */ /* 0x041fe4000bf06070 */
[----:B------:R-:W-:Y:S01]  /*2dc0*/  IADD3 R14, PT, PT, R11, 0x20, RZ ;  /* 0x000000200b0e7810 */ /* 0x000fe20007ffe0ff */
[--C-:B---3--:R-:W-:Y:S01]  /*2dd0*/  HADD2.F32 R8, -RZ, R30.reuse.H0_H0 ;  /* 0x2000001eff087230 */ /* 0x108fe20000004100 */
[----:B-----5:R-:W-:Y:S01]  /*2de0*/  UISETP.NE.AND UP0, UPT, UR5, URZ, UPT ;  /* 0x000000ff0500728c */ /* 0x020fe2000bf05270 */
[----:B------:R-:W-:Y:S01]  /*2df0*/  HADD2.F32 R30, -RZ, R30.H1_H1 ;  /* 0x3000001eff1e7230 */ /* 0x000fe20000004100 */
[----:B------:R-:W-:Y:S01]  /*2e00*/  ISETP.GE.U32.AND P1, PT, R14, UR10, PT ;  /* 0x0000000a0e007c0c */ /* 0x000fe2000bf26070 */
[--C-:B------:R-:W-:Y:S02]  /*2e10*/  HADD2.F32 R9, -RZ, R28.reuse.H0_H0 ;  /* 0x2000001cff097230 */ /* 0x100fe40000004100 */
[----:B------:R-:W-:Y:S01]  /*2e20*/  FADD.FTZ R8, R8, -UR9 ;  /* 0x8000000908087e21 */ /* 0x000fe20008010000 */
[----:B------:R-:W-:-:S02]  /*2e30*/  HADD2.F32 R28, -RZ, R28.H1_H1 ;  /* 0x3000001cff1c7230 */ /* 0x000fc40000004100 */
[----:B------:R-:W-:Y:S01]  /*2e40*/  FADD.FTZ R30, R30, -UR9 ;  /* 0x800000091e1e7e21 */ /* 0x000fe20008010000 */
[----:B------:R-:W-:Y:S01]  /*2e50*/  FADD.FTZ R9, R9, -UR9 ;  /* 0x8000000909097e21 */ /* 0x000fe20008010000 */
[----:B------:R-:W-:Y:S02]  /*2e60*/  FMUL.FTZ R19, R8, UR6 ;  /* 0x0000000608137c20 */ /* 0x000fe40008410000 */
[----:B------:R-:W-:Y:S01]  /*2e70*/  FMUL.FTZ R30, R30, UR6 ;  /* 0x000000061e1e7c20 */ /* 0x000fe20008410000 */
[----:B------:R-:W-:Y:S01]  /*2e80*/  SHF.R.S32.HI R8, RZ, 0x1f, R11 ;  /* 0x0000001fff087819 */ /* 0x000fe2000001140b */
[----:B------:R-:W-:-:S03]  /*2e90*/  FMUL.FTZ R15, R9, UR6 ;  /* 0x00000006090f7c20 */ /* 0x000fc60008410000 */
[----:B------:R-:W-:Y:S01]  /*2ea0*/  ISETP.GE.AND.EX P0, PT, R8, UR11, PT, P0 ;  /* 0x0000000b08007c0c */ /* 0x000fe2000bf06300 */
[----:B------:R-:W0:Y:S01]  /*2eb0*/  LDS.64 R12, [UR4+0xc8] ;  /* 0x0000c804ff0c7984 */ /* 0x000e220008000a00 */
[----:B------:R-:W0:Y:S02]  /*2ec0*/  LDCU UR4, c[0x0][0x42c] ;  /* 0x00008580ff0477ac */ /* 0x000e240008000800 */
[----:B0-----:R-:W-:Y:S01]  /*2ed0*/  FMUL.FTZ R2, R12, UR4 ;  /* 0x000000040c027c20 */ /* 0x001fe20008410000 */
[----:B------:R-:W-:Y:S01]  /*2ee0*/  FADD.FTZ R12, R28, -UR9 ;  /* 0x800000091c0c7e21 */ /* 0x000fe20008010000 */
[----:B--2---:R-:W-:-:S03]  /*2ef0*/  FMUL.FTZ R17, R13, UR4 ;  /* 0x000000040d117c20 */ /* 0x004fc60008410000 */
[----:B------:R-:W-:Y:S01]  /*2f00*/  FMUL.FTZ R12, R12, UR6 ;  /* 0x000000060c0c7c20 */ /* 0x000fe20008410000 */
[C-C-:B------:R-:W-:Y:S01]  /*2f10*/  FFMA.FTZ R9, R2.reuse, R19, R17.reuse ;  /* 0x0000001302097223 */ /* 0x140fe20000010011 */
[C-C-:B------:R-:W-:Y:S01]  /*2f20*/  FFMA.FTZ R10, R2.reuse, R30, R17.reuse ;  /* 0x0000001e020a7223 */ /* 0x140fe20000010011 */
[C-C-:B------:R-:W-:Y:S01]  /*2f30*/  FFMA.FTZ R13, R2.reuse, R15, R17.reuse ;  /* 0x0000000f020d7223 */ /* 0x140fe20000010011 */
[----:B------:R-:W-:Y:S01]  /*2f40*/  FFMA.FTZ R2, R2, R12, R17 ;  /* 0x0000000c02027223 */ /* 0x000fe20000010011 */
[----:B------:R-:W-:Y:S06]  /*2f50*/  BRA.U !UP0, `(.L_x_641) ;  /* 0x0000000108487547 */ /* 0x000fec000b800000 */
[----:B-1----:R-:W-:Y:S01]  /*2f60*/  FFMA.FTZ R18, R6, R19, R4 ;  /* 0x0000001306127223 */ /* 0x002fe20000010004 */
        /* <DEDUP_REMOVED lines=17> */
.L_x_641:
[----:B------:R-:W-:Y:S01]  /*3080*/  BSSY.RECONVERGENT B0, `(.L_x_642) ;  /* 0x0000012000007945 */ /* 0x000fe20003800200 */
[----:B------:R-:W-:Y:S01]  /*3090*/  FFMA.FTZ R16, R6, R16, -R9 ;  /* 0x0000001006107223 */ /* 0x000fe20000010809 */
[----:B------:R-:W-:Y:S02]  /*30a0*/  FFMA.FTZ R10, R7, R29, -R10 ;  /* 0x0000001d070a7223 */ /* 0x000fe4000001080a */
[----:B------:R-:W-:Y:S05]  /*30b0*/  @P0 BRA `(.L_x_643) ;  /* 0x0000000000380947 */ /* 0x000fea0003800000 */
[----:B------:R-:W1:Y:S01]  /*30c0*/  LDCU.64 UR14, c[0x0][0x3f8] ;  /* 0x00007f00ff0e77ac */ /* 0x000e620008000a00 */
[----:B------:R-:W-:Y:S01]  /*30d0*/  MOV R9, R37 ;  /* 0x0000002500097202 */ /* 0x000fe20000000f00 */
[----:B------:R-:W-:Y:S01]  /*30e0*/  FMUL.FTZ R17, R16, UR6 ;  /* 0x0000000610117c20 */ /* 0x000fe20008410000 */
[----:B------:R-:W-:Y:S01]  /*30f0*/  FMUL.FTZ R16, R10, UR6 ;  /* 0x000000060a107c20 */ /* 0x000fe20008410000 */
[----:B------:R-:W0:Y:S01]  /*3100*/  LDCU.64 UR4, c[0x0][0x380] ;  /* 0x00007000ff0477ac */ /* 0x000e220008000a00 */
[----:B-1----:R-:W-:Y:S01]  /*3110*/  IMAD R18, R8, UR14, RZ ;  /* 0x0000000e08127c24 */ /* 0x002fe2000f8e02ff */
[----:B------:R-:W-:-:S05]  /*3120*/  MOV R8, R34 ;  /* 0x0000002200087202 */ /* 0x000fca0000000f00 */
[----:B------:R-:W-:-:S04]  /*3130*/  IMAD.WIDE.U32 R8, R11, UR14, R8 ;  /* 0x0000000e0b087c25 */ /* 0x000fc8000f8e0008 */
[----:B------:R-:W-:Y:S01]  /*3140*/  IMAD R11, R11, UR15, R18 ;  /* 0x0000000f0b0b7c24 */ /* 0x000fe2000f8e0212 */
[----:B0-----:R-:W-:-:S04]  /*3150*/  LEA R10, P0, R8, UR4, 0x1 ;  /* 0x00000004080a7c11 */ /* 0x001fc8000f8008ff */
[----:B------:R-:W-:Y:S02]  /*3160*/  IADD3 R11, PT, PT, R9, R11, RZ ;  /* 0x0000000b090b7210 */ /* 0x000fe40007ffe0ff */
[----:B------:R-:W-:Y:S02]  /*3170*/  F2FP.F16.F32.PACK_AB R9, R16, R17 ;  /* 0x000000111009723e */ /* 0x000fe400000000ff */
[----:B------:R-:W-:-:S05]  /*3180*/  LEA.HI.X R11, R8, UR5, R11, 0x1, P0 ;  /* 0x00000005080b7c11 */ /* 0x000fca00080f0c0b */
[----:B------:R0:W-:Y:S02]  /*3190*/  STG.E desc[UR12][R10.64], R9 ;  /* 0x000000090a007986 */ /* 0x0001e4000c10190c */
.L_x_643:
[----:B------:R-:W-:Y:S05]  /*31a0*/  BSYNC.RECONVERGENT B0 ;  /* 0x0000000000007941 */ /* 0x000fea0003800200 */
.L_x_642:
[--C-:B0-----:R-:W-:Y:S01]  /*31b0*/  HADD2.F32 R9, -RZ, R27.reuse.H0_H0 ;  /* 0x2000001bff097230 */ /* 0x101fe20000004100 */
[----:B------:R-:W-:Y:S01]  /*31c0*/  SHF.R.S32.HI R8, RZ, 0x1f, R14 ;  /* 0x0000001fff087819 */ /* 0x000fe2000001140e */
[----:B------:R-:W-:Y:S01]  /*31d0*/  HADD2.F32 R27, -RZ, R27.H1_H1 ;  /* 0x3000001bff1b7230 */ /* 0x000fe20000004100 */
[----:B------:R-:W-:Y:S06]  /*31e0*/  BRA.U !UP0, `(.L_x_644) ;  /* 0x0000000108487547 */ /* 0x000fec000b800000 */
[----:B------:R-:W-:Y:S01]  /*31f0*/  FFMA.FTZ R5, R7, R12, R5 ;  /* 0x0000000c07057223 */ /* 0x000fe20000010005 */
[----:B------:R-:W-:-:S03]  /*3200*/  FFMA.FTZ R4, R6, R15, R4 ;  /* 0x0000000f06047223 */ /* 0x000fc60000010004 */
[----:B------:R-:W-:Y:S01]  /*3210*/  FMUL.FTZ R15, R5, -1.4426950216293334961 ;  /* 0xbfb8aa3b050f7820 */ /* 0x000fe20000410000 */
[----:B------:R-:W-:-:S05]  /*3220*/  FMUL.FTZ R10, R4, -1.4426950216293334961 ;  /* 0xbfb8aa3b040a7820 */ /* 0x000fca0000410000 */
[----:B------:R-:W0:Y:S08]  /*3230*/  MUFU.EX2 R15, R15 ;  /* 0x0000000f000f7308 */ /* 0x000e300000000800 */
[----:B------:R-:W2:Y:S01]  /*3240*/  MUFU.EX2 R10, R10 ;  /* 0x0000000a000a7308 */ /* 0x000ea20000000800 */
[----:B0-----:R-:W-:-:S07]  /*3250*/  FADD.FTZ R16, R15, 1 ;  /* 0x3f8000000f107421 */ /* 0x001fce0000010000 */
[----:B------:R-:W1:Y:S01]  /*3260*/  MUFU.RCP R16, R16 ;  /* 0x0000001000107308 */ /* 0x000e620000001000 */
[----:B--2---:R-:W-:-:S07]  /*3270*/  FADD.FTZ R11, R10, 1 ;  /* 0x3f8000000a0b7421 */ /* 0x004fce0000010000 */
        /* <DEDUP_REMOVED lines=9> */
.L_x_644:
        /* <DEDUP_REMOVED lines=9> */
[----:B------:R-:W-:Y:S01]  /*33a0*/  F2FP.F16.F32.PACK_AB R7, R2, R7 ;  /* 0x000000070207723e */ /* 0x000fe200000000ff */
[----:B------:R-:W2:Y:S01]  /*33b0*/  LDCU.64 UR6, c[0x0][0x380] ;  /* 0x00007000ff0677ac */ /* 0x000ea20008000a00 */
[----:B0-----:R-:W-:Y:S02]  /*33c0*/  IMAD R5, R8, UR4, RZ ;  /* 0x0000000408057c24 */ /* 0x001fe4000f8e02ff */
[----:B------:R-:W-:-:S04]  /*33d0*/  IMAD.WIDE.U32 R34, R14, UR4, R34 ;  /* 0x000000040e227c25 */ /* 0x000fc8000f8e0022 */
[----:B------:R-:W-:Y:S01]  /*33e0*/  IMAD R5, R14, UR5, R5 ;  /* 0x000000050e057c24 */ /* 0x000fe2000f8e0205 */
[----:B--2---:R-:W-:-:S04]  /*33f0*/  LEA R4, P0, R34, UR6, 0x1 ;  /* 0x0000000622047c11 */ /* 0x004fc8000f8008ff */
[----:B------:R-:W-:-:S04]  /*3400*/  IADD3 R5, PT, PT, R35, R5, RZ ;  /* 0x0000000523057210 */ /* 0x000fc80007ffe0ff */
[----:B------:R-:W-:-:S05]  /*3410*/  LEA.HI.X R5, R34, UR7, R5, 0x1, P0 ;  /* 0x0000000722057c11 */ /* 0x000fca00080f0c05 */
[----:B------:R0:W-:Y:S02]  /*3420*/  STG.E desc[UR12][R4.64], R7 ;  /* 0x0000000704007986 */ /* 0x0001e4000c10190c */
.L_x_646:
[----:B------:R-:W-:Y:S05]  /*3430*/  BSYNC.RECONVERGENT B0 ;  /* 0x0000000000007941 */ /* 0x000fea0003800200 */
.L_x_645:
[----:B------:R-:W2:Y:S01]  /*3440*/  LDCU UR4, c[0x0][0x410] ;  /* 0x00008200ff0477ac */ /* 0x000ea20008000800 */
[----:B------:R-:W-:Y:S02]  /*3450*/  IADD3 R31, PT, PT, R24, R31, RZ ;  /* 0x0000001f181f7210 */ /* 0x000fe40007ffe0ff */
[----:B------:R-:W-:Y:S01]  /*3460*/  IADD3 R32, PT, PT, R32, 0x1, RZ ;  /* 0x0000000120207810 */ /* 0x000fe20007ffe0ff */
[----:B------:R-:W2:Y:S02]  /*3470*/  LDCU UR5, c[0x0][0x3e0] ;  /* 0x00007c00ff0577ac */ /* 0x000ea40008000800 */
[----:B--2---:R-:W-:-:S06]  /*3480*/  UIMAD UR4, UR4, UR5, URZ ;  /* 0x00000005040472a4 */ /* 0x004fcc000f8e02ff */
[----:B------:R-:W-:-:S13]  /*3490*/  ISETP.GE.AND P0, PT, R31, UR4, PT ;  /* 0x000000041f007c0c */ /* 0x000fda000bf06270 */
[----:B------:R-:W-:Y:S05]  /*34a0*/  @!P0 BRA `(.L_x_647) ;  /* 0xffffffcc00348947 */ /* 0x000fea000383ffff */
.L_x_622:
[----:B0-----:R-:W0:Y:S01]  /*34b0*/  LDC R4, c[0x0][0x370] ;  /* 0x0000dc00ff047b82 */ /* 0x001e220000000800 */
[----:B------:R-:W-:Y:S01]  /*34c0*/  ISETP.NE.AND P2, PT, R26, RZ, PT ;  /* 0x000000ff1a00720c */ /* 0x000fe20003f45270 */
[----:B------:R-:W-:Y:S06]  /*34d0*/  BSSY.RECONVERGENT B0, `(.L_x_648) ;  /* 0x0000011000007945 */ /* 0x000fec0003800200 */
[----:B------:R-:W2:Y:S08]  /*34e0*/  LDC R7, c[0x0][0x374] ;  /* 0x0000dd00ff077b82 */ /* 0x000eb00000000800 */
[----:B------:R-:W3:Y:S01]  /*34f0*/  LDC.64 R2, c[0x0][0x3c8] ;  /* 0x0000f200ff027b82 */ /* 0x000ee20000000a00 */
[----:B0-----:R-:W-:-:S02]  /*3500*/  IADD3 R5, PT, PT, R4, -0x1, RZ ;  /* 0xffffffff04057810 */ /* 0x001fc40007ffe0ff */
        /* <DEDUP_REMOVED lines=13> */
.L_x_649:
[----:B------:R-:W-:Y:S05]  /*35e0*/  BSYNC.RECONVERGENT B0 ;  /* 0x0000000000007941 */ /* 0x000fea0003800200 */
.L_x_648:
[----:B------:R-:W-:Y:S05]  /*35f0*/  @P0 EXIT ;  /* 0x000000000000094d */ /* 0x000fea0003800000 */
[----:B------:R-:W-:Y:S05]  /*3600*/  @P2 BRA `(.L_x_650) ;  /* 0x0000000000202947 */ /* 0x000fea0003800000 */
[----:B------:R-:W-:-:S05]  /*3610*/  IMAD R0, R4, R7, RZ ;  /* 0x0000000704007224 */ /* 0x000fca00078e02ff */
[----:B------:R-:W-:-:S13]  /*3620*/  ISETP.NE.AND P0, PT, R0, -0x1, PT ;  /* 0xffffffff0000780c */ /* 0x000fda0003f05270 */
[----:B------:R-:W-:Y:S05]  /*3630*/  @!P0 BRA `(.L_x_650) ;  /* 0x0000000000148947 */ /* 0x000fea0003800000 */
.L_x_651:
[----:B0-----:R-:W2:Y:S04]  /*3640*/  LDG.E.STRONG.GPU R5, desc[UR12][R2.64] ;  /* 0x0000000c02057981 */ /* 0x001ea8000c1ef900 */
[----:B--2---:R-:W-:Y:S01]  /*3650*/  CCTL.IVALL ;  /* 0x00000000ff00798f */ /* 0x004fe20002000000 */
[----:B------:R-:W-:Y:S05]  /*3660*/  YIELD ;  /* 0x0000000000007946 */ /* 0x000fea0003800000 */
[----:B------:R-:W-:-:S13]  /*3670*/  ISETP.NE.AND P0, PT, R5, R0, PT ;  /* 0x000000000500720c */ /* 0x000fda0003f05270 */
[----:B------:R-:W-:Y:S05]  /*3680*/  @P0 BRA `(.L_x_651) ;  /* 0xfffffffc00ec0947 */ /* 0x000fea000383ffff */
.L_x_650:
        /* <DEDUP_REMOVED lines=15> */
[----:B0-----:R-:W-:Y:S01]  /*3780*/  MOV R3, UR9 ;  /* 0x0000000900037c02 */ /* 0x001fe20008000f00 */
        /* <DEDUP_REMOVED lines=38> */
[----:B------:R-:W2:Y:S01]  /*39f0*/  LDCU.64 UR14, c[0x0][0x390] ;  /* 0x00007200ff0e77ac */ /* 0x000ea20008000a00 */
[----:B------:R-:W-:Y:S02]  /*3a00*/  IADD3 R19, PT, PT, R11, 0x1, RZ ;  /* 0x000000010b137810 */ /* 0x000fe40007ffe0ff */
[----:B------:R-:W-:Y:S01]  /*3a10*/  SHF.L.U64.HI R15, R15, 0x2, R2 ;  /* 0x000000020f0f7819 */ /* 0x000fe20000010202 */
[----:B------:R-:W3:Y:S01]  /*3a20*/  LDCU.64 UR16, c[0x0][0x388] ;  /* 0x00007100ff1077ac */ /* 0x000ee20008000a00 */
[----:B------:R-:W-:Y:S02]  /*3a30*/  MOV R14, UR8 ;  /* 0x00000008000e7c02 */ /* 0x000fe40008000f00 */
[----:B------:R-:W-:-:S02]  /*3a40*/  MOV R3, UR9 ;  /* 0x0000000900037c02 */ /* 0x000fc40008000f00 */
[----:B------:R-:W-:Y:S02]  /*3a50*/  LOP3.LUT R19, R19, 0x3, RZ, 0xc0, !PT ;  /* 0x0000000313137812 */ /* 0x000fe400078ec0ff */
[----:B------:R-:W-:Y:S02]  /*3a60*/  MOV R2, UR10 ;  /* 0x0000000a00027c02 */ /* 0x000fe40008000f00 */
[C---:B-1----:R-:W-:Y:S02]  /*3a70*/  SHF.L.U32 R18, R26.reuse, 0x3, RZ ;  /* 0x000000031a127819 */ /* 0x042fe400000006ff */
        /* <DEDUP_REMOVED lines=8> */
[----:B--2---:R-:W-:-:S02]  /*3b00*/  IADD3 R16, P1, PT, R18, UR14, RZ ;  /* 0x0000000e12107c10 */ /* 0x004fc4000ff3e0ff */
[----:B---3--:R-:W-:Y:S02]  /*3b10*/  IADD3 R18, P2, PT, R18, UR16, RZ ;  /* 0x0000001012127c10 */ /* 0x008fe4000ff5e0ff */
[----:B------:R-:W-:Y:S02]  /*3b20*/  IADD3 R19, P3, PT, RZ, -R19, RZ ;  /* 0x80000013ff137210 */ /* 0x000fe40007f7e0ff */
[----:B------:R-:W-:Y:S02]  /*3b30*/  IADD3.X R25, PT, PT, R23, UR15, RZ, P1, !PT ;  /* 0x0000000f17197c10 */ /* 0x000fe40008ffe4ff */
[----:B------:R-:W-:Y:S02]  /*3b40*/  IADD3 R27, PT, PT, R27, UR4, RZ ;  /* 0x000000041b1b7c10 */ /* 0x000fe4000fffe0ff */
[----:B------:R-:W-:Y:S02]  /*3b50*/  IADD3.X R23, PT, PT, R23, UR17, RZ, P2, !PT ;  /* 0x0000001117177c10 */ /* 0x000fe400097fe4ff */
[----:B------:R-:W-:-:S02]  /*3b60*/  IADD3 R24, PT, PT, R3, UR5, RZ ;  /* 0x0000000503187c10 */ /* 0x000fc4000fffe0ff */
[----:B------:R-:W-:-:S07]  /*3b70*/  IADD3.X R22, PT, PT, RZ, -0x1, RZ, P3, !PT ;  /* 0xffffffffff167810 */ /* 0x000fce0001ffe4ff */
.L_x_654:
        /* <DEDUP_REMOVED lines=31> */
.L_x_653:
[----:B------:R-:W-:Y:S05]  /*3d70*/  BSYNC.RECONVERGENT B0 ;  /* 0x0000000000007941 */ /* 0x000fea0003800200 */
.L_x_652:
[----:B------:R-:W-:Y:S05]  /*3d80*/  @!P0 EXIT ;  /* 0x000000000000894d */ /* 0x000fea0003800000 */
[----:B------:R-:W-:Y:S01]  /*3d90*/  BSSY.RECONVERGENT B0, `(.L_x_655) ;  /* 0x000005c000007945 */ /* 0x000fe20003800200 */
[----:B------:R-:W-:Y:S02]  /*3da0*/  USHF.L.U64.HI UR5, UR10, 0x2, UR11 ;  /* 0x000000020a057899 */ /* 0x000fe4000801020b */
[----:B------:R-:W-:Y:S02]  /*3db0*/  USHF.L.U32 UR4, UR10, 0x2, URZ ;  /* 0x000000020a047899 */ /* 0x000fe400080006ff */
[----:B------:R-:W-:Y:S01]  /*3dc0*/  USHF.L.U64.HI UR7, UR6, 0x2, UR7 ;  /* 0x0000000206077899 */ /* 0x000fe20008010207 */
[----:B------:R-:W2:Y:S01]  /*3dd0*/  LDCU.64 UR14, c[0x0][0x3d8] ;  /* 0x00007b00ff0e77ac */ /* 0x000ea20008000a00 */
[----:B------:R-:W3:Y:S01]  /*3de0*/  LDCU.64 UR16, c[0x0][0x388] ;  /* 0x00007100ff1077ac */ /* 0x000ee20008000a00 */
[----:B------:R-:W4:Y:S01]  /*3df0*/  LDCU.64 UR18, c[0x0][0x390] ;  /* 0x00007200ff1277ac */ /* 0x000f220008000a00 */
[----:B------:R-:W-:Y:S02]  /*3e00*/  USHF.L.U64.HI UR10, UR8, 0x2, UR9 ;  /* 0x00000002080a7899 */ /* 0x000fe40008010209 */
[----:B------:R-:W-:-:S02]  /*3e10*/  USHF.L.U32 UR11, UR8, 0x2, URZ ;  /* 0x00000002080b7899 */ /* 0x000fc400080006ff */
[----:B------:R-:W-:-:S12]  /*3e20*/  USHF.L.U32 UR6, UR6, 0x2, URZ ;  /* 0x0000000206067899 */ /* 0x000fd800080006ff */
.L_x_656:
[C---:B-1----:R-:W-:Y:S02]  /*3e30*/  SHF.L.U32 R15, R26.reuse, 0x2, RZ ;  /* 0x000000021a0f7819 */ /* 0x042fe400000006ff */
[----:B-1----:R-:W-:Y:S02]  /*3e40*/  SHF.L.U64.HI R18, R26, 0x2, R27 ;  /* 0x000000021a127819 */ /* 0x002fe4000001021b */
[----:B--2---:R-:W-:-:S04]  /*3e50*/  IADD3 R2, P0, PT, R15, UR14, RZ ;  /* 0x0000000e0f027c10 */ /* 0x004fc8000ff1e0ff */
[----:B------:R-:W-:Y:S02]  /*3e60*/  IADD3.X R3, PT, PT, R18, UR15, RZ, P0, !PT ;  /* 0x0000000f12037c10 */ /* 0x000fe400087fe4ff */
[C---:B0-----:R-:W-:Y:S02]  /*3e70*/  IADD3 R4, P0, PT, R2.reuse, UR11, RZ ;  /* 0x0000000b02047c10 */ /* 0x041fe4000ff1e0ff */
[C---:B------:R-:W-:Y:S01]  /*3e80*/  IADD3 R8, P1, PT, R2.reuse, UR6, RZ ;  /* 0x0000000602087c10 */ /* 0x040fe2000ff3e0ff */
[----:B------:R0:W2:Y:S01]  /*3e90*/  LDG.E R10, desc[UR12][R2.64] ;  /* 0x0000000c020a7981 */ /* 0x0000a2000c1e1900 */
[C---:B------:R-:W-:Y:S02]  /*3ea0*/  IADD3.X R5, PT, PT, R3.reuse, UR10, RZ, P0, !PT ;  /* 0x0000000a03057c10 */ /* 0x040fe400087fe4ff */
[----:B------:R-:W-:Y:S02]  /*3eb0*/  IADD3 R6, P0, PT, R2, UR4, RZ ;  /* 0x0000000402067c10 */ /* 0x000fe4000ff1e0ff */
[C---:B------:R-:W-:Y:S01]  /*3ec0*/  IADD3.X R9, PT, PT, R3.reuse, UR7, RZ, P1, !PT ;  /* 0x0000000703097c10 */ /* 0x040fe20008ffe4ff */
[----:B------:R-:W2:Y:S01]  /*3ed0*/  LDG.E R11, desc[UR12][R4.64] ;  /* 0x0000000c040b7981 */ /* 0x000ea2000c1e1900 */
        /* <DEDUP_REMOVED lines=8> */
[----:B---3--:R-:W-:Y:S02]  /*3f60*/  IADD3 R14, P0, PT, R16, UR16, RZ ;  /* 0x00000010100e7c10 */ /* 0x008fe4000ff1e0ff */
[----:B0-----:R-:W-:Y:S02]  /*3f70*/  LOP3.LUT R3, R18, 0x3, RZ, 0xc0, !PT ;  /* 0x0000000312037812 */ /* 0x001fe400078ec0ff */
[----:B----4-:R-:W-:Y:S02]  /*3f80*/  IADD3 R16, P1, PT, R16, UR18, RZ ;  /* 0x0000001210107c10 */ /* 0x010fe4000ff3e0ff */
        /* <DEDUP_REMOVED lines=10> */
[----:B--2---:R0:W-:Y:S04]  /*4030*/  STG.E.64 desc[UR12][R14.64], R10 ;  /* 0x0000000a0e007986 */ /* 0x0041e8000c101b0c */
        /* <DEDUP_REMOVED lines=50> */
.L_x_655:
[----:B------:R-:W-:Y:S05]  /*4360*/  EXIT ;  /* 0x000000000000794d */ /* 0x000fea0003800000 */
.L_x_657:
        /* <DEDUP_REMOVED lines=9> */
.L_x_3422:


//--------------------- .text._Z35group_norm_nhwc_bwd_one_pass_kernelI11Fp16IOFp32WLi128ELi42ELi672EEv26Group_norm_nhwc_bwd_params --------------------------
	.section	.text._Z35group_norm_nhwc_bwd_one_pass_kernelI11Fp16IOFp32WLi128ELi42ELi672EEv26Group_norm_nhwc_bwd_params,"ax",@progbits
	.align	128
        .global         _Z35group_norm_nhwc_bwd_one_pass_kernelI11Fp16IOFp32WLi128ELi42ELi672EEv26Group_norm_nhwc_bwd_params
        .type           _Z35group_norm_nhwc_bwd_one_pass_kernelI11Fp16IOFp32WLi128ELi42ELi672EEv26Group_norm_nhwc_bwd_params,@function
        .size           _Z35group_norm_nhwc_bwd_one_pass_kernelI11Fp16IOFp32WLi128ELi42ELi672EEv26Group_norm_nhwc_bwd_params,(.L_x_3423 - _Z35group_norm_nhwc_bwd_one_pass_kernelI11Fp16IOFp32WLi128ELi42ELi672EEv26Group_norm_nhwc_bwd_params)
        .other          _Z35group_norm_nhwc_bwd_one_pass_kernelI11Fp16IOFp32WLi128ELi42ELi672EEv26Group_norm_nhwc_bwd_params,@"STO_CUDA_ENTRY STV_DEFAULT"
_Z35group_norm_nhwc_bwd_one_pass_kernelI11Fp16IOFp32WLi128ELi42ELi672EEv26Group_norm_nhwc_bwd_params:
.text._Z35group_norm_nhwc_bwd_one_pass_kernelI11Fp16IOFp32WLi128ELi42ELi672EEv26Group_norm_nhwc_bwd_params:
        /* <DEDUP_REMOVED lines=52> */
.L_x_689:
[----:B0-----:R-:W0:Y:S01]  /*0340*/  LDC R21, c[0x0][0x410] ;  /* 0x00010400ff157b82 */ /* 0x001e220000000800 */
[----:B-1----:R-:W1:Y:S01]  /*0350*/  LDCU.128 UR12, c[0x0][0x400] ;  /* 0x00008000ff0c77ac */ /* 0x002e620008000c00 */
[----:B------:R-:W-:Y:S02]  /*0360*/  ISETP.GE.AND P2, PT, R40, RZ, PT ;  /* 0x000000ff2800720c */ /* 0x000fe40003f46270 */
[----:B------:R-:W-:Y:S02]  /*0370*/  MOV R36, RZ ;  /* 0x000000ff00247202 */ /* 0x000fe40000000f00 */
[----:B-1----:R-:W-:-:S04]  /*0380*/  ISETP.GE.U32.AND P1, PT, R50, UR12, PT ;  /* 0x0000000c32007c0c */ /* 0x002fc8000bf26070 */
[----:B------:R-:W-:Y:S02]  /*0390*/  ISETP.GE.AND.EX P1, PT, R9, UR13, PT, P1 ;  /* 0x0000000d09007c0c */ /* 0x000fe4000bf26310 */
[----:B0-----:R-:W-:-:S04]  /*03a0*/  IABS R17, R21 ;  /* 0x0000001500117213 */ /* 0x001fc80000000000 */
        /* <DEDUP_REMOVED lines=9> */
[----:B------:R-:W-:-:S06]  /*0440*/  IMAD.HI.U32 R15, R15, R19, R14 ;  /* 0x000000130f0f7227 */ /* 0x000fcc00078e000e */
        /* <DEDUP_REMOVED lines=12> */
[----:B------:R-:W-:Y:S02]  /*0510*/  LOP3.LUT R17, RZ, R21, RZ, 0x33, !PT ;  /* 0x00000015ff117212 */ /* 0x000fe400078e33ff */
[----:B------:R-:W-:Y:S02]  /*0520*/  @!P2 IADD3 R8, PT, PT, -R8, RZ, RZ ;  /* 0x000000ff0808a210 */ /* 0x000fe40007ffe1ff */
[----:B------:R-:W-:Y:S02]  /*0530*/  @P3 IADD3 R15, PT, PT, R15, 0x1, RZ ;  /* 0x000000010f0f3810 */ /* 0x000fe40007ffe0ff */
[----:B------:R-:W-:Y:S02]  /*0540*/  ISETP.NE.AND P3, PT, R21, RZ, PT ;  /* 0x000000ff1500720c */ /* 0x000fe40003f65270 */
[----:B------:R-:W-:Y:S01]  /*0550*/  MOV R10, R15 ;  /* 0x0000000f000a7202 */ /* 0x000fe20000000f00 */
[----:B------:R-:W0:Y:S01]  /*0560*/  LDC.64 R20, c[0x0][0x3b8] ;  /* 0x0000ee00ff147b82 */ /* 0x000e220000000a00 */
[----:B------:R-:W-:-:S02]  /*0570*/  SEL R57, R17, R8, !P3 ;  /* 0x0000000811397207 */ /* 0x000fc40005800000 */
[----:B------:R-:W-:Y:S02]  /*0580*/  @!P0 IADD3 R10, PT, PT, -R10, RZ, RZ ;  /* 0x000000ff0a0a8210 */ /* 0x000fe40007ffe1ff */
[----:B------:R-:W-:Y:S01]  /*0590*/  ISETP.GE.U32.AND P2, PT, R49, UR12, PT ;  /* 0x0000000c31007c0c */ /* 0x000fe2000bf46070 */
[----:B------:R-:W-:Y:S01]  /*05a0*/  IMAD R33, R57, 0x2a, RZ ;  /* 0x0000002a39217824 */ /* 0x000fe200078e02ff */
[----:B------:R-:W-:Y:S01]  /*05b0*/  SEL R17, R17, R10, !P3 ;  /* 0x0000000a11117207 */ /* 0x000fe20005800000 */
[----:B------:R-:W2:Y:S01]  /*05c0*/  @!P1 LDC.64 R14, c[0x0][0x3f8] ;  /* 0x0000fe00ff0e9b82 */ /* 0x000ea20000000a00 */
[----:B------:R-:W-:Y:S02]  /*05d0*/  ISETP.GE.AND.EX P2, PT, R11, UR13, PT, P2 ;  /* 0x0000000d0b007c0c */ /* 0x000fe4000bf46320 */
[----:B------:R-:W-:Y:S02]  /*05e0*/  SHF.R.S32.HI R8, RZ, 0x1f, R17 ;  /* 0x0000001fff087819 */ /* 0x000fe40000011411 */
[----:B------:R-:W-:-:S02]  /*05f0*/  IADD3 R60, P0, PT, R33, R6, RZ ;  /* 0x00000006213c7210 */ /* 0x000fc40007f1e0ff */
[----:B------:R-:W-:Y:S01]  /*0600*/  ISETP.GE.U32.AND P3, PT, R48, UR12, PT ;  /* 0x0000000c30007c0c */ /* 0x000fe2000bf66070 */
[----:B------:R-:W-:Y:S01]  /*0610*/  IMAD R8, R8, UR14, RZ ;  /* 0x0000000e08087c24 */ /* 0x000fe2000f8e02ff */
[----:B------:R-:W-:Y:S02]  /*0620*/  LEA.HI.X.SX32 R61, R33, RZ, 0x1, P0 ;  /* 0x000000ff213d7211 */ /* 0x000fe400000f0eff */
[----:B------:R-:W-:Y:S01]  /*0630*/  ISETP.GE.U32.AND P0, PT, R55, UR12, PT ;  /* 0x0000000c37007c0c */ /* 0x000fe2000bf06070 */
[----:B------:R-:W-:Y:S01]  /*0640*/  IMAD R59, R17, UR15, R8 ;  /* 0x0000000f113b7c24 */ /* 0x000fe2000f8e0208 */
[----:B------:R-:W-:Y:S01]  /*0650*/  ISETP.GE.AND.EX P3, PT, R13, UR13, PT, P3 ;  /* 0x0000000d0d007c0c */ /* 0x000fe2000bf66330 */
[----:B------:R-:W-:Y:S01]  /*0660*/  IMAD.WIDE.U32 R60, R17, UR14, R60 ;  /* 0x0000000e113c7c25 */ /* 0x000fe2000f8e003c */
[----:B------:R-:W3:Y:S01]  /*0670*/  @!P2 LDC.64 R22, c[0x0][0x3f8] ;  /* 0x0000fe00ff16ab82 */ /* 0x000ee20000000a00 */
[----:B------:R-:W-:-:S03]  /*0680*/  ISETP.GE.AND.EX P0, PT, R7, UR13, PT, P0 ;  /* 0x0000000d07007c0c */ /* 0x000fc6000bf06300 */
[----:B------:R-:W-:Y:S02]  /*0690*/  IADD3 R59, PT, PT, R61, R59, RZ ;  /* 0x0000003b3d3b7210 */ /* 0x000fe40007ffe0ff */
[-C--:B------:R-:W-:Y:S02]  /*06a0*/  @!P1 MOV R58, R60.reuse ;  /* 0x0000003c003a9202 */ /* 0x080fe40000000f00 */
[----:B------:R-:W-:Y:S01]  /*06b0*/  @!P2 MOV R26, R60 ;  /* 0x0000003c001aa202 */ /* 0x000fe20000000f00 */
[-C--:B--2---:R-:W-:Y:S01]  /*06c0*/  @!P1 IMAD R8, R9, R14.reuse, RZ ;  /* 0x0000000e09089224 */ /* 0x084fe200078e02ff */
[----:B------:R-:W-:Y:S01]  /*06d0*/  @!P2 MOV R27, R59 ;  /* 0x0000003b001ba202 */ /* 0x000fe20000000f00 */
[C---:B------:R-:W-:Y:S01]  /*06e0*/  @!P1 IMAD.WIDE.U32 R16, R50.reuse, R14, R58 ;  /* 0x0000000e32109225 */ /* 0x040fe200078e003a */
[----:B------:R-:W2:Y:S03]  /*06f0*/  @!P2 LDC.64 R28, c[0x0][0x3a0] ;  /* 0x0000e800ff1cab82 */ /* 0x000ea60000000a00 */
[----:B------:R-:W-:Y:S01]  /*0700*/  @!P1 IMAD R19, R50, R15, R8 ;  /* 0x0000000f32139224 */ /* 0x000fe200078e0208 */
[----:B------:R-:W-:-:S04]  /*0710*/  @!P1 SHF.L.U32 R31, R16, 0x1, RZ ;  /* 0x00000001101f9819 */ /* 0x000fc800000006ff */
[----:B------:R-:W4:Y:S01]  /*0720*/  @!P1 LDC.64 R14, c[0x0][0x398] ;  /* 0x0000e600ff0e9b82 */ /* 0x000f220000000a00 */
[----:B------:R-:W-:Y:S02]  /*0730*/  @!P1 IADD3 R17, PT, PT, R17, R19, RZ ;  /* 0x0000001311119210 */ /* 0x000fe40007ffe0ff */
[----:B-1----:R-:W-:Y:S01]  /*0740*/  @!P1 IADD3 R24, P4, PT, R31, R24, RZ ;  /* 0x000000181f189210 */ /* 0x002fe20007f9e0ff */
[----:B---3--:R-:W-:Y:S01]  /*0750*/  @!P2 IMAD R8, R11, R22, RZ ;  /* 0x000000160b08a224 */ /* 0x008fe200078e02ff */
[----:B------:R-:W-:Y:S01]  /*0760*/  @!P1 SHF.L.U64.HI R10, R16, 0x1, R17 ;  /* 0x00000001100a9819 */ /* 0x000fe20000010211 */
[----:B0-----:R-:W-:Y:S02]  /*0770*/  IMAD.WIDE R20, R40, 0x8, R20 ;  /* 0x0000000828147825 */ /* 0x001fe400078e0214 */
[----:B------:R-:W0:Y:S01]  /*0780*/  @!P2 LDC.64 R18, c[0x0][0x398] ;  /* 0x0000e600ff12ab82 */ /* 0x000e220000000a00 */
[----:B------:R-:W-:Y:S01]  /*0790*/  @!P1 IADD3.X R25, PT, PT, R10, R25, RZ, P4, !PT ;  /* 0x000000190a199210 */ /* 0x000fe200027fe4ff */
[----:B------:R-:W-:-:S02]  /*07a0*/  @!P2 IMAD R35, R49, R23, R8 ;  /* 0x000000173123a224 */ /* 0x000fc400078e0208 */
[----:B------:R-:W-:Y:S01]  /*07b0*/  @!P2 IMAD.WIDE.U32 R22, R49, R22, R26 ;  /* 0x000000163116a225 */ /* 0x000fe200078e001a */
[----:B------:R-:W-:Y:S01]  /*07c0*/  @!P0 MOV R62, R60 ;  /* 0x0000003c003e8202 */ /* 0x000fe20000000f00 */
[----:B------:R1:W5:Y:S02]  /*07d0*/  @!P1 LDG.E R36, desc[UR8][R24.64] ;  /* 0x0000000818249981 */ /* 0x000364000c1e1900 */
[----:B------:R-:W3:Y:S01]  /*07e0*/  @!P0 LDC.64 R16, c[0x0][0x3f8] ;  /* 0x0000fe00ff108b82 */ /* 0x000ee20000000a00 */
[----:B------:R-:W-:Y:S02]  /*07f0*/  @!P2 IADD3 R23, PT, PT, R23, R35, RZ ;  /* 0x000000231717a210 */ /* 0x000fe40007ffe0ff */
[----:B----4-:R-:W-:-:S05]  /*0800*/  @!P1 IADD3 R30, P4, PT, R31, R14, RZ ;  /* 0x0000000e1f1e9210 */ /* 0x010fca0007f9e0ff */
[----:B-1----:R-:W1:Y:S01]  /*0810*/  @!P0 LDC.64 R24, c[0x0][0x3a0] ;  /* 0x0000e800ff188b82 */ /* 0x002e620000000a00 */
[----:B------:R-:W-:Y:S02]  /*0820*/  @!P1 IADD3.X R31, PT, PT, R10, R15, RZ, P4, !PT ;  /* 0x0000000f0a1f9210 */ /* 0x000fe400027fe4ff */
[----:B------:R4:W2:Y:S01]  /*0830*/  LDG.E.64 R14, desc[UR8][R20.64] ;  /* 0x00000008140e7981 */ /* 0x0008a2000c1e1b00 */
[C---:B------:R-:W-:Y:S02]  /*0840*/  @!P2 SHF.L.U32 R27, R22.reuse, 0x1, RZ ;  /* 0x00000001161ba819 */ /* 0x040fe400000006ff */
[----:B------:R-:W-:Y:S02]  /*0850*/  @!P2 SHF.L.U64.HI R8, R22, 0x1, R23 ;  /* 0x000000011608a819 */ /* 0x000fe40000010217 */
[----:B------:R-:W1:Y:S01]  /*0860*/  @!P3 LDC.64 R22, c[0x0][0x3f8] ;  /* 0x0000fe00ff16bb82 */ /* 0x000e620000000a00 */
[----:B------:R-:W-:Y:S02]  /*0870*/  CS2R R34, SRZ ;  /* 0x0000000000227805 */ /* 0x000fe4000001ff00 */
[----:B------:R-:W-:Y:S01]  /*0880*/  @!P0 MOV R63, R59 ;  /* 0x0000003b003f8202 */ /* 0x000fe20000000f00 */
[----:B---3--:R-:W-:-:S03]  /*0890*/  @!P0 IMAD R10, R7, R16, RZ ;  /* 0x00000010070a8224 */ /* 0x008fc600078e02ff */
[----:B------:R3:W5:Y:S01]  /*08a0*/  @!P1 LDG.E R35, desc[UR8][R30.64] ;  /* 0x000000081e239981 */ /* 0x000762000c1e1900 */
[C---:B0-----:R-:W-:Y:S01]  /*08b0*/  @!P2 IADD3 R26, P1, PT, R27.reuse, R18, RZ ;  /* 0x000000121b1aa210 */ /* 0x041fe20007f3e0ff */
[----:B----4-:R-:W0:Y:S01]  /*08c0*/  @!P0 LDC.64 R20, c[0x0][0x398] ;  /* 0x0000e600ff148b82 */ /* 0x010e220000000a00 */
[----:B--2---:R-:W-:Y:S01]  /*08d0*/  @!P2 IADD3 R28, P5, PT, R27, R28, RZ ;  /* 0x0000001c1b1ca210 */ /* 0x004fe20007fbe0ff */
[C---:B------:R-:W-:Y:S01]  /*08e0*/  @!P0 IMAD.WIDE.U32 R62, R55.reuse, R16, R62 ;  /* 0x00000010373e8225 */ /* 0x040fe200078e003e */
[C---:B------:R-:W-:Y:S02]  /*08f0*/  @!P2 IADD3.X R27, PT, PT, R8.reuse, R19, RZ, P1, !PT ;  /* 0x00000013081ba210 */ /* 0x040fe40000ffe4ff */
[----:B------:R-:W-:Y:S01]  /*0900*/  MOV R12, RZ ;  /* 0x000000ff000c7202 */ /* 0x000fe20000000f00 */
[----:B------:R-:W-:Y:S01]  /*0910*/  @!P0 IMAD R19, R55, R17, R10 ;  /* 0x0000001137138224 */ /* 0x000fe200078e020a */
[----:B------:R-:W-:Y:S01]  /*0920*/  ISETP.NE.AND P4, PT, RZ, UR11, PT ;  /* 0x0000000bff007c0c */ /* 0x000fe2000bf85270 */
[----:B------:R-:W2:Y:S01]  /*0930*/  @!P3 LDC.64 R16, c[0x0][0x3a0] ;  /* 0x0000e800ff10bb82 */ /* 0x000ea20000000a00 */
[----:B------:R-:W-:-:S02]  /*0940*/  @!P2 IADD3.X R29, PT, PT, R8, R29, RZ, P5, !PT ;  /* 0x0000001d081da210 */ /* 0x000fc40002ffe4ff */
[----:B------:R4:W5:Y:S01]  /*0950*/  @!P2 LDG.E R12, desc[UR8][R26.64] ;  /* 0x000000081a0ca981 */ /* 0x000962000c1e1900 */
[----:B---3--:R-:W-:Y:S01]  /*0960*/  @!P0 IADD3 R31, PT, PT, R63, R19, RZ ;  /* 0x000000133f1f8210 */ /* 0x008fe20007ffe0ff */
[----:B-1----:R-:W-:-:S03]  /*0970*/  @!P3 IMAD R8, R13, R22, RZ ;  /* 0x000000160d08b224 */ /* 0x002fc600078e02ff */
[----:B------:R-:W1:Y:S01]  /*0980*/  @!P3 LDC.64 R18, c[0x0][0x398] ;  /* 0x0000e600ff12bb82 */ /* 0x000e620000000a00 */
[----:B------:R3:W5:Y:S01]  /*0990*/  @!P2 LDG.E R34, desc[UR8][R28.64] ;  /* 0x000000081c22a981 */ /* 0x000762000c1e1900 */
[----:B----4-:R-:W-:Y:S02]  /*09a0*/  @!P3 MOV R26, R60 ;  /* 0x0000003c001ab202 */ /* 0x010fe40000000f00 */
[----:B------:R-:W-:Y:S01]  /*09b0*/  @!P3 MOV R27, R59 ;  /* 0x0000003b001bb202 */ /* 0x000fe20000000f00 */
[----:B------:R-:W-:-:S03]  /*09c0*/  @!P3 IMAD R63, R48, R23, R8 ;  /* 0x00000017303fb224 */ /* 0x000fc600078e0208 */
[----:B---3--:R-:W3:Y:S01]  /*09d0*/  LDC.64 R28, c[0x0][0x3a8] ;  /* 0x0000ea00ff1c7b82 */ /* 0x008ee20000000a00 */
[----:B------:R-:W-:Y:S01]  /*09e0*/  @!P3 IMAD.WIDE.U32 R22, R48, R22, R26 ;  /* 0x000000163016b225 */ /* 0x000fe200078e001a */
[----:B------:R-:W-:-:S06]  /*09f0*/  @!P0 SHF.L.U32 R37, R62, 0x1, RZ ;  /* 0x000000013e258819 */ /* 0x000fcc00000006ff */
[----:B------:R-:W4:Y:S01]  /*0a00*/  @P4 LDC.64 R26, c[0x0][0x3b0] ;  /* 0x0000ec00ff1a4b82 */ /* 0x000f220000000a00 */
[----:B------:R-:W-:Y:S02]  /*0a10*/  @!P0 SHF.L.U64.HI R62, R62, 0x1, R31 ;  /* 0x000000013e3e8819 */ /* 0x000fe4000001021f */
[----:B------:R-:W-:-:S04]  /*0a20*/  @!P0 IADD3 R30, P1, PT, R37, R24, RZ ;  /* 0x00000018251e8210 */ /* 0x000fc80007f3e0ff */
[----:B------:R-:W-:Y:S02]  /*0a30*/  @!P0 IADD3.X R31, PT, PT, R62, R25, RZ, P1, !PT ;  /* 0x000000193e1f8210 */ /* 0x000fe40000ffe4ff */
[----:B0-----:R-:W-:Y:S02]  /*0a40*/  @!P0 IADD3 R24, P1, PT, R37, R20, RZ ;  /* 0x0000001425188210 */ /* 0x001fe40007f3e0ff */
[----:B------:R-:W-:Y:S02]  /*0a50*/  @!P3 IADD3 R37, PT, PT, R23, R63, RZ ;  /* 0x0000003f1725b210 */ /* 0x000fe40007ffe0ff */
[----:B------:R-:W-:Y:S02]  /*0a60*/  @!P3 SHF.L.U32 R23, R22, 0x1, RZ ;  /* 0x000000011617b819 */ /* 0x000fe400000006ff */
[----:B------:R-:W-:Y:S02]  /*0a70*/  @!P0 IADD3.X R25, PT, PT, R62, R21, RZ, P1, !PT ;  /* 0x000000153e198210 */ /* 0x000fe40000ffe4ff */
[----:B------:R-:W-:-:S02]  /*0a80*/  @!P3 SHF.L.U64.HI R8, R22, 0x1, R37 ;  /* 0x000000011608b819 */ /* 0x000fc40000010225 */
[C---:B--2---:R-:W-:Y:S02]  /*0a90*/  @!P3 IADD3 R22, P1, PT, R23.reuse, R16, RZ ;  /* 0x000000101716b210 */ /* 0x044fe40007f3e0ff */
[----:B-1----:R-:W-:Y:S02]  /*0aa0*/  @!P3 IADD3 R20, P2, PT, R23, R18, RZ ;  /* 0x000000121714b210 */ /* 0x002fe40007f5e0ff */
[----:B------:R-:W-:Y:S02]  /*0ab0*/  IADD3 R33, PT, PT, R33, R6, RZ ;  /* 0x0000000621217210 */ /* 0x000fe40007ffe0ff */
[C---:B------:R-:W-:Y:S02]  /*0ac0*/  @!P3 IADD3.X R23, PT, PT, R8.reuse, R17, RZ, P1, !PT ;  /* 0x000000110817b210 */ /* 0x040fe40000ffe4ff */
[----:B------:R-:W-:Y:S02]  /*0ad0*/  CS2R R16, SRZ ;  /* 0x0000000000107805 */ /* 0x000fe4000001ff00 */
[----:B------:R-:W-:Y:S01]  /*0ae0*/  @!P3 IADD3.X R21, PT, PT, R8, R19, RZ, P2, !PT ;  /* 0x000000130815b210 */ /* 0x000fe200017fe4ff */
[----:B---3--:R-:W-:Y:S01]  /*0af0*/  IMAD.WIDE R18, R33, 0x4, R28 ;  /* 0x0000000421127825 */ /* 0x008fe200078e021c */
[----:B------:R-:W-:-:S02]  /*0b00*/  MOV R38, RZ ;  /* 0x000000ff00267202 */ /* 0x000fc40000000f00 */
[----:B------:R-:W-:Y:S01]  /*0b10*/  MOV R8, RZ ;  /* 0x000000ff00087202 */ /* 0x000fe20000000f00 */
[----:B----4-:R-:W-:Y:S01]  /*0b20*/  @P4 IMAD.WIDE R26, R33, 0x4, R26 ;  /* 0x00000004211a4825 */ /* 0x010fe200078e021a */
[----:B------:R-:W-:Y:S01]  /*0b30*/  MOV R10, RZ ;  /* 0x000000ff000a7202 */ /* 0x000fe20000000f00 */
[----:B------:R-:W5:Y:S04]  /*0b40*/  LDG.E.64 R18, desc[UR8][R18.64] ;  /* 0x0000000812127981 */ /* 0x000f68000c1e1b00 */
[----:B------:R-:W5:Y:S04]  /*0b50*/  @!P0 LDG.E R38, desc[UR8][R30.64] ;  /* 0x000000081e268981 */ /* 0x000f68000c1e1900 */
[----:B------:R-:W5:Y:S04]  /*0b60*/  @!P3 LDG.E R8, desc[UR8][R22.64] ;  /* 0x000000081608b981 */ /* 0x000f68000c1e1900 */
[----:B------:R-:W5:Y:S04]  /*0b70*/  @!P3 LDG.E R10, desc[UR8][R20.64] ;  /* 0x00000008140ab981 */ /* 0x000f68000c1e1900 */
[----:B------:R-:W5:Y:S01]  /*0b80*/  @P4 LDG.E.64 R16, desc[UR8][R26.64] ;  /* 0x000000081a104981 */ /* 0x000f62000c1e1b00 */
[----:B------:R-:W-:-:S06]  /*0b90*/  MOV R37, RZ ;  /* 0x000000ff00257202 */ /* 0x000fcc0000000f00 */
[----:B------:R0:W5:Y:S01]  /*0ba0*/  @!P0 LDG.E R37, desc[UR8][R24.64] ;  /* 0x0000000818258981 */ /* 0x000162000c1e1900 */
[----:B------:R-:W-:Y:S01]  /*0bb0*/  UISETP.NE.AND UP0, UPT, UR11, URZ, UPT ;  /* 0x000000ff0b00728c */ /* 0x000fe2000bf05270 */
[----:B------:R-:W-:-:S05]  /*0bc0*/  FFMA.FTZ R15, -R14, R14, R15 ;  /* 0x0000000e0e0f7223 */ /* 0x000fca000001010f */
[----:B------:R-:W-:-:S13]  /*0bd0*/  FSETP.GTU.FTZ.AND P1, PT, R15, RZ, PT ;  /* 0x000000ff0f00720b */ /* 0x000fda0003f3c000 */
[----:B0-----:R-:W0:Y:S02]  /*0be0*/  @P1 LDC R24, c[0x0][0x3c0] ;  /* 0x0000f000ff181b82 */ /* 0x001e240000000800 */
[----:B0-----:R-:W-:Y:S01]  /*0bf0*/  @P1 FADD.FTZ R24, R15, R24 ;  /* 0x000000180f181221 */ /* 0x001fe20000010000 */
[----:B------:R-:W-:-:S06]  /*0c00*/  MOV R15, 0x3f800000 ;  /* 0x3f800000000f7802 */ /* 0x000fcc0000000f00 */
[----:B------:R0:W1:Y:S01]  /*0c10*/  @P1 MUFU.RSQ R15, R24 ;  /* 0x00000018000f1308 */ /* 0x0000620000001400 */
[----:B------:R-:W-:Y:S05]  /*0c20*/  BRA.U UP0, `(.L_x_659) ;  /* 0x0000000500247547 */ /* 0x000fea000b800000 */
[--C-:B-----5:R-:W-:Y:S02]  /*0c30*/  HADD2.F32 R23, -RZ, R38.reuse.H0_H0 ;  /* 0x20000026ff177230 */ /* 0x120fe40000004100 */
[----:B------:R-:W-:Y:S02]  /*0c40*/  HADD2.F32 R25, -RZ, R38.H1_H1 ;  /* 0x30000026ff197230 */ /* 0x000fe40000004100 */
[--C-:B------:R-:W-:Y:S02]  /*0c50*/  HADD2.F32 R21, -RZ, R37.reuse.H0_H0 ;  /* 0x20000025ff157230 */ /* 0x100fe40000004100 */
[C---:B------:R-:W-:Y:S01]  /*0c60*/  FADD.FTZ R22, -R14.reuse, R23 ;  /* 0x000000170e167221 */ /* 0x040fe20000010100 */
[----:B------:R-:W-:Y:S02]  /*0c70*/  HADD2.F32 R20, -RZ, R37.H1_H1 ;  /* 0x30000025ff147230 */ /* 0x000fe40000004100 */
[----:B0-----:R-:W-:Y:S01]  /*0c80*/  FADD.FTZ R24, -R14, R25 ;  /* 0x000000190e187221 */ /* 0x001fe20000010100 */
[----:B------:R-:W-:-:S02]  /*0c90*/  HADD2.F32 R29, -RZ, R36.H0_H0 ;  /* 0x20000024ff1d7230 */ /* 0x000fc40000004100 */
[----:B------:R-:W-:Y:S01]  /*0ca0*/  FMUL.FTZ R25, R18, R21 ;  /* 0x0000001512197220 */ /* 0x000fe20000410000 */
[-C--:B-1----:R-:W-:Y:S01]  /*0cb0*/  FMUL.FTZ R22, R22, R15.reuse ;  /* 0x0000000f16167220 */ /* 0x082fe20000410000 */
[----:B------:R-:W-:Y:S01]  /*0cc0*/  FMUL.FTZ R23, R24, R15 ;  /* 0x0000000f18177220 */ /* 0x000fe20000410000 */
[----:B------:R-:W-:Y:S01]  /*0cd0*/  FMUL.FTZ R26, R19, R20 ;  /* 0x00000014131a7220 */ /* 0x000fe20000410000 */
[----:B------:R-:W-:Y:S01]  /*0ce0*/  FADD.FTZ R27, RZ, R25 ;  /* 0x00000019ff1b7221 */ /* 0x000fe20000010000 */
[----:B------:R-:W-:Y:S01]  /*0cf0*/  FFMA.FTZ R24, R22, R25, RZ ;  /* 0x0000001916187223 */ /* 0x000fe200000100ff */
[----:B------:R-:W-:Y:S02]  /*0d00*/  HADD2.F32 R25, -RZ, R35.H0_H0 ;  /* 0x20000023ff197230 */ /* 0x000fe40000004100 */
[----:B------:R-:W-:Y:S01]  /*0d10*/  FADD.FTZ R28, -R14, R29 ;  /* 0x0000001d0e1c7221 */ /* 0x000fe20000010100 */
[----:B------:R-:W-:Y:S01]  /*0d20*/  FADD.FTZ R27, R26, R27 ;  /* 0x0000001b1a1b7221 */ /* 0x000fe20000010000 */
[----:B------:R-:W-:Y:S01]  /*0d30*/  FFMA.FTZ R24, R23, R26, R24 ;  /* 0x0000001a17187223 */ /* 0x000fe20000010018 */
[----:B------:R-:W-:Y:S01]  /*0d40*/  FFMA.FTZ R22, R21, R22, RZ ;  /* 0x0000001615167223 */ /* 0x000fe200000100ff */
[----:B------:R-:W-:Y:S01]  /*0d50*/  FADD.FTZ R26, RZ, R21 ;  /* 0x00000015ff1a7221 */ /* 0x000fe20000010000 */
[----:B------:R-:W-:Y:S01]  /*0d60*/  FMUL.FTZ R29, R28, R15 ;  /* 0x0000000f1c1d7220 */ /* 0x000fe20000410000 */
[----:B------:R-:W-:Y:S01]  /*0d70*/  FMUL.FTZ R30, R18, R25 ;  /* 0x00000019121e7220 */ /* 0x000fe20000410000 */
[----:B------:R-:W-:-:S02]  /*0d80*/  HADD2.F32 R21, -RZ, R36.H1_H1 ;  /* 0x30000024ff157230 */ /* 0x000fc40000004100 */
[C---:B------:R-:W-:Y:S01]  /*0d90*/  FADD.FTZ R26, R25.reuse, R26 ;  /* 0x0000001a191a7221 */ /* 0x040fe20000010000 */
[----:B------:R-:W-:Y:S01]  /*0da0*/  FFMA.FTZ R28, R25, R29, R22 ;  /* 0x0000001d191c7223 */ /* 0x000fe20000010016 */
[----:B------:R-:W-:Y:S01]  /*0db0*/  FFMA.FTZ R32, R29, R30, R24 ;  /* 0x0000001e1d207223 */ /* 0x000fe20000010018 */
[----:B------:R-:W-:Y:S02]  /*0dc0*/  HADD2.F32 R22, -RZ, R35.H1_H1 ;  /* 0x30000023ff167230 */ /* 0x000fe40000004100 */
[----:B------:R-:W-:Y:S01]  /*0dd0*/  FADD.FTZ R24, -R14, R21 ;  /* 0x000000150e187221 */ /* 0x000fe20000010100 */
[----:B------:R-:W-:Y:S01]  /*0de0*/  FFMA.FTZ R23, R20, R23, RZ ;  /* 0x0000001714177223 */ /* 0x000fe200000100ff */
[----:B------:R-:W-:Y:S01]  /*0df0*/  FADD.FTZ R25, RZ, R20 ;  /* 0x00000014ff197221 */ /* 0x000fe20000010000 */
[----:B------:R-:W-:Y:S01]  /*0e00*/  FADD.FTZ R27, R27, R30 ;  /* 0x0000001e1b1b7221 */ /* 0x000fe20000010000 */
[----:B------:R-:W-:Y:S01]  /*0e10*/  FMUL.FTZ R21, R24, R15 ;  /* 0x0000000f18157220 */ /* 0x000fe20000410000 */
[----:B------:R-:W-:Y:S01]  /*0e20*/  FMUL.FTZ R20, R19, R22 ;  /* 0x0000001613147220 */ /* 0x000fe20000410000 */
[----:B------:R-:W-:-:S02]  /*0e30*/  HADD2.F32 R29, -RZ, R34.H0_H0 ;  /* 0x20000022ff1d7230 */ /* 0x000fc40000004100 */
[C---:B------:R-:W-:Y:S01]  /*0e40*/  FADD.FTZ R25, R22.reuse, R25 ;  /* 0x0000001916197221 */ /* 0x040fe20000010000 */
[----:B------:R-:W-:Y:S01]  /*0e50*/  FFMA.FTZ R23, R22, R21, R23 ;  /* 0x0000001516177223 */ /* 0x000fe20000010017 */
[----:B------:R-:W-:Y:S01]  /*0e60*/  FADD.FTZ R27, R20, R27 ;  /* 0x0000001b141b7221 */ /* 0x000fe20000010000 */
[----:B------:R-:W-:Y:S01]  /*0e70*/  FFMA.FTZ R32, R21, R20, R32 ;  /* 0x0000001415207223 */ /* 0x000fe20000010020 */
[----:B------:R-:W-:Y:S01]  /*0e80*/  FADD.FTZ R20, -R14, R29 ;  /* 0x0000001d0e147221 */ /* 0x000fe20000010100 */
[----:B------:R-:W-:Y:S02]  /*0e90*/  HADD2.F32 R21, -RZ, R34.H1_H1 ;  /* 0x30000022ff157230 */ /* 0x000fe40000004100 */
[--C-:B------:R-:W-:Y:S02]  /*0ea0*/  HADD2.F32 R29, -RZ, R12.reuse.H0_H0 ;  /* 0x2000000cff1d7230 */ /* 0x100fe40000004100 */
[----:B------:R-:W-:Y:S01]  /*0eb0*/  FMUL.FTZ R31, R20, R15 ;  /* 0x0000000f141f7220 */ /* 0x000fe20000410000 */
[----:B------:R-:W-:-:S02]  /*0ec0*/  HADD2.F32 R24, -RZ, R12.H1_H1 ;  /* 0x3000000cff187230 */ /* 0x000fc40000004100 */
[----:B------:R-:W-:Y:S01]  /*0ed0*/  FADD.FTZ R30, -R14, R21 ;  /* 0x000000150e1e7221 */ /* 0x000fe20000010100 */
[----:B------:R-:W-:Y:S01]  /*0ee0*/  FADD.FTZ R22, R26, R29 ;  /* 0x0000001d1a167221 */ /* 0x000fe20000010000 */
[----:B------:R-:W-:Y:S02]  /*0ef0*/  FMUL.FTZ R26, R18, R29 ;  /* 0x0000001d121a7220 */ /* 0x000fe40000410000 */
[----:B------:R-:W-:Y:S01]  /*0f00*/  FMUL.FTZ R30, R30, R15 ;  /* 0x0000000f1e1e7220 */ /* 0x000fe20000410000 */
[----:B------:R-:W-:Y:S01]  /*0f10*/  FFMA.FTZ R20, R29, R31, R28 ;  /* 0x0000001f1d147223 */ /* 0x000fe2000001001c */
[----:B------:R-:W-:Y:S02]  /*0f20*/  HADD2.F32 R29, -RZ, R10.H0_H0 ;  /* 0x2000000aff1d7230 */ /* 0x000fe40000004100 */
[----:B------:R-:W-:Y:S01]  /*0f30*/  FFMA.FTZ R31, R31, R26, R32 ;  /* 0x0000001a1f1f7223 */ /* 0x000fe20000010020 */
[----:B------:R-:W-:Y:S01]  /*0f40*/  FADD.FTZ R26, R27, R26 ;  /* 0x0000001a1b1a7221 */ /* 0x000fe20000010000 */
[----:B------:R-:W-:Y:S01]  /*0f50*/  FFMA.FTZ R21, R24, R30, R23 ;  /* 0x0000001e18157223 */ /* 0x000fe20000010017 */
[----:B------:R-:W-:-:S02]  /*0f60*/  HADD2.F32 R27, -RZ, R8.H0_H0 ;  /* 0x20000008ff1b7230 */ /* 0x000fc40000004100 */
[----:B------:R-:W-:Y:S01]  /*0f70*/  FMUL.FTZ R23, R19, R24 ;  /* 0x0000001813177220 */ /* 0x000fe20000410000 */
[----:B------:R-:W-:Y:S01]  /*0f80*/  FADD.FTZ R25, R25, R24 ;  /* 0x0000001819197221 */ /* 0x000fe20000010000 */
[----:B------:R-:W-:Y:S02]  /*0f90*/  FADD.FTZ R22, R22, R29 ;  /* 0x0000001d16167221 */ /* 0x000fe40000010000 */
[----:B------:R-:W-:Y:S01]  /*0fa0*/  FFMA.FTZ R31, R30, R23, R31 ;  /* 0x000000171e1f7223 */ /* 0x000fe2000001001f */
[----:B------:R-:W-:Y:S01]  /*0fb0*/  FADD.FTZ R24, -R14, R27 ;  /* 0x0000001b0e187221 */ /* 0x000fe20000010100 */
[----:B------:R-:W-:Y:S01]  /*0fc0*/  FADD.FTZ R26, R23, R26 ;  /* 0x0000001a171a7221 */ /* 0x000fe20000010000 */
[----:B------:R-:W-:Y:S01]  /*0fd0*/  FMUL.FTZ R27, R18, R29 ;  /* 0x0000001d121b7220 */ /* 0x000fe20000410000 */
[----:B------:R-:W-:Y:S02]  /*0fe0*/  HADD2.F32 R23, -RZ, R8.H1_H1 ;  /* 0x30000008ff177230 */ /* 0x000fe40000004100 */
[----:B------:R-:W-:Y:S01]  /*0ff0*/  FMUL.FTZ R28, R24, R15 ;  /* 0x0000000f181c7220 */ /* 0x000fe20000410000 */
[----:B------:R-:W-:-:S02]  /*1000*/  HADD2.F32 R24, -RZ, R10.H1_H1 ;  /* 0x3000000aff187230 */ /* 0x000fc40000004100 */
[----:B------:R-:W-:Y:S01]  /*1010*/  FADD.FTZ R30, R26, R27 ;  /* 0x0000001b1a1e7221 */ /* 0x000fe20000010000 */
[----:B------:R-:W-:Y:S01]  /*1020*/  FADD.FTZ R26, -R14, R23 ;  /* 0x000000170e1a7221 */ /* 0x000fe20000010100 */
[----:B------:R-:W-:Y:S01]  /*1030*/  FFMA.FTZ R31, R28, R27, R31 ;  /* 0x0000001b1c1f7223 */ /* 0x000fe2000001001f */
[----:B------:R-:W-:Y:S01]  /*1040*/  FMUL.FTZ R23, R19, R24 ;  /* 0x0000001813177220 */ /* 0x000fe20000410000 */
[----:B------:R-:W-:Y:S01]  /*1050*/  FFMA.FTZ R20, R29, R28, R20 ;  /* 0x0000001c1d147223 */ /* 0x000fe20000010014 */
[----:B------:R-:W-:Y:S02]  /*1060*/  FMUL.FTZ R26, R26, R15 ;  /* 0x0000000f1a1a7220 */ /* 0x000fe40000410000 */
[----:B------:R-:W-:Y:S02]  /*1070*/  FADD.FTZ R30, R23, R30 ;  /* 0x0000001e171e7221 */ /* 0x000fe40000010000 */
[----:B------:R-:W-:Y:S01]  /*1080*/  FFMA.FTZ R31, R26, R23, R31 ;  /* 0x000000171a1f7223 */ /* 0x000fe2000001001f */
[----:B------:R-:W-:Y:S01]  /*1090*/  FADD.FTZ R23, R25, R24 ;  /* 0x0000001819177221 */ /* 0x000fe20000010000 */
[----:B------:R-:W-:Y:S01]  /*10a0*/  FFMA.FTZ R21, R24, R26, R21 ;  /* 0x0000001a18157223 */ /* 0x000fe20000010015 */
[----:B------:R-:W-:Y:S06]  /*10b0*/  BRA `(.L_x_660) ;  /* 0x0000000800407947 */ /* 0x000fec0003800000 */
.L_x_659:
[--C-:B-----5:R-:W-:Y:S02]  /*10c0*/  HADD2.F32 R21, -RZ, R38.reuse.H0_H0 ;  /* 0x20000026ff157230 */ /* 0x120fe40000004100 */
[----:B------:R-:W-:Y:S02]  /*10d0*/  HADD2.F32 R23, -RZ, R38.H1_H1 ;  /* 0x30000026ff177230 */ /* 0x000fe40000004100 */
[----:B------:R-:W-:Y:S02]  /*10e0*/  HADD2.F32 R25, -RZ, R36.H1_H1 ;  /* 0x30000024ff197230 */ /* 0x000fe40000004100 */
[----:B------:R-:W-:Y:S01]  /*10f0*/  FADD.FTZ R20, -R14, R21 ;  /* 0x000000150e147221 */ /* 0x000fe20000010100 */
[----:B------:R-:W-:-:S03]  /*1100*/  HADD2.F32 R33, -RZ, R37.H0_H0 ;  /* 0x20000025ff217230 */ /* 0x000fc60000004100 */
[----:B-1----:R-:W-:Y:S01]  /*1110*/  FMUL.FTZ R21, R20, R15 ;  /* 0x0000000f14157220 */ /* 0x002fe20000410000 */
[----:B------:R-:W-:Y:S01]  /*1120*/  FADD.FTZ R20, -R14, R23 ;  /* 0x000000170e147221 */ /* 0x000fe20000010100 */
[----:B------:R-:W-:Y:S02]  /*1130*/  HADD2.F32 R23, -RZ, R36.H0_H0 ;  /* 0x20000024ff177230 */ /* 0x000fe40000004100 */
[----:B------:R-:W-:Y:S01]  /*1140*/  FFMA.FTZ R26, R18, R21, R16 ;  /* 0x00000015121a7223 */ /* 0x000fe20000010010 */
[-C--:B------:R-:W-:Y:S02]  /*1150*/  FMUL.FTZ R20, R20, R15.reuse ;  /* 0x0000000f14147220 */ /* 0x080fe40000410000 */
[----:B0-----:R-:W-:Y:S01]  /*1160*/  FADD.FTZ R24, -R14, R23 ;  /* 0x000000170e187221 */ /* 0x001fe20000010100 */
[----:B------:R-:W-:Y:S01]  /*1170*/  FMUL.FTZ R22, R26, -1.4426950216293334961 ;  /* 0xbfb8aa3b1a167820 */ /* 0x000fe20000410000 */
[----:B------:R-:W-:Y:S02]  /*1180*/  FFMA.FTZ R27, R19, R20, R17 ;  /* 0x00000014131b7223 */ /* 0x000fe40000010011 */
[----:B------:R-:W-:-:S02]  /*1190*/  FMUL.FTZ R23, R24, R15 ;  /* 0x0000000f18177220 */ /* 0x000fc40000410000 */
[----:B------:R-:W-:Y:S01]  /*11a0*/  FMUL.FTZ R29, R27, -1.4426950216293334961 ;  /* 0xbfb8aa3b1b1d7820 */ /* 0x000fe20000410000 */
[----:B------:R-:W0:Y:S01]  /*11b0*/  MUFU.EX2 R22, R22 ;  /* 0x0000001600167308 */ /* 0x000e220000000800 */
[----:B------:R-:W-:-:S04]  /*11c0*/  FFMA.FTZ R24, R18, R23, R16 ;  /* 0x0000001712187223 */ /* 0x000fc80000010010 */
[----:B------:R-:W-:-:S03]  /*11d0*/  FMUL.FTZ R31, R24, -1.4426950216293334961 ;  /* 0xbfb8aa3b181f7820 */ /* 0x000fc60000410000 */
[----:B------:R-:W1:Y:S08]  /*11e0*/  MUFU.EX2 R29, R29 ;  /* 0x0000001d001d7308 */ /* 0x000e700000000800 */
[----:B------:R-:W2:Y:S01]  /*11f0*/  MUFU.EX2 R31, R31 ;  /* 0x0000001f001f7308 */ /* 0x000ea20000000800 */
[----:B0-----:R-:W-:Y:S01]  /*1200*/  FADD.FTZ R28, R22, 1 ;  /* 0x3f800000161c7421 */ /* 0x001fe20000010000 */
[----:B------:R-:W-:-:S04]  /*1210*/  FADD.FTZ R22, -R14, R25 ;  /* 0x000000190e167221 */ /* 0x000fc80000010100 */
[----:B------:R-:W-:Y:S02]  /*1220*/  FMUL.FTZ R22, R22, R15 ;  /* 0x0000000f16167220 */ /* 0x000fe40000410000 */
[----:B------:R-:W0:Y:S01]  /*1230*/  MUFU.RCP R28, R28 ;  /* 0x0000001c001c7308 */ /* 0x000e220000001000 */
[----:B-1----:R-:W-:Y:S01]  /*1240*/  FADD.FTZ R30, R29, 1 ;  /* 0x3f8000001d1e7421 */ /* 0x002fe20000010000 */
[----:B------:R-:W-:-:S04]  /*1250*/  FFMA.FTZ R25, R19, R22, R17 ;  /* 0x0000001613197223 */ /* 0x000fc80000010011 */
[----:B------:R-:W-:Y:S02]  /*1260*/  FMUL.FTZ R32, R25, -1.4426950216293334961 ;  /* 0xbfb8aa3b19207820 */ /* 0x000fe40000410000 */
[----:B------:R-:W1:Y:S01]  /*1270*/  MUFU.RCP R30, R30 ;  /* 0x0000001e001e7308 */ /* 0x000e620000001000 */
[----:B--2---:R-:W-:-:S07]  /*1280*/  FADD.FTZ R31, R31, 1 ;  /* 0x3f8000001f1f7421 */ /* 0x004fce0000010000 */
[----:B------:R-:W2:Y:S01]  /*1290*/  MUFU.EX2 R32, R32 ;  /* 0x0000002000207308 */ /* 0x000ea20000000800 */
[----:B0-----:R-:W-:Y:S01]  /*12a0*/  FADD.FTZ R29, -R28, 1 ;  /* 0x3f8000001c1d7421 */ /* 0x001fe20000010100 */
[----:B------:R-:W-:Y:S01]  /*12b0*/  FMUL.FTZ R28, R33, R28 ;  /* 0x0000001c211c7220 */ /* 0x000fe20000410000 */
[----:B------:R-:W-:Y:S02]  /*12c0*/  HADD2.F32 R33, -RZ, R37.H1_H1 ;  /* 0x30000025ff217230 */ /* 0x000fe40000004100 */
[----:B------:R-:W-:-:S03]  /*12d0*/  FFMA.FTZ R29, R26, R29, 1 ;  /* 0x3f8000001a1d7423 */ /* 0x000fc6000001001d */
[----:B------:R-:W0:Y:S01]  /*12e0*/  MUFU.RCP R31, R31 ;  /* 0x0000001f001f7308 */ /* 0x000e220000001000 */
[----:B-1----:R-:W-:Y:S01]  /*12f0*/  FADD.FTZ R26, -R30, 1 ;  /* 0x3f8000001e1a7421 */ /* 0x002fe20000010100 */
[----:B------:R-:W-:Y:S01]  /*1300*/  FMUL.FTZ R30, R33, R30 ;  /* 0x0000001e211e7220 */ /* 0x000fe20000410000 */
[----:B------:R-:W-:Y:S02]  /*1310*/  FMUL.FTZ R28, R28, R29 ;  /* 0x0000001d1c1c7220 */ /* 0x000fe40000410000 */
[----:B------:R-:W-:Y:S01]  /*1320*/  FFMA.FTZ R27, R27, R26, 1 ;  /* 0x3f8000001b1b7423 */ /* 0x000fe2000001001a */
[----:B--2---:R-:W-:-:S06]  /*1330*/  FADD.FTZ R26, R32, 1 ;  /* 0x3f800000201a7421 */ /* 0x004fcc0000010000 */
[----:B------:R-:W1:Y:S01]  /*1340*/  MUFU.RCP R26, R26 ;  /* 0x0000001a001a7308 */ /* 0x000e620000001000 */
[----:B0-----:R-:W-:-:S04]  /*1350*/  FADD.FTZ R33, -R31, 1 ;  /* 0x3f8000001f217421 */ /* 0x001fc80000010100 */
[----:B------:R-:W-:Y:S01]  /*1360*/  FFMA.FTZ R32, R24, R33, 1 ;  /* 0x3f80000018207423 */ /* 0x000fe20000010021 */
[--C-:B------:R-:W-:Y:S02]  /*1370*/  HADD2.F32 R24, -RZ, R35.reuse.H0_H0 ;  /* 0x20000023ff187230 */ /* 0x100fe40000004100 */
[----:B------:R-:W-:-:S03]  /*1380*/  HADD2.F32 R33, -RZ, R35.H1_H1 ;  /* 0x30000023ff217230 */ /* 0x000fc60000004100 */
[----:B------:R-:W-:-:S04]  /*1390*/  FMUL.FTZ R31, R24, R31 ;  /* 0x0000001f181f7220 */ /* 0x000fc80000410000 */
[----:B------:R-:W-:Y:S01]  /*13a0*/  FMUL.FTZ R31, R31, R32 ;  /* 0x000000201f1f7220 */ /* 0x000fe20000410000 */
[----:B-1----:R-:W-:Y:S01]  /*13b0*/  FADD.FTZ R24, -R26, 1 ;  /* 0x3f8000001a187421 */ /* 0x002fe20000010100 */
[----:B------:R-:W-:-:S03]  /*13c0*/  FMUL.FTZ R33, R33, R26 ;  /* 0x0000001a21217220 */ /* 0x000fc60000410000 */
[----:B------:R-:W-:Y:S01]  /*13d0*/  FFMA.FTZ R56, R25, R24, 1 ;  /* 0x3f80000019387423 */ /* 0x000fe20000010018 */
[----:B------:R-:W-:Y:S02]  /*13e0*/  HADD2.F32 R25, -RZ, R34.H0_H0 ;  /* 0x20000022ff197230 */ /* 0x000fe40000004100 */
[----:B------:R-:W-:Y:S01]  /*13f0*/  FMUL.FTZ R24, R30, R27 ;  /* 0x0000001b1e187220 */ /* 0x000fe20000410000 */
[----:B------:R-:W-:Y:S01]  /*1400*/  FMUL.FTZ R30, R18, R28 ;  /* 0x0000001c121e7220 */ /* 0x000fe20000410000 */
[----:B------:R-:W-:Y:S01]  /*1410*/  FMUL.FTZ R26, R33, R56 ;  /* 0x00000038211a7220 */ /* 0x000fe20000410000 */
[----:B------:R-:W-:Y:S02]  /*1420*/  FADD.FTZ R32, -R14, R25 ;  /* 0x000000190e207221 */ /* 0x000fe40000010100 */
[----:B------:R-:W-:Y:S01]  /*1430*/  FFMA.FTZ R29, R21, R30, RZ ;  /* 0x0000001e151d7223 */ /* 0x000fe200000100ff */
[----:B------:R-:W-:Y:S01]  /*1440*/  FMUL.FTZ R27, R19, R24 ;  /* 0x00000018131b7220 */ /* 0x000fe20000410000 */
[----:B------:R-:W-:Y:S01]  /*1450*/  FADD.FTZ R30, RZ, R30 ;  /* 0x0000001eff1e7221 */ /* 0x000fe20000010000 */
[----:B------:R-:W-:-:S02]  /*1460*/  FMUL.FTZ R25, R32, R15 ;  /* 0x0000000f20197220 */ /* 0x000fc40000410000 */
[----:B------:R-:W-:Y:S01]  /*1470*/  FFMA.FTZ R32, R20, R27, R29 ;  /* 0x0000001b14207223 */ /* 0x000fe2000001001d */
[----:B------:R-:W-:Y:S01]  /*1480*/  FADD.FTZ R27, R27, R30 ;  /* 0x0000001e1b1b7221 */ /* 0x000fe20000010000 */
[C---:B------:R-:W-:Y:S01]  /*1490*/  FFMA.FTZ R29, R18.reuse, R25, R16 ;  /* 0x00000019121d7223 */ /* 0x040fe20000010010 */
[----:B------:R-:W-:Y:S01]  /*14a0*/  FFMA.FTZ R30, R21, R28, RZ ;  /* 0x0000001c151e7223 */ /* 0x000fe200000100ff */
[----:B------:R-:W-:Y:S02]  /*14b0*/  FADD.FTZ R21, RZ, R28 ;  /* 0x0000001cff157221 */ /* 0x000fe40000010000 */
[----:B------:R-:W-:Y:S01]  /*14c0*/  FMUL.FTZ R33, R29, -1.4426950216293334961 ;  /* 0xbfb8aa3b1d217820 */ /* 0x000fe20000410000 */
[-C--:B------:R-:W-:Y:S01]  /*14d0*/  FFMA.FTZ R28, R23, R31.reuse, R30 ;  /* 0x0000001f171c7223 */ /* 0x080fe2000001001e */
[----:B------:R-:W-:Y:S01]  /*14e0*/  FADD.FTZ R21, R21, R31 ;  /* 0x0000001f15157221 */ /* 0x000fe20000010000 */
[----:B------:R-:W-:-:S03]  /*14f0*/  FMUL.FTZ R31, R18, R31 ;  /* 0x0000001f121f7220 */ /* 0x000fc60000410000 */
[----:B------:R-:W0:Y:S01]  /*1500*/  MUFU.EX2 R33, R33 ;  /* 0x0000002100217308 */ /* 0x000e220000000800 */
[----:B------:R-:W-:Y:S01]  /*1510*/  FFMA.FTZ R32, R23, R31, R32 ;  /* 0x0000001f17207223 */ /* 0x000fe20000010020 */
[----:B------:R-:W-:Y:S02]  /*1520*/  HADD2.F32 R23, -RZ, R12.H0_H0 ;  /* 0x2000000cff177230 */ /* 0x000fe40000004100 */
[----:B0-----:R-:W-:-:S06]  /*1530*/  FADD.FTZ R56, R33, 1 ;  /* 0x3f80000021387421 */ /* 0x001fcc0000010000 */
[----:B------:R-:W0:Y:S02]  /*1540*/  MUFU.RCP R56, R56 ;  /* 0x0000003800387308 */ /* 0x000e240000001000 */
[----:B0-----:R-:W-:Y:S01]  /*1550*/  FADD.FTZ R30, -R56, 1 ;  /* 0x3f800000381e7421 */ /* 0x001fe20000010100 */
[----:B------:R-:W-:-:S03]  /*1560*/  FMUL.FTZ R23, R23, R56 ;  /* 0x0000003817177220 */ /* 0x000fc60000410000 */
[----:B------:R-:W-:Y:S01]  /*1570*/  FFMA.FTZ R30, R29, R30, 1 ;  /* 0x3f8000001d1e7423 */ /* 0x000fe2000001001e */
[----:B------:R-:W-:-:S03]  /*1580*/  HADD2.F32 R29, -RZ, R34.H1_H1 ;  /* 0x30000022ff1d7230 */ /* 0x000fc60000004100 */
[----:B------:R-:W-:Y:S02]  /*1590*/  FMUL.FTZ R23, R23, R30 ;  /* 0x0000001e17177220 */ /* 0x000fe40000410000 */
[----:B------:R-:W-:Y:S01]  /*15a0*/  FADD.FTZ R56, -R14, R29 ;  /* 0x0000001d0e387221 */ /* 0x000fe20000010100 */
[----:B------:R-:W-:Y:S01]  /*15b0*/  FFMA.FTZ R29, R20, R24, RZ ;  /* 0x00000018141d7223 */ /* 0x000fe200000100ff */
[----:B------:R-:W-:Y:S01]  /*15c0*/  FFMA.FTZ R28, R25, R23, R28 ;  /* 0x00000017191c7223 */ /* 0x000fe2000001001c */
[----:B------:R-:W-:Y:S01]  /*15d0*/  FADD.FTZ R21, R21, R23 ;  /* 0x0000001715157221 */ /* 0x000fe20000010000 */
[----:B------:R-:W-:Y:S01]  /*15e0*/  FMUL.FTZ R30, R56, R15 ;  /* 0x0000000f381e7220 */ /* 0x000fe20000410000 */
[----:B------:R-:W-:Y:S01]  /*15f0*/  FADD.FTZ R56, R27, R31 ;  /* 0x0000001f1b387221 */ /* 0x000fe20000010000 */
[----:B------:R-:W-:Y:S01]  /*1600*/  FADD.FTZ R27, RZ, R24 ;  /* 0x00000018ff1b7221 */ /* 0x000fe20000010000 */
[C---:B------:R-:W-:Y:S01]  /*1610*/  FMUL.FTZ R31, R19.reuse, R26 ;  /* 0x0000001a131f7220 */ /* 0x040fe20000410000 */
[----:B------:R-:W-:-:S02]  /*1620*/  FFMA.FTZ R33, R19, R30, R17 ;  /* 0x0000001e13217223 */ /* 0x000fc40000010011 */
[----:B------:R-:W-:Y:S01]  /*1630*/  FADD.FTZ R20, R27, R26 ;  /* 0x0000001a1b147221 */ /* 0x000fe20000010000 */
[C---:B------:R-:W-:Y:S01]  /*1640*/  FFMA.FTZ R27, R22.reuse, R26, R29 ;  /* 0x0000001a161b7223 */ /* 0x040fe2000001001d */
[----:B------:R-:W-:Y:S01]  /*1650*/  FMUL.FTZ R62, R33, -1.4426950216293334961 ;  /* 0xbfb8aa3b213e7820 */ /* 0x000fe20000410000 */
[----:B------:R-:W-:Y:S02]  /*1660*/  HADD2.F32 R29, -RZ, R8.H0_H0 ;  /* 0x20000008ff1d7230 */ /* 0x000fe40000004100 */
[----:B------:R-:W-:Y:S01]  /*1670*/  FFMA.FTZ R32, R22, R31, R32 ;  /* 0x0000001f16207223 */ /* 0x000fe20000010020 */
[----:B------:R-:W-:Y:S02]  /*1680*/  HADD2.F32 R22, -RZ, R12.H1_H1 ;  /* 0x3000000cff167230 */ /* 0x000fe40000004100 */
[----:B------:R-:W-:Y:S01]  /*1690*/  FADD.FTZ R56, R31, R56 ;  /* 0x000000381f387221 */ /* 0x000fe20000010000 */
[----:B------:R-:W-:Y:S01]  /*16a0*/  FMUL.FTZ R31, R18, R23 ;  /* 0x00000017121f7220 */ /* 0x000fe20000410000 */
[----:B------:R-:W0:Y:S03]  /*16b0*/  MUFU.EX2 R62, R62 ;  /* 0x0000003e003e7308 */ /* 0x000e260000000800 */
[----:B------:R-:W-:Y:S01]  /*16c0*/  FFMA.FTZ R32, R25, R31, R32 ;  /* 0x0000001f19207223 */ /* 0x000fe20000010020 */
[----:B------:R-:W-:Y:S01]  /*16d0*/  FADD.FTZ R56, R56, R31 ;  /* 0x0000001f38387221 */ /* 0x000fe20000010000 */
[----:B0-----:R-:W-:Y:S01]  /*16e0*/  FADD.FTZ R63, R62, 1 ;  /* 0x3f8000003e3f7421 */ /* 0x001fe20000010000 */
[----:B------:R-:W-:-:S05]  /*16f0*/  HADD2.F32 R62, -RZ, R10.H0_H0 ;  /* 0x2000000aff3e7230 */ /* 0x000fca0000004100 */
[----:B------:R-:W0:Y:S02]  /*1700*/  MUFU.RCP R63, R63 ;  /* 0x0000003f003f7308 */ /* 0x000e240000001000 */
[----:B0-----:R-:W-:Y:S01]  /*1710*/  FADD.FTZ R24, -R63, 1 ;  /* 0x3f8000003f187421 */ /* 0x001fe20000010100 */
[----:B------:R-:W-:Y:S01]  /*1720*/  FMUL.FTZ R22, R22, R63 ;  /* 0x0000003f16167220 */ /* 0x000fe20000410000 */
[----:B------:R-:W-:Y:S02]  /*1730*/  HADD2.F32 R63, -RZ, R10.H1_H1 ;  /* 0x3000000aff3f7230 */ /* 0x000fe40000004100 */
[----:B------:R-:W-:Y:S01]  /*1740*/  FFMA.FTZ R33, R33, R24, 1 ;  /* 0x3f80000021217423 */ /* 0x000fe20000010018 */
[----:B------:R-:W-:-:S03]  /*1750*/  FADD.FTZ R24, -R14, R29 ;  /* 0x0000001d0e187221 */ /* 0x000fc60000010100 */
[----:B------:R-:W-:Y:S01]  /*1760*/  FMUL.FTZ R22, R22, R33 ;  /* 0x0000002116167220 */ /* 0x000fe20000410000 */
[----:B------:R-:W-:-:S03]  /*1770*/  FMUL.FTZ R29, R24, R15 ;  /* 0x0000000f181d7220 */ /* 0x000fc60000410000 */
[-C--:B------:R-:W-:Y:S01]  /*1780*/  FMUL.FTZ R31, R19, R22.reuse ;  /* 0x00000016131f7220 */ /* 0x080fe20000410000 */
[----:B------:R-:W-:Y:S01]  /*1790*/  FFMA.FTZ R24, R18, R29, R16 ;  /* 0x0000001d12187223 */ /* 0x000fe20000010010 */
[C---:B------:R-:W-:Y:S02]  /*17a0*/  FFMA.FTZ R27, R30.reuse, R22, R27 ;  /* 0x000000161e1b7223 */ /* 0x040fe4000001001b */
[----:B------:R-:W-:Y:S01]  /*17b0*/  FFMA.FTZ R32, R30, R31, R32 ;  /* 0x0000001f1e207223 */ /* 0x000fe20000010020 */
[----:B------:R-:W-:Y:S01]  /*17c0*/  FMUL.FTZ R26, R24, -1.4426950216293334961 ;  /* 0xbfb8aa3b181a7820 */ /* 0x000fe20000410000 */
[----:B------:R-:W-:-:S05]  /*17d0*/  FADD.FTZ R56, R31, R56 ;  /* 0x000000381f387221 */ /* 0x000fca0000010000 */
[----:B------:R-:W0:Y:S02]  /*17e0*/  MUFU.EX2 R26, R26 ;  /* 0x0000001a001a7308 */ /* 0x000e240000000800 */
        /* <DEDUP_REMOVED lines=8> */
[----:B------:R-:W-:Y:S01]  /*1870*/  FADD.FTZ R25, R20, R22 ;  /* 0x0000001614197221 */ /* 0x000fe20000010000 */
[----:B------:R-:W-:Y:S01]  /*1880*/  FMUL.FTZ R31, R18, R23 ;  /* 0x00000017121f7220 */ /* 0x000fe20000410000 */
[----:B------:R-:W-:Y:S01]  /*1890*/  FADD.FTZ R22, R21, R23 ;  /* 0x0000001715167221 */ /* 0x000fe20000010000 */
[----:B------:R-:W-:Y:S02]  /*18a0*/  FMUL.FTZ R24, R26, R15 ;  /* 0x0000000f1a187220 */ /* 0x000fe40000410000 */
[----:B------:R-:W-:Y:S02]  /*18b0*/  FADD.FTZ R56, R56, R31 ;  /* 0x0000001f38387221 */ /* 0x000fe40000010000 */
        /* <DEDUP_REMOVED lines=9> */
[C---:B------:R-:W-:Y:S01]  /*1950*/  FFMA.FTZ R63, R29.reuse, R31, R32 ;  /* 0x0000001f1d3f7223 */ /* 0x040fe20000010020 */
[----:B------:R-:W-:Y:S02]  /*1960*/  FFMA.FTZ R20, R29, R23, R28 ;  /* 0x000000171d147223 */ /* 0x000fe4000001001c */
[-C--:B------:R-:W-:Y:S01]  /*1970*/  FMUL.FTZ R33, R19, R26.reuse ;  /* 0x0000001a13217220 */ /* 0x080fe20000410000 */
[C---:B------:R-:W-:Y:S01]  /*1980*/  FFMA.FTZ R21, R24.reuse, R26, R27 ;  /* 0x0000001a18157223 */ /* 0x040fe2000001001b */
[----:B------:R-:W-:Y:S02]  /*1990*/  FADD.FTZ R23, R25, R26 ;  /* 0x0000001a19177221 */ /* 0x000fe40000010000 */
[----:B------:R-:W-:Y:S01]  /*19a0*/  FFMA.FTZ R31, R24, R33, R63 ;  /* 0x00000021181f7223 */ /* 0x000fe2000001003f */
[----:B------:R-:W-:-:S07]  /*19b0*/  FADD.FTZ R30, R33, R56 ;  /* 0x00000038211e7221 */ /* 0x000fce0000010000 */
.L_x_660:
        /* <DEDUP_REMOVED lines=35> */
.L_x_662:
[----:B------:R-:W-:Y:S05]  /*1bf0*/  BSYNC.RECONVERGENT B0 ;  /* 0x0000000000007941 */ /* 0x000fea0003800200 */
.L_x_661:
[----:B------:R-:W-:Y:S06]  /*1c00*/  BAR.SYNC.DEFER_BLOCKING 0x0 ;  /* 0x0000000000007b1d */ /* 0x000fec0000010000 */
[----:B------:R-:W-:Y:S04]  /*1c10*/  BSSY.RECONVERGENT B0, `(.L_x_663) ;  /* 0x0000037000007945 */ /* 0x000fe80003800200 */
[----:B------:R-:W-:Y:S05]  /*1c20*/  @P2 BRA `(.L_x_664) ;  /* 0x0000000000d42947 */ /* 0x000fea0003800000 */
[----:B------:R-:W4:Y:S01]  /*1c30*/  S2UR UR7, SR_CgaCtaId ;  /* 0x00000000000779c3 */ /* 0x000f220000008800 */
[----:B------:R-:W-:Y:S02]  /*1c40*/  UMOV UR6, 0x400 ;  /* 0x0000040000067882 */ /* 0x000fe40000000000 */
[----:B----4-:R-:W-:-:S09]  /*1c50*/  ULEA UR6, UR7, UR6, 0x18 ;  /* 0x0000000607067291 */ /* 0x010fd2000f8ec0ff */
[----:B------:R-:W4:Y:S04]  /*1c60*/  LDS.128 R28, [UR6+0x20] ;  /* 0x00002006ff1c7984 */ /* 0x000f280008000c00 */
[----:B-12---:R-:W1:Y:S01]  /*1c70*/  LDS.128 R24, [UR6+0x30] ;  /* 0x00003006ff187984 */ /* 0x006e620008000c00 */
[----:B----4-:R-:W-:Y:S01]  /*1c80*/  FADD.FTZ R63, R32, R28 ;  /* 0x0000001c203f7221 */ /* 0x010fe20000010000 */
[----:B------:R-:W-:-:S03]  /*1c90*/  FADD.FTZ R28, R33, R29 ;  /* 0x0000001d211c7221 */ /* 0x000fc60000010000 */
[----:B------:R-:W-:Y:S01]  /*1ca0*/  FADD.FTZ R63, R63, R30 ;  /* 0x0000001e3f3f7221 */ /* 0x000fe20000010000 */
[----:B0--3--:R-:W-:Y:S02]  /*1cb0*/  FADD.FTZ R32, R28, R31 ;  /* 0x0000001f1c207221 */ /* 0x009fe40000010000 */
        /* <DEDUP_REMOVED lines=44> */
.L_x_664:
[----:B------:R-:W-:Y:S05]  /*1f80*/  BSYNC.RECONVERGENT B0 ;  /* 0x0000000000007941 */ /* 0x000fea0003800200 */
.L_x_663:
        /* <DEDUP_REMOVED lines=158> */
.L_x_666:
[----:B------:R-:W-:Y:S05]  /*2970*/  BSYNC.RECONVERGENT B0 ;  /* 0x0000000000007941 */ /* 0x000fea0003800200 */
.L_x_665:
[----:B------:R-:W-:Y:S04]  /*2980*/  BSSY.RECONVERGENT B0, `(.L_x_667) ;  /* 0x000001d000007945 */ /* 0x000fe80003800200 */
[----:B------:R-:W-:Y:S05]  /*2990*/  @P1 BRA `(.L_x_668) ;  /* 0x00000000006c1947 */ /* 0x000fea0003800000 */
[----:B-12---:R-:W1:Y:S01]  /*29a0*/  LDC.64 R26, c[0x0][0x3d8] ;  /* 0x0000f600ff1a7b82 */ /* 0x006e620000000a00 */
[----:B------:R-:W-:-:S07]  /*29b0*/  IMAD R29, R57, 0x15, R2 ;  /* 0x00000015391d7824 */ /* 0x000fce00078e0202 */
[----:B------:R-:W2:Y:S01]  /*29c0*/  LDC.64 R24, c[0x0][0x3f8] ;  /* 0x0000fe00ff187b82 */ /* 0x000ea20000000a00 */
[----:B-1----:R-:W-:-:S05]  /*29d0*/  IMAD.WIDE R28, R29, 0x4, R26 ;  /* 0x000000041d1c7825 */ /* 0x002fca00078e021a */
[----:B------:R1:W-:Y:S01]  /*29e0*/  REDG.E.ADD.F32.FTZ.RN.STRONG.GPU desc[UR8][R28.64], R20 ;  /* 0x000000141c0079a6 */ /* 0x0003e2000c12f308 */
[----:B--2---:R-:W-:Y:S01]  /*29f0*/  IMAD.WIDE.U32 R26, R24, 0x3, RZ ;  /* 0x00000003181a7825 */ /* 0x004fe200078e00ff */
[----:B------:R-:W-:-:S04]  /*2a00*/  LEA R57, R25, R25, 0x1 ;  /* 0x0000001919397211 */ /* 0x000fc800078e08ff */
[----:B------:R-:W-:Y:S02]  /*2a10*/  IADD3 R57, PT, PT, R27, R57, RZ ;  /* 0x000000391b397210 */ /* 0x000fe40007ffe0ff */
[----:B------:R-:W-:Y:S02]  /*2a20*/  LEA.HI R30, P1, R25, R24, RZ, 0x1 ;  /* 0x00000018191e7211 */ /* 0x000fe400078308ff */
[----:B------:R-:W-:Y:S02]  /*2a30*/  LEA.HI R31, P6, R57, R26, RZ, 0x1 ;  /* 0x0000001a391f7211 */ /* 0x000fe400078d08ff */
[C---:B------:R-:W-:Y:S02]  /*2a40*/  LEA R26, P5, R24.reuse, R28, 0x2 ;  /* 0x0000001c181a7211 */ /* 0x040fe400078a10ff */
[----:B------:R-:W-:Y:S02]  /*2a50*/  IADD3.X R63, PT, PT, RZ, R25, RZ, P1, !PT ;  /* 0x00000019ff3f7210 */ /* 0x000fe40000ffe4ff */
[----:B------:R-:W-:-:S02]  /*2a60*/  LEA.HI.X R27, R24, R29, R25, 0x2, P5 ;  /* 0x0000001d181b7211 */ /* 0x000fc400028f1419 */
[C---:B------:R-:W-:Y:S02]  /*2a70*/  SHF.L.U32 R25, R30.reuse, 0x1, RZ ;  /* 0x000000011e197819 */ /* 0x040fe400000006ff */
[----:B------:R-:W-:Y:S02]  /*2a80*/  IADD3.X R24, PT, PT, RZ, R57, RZ, P6, !PT ;  /* 0x00000039ff187210 */ /* 0x000fe400037fe4ff */
[----:B------:R-:W-:Y:S02]  /*2a90*/  LOP3.LUT R25, R25, 0xfffffffc, RZ, 0xc0, !PT ;  /* 0xfffffffc19197812 */ /* 0x000fe400078ec0ff */
[C---:B------:R-:W-:Y:S02]  /*2aa0*/  SHF.L.U64.HI R57, R31.reuse, 0x1, R24 ;  /* 0x000000011f397819 */ /* 0x040fe40000010218 */
[----:B------:R-:W-:Y:S02]  /*2ab0*/  SHF.L.U32 R31, R31, 0x1, RZ ;  /* 0x000000011f1f7819 */ /* 0x000fe400000006ff */
[----:B------:R-:W-:-:S02]  /*2ac0*/  SHF.L.U64.HI R63, R30, 0x1, R63 ;  /* 0x000000011e3f7819 */ /* 0x000fc4000001023f */
[C---:B------:R-:W-:Y:S02]  /*2ad0*/  IADD3 R24, P1, PT, R28.reuse, R25, RZ ;  /* 0x000000191c187210 */ /* 0x040fe40007f3e0ff */
[----:B------:R-:W-:Y:S02]  /*2ae0*/  LOP3.LUT R31, R31, 0xfffffffc, RZ, 0xc0, !PT ;  /* 0xfffffffc1f1f7812 */ /* 0x000fe400078ec0ff */
[----:B------:R-:W-:Y:S02]  /*2af0*/  IADD3.X R25, PT, PT, R29, R63, RZ, P1, !PT ;  /* 0x0000003f1d197210 */ /* 0x000fe40000ffe4ff */
[----:B-1----:R-:W-:-:S03]  /*2b00*/  IADD3 R28, P1, PT, R28, R31, RZ ;  /* 0x0000001f1c1c7210 */ /* 0x002fc60007f3e0ff */
[----:B------:R4:W-:Y:S01]  /*2b10*/  REDG.E.ADD.F32.FTZ.RN.STRONG.GPU desc[UR8][R24.64], R21 ;  /* 0x00000015180079a6 */ /* 0x0009e2000c12f308 */
[----:B------:R-:W-:-:S03]  /*2b20*/  IADD3.X R29, PT, PT, R29, R57, RZ, P1, !PT ;  /* 0x000000391d1d7210 */ /* 0x000fc60000ffe4ff */
[----:B------:R4:W-:Y:S04]  /*2b30*/  REDG.E.ADD.F32.FTZ.RN.STRONG.GPU desc[UR8][R26.64], R22 ;  /* 0x000000161a0079a6 */ /* 0x0009e8000c12f308 */
[----:B------:R4:W-:Y:S02]  /*2b40*/  REDG.E.ADD.F32.FTZ.RN.STRONG.GPU desc[UR8][R28.64], R23 ;  /* 0x000000171c0079a6 */ /* 0x0009e4000c12f308 */
.L_x_668:
[----:B------:R-:W-:Y:S05]  /*2b50*/  BSYNC.RECONVERGENT B0 ;  /* 0x0000000000007941 */ /* 0x000fea0003800200 */
.L_x_667:
        /* <DEDUP_REMOVED lines=9> */
[----:B------:R-:W4:Y:S01]  /*2bf0*/  LDC.64 R20, c[0x0][0x3c8] ;  /* 0x0000f200ff147b82 */ /* 0x000f220000000a00 */
[----:B------:R-:W-:Y:S01]  /*2c00*/  LOP3.LUT P1, R24, R39, 0x2, RZ, 0xc0, !PT ;  /* 0x0000000227187812 */ /* 0x000fe2000782c0ff */
[----:B------:R-:W-:Y:S01]  /*2c10*/  IMAD.WIDE.U32 R22, R52, 0x8, R28 ;  /* 0x0000000834167825 */ /* 0x000fe200078e001c */
[----:B------:R-:W-:Y:S02]  /*2c20*/  IADD3 R25, PT, PT, R25, R0, RZ ;  /* 0x0000000019197210 */ /* 0x000fe40007ffe0ff */
[----:B-1----:R-:W-:Y:S02]  /*2c30*/  SEL R27, R4, RZ, !P1 ;  /* 0x000000ff041b7207 */ /* 0x002fe40004800000 */
[----:B------:R1:W-:Y:S02]  /*2c40*/  STG.E.64 desc[UR8][R22.64], R32 ;  /* 0x0000002016007986 */ /* 0x0003e4000c101b08 */
[----:B------:R-:W-:Y:S01]  /*2c50*/  ISETP.NE.AND P1, PT, R27, -0x1, PT ;  /* 0xffffffff1b00780c */ /* 0x000fe20003f25270 */
[----:B----4-:R-:W-:Y:S01]  /*2c60*/  IMAD.WIDE.U32 R20, R25, 0x4, R20 ;  /* 0x0000000419147825 */ /* 0x010fe200078e0014 */
[----:B------:R-:W-:Y:S01]  /*2c70*/  IADD3 R25, PT, PT, -R24, 0x1, RZ ;  /* 0x0000000118197810 */ /* 0x000fe20007ffe1ff */
[----:B------:R-:W-:Y:S06]  /*2c80*/  MEMBAR.ALL.GPU ;  /* 0x0000000000007992 */ /* 0x000fec000000a000 */
[----:B------:R-:W-:-:S00]  /*2c90*/  ERRBAR ;  /* 0x00000000000079ab */ /* 0x000fc00000000000 */
[----:B------:R-:W-:Y:S06]  /*2ca0*/  CGAERRBAR ;  /* 0x00000000000075ab */ /* 0x000fec0000000000 */
[----:B------:R1:W-:Y:S01]  /*2cb0*/  REDG.E.ADD.S32.STRONG.GPU desc[UR8][R20.64], R25 ;  /* 0x000000191400798e */ /* 0x0003e2000c12e308 */
[----:B------:R-:W-:Y:S05]  /*2cc0*/  @!P1 BRA `(.L_x_670) ;  /* 0x0000000000149947 */ /* 0x000fea0003800000 */
.L_x_671:
[----:B-1----:R-:W4:Y:S04]  /*2cd0*/  LDG.E.STRONG.GPU R22, desc[UR8][R20.64] ;  /* 0x0000000814167981 */ /* 0x002f28000c1ef900 */
[----:B----4-:R-:W-:Y:S01]  /*2ce0*/  CCTL.IVALL ;  /* 0x00000000ff00798f */ /* 0x010fe20002000000 */
[----:B------:R-:W-:Y:S05]  /*2cf0*/  YIELD ;  /* 0x0000000000007946 */ /* 0x000fea0003800000 */
[----:B------:R-:W-:-:S13]  /*2d00*/  ISETP.NE.AND P1, PT, R22, R27, PT ;  /* 0x0000001b1600720c */ /* 0x000fda0003f25270 */
[----:B------:R-:W-:Y:S05]  /*2d10*/  @P1 BRA `(.L_x_671) ;  /* 0xfffffffc00ec1947 */ /* 0x000fea000383ffff */
.L_x_670:
[----:B------:R-:W-:Y:S05]  /*2d20*/  WARPSYNC.ALL ;  /* 0x0000000000007948 */ /* 0x000fea0003800000 */
[----:B------:R-:W-:Y:S01]  /*2d30*/  BAR.SYNC.DEFER_BLOCKING 0x0 ;  /* 0x0000000000007b1d */ /* 0x000fe20000010000 */
[----:B------:R-:W-:-:S05]  /*2d40*/  HFMA2 R30, -RZ, RZ, 0, 0 ;  /* 0x00000000ff1e7431 */ /* 0x000fca00000001ff */
[----:B------:R-:W-:Y:S05]  /*2d50*/  @!P3 BRA `(.L_x_672) ;  /* 0x000000040018b947 */ /* 0x000fea0003800000 */
[----:B------:R-:W-:Y:S01]  /*2d60*/  IADD3 R24, PT, PT, R0, R3, RZ ;  /* 0x0000000300187210 */ /* 0x000fe20007ffe0ff */
[----:B------:R-:W-:Y:S01]  /*2d70*/  UIADD3 UR6, UPT, UPT, -UR10, URZ, URZ ;  /* 0x000000ff0a067290 */ /* 0x000fe2000fffe1ff */
[----:B------:R-:W-:Y:S02]  /*2d80*/  MOV R56, RZ ;  /* 0x000000ff00387202 */ /* 0x000fe40000000f00 */
[----:B-1----:R-:W-:Y:S02]  /*2d90*/  MOV R23, R0 ;  /* 0x0000000000177202 */ /* 0x002fe40000000f00 */
[----:B------:R-:W-:Y:S02]  /*2da0*/  MOV R22, R41 ;  /* 0x0000002900167202 */ /* 0x000fe40000000f00 */
[----:B------:R-:W-:Y:S02]  /*2db0*/  MOV R25, R42 ;  /* 0x0000002a00197202 */ /* 0x000fe40000000f00 */
[----:B--2---:R-:W-:-:S02]  /*2dc0*/  MOV R26, R43 ;  /* 0x0000002b001a7202 */ /* 0x004fc40000000f00 */
[----:B------:R-:W-:Y:S02]  /*2dd0*/  MOV R27, R44 ;  /* 0x0000002c001b7202 */ /* 0x000fe40000000f00 */
[----:B------:R-:W-:Y:S02]  /*2de0*/  MOV R30, R45 ;  /* 0x0000002d001e7202 */ /* 0x000fe40000000f00 */
[----:B------:R-:W-:-:S07]  /*2df0*/  MOV R31, R46 ;  /* 0x0000002e001f7202 */ /* 0x000fce0000000f00 */
.L_x_673:
[----:B------:R-:W-:-:S13]  /*2e00*/  ISETP.EQ.OR P1, PT, RZ, UR6, P2 ;  /* 0x00000006ff007c0c */ /* 0x000fda0009722670 */
[----:B------:R-:W-:-:S05]  /*2e10*/  @!P1 IMAD.WIDE.U32 R62, R23, 0x8, R28 ;  /* 0x00000008173e9825 */ /* 0x000fca00078e001c */
[----:B------:R-:W0:Y:S02]  /*2e20*/  @!P1 LDG.E.64 R20, desc[UR8][R62.64] ;  /* 0x000000083e149981 */ /* 0x000e24000c1e1b00 */
[----:B0--3--:R-:W-:Y:S01]  /*2e30*/  @!P1 FADD.FTZ R32, R32, R20 ;  /* 0x0000001420209221 */ /* 0x009fe20000010000 */
[----:B------:R-:W-:Y:S01]  /*2e40*/  IADD3 R20, PT, PT, R56, 0x1, RZ ;  /* 0x0000000138147810 */ /* 0x000fe20007ffe0ff */
[----:B------:R-:W-:-:S03]  /*2e50*/  @!P1 FADD.FTZ R33, R33, R21 ;  /* 0x0000001521219221 */ /* 0x000fc60000010000 */
[----:B------:R-:W-:-:S13]  /*2e60*/  ISETP.EQ.OR P1, PT, R20, UR10, P2 ;  /* 0x0000000a14007c0c */ /* 0x000fda0009722670 */
[----:B------:R-:W-:-:S05]  /*2e70*/  @!P1 IMAD.WIDE.U32 R64, R24, 0x8, R28 ;  /* 0x0000000818409825 */ /* 0x000fca00078e001c */
[----:B------:R-:W2:Y:S02]  /*2e80*/  @!P1 LDG.E.64 R20, desc[UR8][R64.64] ;  /* 0x0000000840149981 */ /* 0x000ea4000c1e1b00 */
[----:B--2---:R-:W-:Y:S01]  /*2e90*/  @!P1 FADD.FTZ R32, R32, R20 ;  /* 0x0000001420209221 */ /* 0x004fe20000010000 */
        /* <DEDUP_REMOVED lines=50> */
.L_x_672:
[----:B------:R-:W-:-:S13]  /*31c0*/  ISETP.NE.AND P1, PT, R51, RZ, PT ;  /* 0x000000ff3300720c */ /* 0x000fda0003f25270 */
[----:B------:R-:W-:Y:S05]  /*31d0*/  @!P1 BRA `(.L_x_669) ;  /* 0x0000000000f09947 */ /* 0x000fea0003800000 */
[----:B-1----:R-:W-:-:S04]  /*31e0*/  IADD3 R20, PT, PT, R51, -0x1, RZ ;  /* 0xffffffff33147810 */ /* 0x002fc80007ffe0ff */
[----:B------:R-:W-:-:S13]  /*31f0*/  ISETP.GE.U32.AND P1, PT, R20, 0x3, PT ;  /* 0x000000031400780c */ /* 0x000fda0003f26070 */
[----:B------:R-:W-:Y:S05]  /*3200*/  @!P1 BRA `(.L_x_674) ;  /* 0x0000000000709947 */ /* 0x000fea0003800000 */
[C---:B------:R-:W-:Y:S02]  /*3210*/  IADD3 R23, PT, PT, R30.reuse, 0x1, RZ ;  /* 0x000000011e177810 */ /* 0x040fe40007ffe0ff */
[C---:B------:R-:W-:Y:S02]  /*3220*/  ISETP.EQ.OR P1, PT, R30.reuse, UR10, P2 ;  /* 0x0000000a1e007c0c */ /* 0x040fe40009722670 */
[C---:B------:R-:W-:Y:S02]  /*3230*/  IADD3 R25, PT, PT, R30.reuse, 0x2, RZ ;  /* 0x000000021e197810 */ /* 0x040fe40007ffe0ff */
[----:B------:R-:W-:Y:S02]  /*3240*/  ISETP.EQ.OR P3, PT, R23, UR10, P2 ;  /* 0x0000000a17007c0c */ /* 0x000fe40009762670 */
[----:B------:R-:W-:Y:S02]  /*3250*/  ISETP.EQ.OR P5, PT, R25, UR10, P2 ;  /* 0x0000000a19007c0c */ /* 0x000fe400097a2670 */
[----:B------:R-:W-:-:S04]  /*3260*/  IADD3 R27, PT, PT, R30, 0x3, RZ ;  /* 0x000000031e1b7810 */ /* 0x000fc80007ffe0ff */
[----:B------:R-:W-:Y:S01]  /*3270*/  ISETP.EQ.OR P6, PT, R27, UR10, P2 ;  /* 0x0000000a1b007c0c */ /* 0x000fe200097c2670 */
[----:B------:R-:W-:-:S04]  /*3280*/  @!P1 IMAD R21, R30, R3, R0 ;  /* 0x000000031e159224 */ /* 0x000fc800078e0200 */
[----:B------:R-:W-:Y:S02]  /*3290*/  @!P3 IMAD R23, R23, R3, R0 ;  /* 0x000000031717b224 */ /* 0x000fe400078e0200 */
[----:B------:R-:W-:-:S04]  /*32a0*/  @!P1 IMAD.WIDE.U32 R20, R21, 0x8, R28 ;  /* 0x0000000815149825 */ /* 0x000fc800078e001c */
[-C--:B------:R-:W-:Y:S02]  /*32b0*/  @!P5 IMAD R25, R25, R3.reuse, R0 ;  /* 0x000000031919d224 */ /* 0x080fe400078e0200 */
[--C-:B------:R-:W-:Y:S01]  /*32c0*/  @!P3 IMAD.WIDE.U32 R22, R23, 0x8, R28.reuse ;  /* 0x000000081716b825 */ /* 0x100fe200078e001c */
[----:B------:R-:W0:Y:S03]  /*32d0*/  @!P1 LDG.E.64 R20, desc[UR8][R20.64] ;  /* 0x0000000814149981 */ /* 0x000e26000c1e1b00 */
[----:B------:R-:W-:Y:S02]  /*32e0*/  @!P5 IMAD.WIDE.U32 R24, R25, 0x8, R28 ;  /* 0x000000081918d825 */ /* 0x000fe400078e001c */
[----:B------:R-:W4:Y:S02]  /*32f0*/  @!P3 LDG.E.64 R22, desc[UR8][R22.64] ;  /* 0x000000081616b981 */ /* 0x000f24000c1e1b00 */
[----:B------:R-:W-:-:S02]  /*3300*/  @!P6 IMAD R27, R27, R3, R0 ;  /* 0x000000031b1be224 */ /* 0x000fc400078e0200 */
        /* <DEDUP_REMOVED lines=12> */
.L_x_674:
[----:B------:R-:W-:-:S13]  /*33d0*/  LOP3.LUT P1, R20, R4, 0x3, RZ, 0xc0, !PT ;  /* 0x0000000304147812 */ /* 0x000fda000782c0ff */
[----:B------:R-:W-:Y:S05]  /*33e0*/  @!P1 BRA `(.L_x_669) ;  /* 0x00000000006c9947 */ /* 0x000fea0003800000 */
[----:B------:R-:W-:Y:S02]  /*33f0*/  ISETP.NE.AND P1, PT, R20, 0x1, PT ;  /* 0x000000011400780c */ /* 0x000fe40003f25270 */
[----:B------:R-:W-:-:S11]  /*3400*/  LOP3.LUT R24, R4, 0x1, RZ, 0xc0, !PT ;  /* 0x0000000104187812 */ /* 0x000fd600078ec0ff */
[----:B------:R-:W-:Y:S05]  /*3410*/  @!P1 BRA `(.L_x_675) ;  /* 0x0000000000389947 */ /* 0x000fea0003800000 */
[C---:B------:R-:W-:Y:S02]  /*3420*/  IADD3 R23, PT, PT, R30.reuse, 0x1, RZ ;  /* 0x000000011e177810 */ /* 0x040fe40007ffe0ff */
[----:B------:R-:W-:Y:S02]  /*3430*/  ISETP.EQ.OR P3, PT, R30, UR10, P2 ;  /* 0x0000000a1e007c0c */ /* 0x000fe40009762670 */
[----:B------:R-:W-:-:S11]  /*3440*/  ISETP.EQ.OR P1, PT, R23, UR10, P2 ;  /* 0x0000000a17007c0c */ /* 0x000fd60009722670 */
        /* <DEDUP_REMOVED lines=11> */
.L_x_675:
        /* <DEDUP_REMOVED lines=9> */
.L_x_676:
[----:B------:R-:W-:Y:S05]  /*3590*/  BSYNC.RECONVERGENT B0 ;  /* 0x0000000000007941 */ /* 0x000fea0003800200 */
.L_x_669:
[----:B------:R-:W5:Y:S01]  /*35a0*/  S2UR UR7, SR_CgaCtaId ;  /* 0x00000000000779c3 */ /* 0x000f620000008800 */
[----:B------:R-:W-:Y:S01]  /*35b0*/  UMOV UR6, 0x400 ;  /* 0x0000040000067882 */ /* 0x000fe20000000000 */
[--C-:B-1--4-:R-:W-:Y:S01]  /*35c0*/  HADD2.F32 R23, -RZ, R38.reuse.H0_H0 ;  /* 0x20000026ff177230 */ /* 0x112fe20000004100 */
[----:B------:R-:W1:Y:S01]  /*35d0*/  LDCU.64 UR14, c[0x0][0x400] ;  /* 0x00008000ff0e77ac */ /* 0x000e620008000a00 */
[----:B------:R-:W-:Y:S02]  /*35e0*/  HADD2.F32 R25, -RZ, R38.H1_H1 ;  /* 0x30000026ff197230 */ /* 0x000fe40000004100 */
[--C-:B------:R-:W-:Y:S02]  /*35f0*/  HADD2.F32 R27, -RZ, R36.reuse.H0_H0 ;  /* 0x20000024ff1b7230 */ /* 0x100fe40000004100 */
[----:B------:R-:W-:Y:S01]  /*3600*/  FADD.FTZ R22, -R14, R23 ;  /* 0x000000170e167221 */ /* 0x000fe20000010100 */
[----:B------:R-:W-:Y:S02]  /*3610*/  HADD2.F32 R29, -RZ, R36.H1_H1 ;  /* 0x30000024ff1d7230 */ /* 0x000fe40000004100 */
[----:B------:R-:W-:-:S02]  /*3620*/  HADD2.F32 R31, -RZ, R34.H0_H0 ;  /* 0x20000022ff1f7230 */ /* 0x000fc40000004100 */
[C---:B------:R-:W-:Y:S01]  /*3630*/  FADD.FTZ R28, -R14.reuse, R27 ;  /* 0x0000001b0e1c7221 */ /* 0x040fe20000010100 */
[----:B------:R-:W-:Y:S02]  /*3640*/  HADD2.F32 R57, -RZ, R34.H1_H1 ;  /* 0x30000022ff397230 */ /* 0x000fe40000004100 */
[C---:B------:R-:W-:Y:S01]  /*3650*/  FADD.FTZ R34, -R14.reuse, R25 ;  /* 0x000000190e227221 */ /* 0x040fe20000010100 */
[----:B------:R-:W-:Y:S02]  /*3660*/  HADD2.F32 R63, -RZ, R8.H0_H0 ;  /* 0x20000008ff3f7230 */ /* 0x000fe40000004100 */
[C---:B------:R-:W-:Y:S01]  /*3670*/  FADD.FTZ R30, -R14.reuse, R29 ;  /* 0x0000001d0e1e7221 */ /* 0x040fe20000010100 */
[----:B--2---:R-:W-:Y:S01]  /*3680*/  FADD.FTZ R26, -R14, R57 ;  /* 0x000000390e1a7221 */ /* 0x004fe20000010100 */
[-C--:B------:R-:W-:Y:S01]  /*3690*/  FMUL.FTZ R57, R22, R15.reuse ;  /* 0x0000000f16397220 */ /* 0x080fe20000410000 */
[----:B------:R-:W-:Y:S01]  /*36a0*/  FADD.FTZ R24, -R14, R63 ;  /* 0x0000003f0e187221 */ /* 0x000fe20000010100 */
[----:B------:R-:W-:Y:S01]  /*36b0*/  FMUL.FTZ R36, R34, R15 ;  /* 0x0000000f22247220 */ /* 0x000fe20000410000 */
[----:B-----5:R-:W-:-:S09]  /*36c0*/  ULEA UR6, UR7, UR6, 0x18 ;  /* 0x0000000607067291 */ /* 0x020fd2000f8ec0ff */
[----:B------:R0:W-:Y:S01]  /*36d0*/  @!P2 STS.64 [UR6+0xc8], R32 ;  /* 0x0000c820ff00a988 */ /* 0x0001e20008000a06 */
[----:B------:R-:W-:Y:S01]  /*36e0*/  BAR.SYNC.DEFER_BLOCKING 0x0 ;  /* 0x0000000000007b1d */ /* 0x000fe20000010000 */
[----:B0--3--:R-:W-:Y:S02]  /*36f0*/  HADD2.F32 R33, -RZ, R8.H1_H1 ;  /* 0x30000008ff217230 */ /* 0x009fe40000004100 */
[----:B------:R-:W-:-:S03]  /*3700*/  FADD.FTZ R32, -R14, R31 ;  /* 0x0000001f0e207221 */ /* 0x000fc60000010100 */
[----:B------:R-:W-:Y:S01]  /*3710*/  FADD.FTZ R14, -R14, R33 ;  /* 0x000000210e0e7221 */ /* 0x000fe20000010100 */
[----:B------:R-:W0:Y:S01]  /*3720*/  LDS.64 R20, [UR6+0xc8] ;  /* 0x0000c806ff147984 */ /* 0x000e220008000a00 */
[----:B------:R-:W0:Y:S02]  /*3730*/  LDCU UR6, c[0x0][0x42c] ;  /* 0x00008580ff0677ac */ /* 0x000e240008000800 */
[----:B0-----:R-:W-:Y:S01]  /*3740*/  FMUL.FTZ R8, R20, UR6 ;  /* 0x0000000614087c20 */ /* 0x001fe20008410000 */
[----:B------:R-:W-:Y:S01]  /*3750*/  FMUL.FTZ R25, R21, UR6 ;  /* 0x0000000615197c20 */ /* 0x000fe20008410000 */
[--C-:B------:R-:W-:Y:S02]  /*3760*/  HADD2.F32 R21, -RZ, R37.reuse.H0_H0 ;  /* 0x20000025ff157230 */ /* 0x100fe40000004100 */
[----:B------:R-:W-:Y:S01]  /*3770*/  HADD2.F32 R20, -RZ, R37.H1_H1 ;  /* 0x30000025ff147230 */ /* 0x000fe20000004100 */
[----:B-1----:R-:W-:Y:S06]  /*3780*/  @!P4 BRA `(.L_x_677) ;  /* 0x000000000048c947 */ /* 0x002fec0003800000 */
        /* <DEDUP_REMOVED lines=11> */
[----:B-1----:R-:W-:Y:S01]  /*3840*/  FMUL.FTZ R21, R21, R34 ;  /* 0x0000002215157220 */ /* 0x002fe20000410000 */
[----:B------:R-:W-:Y:S01]  /*3850*/  FADD.FTZ R37, -R34, 1 ;  /* 0x3f80000022257421 */ /* 0x000fe20000010100 */
[----:B------:R-:W-:-:S03]  /*3860*/  FADD.FTZ R34, -R33, 1 ;  /* 0x3f80000021227421 */ /* 0x000fc60000010100 */
[----:B------:R-:W-:Y:S01]  /*3870*/  FFMA.FTZ R22, R22, R37, 1 ;  /* 0x3f80000016167423 */ /* 0x000fe20000010025 */
[----:B------:R-:W-:-:S03]  /*3880*/  FFMA.FTZ R23, R23, R34, 1 ;  /* 0x3f80000017177423 */ /* 0x000fc60000010022 */
[----:B------:R-:W-:Y:S01]  /*3890*/  FMUL.FTZ R21, R21, R22 ;  /* 0x0000001615157220 */ /* 0x000fe20000410000 */
[----:B------:R-:W-:-:S07]  /*38a0*/  FMUL.FTZ R20, R20, R23 ;  /* 0x0000001714147220 */ /* 0x000fce0000410000 */
.L_x_677:
        /* <DEDUP_REMOVED lines=10> */
[-C--:B------:R-:W-:Y:S01]  /*3950*/  FMUL.FTZ R34, R22, R15.reuse ;  /* 0x0000000f16227220 */ /* 0x080fe20000410000 */
[----:B------:R-:W-:-:S05]  /*3960*/  FMUL.FTZ R27, R36, R15 ;  /* 0x0000000f241b7220 */ /* 0x000fca0000410000 */
[----:B------:R-:W-:Y:S01]  /*3970*/  F2FP.F16.F32.PACK_AB R27, R27, R34 ;  /* 0x000000221b1b723e */ /* 0x000fe200000000ff */
[----:B0-----:R-:W-:Y:S02]  /*3980*/  IMAD R38, R7, UR12, RZ ;  /* 0x0000000c07267c24 */ /* 0x001fe4000f8e02ff */
[----:B------:R-:W-:-:S04]  /*3990*/  IMAD.WIDE.U32 R20, R55, UR12, R20 ;  /* 0x0000000c37147c25 */ /* 0x000fc8000f8e0014 */
[----:B------:R-:W-:Y:S01]  /*39a0*/  IMAD R23, R55, UR13, R38 ;  /* 0x0000000d37177c24 */ /* 0x000fe2000f8e0226 */
[----:B-1----:R-:W-:-:S04]  /*39b0*/  LEA R22, P0, R20, UR6, 0x1 ;  /* 0x0000000614167c11 */ /* 0x002fc8000f8008ff */
[----:B------:R-:W-:-:S04]  /*39c0*/  IADD3 R23, PT, PT, R21, R23, RZ ;  /* 0x0000001715177210 */ /* 0x000fc80007ffe0ff */
[----:B------:R-:W-:-:S05]  /*39d0*/  LEA.HI.X R23, R20, UR7, R23, 0x1, P0 ;  /* 0x0000000714177c11 */ /* 0x000fca00080f0c17 */
[----:B------:R0:W-:Y:S02]  /*39e0*/  STG.E desc[UR8][R22.64], R27 ;  /* 0x0000001b16007986 */ /* 0x0001e4000c101908 */
.L_x_679:
[----:B------:R-:W-:Y:S05]  /*39f0*/  BSYNC.RECONVERGENT B0 ;  /* 0x0000000000007941 */ /* 0x000fea0003800200 */
.L_x_678:
[----:B------:R-:W-:Y:S01]  /*3a00*/  UISETP.NE.AND UP0, UPT, UR11, URZ, UPT ;  /* 0x000000ff0b00728c */ /* 0x000fe2000bf05270 */
[-C--:B0-----:R-:W-:Y:S01]  /*3a10*/  FMUL.FTZ R23, R28, R15.reuse ;  /* 0x0000000f1c177220 */ /* 0x081fe20000410000 */
        /* <DEDUP_REMOVED lines=11> */
[--C-:B------:R-:W-:Y:S01]  /*3ad0*/  FFMA.FTZ R27, R8, R24, R25.reuse ;  /* 0x00000018081b7223 */ /* 0x100fe20000010019 */
[----:B------:R-:W-:Y:S01]  /*3ae0*/  ISETP.GE.U32.AND P2, PT, R48, UR14, PT ;  /* 0x0000000e30007c0c */ /* 0x000fe2000bf46070 */
[----:B------:R-:W-:Y:S01]  /*3af0*/  FFMA.FTZ R8, R8, R14, R25 ;  /* 0x0000000e08087223 */ /* 0x000fe20000010019 */
[----:B------:R-:W-:Y:S01]  /*3b00*/  ISETP.GE.AND.EX P0, PT, R9, UR15, PT, P0 ;  /* 0x0000000f09007c0c */ /* 0x000fe2000bf06300 */
[--C-:B------:R-:W-:Y:S01]  /*3b10*/  HADD2.F32 R21, -RZ, R35.reuse.H0_H0 ;  /* 0x20000023ff157230 */ /* 0x100fe20000004100 */
[----:B------:R-:W-:Y:S01]  /*3b20*/  ISETP.GE.AND.EX P1, PT, R11, UR15, PT, P1 ;  /* 0x0000000f0b007c0c */ /* 0x000fe2000bf26310 */
[----:B------:R-:W-:Y:S01]  /*3b30*/  HADD2.F32 R20, -RZ, R35.H1_H1 ;  /* 0x30000023ff147230 */ /* 0x000fe20000004100 */
[----:B------:R-:W-:Y:S11]  /*3b40*/  BRA.U !UP0, `(.L_x_680) ;  /* 0x0000000108487547 */ /* 0x000ff6000b800000 */
        /* <DEDUP_REMOVED lines=18> */
.L_x_680:
        /* <DEDUP_REMOVED lines=18> */
.L_x_682:
[----:B------:R-:W-:Y:S05]  /*3d90*/  BSYNC.RECONVERGENT B0 ;  /* 0x0000000000007941 */ /* 0x000fea0003800200 */
.L_x_681:
[--C-:B------:R-:W-:Y:S02]  /*3da0*/  HADD2.F32 R20, -RZ, R12.reuse.H0_H0 ;  /* 0x2000000cff147230 */ /* 0x100fe40000004100 */
[----:B------:R-:W-:Y:S01]  /*3db0*/  HADD2.F32 R12, -RZ, R12.H1_H1 ;  /* 0x3000000cff0c7230 */ /* 0x000fe20000004100 */
        /* <DEDUP_REMOVED lines=19> */
.L_x_683:
[----:B------:R-:W-:Y:S01]  /*3ef0*/  BSSY.RECONVERGENT B0, `(.L_x_684) ;  /* 0x0000012000007945 */ /* 0x000fe20003800200 */
[----:B0-----:R-:W-:Y:S01]  /*3f00*/  FFMA.FTZ R22, R18, R20, -R29 ;  /* 0x0000001412167223 */ /* 0x001fe2000001081d */
[----:B------:R-:W-:Y:S02]  /*3f10*/  FFMA.FTZ R12, R19, R12, -R28 ;  /* 0x0000000c130c7223 */ /* 0x000fe4000001081c */
        /* <DEDUP_REMOVED lines=12> */
[----:B------:R-:W-:Y:S02]  /*3fe0*/  F2FP.F16.F32.PACK_AB R21, R12, R25 ;  /* 0x000000190c15723e */ /* 0x000fe400000000ff */
[----:B------:R-:W-:-:S05]  /*3ff0*/  LEA.HI.X R23, R20, UR13, R23, 0x1, P0 ;  /* 0x0000000d14177c11 */ /* 0x000fca00080f0c17 */
[----:B------:R0:W-:Y:S02]  /*4000*/  STG.E desc[UR8][R22.64], R21 ;  /* 0x0000001516007986 */ /* 0x0001e4000c101908 */
.L_x_685:
[----:B------:R-:W-:Y:S05]  /*4010*/  BSYNC.RECONVERGENT B0 ;  /* 0x0000000000007941 */ /* 0x000fea0003800200 */
.L_x_684:
        /* <DEDUP_REMOVED lines=21> */
.L_x_686:
        /* <DEDUP_REMOVED lines=9> */
[----:B------:R-:W-:Y:S01]  /*4200*/  F2FP.F16.F32.PACK_AB R17, R17, R12 ;  /* 0x0000000c1111723e */ /* 0x000fe200000000ff */
        /* <DEDUP_REMOVED lines=8> */
.L_x_688:
[----:B------:R-:W-:Y:S05]  /*4290*/  BSYNC.RECONVERGENT B0 ;  /* 0x0000000000007941 */ /* 0x000fea0003800200 */
.L_x_687:
[----:B------:R-:W-:Y:S02]  /*42a0*/  IADD3 R40, PT, PT, R3, R40, RZ ;  /* 0x0000002803287210 */ /* 0x000fe40007ffe0ff */
[----:B------:R-:W-:Y:S02]  /*42b0*/  IADD3 R39, PT, PT, R39, 0x1, RZ ;  /* 0x0000000127277810 */ /* 0x000fe40007ffe0ff */
[----:B------:R-:W-:-:S13]  /*42c0*/  ISETP.GE.AND P0, PT, R40, UR4, PT ;  /* 0x0000000428007c0c */ /* 0x000fda000bf06270 */
[----:B------:R-:W-:Y:S05]  /*42d0*/  @!P0 BRA `(.L_x_689) ;  /* 0xffffffc000188947 */ /* 0x000fea000383ffff */
.L_x_658:
[----:B------:R-:W2:Y:S01]  /*42e0*/  LDC R6, c[0x0][0x370] ;  /* 0x0000dc00ff067b82 */ /* 0x000ea20000000800 */
[----:B------:R-:W-:Y:S01]  /*42f0*/  ISETP.NE.AND P2, PT, R2, RZ, PT ;  /* 0x000000ff0200720c */ /* 0x000fe20003f45270 */
[----:B------:R-:W-:Y:S06]  /*4300*/  BSSY.RECONVERGENT B0, `(.L_x_690) ;  /* 0x0000011000007945 */ /* 0x000fec0003800200 */
[----:B------:R-:W3:Y:S08]  /*4310*/  LDC R7, c[0x0][0x374] ;  /* 0x0000dd00ff077b82 */ /* 0x000ef00000000800 */
[----:B------:R-:W4:Y:S01]  /*4320*/  LDC.64 R4, c[0x0][0x3c8] ;  /* 0x0000f200ff047b82 */ /* 0x000f220000000a00 */
[----:B--2---:R-:W-:-:S02]  /*4330*/  ISETP.NE.AND P1, PT, R6, 0x1, PT ;  /* 0x000000010600780c */ /* 0x004fc40003f25270 */
[----:B------:R-:W-:Y:S02]  /*4340*/  IADD3 R8, PT, PT, R6, -0x1, RZ ;  /* 0xffffffff06087810 */ /* 0x000fe40007ffe0ff */
[----:B---3--:R-:W-:-:S04]  /*4350*/  IADD3 R3, PT, PT, R7, -0x1, RZ ;  /* 0xffffffff07037810 */ /* 0x008fc80007ffe0ff */
[----:B------:R-:W-:Y:S02]  /*4360*/  ISETP.NE.AND P0, PT, R0, R3, PT ;  /* 0x000000030000720c */ /* 0x000fe40003f05270 */
[----:B------:R-:W-:Y:S02]  /*4370*/  SHF.L.U32 R0, R7, 0x1, RZ ;  /* 0x0000000107007819 */ /* 0x000fe400000006ff */
[----:B------:R-:W-:Y:S02]  /*4380*/  ISETP.NE.OR P0, PT, R8, UR10, P0 ;  /* 0x0000000a08007c0c */ /* 0x000fe40008705670 */
[----:B------:R-:W-:-:S05]  /*4390*/  SEL R3, R0, RZ, P1 ;  /* 0x000000ff00037207 */ /* 0x000fca0000800000 */
[----:B----4-:R-:W-:Y:S01]  /*43a0*/  IMAD.WIDE.U32 R4, R3, 0x4, R4 ;  /* 0x0000000403047825 */ /* 0x010fe200078e0004 */
[----:B------:R-:W-:Y:S06]  /*43b0*/  @P2 BRA `(.L_x_691) ;  /* 0x0000000000142947 */ /* 0x000fec0003800000 */
[----:B------:R-:W-:Y:S01]  /*43c0*/  HFMA2 R3, -RZ, RZ, 0, 5.9604644775390625e-08 ;  /* 0x00000001ff037431 */ /* 0x000fe200000001ff */
[----:B------:R-:W-:Y:S06]  /*43d0*/  MEMBAR.ALL.GPU ;  /* 0x0000000000007992 */ /* 0x000fec000000a000 */
[----:B------:R-:W-:-:S00]  /*43e0*/  ERRBAR ;  /* 0x00000000000079ab */ /* 0x000fc00000000000 */
[----:B------:R-:W-:Y:S06]  /*43f0*/  CGAERRBAR ;  /* 0x00000000000075ab */ /* 0x000fec0000000000 */
[----:B------:R2:W-:Y:S02]  /*4400*/  REDG.E.ADD.S32.STRONG.GPU desc[UR8][R4.64], R3 ;  /* 0x000000030400798e */ /* 0x0005e4000c12e308 */
.L_x_691:
[----:B------:R-:W-:Y:S05]  /*4410*/  BSYNC.RECONVERGENT B0 ;  /* 0x0000000000007941 */ /* 0x000fea0003800200 */
.L_x_690:
[----:B------:R-:W-:Y:S05]  /*4420*/  @P0 EXIT ;  /* 0x000000000000094d */ /* 0x000fea0003800000 */
[----:B------:R-:W-:Y:S05]  /*4430*/  @P2 BRA `(.L_x_692) ;  /* 0x0000000000202947 */ /* 0x000fea0003800000 */
[----:B------:R-:W-:-:S05]  /*4440*/  IMAD R0, R6, R7, RZ ;  /* 0x0000000706007224 */ /* 0x000fca00078e02ff */
[----:B------:R-:W-:-:S13]  /*4450*/  ISETP.NE.AND P0, PT, R0, -0x1, PT ;  /* 0xffffffff0000780c */ /* 0x000fda0003f05270 */
[----:B------:R-:W-:Y:S05]  /*4460*/  @!P0 BRA `(.L_x_692) ;  /* 0x0000000000148947 */ /* 0x000fea0003800000 */
.L_x_693:
[----:B--2---:R-:W2:Y:S04]  /*4470*/  LDG.E.STRONG.GPU R3, desc[UR8][R4.64] ;  /* 0x0000000804037981 */ /* 0x004ea8000c1ef900 */
[----:B--2---:R-:W-:Y:S01]  /*4480*/  CCTL.IVALL ;  /* 0x00000000ff00798f */ /* 0x004fe20002000000 */
[----:B------:R-:W-:Y:S05]  /*4490*/  YIELD ;  /* 0x0000000000007946 */ /* 0x000fea0003800000 */
[----:B------:R-:W-:-:S13]  /*44a0*/  ISETP.NE.AND P0, PT, R3, R0, PT ;  /* 0x000000000300720c */ /* 0x000fda0003f05270 */
[----:B------:R-:W-:Y:S05]  /*44b0*/  @P0 BRA `(.L_x_693) ;  /* 0xfffffffc00ec0947 */ /* 0x000fea000383ffff */
.L_x_692:
[----:B------:R-:W-:Y:S05]  /*44c0*/  WARPSYNC.ALL ;  /* 0x0000000000007948 */ /* 0x000fea0003800000 */
[----:B------:R-:W2:Y:S08]  /*44d0*/  LDC.64 R6, c[0x0][0x3f8] ;  /* 0x0000fe00ff067b82 */ /* 0x000eb00000000a00 */
[----:B------:R-:W-:Y:S01]  /*44e0*/  BAR.SYNC.DEFER_BLOCKING 0x0 ;  /* 0x0000000000007b1d */ /* 0x000fe20000010000 */
[----:B--2---:R-:W-:-:S04]  /*44f0*/  LEA.HI R3, P0, R7, R6, RZ, 0x1 ;  /* 0x0000000607037211 */ /* 0x004fc800078108ff */
        /* <DEDUP_REMOVED lines=18> */
[----:B-1----:R-:W-:-:S04]  /*4620*/  SEL R17, RZ, 0x1, !P0 ;  /* 0x00000001ff117807 */ /* 0x002fc80004000000 */
        /* <DEDUP_REMOVED lines=51> */
.L_x_696:
        /* <DEDUP_REMOVED lines=29> */
.L_x_695:
[----:B------:R-:W-:Y:S05]  /*4b30*/  BSYNC.RECONVERGENT B0 ;  /* 0x0000000000007941 */ /* 0x000fea0003800200 */
.L_x_694:
        /* <DEDUP_REMOVED lines=10> */
.L_x_697:
        /* <DEDUP_REMOVED lines=16> */
[----:B0-----:R-:W-:Y:S02]  /*4ce0*/  LOP3.LUT R22, R34, 0xfffffff8, RZ, 0xc0, !PT ;  /* 0xfffffff822167812 */ /* 0x001fe400078ec0ff */
[----:B------:R-:W-:-:S02]  /*4cf0*/  LOP3.LUT R24, R24, 0xfffffffc, RZ, 0xc0, !PT ;  /* 0xfffffffc18187812 */ /* 0x000fc400078ec0ff */
[----:B------:R-:W-:Y:S02]  /*4d00*/  LOP3.LUT R11, R35, 0x3, RZ, 0xc0, !PT ;  /* 0x00000003230b7812 */ /* 0x000fe400078ec0ff */
[----:B-1----:R-:W-:Y:S02]  /*4d10*/  IADD3 R20, P0, PT, R22, UR6, RZ ;  /* 0x0000000616147c10 */ /* 0x002fe4000ff1e0ff */
        /* <DEDUP_REMOVED lines=62> */
.L_x_698:
        /* <DEDUP_REMOVED lines=16> */
.L_x_3423:


//--------------------- .text._Z35group_norm_nhwc_bwd_one_pass_kernelI11Fp16IOFp32WLi256ELi42ELi672EEv26Group_norm_nhwc_bwd_params --------------------------
	.section	.text._Z35group_norm_nhwc_bwd_one_pass_kernelI11Fp16IOFp32WLi256ELi42ELi672EEv26Group_norm_nhwc_bwd_params,"ax",@progbits
	.align	128
        .global         _Z35group_norm_nhwc_bwd_one_pass_kernelI11Fp16IOFp32WLi256ELi42ELi672EEv26Group_norm_nhwc_bwd_params
        .type           _Z35group_norm_nhwc_bwd_one_pass_kernelI11Fp16IOFp32WLi256ELi42ELi672EEv26Group_norm_nhwc_bwd_params,@function
        .size           _Z35group_norm_nhwc_bwd_one_pass_kernelI11Fp16IOFp32WLi256ELi42ELi672EEv26Group_norm_nhwc_bwd_params,(.L_x_3424 - _Z35group_norm_nhwc_bwd_one_pass_kernelI11Fp16IOFp32WLi256ELi42ELi672EEv26Group_norm_nhwc_bwd_params)
        .other          _Z35group_norm_nhwc_bwd_one_pass_kernelI11Fp16IOFp32WLi256ELi42ELi672EEv26Group_norm_nhwc_bwd_params,@"STO_CUDA_ENTRY STV_DEFAULT"
_Z35group_norm_nhwc_bwd_one_pass_kernelI11Fp16IOFp32WLi256ELi42ELi672EEv26Group_norm_nhwc_bwd_params:
.text._Z35group_norm_nhwc_bwd_one_pass_kernelI11Fp16IOFp32WLi256ELi42ELi672EEv26Group_norm_nhwc_bwd_params:
        /* <DEDUP_REMOVED lines=22> */
.L_x_742:
[----:B------:R-:W1:Y:S01]  /*0160*/  LDC R10, c[0x0][0x410] ;  /* 0x00010400ff0a7b82 */ /* 0x000e620000000800 */
[----:B0-----:R-:W2:Y:S01]  /*0170*/  S2R R3, SR_CTAID.X ;  /* 0x0000000000037919 */ /* 0x001ea20000002500 */
[----:B------:R-:W2:Y:S01]  /*0180*/  LDCU UR4, c[0x0][0x41c] ;  /* 0x00008380ff0477ac */ /* 0x000ea20008000800 */
[----:B------:R-:W-:Y:S02]  /*0190*/  ISETP.GE.AND P2, PT, R47, RZ, PT ;  /* 0x000000ff2f00720c */ /* 0x000fe40003f46270 */
[----:B------:R-:W-:Y:S01]  /*01a0*/  MOV R44, RZ ;  /* 0x000000ff002c7202 */ /* 0x000fe20000000f00 */
[----:B------:R-:W3:Y:S01]  /*01b0*/  LDCU.128 UR8, c[0x0][0x400] ;  /* 0x00008000ff0877ac */ /* 0x000ee20008000c00 */
[----:B-1----:R-:W-:-:S04]  /*01c0*/  IABS R7, R10 ;  /* 0x0000000a00077213 */ /* 0x002fc80000000000 */
        /* <DEDUP_REMOVED lines=8> */
[----:B------:R-:W-:-:S04]  /*0250*/  IMAD.HI.U32 R5, R5, R9, R4 ;  /* 0x0000000905057227 */ /* 0x000fc800078e0004 */
[----:B--2---:R-:W-:Y:S01]  /*0260*/  IMAD R9, R3, UR4, R48 ;  /* 0x0000000403097c24 */ /* 0x004fe2000f8e0230 */
[----:B------:R-:W-:Y:S01]  /*0270*/  CS2R R42, SRZ ;  /* 0x00000000002a7805 */ /* 0x000fe2000001ff00 */
[----:B------:R-:W-:Y:S01]  /*0280*/  IMAD.HI.U32 R5, R5, R8, RZ ;  /* 0x0000000805057227 */ /* 0x000fe200078e00ff */
[----:B------:R-:W-:Y:S02]  /*0290*/  CS2R R40, SRZ ;  /* 0x0000000000287805 */ /* 0x000fe4000001ff00 */
[----:B------:R-:W-:Y:S02]  /*02a0*/  CS2R R38, SRZ ;  /* 0x0000000000267805 */ /* 0x000fe4000001ff00 */
[----:B---3--:R-:W-:Y:S02]  /*02b0*/  ISETP.GE.U32.AND P0, PT, R9, UR8, PT ;  /* 0x0000000809007c0c */ /* 0x008fe4000bf06070 */
[----:B------:R-:W-:Y:S02]  /*02c0*/  CS2R R36, SRZ ;  /* 0x0000000000247805 */ /* 0x000fe4000001ff00 */
[----:B------:R-:W-:Y:S01]  /*02d0*/  IADD3 R6, PT, PT, -R5, RZ, RZ ;  /* 0x000000ff05067210 */ /* 0x000fe20007ffe1ff */
[----:B------:R-:W1:Y:S01]  /*02e0*/  LDCU.U8 UR4, c[0x0][0x414] ;  /* 0x00008280ff0477ac */ /* 0x000e620008000000 */
[----:B------:R-:W-:-:S02]  /*02f0*/  SHF.R.S32.HI R15, RZ, 0x1f, R9 ;  /* 0x0000001fff0f7819 */ /* 0x000fc40000011409 */
[----:B------:R-:W-:Y:S01]  /*0300*/  IADD3 R17, PT, PT, R9, 0x20, RZ ;  /* 0x0000002009117810 */ /* 0x000fe20007ffe0ff */
[----:B------:R-:W-:Y:S01]  /*0310*/  IMAD R4, R7, R6, R8 ;  /* 0x0000000607047224 */ /* 0x000fe200078e0208 */
[----:B------:R-:W-:Y:S02]  /*0320*/  LOP3.LUT R6, R47, R10, RZ, 0x3c, !PT ;  /* 0x0000000a2f067212 */ /* 0x000fe400078e3cff */
[----:B------:R-:W-:Y:S02]  /*0330*/  ISETP.GE.AND.EX P0, PT, R15, UR9, PT, P0 ;  /* 0x000000090f007c0c */ /* 0x000fe4000bf06300 */
[----:B------:R-:W-:Y:S02]  /*0340*/  ISETP.GT.U32.AND P3, PT, R7, R4, PT ;  /* 0x000000040700720c */ /* 0x000fe40003f64070 */
[----:B------:R-:W-:Y:S02]  /*0350*/  ISETP.GE.AND P1, PT, R6, RZ, PT ;  /* 0x000000ff0600720c */ /* 0x000fe40003f26270 */
[----:B------:R-:W-:-:S02]  /*0360*/  SHF.R.S32.HI R19, RZ, 0x1f, R17 ;  /* 0x0000001fff137819 */ /* 0x000fc40000011411 */
[----:B------:R-:W-:-:S04]  /*0370*/  IADD3 R25, PT, PT, R9, 0x40, RZ ;  /* 0x0000004009197810 */ /* 0x000fc80007ffe0ff */
[----:B------:R-:W-:Y:S01]  /*0380*/  SHF.R.S32.HI R27, RZ, 0x1f, R25 ;  /* 0x0000001fff1b7819 */ /* 0x000fe20000011419 */
[----:B------:R-:W2:Y:S02]  /*0390*/  @!P0 LDC.64 R20, c[0x0][0x3f8] ;  /* 0x0000fe00ff148b82 */ /* 0x000ea40000000a00 */
[-C--:B------:R-:W-:Y:S02]  /*03a0*/  @!P3 IADD3 R4, PT, PT, R4, -R7.reuse, RZ ;  /* 0x800000070404b210 */ /* 0x080fe40007ffe0ff */
[----:B------:R-:W-:Y:S02]  /*03b0*/  @!P3 IADD3 R5, PT, PT, R5, 0x1, RZ ;  /* 0x000000010505b810 */ /* 0x000fe40007ffe0ff */
[CC--:B------:R-:W-:Y:S02]  /*03c0*/  ISETP.GE.U32.AND P4, PT, R4.reuse, R7.reuse, PT ;  /* 0x000000070400720c */ /* 0x0c0fe40003f86070 */
[----:B------:R-:W-:Y:S01]  /*03d0*/  ISETP.GT.U32.AND P5, PT, R7, R4, PT ;  /* 0x000000040700720c */ /* 0x000fe20003fa4070 */
[----:B------:R-:W3:Y:S01]  /*03e0*/  @!P0 LDC.64 R32, c[0x0][0x3a0] ;  /* 0x0000e800ff208b82 */ /* 0x000ee20000000a00 */
[----:B------:R-:W-:-:S02]  /*03f0*/  IADD3 R7, PT, PT, R4, -R7, RZ ;  /* 0x8000000704077210 */ /* 0x000fc40007ffe0ff */
[----:B------:R-:W-:Y:S02]  /*0400*/  ISETP.GE.U32.AND P3, PT, R17, UR8, PT ;  /* 0x0000000811007c0c */ /* 0x000fe4000bf66070 */
[----:B------:R-:W-:Y:S02]  /*0410*/  SEL R4, R7, R4, !P5 ;  /* 0x0000000407047207 */ /* 0x000fe40006800000 */
[----:B------:R-:W-:Y:S01]  /*0420*/  ISETP.NE.AND P5, PT, R10, RZ, PT ;  /* 0x000000ff0a00720c */ /* 0x000fe20003fa5270 */
[----:B------:R-:W4:Y:S01]  /*0430*/  @!P0 LDC.64 R34, c[0x0][0x398] ;  /* 0x0000e600ff228b82 */ /* 0x000f220000000a00 */
[----:B------:R-:W-:Y:S02]  /*0440*/  LOP3.LUT R7, RZ, R10, RZ, 0x33, !PT ;  /* 0x0000000aff077212 */ /* 0x000fe400078e33ff */
[----:B------:R-:W-:Y:S02]  /*0450*/  @P4 IADD3 R5, PT, PT, R5, 0x1, RZ ;  /* 0x0000000105054810 */ /* 0x000fe40007ffe0ff */
[----:B------:R-:W-:-:S02]  /*0460*/  @!P2 IADD3 R4, PT, PT, -R4, RZ, RZ ;  /* 0x000000ff0404a210 */ /* 0x000fc40007ffe1ff */
[----:B------:R-:W-:Y:S02]  /*0470*/  ISETP.GE.AND.EX P3, PT, R19, UR9, PT, P3 ;  /* 0x0000000913007c0c */ /* 0x000fe4000bf66330 */
[----:B------:R-:W-:Y:S02]  /*0480*/  MOV R6, R5 ;  /* 0x0000000500067202 */ /* 0x000fe40000000f00 */
[----:B------:R-:W-:Y:S02]  /*0490*/  SEL R5, R7, R4, !P5 ;  /* 0x0000000407057207 */ /* 0x000fe40006800000 */
[----:B------:R-:W-:Y:S02]  /*04a0*/  @!P1 IADD3 R6, PT, PT, -R6, RZ, RZ ;  /* 0x000000ff06069210 */ /* 0x000fe40007ffe1ff */
[----:B------:R-:W-:Y:S01]  /*04b0*/  ISETP.GE.U32.AND P2, PT, R25, UR8, PT ;  /* 0x0000000819007c0c */ /* 0x000fe2000bf46070 */
[----:B------:R-:W-:Y:S01]  /*04c0*/  IMAD R13, R5, 0x2a, RZ ;  /* 0x0000002a050d7824 */ /* 0x000fe200078e02ff */
[----:B------:R-:W-:-:S02]  /*04d0*/  SEL R11, R7, R6, !P5 ;  /* 0x00000006070b7207 */ /* 0x000fc40006800000 */
[----:B------:R-:W-:Y:S01]  /*04e0*/  ISETP.GE.AND.EX P2, PT, R27, UR9, PT, P2 ;  /* 0x000000091b007c0c */ /* 0x000fe2000bf46320 */
[----:B------:R-:W0:Y:S01]  /*04f0*/  @!P3 LDC.64 R6, c[0x0][0x3f8] ;  /* 0x0000fe00ff06bb82 */ /* 0x000e220000000a00 */
[C---:B------:R-:W-:Y:S02]  /*0500*/  IADD3 R52, P1, PT, R13.reuse, R2, RZ ;  /* 0x000000020d347210 */ /* 0x040fe40007f3e0ff */
[----:B------:R-:W-:Y:S02]  /*0510*/  SHF.R.S32.HI R2, RZ, 0x1f, R11 ;  /* 0x0000001fff027819 */ /* 0x000fe4000001140b */
[----:B------:R-:W-:-:S03]  /*0520*/  LEA.HI.X.SX32 R53, R13, RZ, 0x1, P1 ;  /* 0x000000ff0d357211 */ /* 0x000fc600008f0eff */
[----:B------:R-:W-:Y:S01]  /*0530*/  IMAD R2, R2, UR10, RZ ;  /* 0x0000000a02027c24 */ /* 0x000fe2000f8e02ff */
[----:B------:R-:W1:Y:S01]  /*0540*/  @!P3 LDC.64 R12, c[0x0][0x3a0] ;  /* 0x0000e800ff0cbb82 */ /* 0x000e620000000a00 */
[----:B------:R-:W-:-:S04]  /*0550*/  IMAD.WIDE.U32 R52, R11, UR10, R52 ;  /* 0x0000000a0b347c25 */ /* 0x000fc8000f8e0034 */
[----:B------:R-:W-:Y:S01]  /*0560*/  IMAD R55, R11, UR11, R2 ;  /* 0x0000000b0b377c24 */ /* 0x000fe2000f8e0202 */
[----:B------:R-:W-:Y:S01]  /*0570*/  @!P0 MOV R54, R52 ;  /* 0x0000003400368202 */ /* 0x000fe20000000f00 */
[-C--:B--2---:R-:W-:Y:S02]  /*0580*/  @!P0 IMAD R2, R15, R20.reuse, RZ ;  /* 0x000000140f028224 */ /* 0x084fe400078e02ff */
[----:B------:R-:W2:Y:S01]  /*0590*/  @!P3 LDC.64 R14, c[0x0][0x398] ;  /* 0x0000e600ff0ebb82 */ /* 0x000ea20000000a00 */
[----:B------:R-:W-:Y:S01]  /*05a0*/  IADD3 R55, PT, PT, R53, R55, RZ ;  /* 0x0000003735377210 */ /* 0x000fe20007ffe0ff */
[C---:B------:R-:W-:Y:S01]  /*05b0*/  @!P0 IMAD R21, R9.reuse, R21, R2 ;  /* 0x0000001509158224 */ /* 0x040fe200078e0202 */
[C---:B------:R-:W-:Y:S01]  /*05c0*/  IADD3 R2, PT, PT, R9.reuse, 0x60, RZ ;  /* 0x0000006009027810 */ /* 0x040fe20007ffe0ff */
[----:B------:R-:W-:-:S03]  /*05d0*/  @!P0 IMAD.WIDE.U32 R10, R9, R20, R54 ;  /* 0x00000014090a8225 */ /* 0x000fc600078e0036 */
[----:B------:R-:W-:Y:S02]  /*05e0*/  ISETP.GE.U32.AND P1, PT, R2, UR8, PT ;  /* 0x0000000802007c0c */ /* 0x000fe4000bf26070 */
[----:B------:R-:W-:Y:S01]  /*05f0*/  SHF.R.S32.HI R29, RZ, 0x1f, R2 ;  /* 0x0000001fff1d7819 */ /* 0x000fe20000011402 */
[----:B0-----:R-:W-:Y:S01]  /*0600*/  @!P3 IMAD R8, R19, R6, RZ ;  /* 0x000000061308b224 */ /* 0x001fe200078e02ff */
[----:B------:R-:W-:Y:S01]  /*0610*/  @!P0 IADD3 R11, PT, PT, R11, R21, RZ ;  /* 0x000000150b0b8210 */ /* 0x000fe20007ffe0ff */
[----:B------:R-:W0:Y:S01]  /*0620*/  @!P2 LDC.64 R18, c[0x0][0x3f8] ;  /* 0x0000fe00ff12ab82 */ /* 0x000e220000000a00 */
[C---:B------:R-:W-:Y:S01]  /*0630*/  @!P0 SHF.L.U32 R23, R10.reuse, 0x1, RZ ;  /* 0x000000010a178819 */ /* 0x040fe200000006ff */
[----:B------:R-:W-:Y:S01]  /*0640*/  @!P3 IMAD R31, R17, R7, R8 ;  /* 0x00000007111fb224 */ /* 0x000fe200078e0208 */
[----:B------:R-:W-:Y:S02]  /*0650*/  @!P0 SHF.L.U64.HI R4, R10, 0x1, R11 ;  /* 0x000000010a048819 */ /* 0x000fe4000001020b */
[----:B------:R-:W-:-:S02]  /*0660*/  @!P3 MOV R10, R52 ;  /* 0x00000034000ab202 */ /* 0x000fc40000000f00 */
[----:B------:R-:W-:Y:S02]  /*0670*/  @!P3 MOV R11, R55 ;  /* 0x00000037000bb202 */ /* 0x000fe40000000f00 */
[----:B------:R-:W-:Y:S02]  /*0680*/  ISETP.GE.AND.EX P1, PT, R29, UR9, PT, P1 ;  /* 0x000000091d007c0c */ /* 0x000fe4000bf26310 */
[----:B---3--:R-:W-:Y:S01]  /*0690*/  @!P0 IADD3 R20, P4, PT, R23, R32, RZ ;  /* 0x0000002017148210 */ /* 0x008fe20007f9e0ff */
[----:B------:R-:W-:Y:S02]  /*06a0*/  @!P3 IMAD.WIDE.U32 R6, R17, R6, R10 ;  /* 0x000000061106b225 */ /* 0x000fe400078e000a */
[----:B------:R-:W3:Y:S01]  /*06b0*/  @!P2 LDC.64 R16, c[0x0][0x3a0] ;  /* 0x0000e800ff10ab82 */ /* 0x000ee20000000a00 */
[----:B------:R-:W-:Y:S02]  /*06c0*/  @!P0 IADD3.X R21, PT, PT, R4, R33, RZ, P4, !PT ;  /* 0x0000002104158210 */ /* 0x000fe400027fe4ff */
[----:B------:R-:W-:-:S02]  /*06d0*/  @!P3 IADD3 R11, PT, PT, R7, R31, RZ ;  /* 0x0000001f070bb210 */ /* 0x000fc40007ffe0ff */
[----:B----4-:R-:W-:Y:S01]  /*06e0*/  @!P0 IADD3 R22, P4, PT, R23, R34, RZ ;  /* 0x0000002217168210 */ /* 0x010fe20007f9e0ff */
[----:B------:R4:W5:Y:S01]  /*06f0*/  @!P0 LDG.E R44, desc[UR6][R20.64] ;  /* 0x00000006142c8981 */ /* 0x000962000c1e1900 */
[----:B------:R-:W-:Y:S02]  /*0700*/  @!P3 SHF.L.U32 R7, R6, 0x1, RZ ;  /* 0x000000010607b819 */ /* 0x000fe400000006ff */
[----:B------:R-:W-:Y:S02]  /*0710*/  @!P0 IADD3.X R23, PT, PT, R4, R35, RZ, P4, !PT ;  /* 0x0000002304178210 */ /* 0x000fe400027fe4ff */
[----:B------:R-:W-:Y:S02]  /*0720*/  @!P3 SHF.L.U64.HI R4, R6, 0x1, R11 ;  /* 0x000000010604b819 */ /* 0x000fe4000001020b */
[----:B-1----:R-:W-:Y:S01]  /*0730*/  @!P3 IADD3 R12, P4, PT, R7, R12, RZ ;  /* 0x0000000c070cb210 */ /* 0x002fe20007f9e0ff */
[----:B0-----:R-:W-:Y:S01]  /*0740*/  @!P2 IMAD R8, R27, R18, RZ ;  /* 0x000000121b08a224 */ /* 0x001fe200078e02ff */
[----:B--2---:R-:W-:Y:S01]  /*0750*/  @!P3 IADD3 R14, P5, PT, R7, R14, RZ ;  /* 0x0000000e070eb210 */ /* 0x004fe20007fbe0ff */
[----:B------:R-:W0:Y:S01]  /*0760*/  @!P2 LDC.64 R10, c[0x0][0x398] ;  /* 0x0000e600ff0aab82 */ /* 0x000e220000000a00 */
[----:B----4-:R-:W-:-:S02]  /*0770*/  @!P2 MOV R20, R52 ;  /* 0x000000340014a202 */ /* 0x010fc40000000f00 */
[----:B------:R-:W-:Y:S01]  /*0780*/  @!P2 MOV R21, R55 ;  /* 0x000000370015a202 */ /* 0x000fe20000000f00 */
[----:B------:R-:W5:Y:S04]  /*0790*/  @!P0 LDG.E R43, desc[UR6][R22.64] ;  /* 0x00000006162b8981 */ /* 0x000f68000c1e1900 */
[----:B------:R-:W1:Y:S01]  /*07a0*/  @!P1 LDC.64 R6, c[0x0][0x3f8] ;  /* 0x0000fe00ff069b82 */ /* 0x000e620000000a00 */
[C---:B------:R-:W-:Y:S02]  /*07b0*/  @!P2 IMAD R31, R25.reuse, R19, R8 ;  /* 0x00000013191fa224 */ /* 0x040fe400078e0208 */
[----:B------:R-:W-:Y:S01]  /*07c0*/  @!P2 IMAD.WIDE.U32 R18, R25, R18, R20 ;  /* 0x000000121912a225 */ /* 0x000fe200078e0014 */
[----:B------:R-:W-:Y:S02]  /*07d0*/  @!P3 IADD3.X R13, PT, PT, R4, R13, RZ, P4, !PT ;  /* 0x0000000d040db210 */ /* 0x000fe400027fe4ff */
[----:B------:R-:W-:-:S02]  /*07e0*/  IADD3 R27, PT, PT, R9, 0x80, RZ ;  /* 0x00000080091b7810 */ /* 0x000fc40007ffe0ff */
[----:B------:R-:W-:Y:S01]  /*07f0*/  @!P2 IADD3 R19, PT, PT, R19, R31, RZ ;  /* 0x0000001f1313a210 */ /* 0x000fe20007ffe0ff */
[----:B------:R2:W5:Y:S01]  /*0800*/  @!P3 LDG.E R42, desc[UR6][R12.64] ;  /* 0x000000060c2ab981 */ /* 0x000562000c1e1900 */
[----:B------:R-:W-:Y:S02]  /*0810*/  ISETP.GE.U32.AND P0, PT, R27, UR8, PT ;  /* 0x000000081b007c0c */ /* 0x000fe4000bf06070 */
[----:B------:R-:W-:-:S04]  /*0820*/  SHF.R.S32.HI R31, RZ, 0x1f, R27 ;  /* 0x0000001fff1f7819 */ /* 0x000fc8000001141b */
[----:B------:R-:W-:Y:S01]  /*0830*/  ISETP.GE.AND.EX P0, PT, R31, UR9, PT, P0 ;  /* 0x000000091f007c0c */ /* 0x000fe2000bf06300 */
[----:B--2---:R-:W2:Y:S01]  /*0840*/  @!P1 LDC.64 R12, c[0x0][0x3a0] ;  /* 0x0000e800ff0c9b82 */ /* 0x004ea20000000a00 */
[----:B------:R-:W-:Y:S02]  /*0850*/  @!P3 IADD3.X R15, PT, PT, R4, R15, RZ, P5, !PT ;  /* 0x0000000f040fb210 */ /* 0x000fe40002ffe4ff */
[C---:B------:R-:W-:Y:S02]  /*0860*/  IADD3 R4, PT, PT, R9.reuse, 0xa0, RZ ;  /* 0x000000a009047810 */ /* 0x040fe40007ffe0ff */
[C---:B------:R-:W-:Y:S02]  /*0870*/  @!P2 SHF.L.U32 R21, R18.reuse, 0x1, RZ ;  /* 0x000000011215a819 */ /* 0x040fe400000006ff */
[C---:B------:R-:W-:Y:S02]  /*0880*/  IADD3 R24, PT, PT, R9.reuse, 0xc0, RZ ;  /* 0x000000c009187810 */ /* 0x040fe40007ffe0ff */
[----:B------:R-:W-:Y:S01]  /*0890*/  IADD3 R26, PT, PT, R9, 0xe0, RZ ;  /* 0x000000e0091a7810 */ /* 0x000fe20007ffe0ff */
[----:B-1----:R-:W-:Y:S01]  /*08a0*/  @!P1 IMAD R29, R29, R6, RZ ;  /* 0x000000061d1d9224 */ /* 0x002fe200078e02ff */
[----:B------:R-:W-:Y:S01]  /*08b0*/  @!P2 SHF.L.U64.HI R22, R18, 0x1, R19 ;  /* 0x000000011216a819 */ /* 0x000fe20000010213 */
[----:B------:R-:W1:Y:S01]  /*08c0*/  @!P1 LDC.64 R8, c[0x0][0x398] ;  /* 0x0000e600ff089b82 */ /* 0x000e620000000a00 */
[----:B------:R-:W-:Y:S01]  /*08d0*/  @!P1 MOV R18, R52 ;  /* 0x0000003400129202 */ /* 0x000fe20000000f00 */
[----:B------:R4:W5:Y:S01]  /*08e0*/  @!P3 LDG.E R41, desc[UR6][R14.64] ;  /* 0x000000060e29b981 */ /* 0x000962000c1e1900 */
[----:B------:R-:W-:-:S02]  /*08f0*/  @!P1 MOV R19, R55 ;  /* 0x0000003700139202 */ /* 0x000fc40000000f00 */
[----:B------:R-:W-:Y:S02]  /*0900*/  ISETP.GE.U32.AND P4, PT, R4, UR8, PT ;  /* 0x0000000804007c0c */ /* 0x000fe4000bf86070 */
[----:B------:R-:W-:Y:S01]  /*0910*/  SHF.R.S32.HI R33, RZ, 0x1f, R4 ;  /* 0x0000001fff217819 */ /* 0x000fe20000011404 */
[C---:B------:R-:W-:Y:S02]  /*0920*/  @!P1 IMAD R23, R2.reuse, R7, R29 ;  /* 0x0000000702179224 */ /* 0x040fe400078e021d */
[----:B------:R-:W-:Y:S01]  /*0930*/  @!P1 IMAD.WIDE.U32 R18, R2, R6, R18 ;  /* 0x0000000602129225 */ /* 0x000fe200078e0012 */
[----:B------:R-:W-:Y:S01]  /*0940*/  ISETP.GE.AND.EX P4, PT, R33, UR9, PT, P4 ;  /* 0x0000000921007c0c */ /* 0x000fe2000bf86340 */
[----:B----4-:R-:W4:Y:S01]  /*0950*/  @!P0 LDC.64 R14, c[0x0][0x3f8] ;  /* 0x0000fe00ff0e8b82 */ /* 0x010f220000000a00 */
[C---:B---3--:R-:W-:Y:S02]  /*0960*/  @!P2 IADD3 R16, P3, PT, R21.reuse, R16, RZ ;  /* 0x000000101510a210 */ /* 0x048fe40007f7e0ff */
[----:B0-----:R-:W-:-:S02]  /*0970*/  @!P2 IADD3 R20, P6, PT, R21, R10, RZ ;  /* 0x0000000a1514a210 */ /* 0x001fc40007fde0ff */
[----:B------:R-:W-:Y:S02]  /*0980*/  @!P1 IADD3 R23, PT, PT, R19, R23, RZ ;  /* 0x0000001713179210 */ /* 0x000fe40007ffe0ff */
[----:B------:R-:W-:Y:S02]  /*0990*/  @!P1 SHF.L.U32 R19, R18, 0x1, RZ ;  /* 0x0000000112139819 */ /* 0x000fe400000006ff */
[C---:B------:R-:W-:Y:S02]  /*09a0*/  @!P2 IADD3.X R17, PT, PT, R22.reuse, R17, RZ, P3, !PT ;  /* 0x000000111611a210 */ /* 0x040fe40001ffe4ff */
[----:B------:R-:W-:Y:S02]  /*09b0*/  @!P2 IADD3.X R21, PT, PT, R22, R11, RZ, P6, !PT ;  /* 0x0000000b1615a210 */ /* 0x000fe400037fe4ff */
[----:B------:R-:W-:Y:S01]  /*09c0*/  @!P1 SHF.L.U64.HI R2, R18, 0x1, R23 ;  /* 0x0000000112029819 */ /* 0x000fe20000010217 */
[----:B------:R-:W0:Y:S01]  /*09d0*/  @!P4 LDC.64 R10, c[0x0][0x3f8] ;  /* 0x0000fe00ff0acb82 */ /* 0x000e220000000a00 */
[C---:B--2---:R-:W-:Y:S01]  /*09e0*/  @!P1 IADD3 R22, P6, PT, R19.reuse, R12, RZ ;  /* 0x0000000c13169210 */ /* 0x044fe20007fde0ff */
[----:B------:R2:W5:Y:S03]  /*09f0*/  @!P2 LDG.E R40, desc[UR6][R16.64] ;  /* 0x000000061028a981 */ /* 0x000566000c1e1900 */
[----:B------:R-:W-:Y:S01]  /*0a00*/  @!P1 IADD3.X R23, PT, PT, R2, R13, RZ, P6, !PT ;  /* 0x0000000d02179210 */ /* 0x000fe200037fe4ff */
[----:B------:R3:W5:Y:S02]  /*0a10*/  @!P2 LDG.E R39, desc[UR6][R20.64] ;  /* 0x000000061427a981 */ /* 0x000764000c1e1900 */
[----:B------:R-:W0:Y:S01]  /*0a20*/  @!P0 LDC.64 R12, c[0x0][0x3a0] ;  /* 0x0000e800ff0c8b82 */ /* 0x000e220000000a00 */
[----:B-1----:R-:W-:Y:S01]  /*0a30*/  @!P1 IADD3 R8, P2, PT, R19, R8, RZ ;  /* 0x0000000813089210 */ /* 0x002fe20007f5e0ff */
[----:B----4-:R-:W-:Y:S01]  /*0a40*/  @!P0 IMAD R6, R31, R14, RZ ;  /* 0x0000000e1f068224 */ /* 0x010fe200078e02ff */
[----:B------:R-:W-:Y:S01]  /*0a50*/  @!P0 MOV R28, R52 ;  /* 0x00000034001c8202 */ /* 0x000fe20000000f00 */
[----:B------:R1:W5:Y:S04]  /*0a60*/  @!P1 LDG.E R38, desc[UR6][R22.64] ;  /* 0x0000000616269981 */ /* 0x000368000c1e1900 */
[----:B------:R-:W4:Y:S01]  /*0a70*/  LDC.64 R18, c[0x0][0x3b8] ;  /* 0x0000ee00ff127b82 */ /* 0x000f220000000a00 */
[----:B------:R-:W-:Y:S01]  /*0a80*/  @!P0 MOV R29, R55 ;  /* 0x00000037001d8202 */ /* 0x000fe20000000f00 */
[----:B------:R-:W-:-:S02]  /*0a90*/  @!P0 IMAD R31, R27, R15, R6 ;  /* 0x0000000f1b1f8224 */ /* 0x000fc400078e0206 */
[----:B------:R-:W-:Y:S01]  /*0aa0*/  @!P0 IMAD.WIDE.U32 R28, R27, R14, R28 ;  /* 0x0000000e1b1c8225 */ /* 0x000fe200078e001c */
[----:B------:R-:W-:-:S03]  /*0ab0*/  @!P1 IADD3.X R9, PT, PT, R2, R9, RZ, P2, !PT ;  /* 0x0000000902099210 */ /* 0x000fc600017fe4ff */
[----:B--2---:R-:W2:Y:S01]  /*0ac0*/  @!P0 LDC.64 R16, c[0x0][0x398] ;  /* 0x0000e600ff108b82 */ /* 0x004ea20000000a00 */
[----:B------:R-:W-:Y:S02]  /*0ad0*/  ISETP.GE.U32.AND P5, PT, R24, UR8, PT ;  /* 0x0000000818007c0c */ /* 0x000fe4000bfa6070 */
[----:B---3--:R-:W-:Y:S02]  /*0ae0*/  @!P0 IADD3 R21, PT, PT, R29, R31, RZ ;  /* 0x0000001f1d158210 */ /* 0x008fe40007ffe0ff */
[----:B------:R-:W-:Y:S01]  /*0af0*/  SHF.R.S32.HI R25, RZ, 0x1f, R24 ;  /* 0x0000001fff197819 */ /* 0x000fe20000011418 */
[----:B0-----:R-:W-:Y:S01]  /*0b00*/  @!P4 IMAD R33, R33, R10, RZ ;  /* 0x0000000a2121c224 */ /* 0x001fe200078e02ff */
[C---:B------:R-:W-:Y:S01]  /*0b10*/  @!P0 SHF.L.U32 R29, R28.reuse, 0x1, RZ ;  /* 0x000000011c1d8819 */ /* 0x040fe200000006ff */
[----:B------:R0:W5:Y:S01]  /*0b20*/  @!P1 LDG.E R37, desc[UR6][R8.64] ;  /* 0x0000000608259981 */ /* 0x000162000c1e1900 */
[----:B------:R-:W-:Y:S01]  /*0b30*/  ISETP.GE.AND.EX P5, PT, R25, UR9, PT, P5 ;  /* 0x0000000919007c0c */ /* 0x000fe2000bfa6350 */
[----:B------:R-:W3:Y:S01]  /*0b40*/  @!P4 LDC.64 R14, c[0x0][0x3a0] ;  /* 0x0000e800ff0ecb82 */ /* 0x000ee20000000a00 */
[----:B------:R-:W-:-:S02]  /*0b50*/  @!P0 SHF.L.U64.HI R6, R28, 0x1, R21 ;  /* 0x000000011c068819 */ /* 0x000fc40000010215 */
[----:B------:R-:W-:Y:S01]  /*0b60*/  @!P0 IADD3 R32, P1, PT, R29, R12, RZ ;  /* 0x0000000c1d208210 */ /* 0x000fe20007f3e0ff */
[----:B------:R-:W-:Y:S01]  /*0b70*/  @!P4 IMAD R27, R4, R11, R33 ;  /* 0x0000000b041bc224 */ /* 0x000fe200078e0221 */
[----:B------:R-:W-:Y:S02]  /*0b80*/  ISETP.GE.U32.AND P3, PT, R26, UR8, PT ;  /* 0x000000081a007c0c */ /* 0x000fe4000bf66070 */
[----:B------:R-:W-:Y:S01]  /*0b90*/  @!P0 IADD3.X R33, PT, PT, R6, R13, RZ, P1, !PT ;  /* 0x0000000d06218210 */ /* 0x000fe20000ffe4ff */
[----:B----4-:R-:W-:Y:S01]  /*0ba0*/  IMAD.WIDE R12, R47, 0x8, R18 ;  /* 0x000000082f0c7825 */ /* 0x010fe200078e0212 */
[----:B------:R-:W-:Y:S01]  /*0bb0*/  SHF.R.S32.HI R7, RZ, 0x1f, R26 ;  /* 0x0000001fff077819 */ /* 0x000fe2000001141a */
[----:B------:R-:W4:Y:S01]  /*0bc0*/  LDC.64 R18, c[0x0][0x3a8] ;  /* 0x0000ea00ff127b82 */ /* 0x000f220000000a00 */
[----:B------:R-:W-:Y:S01]  /*0bd0*/  @!P4 MOV R20, R52 ;  /* 0x000000340014c202 */ /* 0x000fe20000000f00 */
[----:B------:R3:W5:Y:S01]  /*0be0*/  @!P0 LDG.E R36, desc[UR6][R32.64] ;  /* 0x0000000620248981 */ /* 0x000762000c1e1900 */
[----:B------:R-:W-:-:S02]  /*0bf0*/  @!P4 MOV R21, R55 ;  /* 0x000000370015c202 */ /* 0x000fc40000000f00 */
[----:B------:R-:W-:Y:S01]  /*0c00*/  ISETP.GE.AND.EX P3, PT, R7, UR9, PT, P3 ;  /* 0x0000000907007c0c */ /* 0x000fe2000bf66330 */
[----:B------:R-:W4:Y:S01]  /*0c10*/  LDG.E.64 R12, desc[UR6][R12.64] ;  /* 0x000000060c0c7981 */ /* 0x000f22000c1e1b00 */
[----:B------:R-:W-:Y:S01]  /*0c20*/  @!P4 IMAD.WIDE.U32 R20, R4, R10, R20 ;  /* 0x0000000a0414c225 */ /* 0x000fe200078e0014 */
[----:B-1----:R-:W1:Y:S01]  /*0c30*/  @!P5 LDC.64 R22, c[0x0][0x3f8] ;  /* 0x0000fe00ff16db82 */ /* 0x002e620000000a00 */
[----:B------:R-:W-:-:S03]  /*0c40*/  ISETP.NE.AND P1, PT, RZ, UR4, PT ;  /* 0x00000004ff007c0c */ /* 0x000fc6000bf25270 */
[----:B0-----:R-:W-:-:S04]  /*0c50*/  @!P4 IADD3 R9, PT, PT, R21, R27, RZ ;  /* 0x0000001b1509c210 */ /* 0x001fc80007ffe0ff */
[----:B------:R-:W0:Y:S01]  /*0c60*/  @!P4 LDC.64 R10, c[0x0][0x398] ;  /* 0x0000e600ff0acb82 */ /* 0x000e220000000a00 */
[----:B------:R-:W-:Y:S02]  /*0c70*/  @!P4 SHF.L.U64.HI R2, R20, 0x1, R9 ;  /* 0x000000011402c819 */ /* 0x000fe40000010209 */
[----:B--2---:R-:W-:-:S05]  /*0c80*/  @!P0 IADD3 R28, P2, PT, R29, R16, RZ ;  /* 0x000000101d1c8210 */ /* 0x004fca0007f5e0ff */
[----:B------:R-:W2:Y:S01]  /*0c90*/  @!P3 LDC.64 R8, c[0x0][0x3f8] ;  /* 0x0000fe00ff08bb82 */ /* 0x000ea20000000a00 */
[----:B------:R-:W-:Y:S02]  /*0ca0*/  @!P4 SHF.L.U32 R27, R20, 0x1, RZ ;  /* 0x00000001141bc819 */ /* 0x000fe400000006ff */
[----:B------:R-:W-:Y:S02]  /*0cb0*/  @!P0 IADD3.X R29, PT, PT, R6, R17, RZ, P2, !PT ;  /* 0x00000011061d8210 */ /* 0x000fe400017fe4ff */
[----:B---3--:R-:W-:-:S03]  /*0cc0*/  @!P4 IADD3 R30, P6, PT, R27, R14, RZ ;  /* 0x0000000e1b1ec210 */ /* 0x008fc60007fde0ff */
[----:B------:R-:W3:Y:S01]  /*0cd0*/  @P1 LDC.64 R20, c[0x0][0x3b0] ;  /* 0x0000ec00ff141b82 */ /* 0x000ee20000000a00 */
[----:B------:R-:W-:Y:S01]  /*0ce0*/  MOV R4, RZ ;  /* 0x000000ff00047202 */ /* 0x000fe20000000f00 */
[----:B-1----:R-:W-:Y:S01]  /*0cf0*/  @!P5 IMAD R25, R25, R22, RZ ;  /* 0x000000161919d224 */ /* 0x002fe200078e02ff */
[----:B------:R-:W-:Y:S02]  /*0d00*/  @!P4 IADD3.X R31, PT, PT, R2, R15, RZ, P6, !PT ;  /* 0x0000000f021fc210 */ /* 0x000fe400037fe4ff */
[----:B------:R-:W-:Y:S02]  /*0d10*/  @!P5 MOV R32, R52 ;  /* 0x000000340020d202 */ /* 0x000fe40000000f00 */
[----:B------:R-:W-:Y:S01]  /*0d20*/  @!P5 MOV R33, R55 ;  /* 0x000000370021d202 */ /* 0x000fe20000000f00 */
[----:B------:R-:W1:Y:S01]  /*0d30*/  @!P5 LDC.64 R16, c[0x0][0x3a0] ;  /* 0x0000e800ff10db82 */ /* 0x000e620000000a00 */
[----:B------:R2:W5:Y:S01]  /*0d40*/  @!P0 LDG.E R4, desc[UR6][R28.64] ;  /* 0x000000061c048981 */ /* 0x000562000c1e1900 */
[----:B0-----:R-:W-:Y:S01]  /*0d50*/  @!P4 IADD3 R10, P0, PT, R27, R10, RZ ;  /* 0x0000000a1b0ac210 */ /* 0x001fe20007f1e0ff */
[----:B------:R-:W-:-:S05]  /*0d60*/  @!P5 IMAD R35, R24, R23, R25 ;  /* 0x000000171823d224 */ /* 0x000fca00078e0219 */
[----:B------:R-:W0:Y:S01]  /*0d70*/  @!P5 LDC.64 R14, c[0x0][0x398] ;  /* 0x0000e600ff0edb82 */ /* 0x000e220000000a00 */
[----:B------:R-:W-:Y:S01]  /*0d80*/  @!P5 IMAD.WIDE.U32 R32, R24, R22, R32 ;  /* 0x000000161820d225 */ /* 0x000fe200078e0020 */
[----:B------:R-:W-:Y:S02]  /*0d90*/  MOV R6, RZ ;  /* 0x000000ff00067202 */ /* 0x000fe40000000f00 */
[----:B------:R-:W-:-:S04]  /*0da0*/  @!P4 IADD3.X R11, PT, PT, R2, R11, RZ, P0, !PT ;  /* 0x0000000b020bc210 */ /* 0x000fc800007fe4ff */
[----:B------:R-:W0:Y:S01]  /*0db0*/  @!P3 LDC.64 R24, c[0x0][0x3a0] ;  /* 0x0000e800ff18bb82 */ /* 0x000e220000000a00 */
[----:B------:R-:W-:Y:S01]  /*0dc0*/  LOP3.LUT R2, R46, 0xffff, RZ, 0xc0, !PT ;  /* 0x0000ffff2e027812 */ /* 0x000fe200078ec0ff */
[----:B--2---:R-:W-:Y:S01]  /*0dd0*/  @!P3 IMAD R28, R7, R8, RZ ;  /* 0x00000008071cb224 */ /* 0x004fe200078e02ff */
[----:B------:R2:W5:Y:S05]  /*0de0*/  @!P4 LDG.E R6, desc[UR6][R30.64] ;  /* 0x000000061e06c981 */ /* 0x00056a000c1e1900 */
[----:B------:R-:W0:Y:S01]  /*0df0*/  @!P3 LDC.64 R22, c[0x0][0x398] ;  /* 0x0000e600ff16bb82 */ /* 0x000e220000000a00 */
[----:B------:R-:W-:Y:S01]  /*0e00*/  @!P3 IMAD R9, R26, R9, R28 ;  /* 0x000000091a09b224 */ /* 0x000fe200078e021c */
[----:B------:R-:W-:Y:S01]  /*0e10*/  @!P5 IADD3 R7, PT, PT, R33, R35, RZ ;  /* 0x000000232107d210 */ /* 0x000fe20007ffe0ff */
[----:B------:R-:W-:Y:S01]  /*0e20*/  IMAD R27, R5, 0x2a, R2 ;  /* 0x0000002a051b7824 */ /* 0x000fe200078e0202 */
[----:B------:R-:W-:-:S02]  /*0e30*/  @!P3 MOV R28, R52 ;  /* 0x00000034001cb202 */ /* 0x000fc40000000f00 */
[C---:B--2---:R-:W-:Y:S02]  /*0e40*/  @!P5 SHF.L.U32 R31, R32.reuse, 0x1, RZ ;  /* 0x00000001201fd819 */ /* 0x044fe400000006ff */
[----:B------:R-:W-:Y:S01]  /*0e50*/  @!P3 MOV R29, R55 ;  /* 0x00000037001db202 */ /* 0x000fe20000000f00 */
[----:B----4-:R-:W-:Y:S01]  /*0e60*/  IMAD.WIDE R18, R27, 0x4, R18 ;  /* 0x000000041b127825 */ /* 0x010fe200078e0212 */
[----:B------:R-:W-:Y:S02]  /*0e70*/  @!P5 SHF.L.U64.HI R32, R32, 0x1, R7 ;  /* 0x000000012020d819 */ /* 0x000fe40000010207 */
[----:B-1----:R-:W-:Y:S01]  /*0e80*/  @!P5 IADD3 R16, P0, PT, R31, R16, RZ ;  /* 0x000000101f10d210 */ /* 0x002fe20007f1e0ff */
[----:B---3--:R-:W-:-:S04]  /*0e90*/  @P1 IMAD.WIDE R20, R27, 0x4, R20 ;  /* 0x000000041b141825 */ /* 0x008fc800078e0214 */
[----:B------:R-:W-:Y:S01]  /*0ea0*/  @!P3 IMAD.WIDE.U32 R26, R26, R8, R28 ;  /* 0x000000081a1ab225 */ /* 0x000fe200078e001c */
[----:B------:R-:W-:Y:S02]  /*0eb0*/  @!P5 IADD3.X R17, PT, PT, R32, R17, RZ, P0, !PT ;  /* 0x000000112011d210 */ /* 0x000fe400007fe4ff */
[----:B0-----:R-:W-:Y:S02]  /*0ec0*/  @!P5 IADD3 R28, P0, PT, R31, R14, RZ ;  /* 0x0000000e1f1cd210 */ /* 0x001fe40007f1e0ff */
[----:B------:R-:W-:Y:S02]  /*0ed0*/  @!P3 IADD3 R31, PT, PT, R27, R9, RZ ;  /* 0x000000091b1fb210 */ /* 0x000fe40007ffe0ff */
[----:B------:R-:W-:Y:S02]  /*0ee0*/  MOV R7, RZ ;  /* 0x000000ff00077202 */ /* 0x000fe40000000f00 */
[----:B------:R-:W-:Y:S02]  /*0ef0*/  @!P3 SHF.L.U32 R27, R26, 0x1, RZ ;  /* 0x000000011a1bb819 */ /* 0x000fe400000006ff */
[----:B------:R-:W-:-:S02]  /*0f00*/  @!P5 IADD3.X R29, PT, PT, R32, R15, RZ, P0, !PT ;  /* 0x0000000f201dd210 */ /* 0x000fc400007fe4ff */
[----:B------:R-:W-:Y:S01]  /*0f10*/  @!P3 SHF.L.U64.HI R26, R26, 0x1, R31 ;  /* 0x000000011a1ab819 */ /* 0x000fe2000001021f */
[----:B------:R0:W5:Y:S01]  /*0f20*/  @!P4 LDG.E R7, desc[UR6][R10.64] ;  /* 0x000000060a07c981 */ /* 0x000162000c1e1900 */
[C---:B------:R-:W-:Y:S02]  /*0f30*/  @!P3 IADD3 R24, P0, PT, R27.reuse, R24, RZ ;  /* 0x000000181b18b210 */ /* 0x040fe40007f1e0ff */
[----:B------:R-:W-:Y:S02]  /*0f40*/  @!P3 IADD3 R22, P2, PT, R27, R22, RZ ;  /* 0x000000161b16b210 */ /* 0x000fe40007f5e0ff */
[----:B------:R-:W-:Y:S02]  /*0f50*/  CS2R R14, SRZ ;  /* 0x00000000000e7805 */ /* 0x000fe4000001ff00 */
[----:B------:R-:W-:Y:S02]  /*0f60*/  MOV R8, RZ ;  /* 0x000000ff00087202 */ /* 0x000fe40000000f00 */
[----:B------:R-:W-:-:S02]  /*0f70*/  MOV R9, RZ ;  /* 0x000000ff00097202 */ /* 0x000fc40000000f00 */
[C---:B------:R-:W-:Y:S02]  /*0f80*/  @!P3 IADD3.X R25, PT, PT, R26.reuse, R25, RZ, P0, !PT ;  /* 0x000000191a19b210 */ /* 0x040fe400007fe4ff */
[----:B0-----:R-:W-:Y:S02]  /*0f90*/  CS2R R10, SRZ ;  /* 0x00000000000a7805 */ /* 0x001fe4000001ff00 */
[----:B------:R-:W-:Y:S01]  /*0fa0*/  @!P3 IADD3.X R23, PT, PT, R26, R23, RZ, P2, !PT ;  /* 0x000000171a17b210 */ /* 0x000fe200017fe4ff */
[----:B------:R0:W5:Y:S04]  /*0fb0*/  @!P5 LDG.E R8, desc[UR6][R16.64] ;  /* 0x000000061008d981 */ /* 0x000168000c1e1900 */
[----:B------:R0:W5:Y:S04]  /*0fc0*/  @!P5 LDG.E R9, desc[UR6][R28.64] ;  /* 0x000000061c09d981 */ /* 0x000168000c1e1900 */
[----:B------:R0:W5:Y:S04]  /*0fd0*/  @!P3 LDG.E R10, desc[UR6][R24.64] ;  /* 0x00000006180ab981 */ /* 0x000168000c1e1900 */
[----:B------:R0:W5:Y:S04]  /*0fe0*/  @!P3 LDG.E R11, desc[UR6][R22.64] ;  /* 0x00000006160bb981 */ /* 0x000168000c1e1900 */
[----:B------:R0:W5:Y:S04]  /*0ff0*/  @P1 LDG.E.64 R14, desc[UR6][R20.64] ;  /* 0x00000006140e1981 */ /* 0x000168000c1e1b00 */
[----:B------:R0:W5:Y:S01]  /*1000*/  LDG.E.64 R16, desc[UR6][R18.64] ;  /* 0x0000000612107981 */ /* 0x000162000c1e1b00 */
[----:B------:R-:W-:Y:S01]  /*1010*/  UISETP.NE.AND UP0, UPT, UR4, URZ, UPT ;  /* 0x000000ff0400728c */ /* 0x000fe2000bf05270 */
[----:B------:R-:W-:-:S05]  /*1020*/  FFMA.FTZ R13, -R12, R12, R13 ;  /* 0x0000000c0c0d7223 */ /* 0x000fca000001010d */
[----:B------:R-:W-:-:S13]  /*1030*/  FSETP.GTU.FTZ.AND P0, PT, R13, RZ, PT ;  /* 0x000000ff0d00720b */ /* 0x000fda0003f1c000 */
[----:B------:R-:W1:Y:S02]  /*1040*/  @P0 LDC R26, c[0x0][0x3c0] ;  /* 0x0000f000ff1a0b82 */ /* 0x000e640000000800 */
[----:B-1----:R-:W-:Y:S01]  /*1050*/  @P0 FADD.FTZ R26, R13, R26 ;  /* 0x0000001a0d1a0221 */ /* 0x002fe20000010000 */
[----:B------:R-:W-:-:S06]  /*1060*/  MOV R13, 0x3f800000 ;  /* 0x3f800000000d7802 */ /* 0x000fcc0000000f00 */
[----:B------:R0:W1:Y:S01]  /*1070*/  @P0 MUFU.RSQ R13, R26 ;  /* 0x0000001a000d0308 */ /* 0x0000620000001400 */
[----:B------:R-:W-:Y:S05]  /*1080*/  BRA.U UP0, `(.L_x_700) ;  /* 0x0000000900447547 */ /* 0x000fea000b800000 */
[--C-:B0----5:R-:W-:Y:S02]  /*1090*/  HADD2.F32 R21, -RZ, R44.reuse.H0_H0 ;  /* 0x2000002cff157230 */ /* 0x121fe40000004100 */
[----:B------:R-:W-:Y:S02]  /*10a0*/  HADD2.F32 R23, -RZ, R44.H1_H1 ;  /* 0x3000002cff177230 */ /* 0x000fe40000004100 */
[--C-:B------:R-:W-:Y:S02]  /*10b0*/  HADD2.F32 R19, -RZ, R43.reuse.H0_H0 ;  /* 0x2000002bff137230 */ /* 0x100fe40000004100 */
[C---:B------:R-:W-:Y:S01]  /*10c0*/  FADD.FTZ R20, -R12.reuse, R21 ;  /* 0x000000150c147221 */ /* 0x040fe20000010100 */
[----:B------:R-:W-:Y:S02]  /*10d0*/  HADD2.F32 R25, -RZ, R42.H0_H0 ;  /* 0x2000002aff197230 */ /* 0x000fe40000004100 */
[----:B------:R-:W-:Y:S01]  /*10e0*/  FADD.FTZ R22, -R12, R23 ;  /* 0x000000170c167221 */ /* 0x000fe20000010100 */
[----:B------:R-:W-:-:S02]  /*10f0*/  HADD2.F32 R18, -RZ, R43.H1_H1 ;  /* 0x3000002bff127230 */ /* 0x000fc40000004100 */
[----:B------:R-:W-:Y:S01]  /*1100*/  FMUL.FTZ R23, R16, R19 ;  /* 0x0000001310177220 */ /* 0x000fe20000410000 */
[-C--:B-1----:R-:W-:Y:S01]  /*1110*/  FMUL.FTZ R20, R20, R13.reuse ;  /* 0x0000000d14147220 */ /* 0x082fe20000410000 */
[----:B------:R-:W-:Y:S01]  /*1120*/  FADD.FTZ R26, -R12, R25 ;  /* 0x000000190c1a7221 */ /* 0x000fe20000010100 */
[----:B------:R-:W-:Y:S01]  /*1130*/  FMUL.FTZ R21, R22, R13 ;  /* 0x0000000d16157220 */ /* 0x000fe20000410000 */
[----:B------:R-:W-:Y:S02]  /*1140*/  HADD2.F32 R27, -RZ, R41.H0_H0 ;  /* 0x20000029ff1b7230 */ /* 0x000fe40000004100 */
[----:B------:R-:W-:Y:S01]  /*1150*/  FMUL.FTZ R24, R17, R18 ;  /* 0x0000001211187220 */ /* 0x000fe20000410000 */
[----:B------:R-:W-:Y:S01]  /*1160*/  FADD.FTZ R25, RZ, R23 ;  /* 0x00000017ff197221 */ /* 0x000fe20000010000 */
[----:B------:R-:W-:Y:S01]  /*1170*/  FFMA.FTZ R22, R20, R23, RZ ;  /* 0x0000001714167223 */ /* 0x000fe200000100ff */
[----:B------:R-:W-:Y:S01]  /*1180*/  FFMA.FTZ R20, R19, R20, RZ ;  /* 0x0000001413147223 */ /* 0x000fe200000100ff */
[----:B------:R-:W-:Y:S01]  /*1190*/  FADD.FTZ R28, RZ, R19 ;  /* 0x00000013ff1c7221 */ /* 0x000fe20000010000 */
[----:B------:R-:W-:Y:S01]  /*11a0*/  FADD.FTZ R25, R24, R25 ;  /* 0x0000001918197221 */ /* 0x000fe20000010000 */
[----:B------:R-:W-:Y:S01]  /*11b0*/  FFMA.FTZ R22, R21, R24, R22 ;  /* 0x0000001815167223 */ /* 0x000fe20000010016 */
[----:B------:R-:W-:Y:S01]  /*11c0*/  FMUL.FTZ R24, R16, R27 ;  /* 0x0000001b10187220 */ /* 0x000fe20000410000 */
[----:B------:R-:W-:Y:S01]  /*11d0*/  FMUL.FTZ R23, R26, R13 ;  /* 0x0000000d1a177220 */ /* 0x000fe20000410000 */
[----:B------:R-:W-:-:S02]  /*11e0*/  HADD2.F32 R19, -RZ, R42.H1_H1 ;  /* 0x3000002aff137230 */ /* 0x000fc40000004100 */
[----:B------:R-:W-:Y:S01]  /*11f0*/  FADD.FTZ R28, R27, R28 ;  /* 0x0000001c1b1c7221 */ /* 0x000fe20000010000 */
[----:B------:R-:W-:Y:S01]  /*1200*/  FADD.FTZ R25, R25, R24 ;  /* 0x0000001819197221 */ /* 0x000fe20000010000 */
[----:B------:R-:W-:Y:S01]  /*1210*/  FFMA.FTZ R24, R23, R24, R22 ;  /* 0x0000001817187223 */ /* 0x000fe20000010016 */
[----:B------:R-:W-:Y:S02]  /*1220*/  HADD2.F32 R29, -RZ, R40.H0_H0 ;  /* 0x20000028ff1d7230 */ /* 0x000fe40000004100 */
[----:B------:R-:W-:Y:S01]  /*1230*/  FADD.FTZ R22, -R12, R19 ;  /* 0x000000130c167221 */ /* 0x000fe20000010100 */
[----:B------:R-:W-:Y:S01]  /*1240*/  FFMA.FTZ R27, R27, R23, R20 ;  /* 0x000000171b1b7223 */ /* 0x000fe20000010014 */
[----:B------:R-:W-:Y:S02]  /*1250*/  HADD2.F32 R20, -RZ, R41.H1_H1 ;  /* 0x30000029ff147230 */ /* 0x000fe40000004100 */
[----:B------:R-:W-:Y:S01]  /*1260*/  FFMA.FTZ R21, R18, R21, RZ ;  /* 0x0000001512157223 */ /* 0x000fe200000100ff */
[----:B------:R-:W-:Y:S01]  /*1270*/  FADD.FTZ R23, RZ, R18 ;  /* 0x00000012ff177221 */ /* 0x000fe20000010000 */
[----:B------:R-:W-:Y:S01]  /*1280*/  FADD.FTZ R18, -R12, R29 ;  /* 0x0000001d0c127221 */ /* 0x000fe20000010100 */
[----:B------:R-:W-:Y:S01]  /*1290*/  FMUL.FTZ R19, R22, R13 ;  /* 0x0000000d16137220 */ /* 0x000fe20000410000 */
[----:B------:R-:W-:-:S02]  /*12a0*/  HADD2.F32 R26, -RZ, R39.H0_H0 ;  /* 0x20000027ff1a7230 */ /* 0x000fc40000004100 */
[----:B------:R-:W-:Y:S01]  /*12b0*/  FADD.FTZ R23, R20, R23 ;  /* 0x0000001714177221 */ /* 0x000fe20000010000 */
[----:B------:R-:W-:Y:S01]  /*12c0*/  FMUL.FTZ R31, R18, R13 ;  /* 0x0000000d121f7220 */ /* 0x000fe20000410000 */
[----:B------:R-:W-:Y:S01]  /*12d0*/  FFMA.FTZ R21, R20, R19, R21 ;  /* 0x0000001314157223 */ /* 0x000fe20000010015 */
[----:B------:R-:W-:Y:S02]  /*12e0*/  HADD2.F32 R29, -RZ, R40.H1_H1 ;  /* 0x30000028ff1d7230 */ /* 0x000fe40000004100 */
[----:B------:R-:W-:Y:S01]  /*12f0*/  FMUL.FTZ R20, R17, R20 ;  /* 0x0000001411147220 */ /* 0x000fe20000410000 */
[----:B------:R-:W-:Y:S01]  /*1300*/  FADD.FTZ R28, R28, R26 ;  /* 0x0000001a1c1c7221 */ /* 0x000fe20000010000 */
[----:B------:R-:W-:Y:S01]  /*1310*/  FFMA.FTZ R27, R26, R31, R27 ;  /* 0x0000001f1a1b7223 */ /* 0x000fe2000001001b */
[----:B------:R-:W-:Y:S01]  /*1320*/  FMUL.FTZ R26, R16, R26 ;  /* 0x0000001a101a7220 */ /* 0x000fe20000410000 */
[----:B------:R-:W-:Y:S01]  /*1330*/  FADD.FTZ R25, R20, R25 ;  /* 0x0000001914197221 */ /* 0x000fe20000010000 */
[----:B------:R-:W-:Y:S01]  /*1340*/  FFMA.FTZ R24, R19, R20, R24 ;  /* 0x0000001413187223 */ /* 0x000fe20000010018 */
[----:B------:R-:W-:Y:S01]  /*1350*/  FADD.FTZ R20, -R12, R29 ;  /* 0x0000001d0c147221 */ /* 0x000fe20000010100 */
[----:B------:R-:W-:-:S02]  /*1360*/  HADD2.F32 R18, -RZ, R39.H1_H1 ;  /* 0x30000027ff127230 */ /* 0x000fc40000004100 */
[----:B------:R-:W-:Y:S01]  /*1370*/  FADD.FTZ R22, R25, R26 ;  /* 0x0000001a19167221 */ /* 0x000fe20000010000 */
[--C-:B------:R-:W-:Y:S02]  /*1380*/  HADD2.F32 R25, -RZ, R38.reuse.H0_H0 ;  /* 0x20000026ff197230 */ /* 0x100fe40000004100 */
[----:B------:R-:W-:Y:S01]  /*1390*/  FMUL.FTZ R20, R20, R13 ;  /* 0x0000000d14147220 */ /* 0x000fe20000410000 */
[----:B------:R-:W-:Y:S02]  /*13a0*/  HADD2.F32 R29, -RZ, R38.H1_H1 ;  /* 0x30000026ff1d7230 */ /* 0x000fe40000004100 */
[----:B------:R-:W-:Y:S01]  /*13b0*/  FFMA.FTZ R31, R31, R26, R24 ;  /* 0x0000001a1f1f7223 */ /* 0x000fe20000010018 */
[----:B------:R-:W-:Y:S01]  /*13c0*/  FMUL.FTZ R19, R17, R18 ;  /* 0x0000001211137220 */ /* 0x000fe20000410000 */
[----:B------:R-:W-:Y:S01]  /*13d0*/  FADD.FTZ R23, R23, R18 ;  /* 0x0000001217177221 */ /* 0x000fe20000010000 */
[----:B------:R-:W-:Y:S01]  /*13e0*/  FFMA.FTZ R21, R18, R20, R21 ;  /* 0x0000001412157223 */ /* 0x000fe20000010015 */
[----:B------:R-:W-:Y:S01]  /*13f0*/  FADD.FTZ R24, -R12, R25 ;  /* 0x000000190c187221 */ /* 0x000fe20000010100 */
[----:B------:R-:W-:-:S02]  /*1400*/  HADD2.F32 R18, -RZ, R37.H0_H0 ;  /* 0x20000025ff127230 */ /* 0x000fc40000004100 */
[----:B------:R-:W-:Y:S01]  /*1410*/  FADD.FTZ R26, -R12, R29 ;  /* 0x0000001d0c1a7221 */ /* 0x000fe20000010100 */
[----:B------:R-:W-:Y:S01]  /*1420*/  FFMA.FTZ R31, R20, R19, R31 ;  /* 0x00000013141f7223 */ /* 0x000fe2000001001f */
[----:B------:R-:W-:Y:S01]  /*1430*/  FADD.FTZ R22, R19, R22 ;  /* 0x0000001613167221 */ /* 0x000fe20000010000 */
[----:B------:R-:W-:Y:S02]  /*1440*/  HADD2.F32 R20, -RZ, R37.H1_H1 ;  /* 0x30000025ff147230 */ /* 0x000fe40000004100 */
[-C--:B------:R-:W-:Y:S01]  /*1450*/  FMUL.FTZ R24, R24, R13.reuse ;  /* 0x0000000d18187220 */ /* 0x080fe20000410000 */
[----:B------:R-:W-:Y:S02]  /*1460*/  HADD2.F32 R29, -RZ, R36.H0_H0 ;  /* 0x20000024ff1d7230 */ /* 0x000fe40000004100 */
[----:B------:R-:W-:Y:S01]  /*1470*/  FMUL.FTZ R26, R26, R13 ;  /* 0x0000000d1a1a7220 */ /* 0x000fe20000410000 */
        /* <DEDUP_REMOVED lines=8> */
[----:B------:R-:W-:-:S02]  /*1500*/  HADD2.F32 R18, -RZ, R4.H0_H0 ;  /* 0x20000004ff127230 */ /* 0x000fc40000004100 */
[----:B------:R-:W-:Y:S01]  /*1510*/  FADD.FTZ R20, -R12, R29 ;  /* 0x0000001d0c147221 */ /* 0x000fe20000010100 */
[----:B------:R-:W-:Y:S02]  /*1520*/  HADD2.F32 R29, -RZ, R6.H0_H0 ;  /* 0x20000006ff1d7230 */ /* 0x000fe40000004100 */
[----:B------:R-:W-:Y:S01]  /*1530*/  FADD.FTZ R22, R25, R22 ;  /* 0x0000001619167221 */ /* 0x000fe20000010000 */
[----:B------:R-:W-:Y:S01]  /*1540*/  FFMA.FTZ R31, R26, R25, R31 ;  /* 0x000000191a1f7223 */ /* 0x000fe2000001001f */
[----:B------:R-:W-:Y:S01]  /*1550*/  FMUL.FTZ R20, R20, R13 ;  /* 0x0000000d14147220 */ /* 0x000fe20000410000 */
[----:B------:R-:W-:Y:S02]  /*1560*/  HADD2.F32 R19, -RZ, R36.H1_H1 ;  /* 0x30000024ff137230 */ /* 0x000fe40000004100 */
[----:B------:R-:W-:Y:S01]  /*1570*/  FMUL.FTZ R25, R16, R18 ;  /* 0x0000001210197220 */ /* 0x000fe20000410000 */
[----:B------:R-:W-:Y:S01]  /*1580*/  FADD.FTZ R26, -R12, R29 ;  /* 0x0000001d0c1a7221 */ /* 0x000fe20000010100 */
[----:B------:R-:W-:Y:S01]  /*1590*/  FFMA.FTZ R27, R18, R20, R27 ;  /* 0x00000014121b7223 */ /* 0x000fe2000001001b */
[----:B------:R-:W-:-:S02]  /*15a0*/  HADD2.F32 R24, -RZ, R7.H0_H0 ;  /* 0x20000007ff187230 */ /* 0x000fc40000004100 */
[----:B------:R-:W-:Y:S01]  /*15b0*/  FFMA.FTZ R31, R20, R25, R31 ;  /* 0x00000019141f7223 */ /* 0x000fe2000001001f */
[----:B------:R-:W-:Y:S01]  /*15c0*/  FADD.FTZ R22, R22, R25 ;  /* 0x0000001916167221 */ /* 0x000fe20000010000 */
[----:B------:R-:W-:Y:S01]  /*15d0*/  FADD.FTZ R20, -R12, R19 ;  /* 0x000000130c147221 */ /* 0x000fe20000010100 */
[----:B------:R-:W-:Y:S01]  /*15e0*/  FADD.FTZ R28, R28, R18 ;  /* 0x000000121c1c7221 */ /* 0x000fe20000010000 */
[----:B------:R-:W-:Y:S02]  /*15f0*/  HADD2.F32 R25, -RZ, R6.H1_H1 ;  /* 0x30000006ff197230 */ /* 0x000fe40000004100 */
[-C--:B------:R-:W-:Y:S01]  /*1600*/  FMUL.FTZ R26, R26, R13.reuse ;  /* 0x0000000d1a1a7220 */ /* 0x080fe20000410000 */
[----:B------:R-:W-:Y:S02]  /*1610*/  HADD2.F32 R18, -RZ, R4.H1_H1 ;  /* 0x30000004ff127230 */ /* 0x000fe40000004100 */
[----:B------:R-:W-:Y:S01]  /*1620*/  FMUL.FTZ R20, R20, R13 ;  /* 0x0000000d14147220 */ /* 0x000fe20000410000 */
[----:B------:R-:W-:Y:S01]  /*1630*/  FADD.FTZ R28, R28, R24 ;  /* 0x000000181c1c7221 */ /* 0x000fe20000010000 */
[----:B------:R-:W-:Y:S01]  /*1640*/  FFMA.FTZ R27, R24, R26, R27 ;  /* 0x0000001a181b7223 */ /* 0x000fe2000001001b */
[----:B------:R-:W-:Y:S01]  /*1650*/  FMUL.FTZ R29, R16, R24 ;  /* 0x00000018101d7220 */ /* 0x000fe20000410000 */
[----:B------:R-:W-:Y:S01]  /*1660*/  FADD.FTZ R24, -R12, R25 ;  /* 0x000000190c187221 */ /* 0x000fe20000010100 */
[----:B------:R-:W-:Y:S01]  /*1670*/  FMUL.FTZ R19, R17, R18 ;  /* 0x0000001211137220 */ /* 0x000fe20000410000 */
[----:B------:R-:W-:Y:S01]  /*1680*/  FADD.FTZ R23, R23, R18 ;  /* 0x0000001217177221 */ /* 0x000fe20000010000 */
[----:B------:R-:W-:Y:S01]  /*1690*/  FFMA.FTZ R21, R18, R20, R21 ;  /* 0x0000001412157223 */ /* 0x000fe20000010015 */
[----:B------:R-:W-:-:S02]  /*16a0*/  HADD2.F32 R18, -RZ, R7.H1_H1 ;  /* 0x30000007ff127230 */ /* 0x000fc40000004100 */
[----:B------:R-:W-:Y:S01]  /*16b0*/  FMUL.FTZ R24, R24, R13 ;  /* 0x0000000d18187220 */ /* 0x000fe20000410000 */
[----:B------:R-:W-:Y:S02]  /*16c0*/  HADD2.F32 R25, -RZ, R8.H0_H0 ;  /* 0x20000008ff197230 */ /* 0x000fe40000004100 */
        /* <DEDUP_REMOVED lines=9> */
[----:B------:R-:W-:Y:S02]  /*1760*/  HADD2.F32 R29, -RZ, R8.H1_H1 ;  /* 0x30000008ff1d7230 */ /* 0x000fe40000004100 */
[----:B------:R-:W-:Y:S01]  /*1770*/  FADD.FTZ R22, R19, R22 ;  /* 0x0000001613167221 */ /* 0x000fe20000010000 */
[----:B------:R-:W-:Y:S01]  /*1780*/  FFMA.FTZ R31, R24, R19, R31 ;  /* 0x00000013181f7223 */ /* 0x000fe2000001001f */
[----:B------:R-:W-:Y:S01]  /*1790*/  FMUL.FTZ R26, R20, R13 ;  /* 0x0000000d141a7220 */ /* 0x000fe20000410000 */
[----:B------:R-:W-:Y:S01]  /*17a0*/  FMUL.FTZ R19, R16, R18 ;  /* 0x0000001210137220 */ /* 0x000fe20000410000 */
[----:B------:R-:W-:Y:S02]  /*17b0*/  HADD2.F32 R20, -RZ, R9.H1_H1 ;  /* 0x30000009ff147230 */ /* 0x000fe40000004100 */
[----:B------:R-:W-:Y:S01]  /*17c0*/  FADD.FTZ R24, -R12, R29 ;  /* 0x0000001d0c187221 */ /* 0x000fe20000010100 */
[----:B------:R-:W-:-:S02]  /*17d0*/  HADD2.F32 R25, -RZ, R10.H0_H0 ;  /* 0x2000000aff197230 */ /* 0x000fc40000004100 */
[----:B------:R-:W-:Y:S01]  /*17e0*/  FADD.FTZ R22, R22, R19 ;  /* 0x0000001316167221 */ /* 0x000fe20000010000 */
[----:B------:R-:W-:Y:S01]  /*17f0*/  FFMA.FTZ R31, R26, R19, R31 ;  /* 0x000000131a1f7223 */ /* 0x000fe2000001001f */
[----:B------:R-:W-:Y:S01]  /*1800*/  FMUL.FTZ R19, R17, R20 ;  /* 0x0000001411137220 */ /* 0x000fe20000410000 */
[----:B------:R-:W-:Y:S01]  /*1810*/  FMUL.FTZ R24, R24, R13 ;  /* 0x0000000d18187220 */ /* 0x000fe20000410000 */
[----:B------:R-:W-:Y:S01]  /*1820*/  FADD.FTZ R28, R28, R18 ;  /* 0x000000121c1c7221 */ /* 0x000fe20000010000 */
[----:B------:R-:W-:Y:S01]  /*1830*/  FFMA.FTZ R27, R18, R26, R27 ;  /* 0x0000001a121b7223 */ /* 0x000fe2000001001b */
[----:B------:R-:W-:Y:S02]  /*1840*/  HADD2.F32 R18, -RZ, R11.H0_H0 ;  /* 0x2000000bff127230 */ /* 0x000fe40000004100 */
[----:B------:R-:W-:Y:S01]  /*1850*/  FADD.FTZ R22, R19, R22 ;  /* 0x0000001613167221 */ /* 0x000fe20000010000 */
[----:B------:R-:W-:Y:S01]  /*1860*/  FFMA.FTZ R31, R24, R19, R31 ;  /* 0x00000013181f7223 */ /* 0x000fe2000001001f */
[----:B------:R-:W-:Y:S01]  /*1870*/  FADD.FTZ R30, -R12, R25 ;  /* 0x000000190c1e7221 */ /* 0x000fe20000010100 */
[----:B------:R-:W-:-:S02]  /*1880*/  HADD2.F32 R19, -RZ, R10.H1_H1 ;  /* 0x3000000aff137230 */ /* 0x000fc40000004100 */
[----:B------:R-:W-:Y:S01]  /*1890*/  FMUL.FTZ R25, R16, R18 ;  /* 0x0000001210197220 */ /* 0x000fe20000410000 */
[----:B------:R-:W-:Y:S02]  /*18a0*/  HADD2.F32 R26, -RZ, R11.H1_H1 ;  /* 0x3000000bff1a7230 */ /* 0x000fe40000004100 */
[----:B------:R-:W-:Y:S01]  /*18b0*/  FMUL.FTZ R32, R30, R13 ;  /* 0x0000000d1e207220 */ /* 0x000fe20000410000 */
[----:B------:R-:W-:Y:S01]  /*18c0*/  FADD.FTZ R23, R23, R20 ;  /* 0x0000001417177221 */ /* 0x000fe20000010000 */
[----:B------:R-:W-:Y:S01]  /*18d0*/  FADD.FTZ R30, -R12, R19 ;  /* 0x000000130c1e7221 */ /* 0x000fe20000010100 */
[----:B------:R-:W-:Y:S01]  /*18e0*/  FADD.FTZ R22, R22, R25 ;  /* 0x0000001916167221 */ /* 0x000fe20000010000 */
[----:B------:R-:W-:Y:S01]  /*18f0*/  FMUL.FTZ R19, R17, R26 ;  /* 0x0000001a11137220 */ /* 0x000fe20000410000 */
[----:B------:R-:W-:Y:S01]  /*1900*/  FFMA.FTZ R31, R32, R25, R31 ;  /* 0x00000019201f7223 */ /* 0x000fe2000001001f */
[----:B------:R-:W-:Y:S01]  /*1910*/  FMUL.FTZ R30, R30, R13 ;  /* 0x0000000d1e1e7220 */ /* 0x000fe20000410000 */
[----:B------:R-:W-:Y:S01]  /*1920*/  FFMA.FTZ R21, R20, R24, R21 ;  /* 0x0000001814157223 */ /* 0x000fe20000010015 */
[----:B------:R-:W-:Y:S01]  /*1930*/  FADD.FTZ R24, R19, R22 ;  /* 0x0000001613187221 */ /* 0x000fe20000010000 */
[----:B------:R-:W-:Y:S01]  /*1940*/  FADD.FTZ R22, R28, R18 ;  /* 0x000000121c167221 */ /* 0x000fe20000010000 */
[----:B------:R-:W-:Y:S01]  /*1950*/  FFMA.FTZ R19, R30, R19, R31 ;  /* 0x000000131e137223 */ /* 0x000fe2000001001f */
[----:B------:R-:W-:Y:S01]  /*1960*/  FFMA.FTZ R20, R18, R32, R27 ;  /* 0x0000002012147223 */ /* 0x000fe2000001001b */
[----:B------:R-:W-:Y:S01]  /*1970*/  FADD.FTZ R23, R23, R26 ;  /* 0x0000001a17177221 */ /* 0x000fe20000010000 */
[----:B------:R-:W-:Y:S01]  /*1980*/  FFMA.FTZ R21, R26, R30, R21 ;  /* 0x0000001e1a157223 */ /* 0x000fe20000010015 */
[----:B------:R-:W-:Y:S06]  /*1990*/  BRA `(.L_x_701) ;  /* 0x0000001000807947 */ /* 0x000fec0003800000 */
.L_x_700:
[--C-:B0----5:R-:W-:Y:S02]  /*19a0*/  HADD2.F32 R19, -RZ, R44.reuse.H0_H0 ;  /* 0x2000002cff137230 */ /* 0x121fe40000004100 */
[----:B------:R-:W-:Y:S02]  /*19b0*/  HADD2.F32 R21, -RZ, R44.H1_H1 ;  /* 0x3000002cff157230 */ /* 0x000fe40000004100 */
[--C-:B------:R-:W-:Y:S02]  /*19c0*/  HADD2.F32 R23, -RZ, R42.reuse.H0_H0 ;  /* 0x2000002aff177230 */ /* 0x100fe40000004100 */
[----:B------:R-:W-:Y:S01]  /*19d0*/  FADD.FTZ R18, -R12, R19 ;  /* 0x000000130c127221 */ /* 0x000fe20000010100 */
[----:B------:R-:W-:Y:S02]  /*19e0*/  HADD2.F32 R31, -RZ, R42.H1_H1 ;  /* 0x3000002aff1f7230 */ /* 0x000fe40000004100 */
[----:B------:R-:W-:Y:S02]  /*19f0*/  HADD2.F32 R33, -RZ, R40.H0_H0 ;  /* 0x20000028ff217230 */ /* 0x000fe40000004100 */
[----:B-1----:R-:W-:Y:S01]  /*1a00*/  FMUL.FTZ R19, R18, R13 ;  /* 0x0000000d12137220 */ /* 0x002fe20000410000 */
[C---:B------:R-:W-:Y:S01]  /*1a10*/  FADD.FTZ R18, -R12.reuse, R21 ;  /* 0x000000150c127221 */ /* 0x040fe20000010100 */
[----:B------:R-:W-:-:S02]  /*1a20*/  FADD.FTZ R30, -R12, R23 ;  /* 0x000000170c1e7221 */ /* 0x000fc40000010100 */
[--C-:B------:R-:W-:Y:S01]  /*1a30*/  FFMA.FTZ R20, R16, R19, R14.reuse ;  /* 0x0000001310147223 */ /* 0x100fe2000001000e */
[-C--:B------:R-:W-:Y:S01]  /*1a40*/  FMUL.FTZ R18, R18, R13.reuse ;  /* 0x0000000d12127220 */ /* 0x080fe20000410000 */
[----:B------:R-:W-:Y:S01]  /*1a50*/  FMUL.FTZ R23, R30, R13 ;  /* 0x0000000d1e177220 */ /* 0x000fe20000410000 */
[----:B------:R-:W-:Y:S01]  /*1a60*/  FADD.FTZ R32, -R12, R33 ;  /* 0x000000210c207221 */ /* 0x000fe20000010100 */
[----:B------:R-:W-:Y:S01]  /*1a70*/  FMUL.FTZ R22, R20, -1.4426950216293334961 ;  /* 0xbfb8aa3b14167820 */ /* 0x000fe20000410000 */
[----:B------:R-:W-:Y:S01]  /*1a80*/  FFMA.FTZ R21, R17, R18, R15 ;  /* 0x0000001211157223 */ /* 0x000fe2000001000f */
[----:B------:R-:W-:-:S03]  /*1a90*/  FFMA.FTZ R25, R16, R23, R14 ;  /* 0x0000001710197223 */ /* 0x000fc6000001000e */
[----:B------:R-:W-:Y:S01]  /*1aa0*/  FMUL.FTZ R26, R21, -1.4426950216293334961 ;  /* 0xbfb8aa3b151a7820 */ /* 0x000fe20000410000 */
[----:B------:R-:W0:Y:S01]  /*1ab0*/  MUFU.EX2 R22, R22 ;  /* 0x0000001600167308 */ /* 0x000e220000000800 */
[----:B------:R-:W-:-:S07]  /*1ac0*/  FMUL.FTZ R30, R25, -1.4426950216293334961 ;  /* 0xbfb8aa3b191e7820 */ /* 0x000fce0000410000 */
[----:B------:R-:W1:Y:S08]  /*1ad0*/  MUFU.EX2 R26, R26 ;  /* 0x0000001a001a7308 */ /* 0x000e700000000800 */
[----:B------:R-:W2:Y:S01]  /*1ae0*/  MUFU.EX2 R30, R30 ;  /* 0x0000001e001e7308 */ /* 0x000ea20000000800 */
[----:B0-----:R-:W-:Y:S01]  /*1af0*/  FADD.FTZ R24, R22, 1 ;  /* 0x3f80000016187421 */ /* 0x001fe20000010000 */
[----:B------:R-:W-:Y:S01]  /*1b00*/  FADD.FTZ R22, -R12, R31 ;  /* 0x0000001f0c167221 */ /* 0x000fe20000010100 */
[----:B------:R-:W-:-:S05]  /*1b10*/  HADD2.F32 R31, -RZ, R43.H0_H0 ;  /* 0x2000002bff1f7230 */ /* 0x000fca0000004100 */
[----:B------:R-:W0:Y:S01]  /*1b20*/  MUFU.RCP R24, R24 ;  /* 0x0000001800187308 */ /* 0x000e220000001000 */
[----:B-1----:R-:W-:-:S07]  /*1b30*/  FADD.FTZ R27, R26, 1 ;  /* 0x3f8000001a1b7421 */ /* 0x002fce0000010000 */
[----:B------:R-:W1:Y:S01]  /*1b40*/  MUFU.RCP R28, R27 ;  /* 0x0000001b001c7308 */ /* 0x000e620000001000 */
[----:B--2---:R-:W-:-:S07]  /*1b50*/  FADD.FTZ R30, R30, 1 ;  /* 0x3f8000001e1e7421 */ /* 0x004fce0000010000 */
[----:B------:R-:W-:Y:S01]  /*1b60*/  MUFU.RCP R30, R30 ;  /* 0x0000001e001e7308 */ /* 0x000fe20000001000 */
[----:B0-----:R-:W-:Y:S01]  /*1b70*/  FADD.FTZ R29, -R24, 1 ;  /* 0x3f800000181d7421 */ /* 0x001fe20000010100 */
[----:B------:R-:W-:-:S03]  /*1b80*/  FMUL.FTZ R26, R31, R24 ;  /* 0x000000181f1a7220 */ /* 0x000fc60000410000 */
[----:B------:R-:W-:Y:S01]  /*1b90*/  FFMA.FTZ R29, R20, R29, 1 ;  /* 0x3f800000141d7423 */ /* 0x000fe2000001001d */
[----:B------:R-:W-:Y:S01]  /*1ba0*/  FMUL.FTZ R20, R22, R13 ;  /* 0x0000000d16147220 */ /* 0x000fe20000410000 */
[----:B-1----:R-:W-:-:S03]  /*1bb0*/  FADD.FTZ R22, -R28, 1 ;  /* 0x3f8000001c167421 */ /* 0x002fc60000010100 */
[----:B------:R-:W-:Y:S01]  /*1bc0*/  FFMA.FTZ R27, R17, R20, R15 ;  /* 0x00000014111b7223 */ /* 0x000fe2000001000f */
[----:B------:R-:W-:Y:S01]  /*1bd0*/  FMUL.FTZ R26, R26, R29 ;  /* 0x0000001d1a1a7220 */ /* 0x000fe20000410000 */
[----:B------:R-:W-:Y:S02]  /*1be0*/  HADD2.F32 R29, -RZ, R43.H1_H1 ;  /* 0x3000002bff1d7230 */ /* 0x000fe40000004100 */
[----:B------:R-:W-:Y:S01]  /*1bf0*/  FFMA.FTZ R31, R21, R22, 1 ;  /* 0x3f800000151f7423 */ /* 0x000fe20000010016 */
[----:B------:R-:W-:Y:S01]  /*1c00*/  FMUL.FTZ R22, R27, -1.4426950216293334961 ;  /* 0xbfb8aa3b1b167820 */ /* 0x000fe20000410000 */
[----:B------:R-:W-:Y:S01]  /*1c10*/  FMUL.FTZ R21, R32, R13 ;  /* 0x0000000d20157220 */ /* 0x000fe20000410000 */
[----:B------:R-:W-:-:S03]  /*1c20*/  FMUL.FTZ R24, R29, R28 ;  /* 0x0000001c1d187220 */ /* 0x000fc60000410000 */
[----:B------:R-:W-:Y:S01]  /*1c30*/  FFMA.FTZ R33, R16, R21, R14 ;  /* 0x0000001510217223 */ /* 0x000fe2000001000e */
[----:B------:R-:W0:Y:S01]  /*1c40*/  MUFU.EX2 R22, R22 ;  /* 0x0000001600167308 */ /* 0x000e220000000800 */
[----:B------:R-:W-:Y:S01]  /*1c50*/  FMUL.FTZ R24, R24, R31 ;  /* 0x0000001f18187220 */ /* 0x000fe20000410000 */
[----:B------:R-:W-:Y:S02]  /*1c60*/  HADD2.F32 R31, -RZ, R40.H1_H1 ;  /* 0x30000028ff1f7230 */ /* 0x000fe40000004100 */
[----:B------:R-:W-:-:S03]  /*1c70*/  FMUL.FTZ R29, R33, -1.4426950216293334961 ;  /* 0xbfb8aa3b211d7820 */ /* 0x000fc60000410000 */
[----:B------:R-:W-:-:S03]  /*1c80*/  FADD.FTZ R32, -R12, R31 ;  /* 0x0000001f0c207221 */ /* 0x000fc60000010100 */
[----:B------:R-:W1:Y:S01]  /*1c90*/  MUFU.EX2 R29, R29 ;  /* 0x0000001d001d7308 */ /* 0x000e620000000800 */
[----:B0-----:R-:W-:Y:S01]  /*1ca0*/  FADD.FTZ R28, R22, 1 ;  /* 0x3f800000161c7421 */ /* 0x001fe20000010000 */
[----:B------:R-:W-:Y:S01]  /*1cb0*/  FMUL.FTZ R22, R32, R13 ;  /* 0x0000000d20167220 */ /* 0x000fe20000410000 */
[----:B------:R-:W-:-:S03]  /*1cc0*/  FADD.FTZ R32, -R30, 1 ;  /* 0x3f8000001e207421 */ /* 0x000fc60000010100 */
[----:B------:R-:W-:Y:S02]  /*1cd0*/  FFMA.FTZ R31, R17, R22, R15 ;  /* 0x00000016111f7223 */ /* 0x000fe4000001000f */
[----:B------:R-:W0:Y:S01]  /*1ce0*/  MUFU.RCP R28, R28 ;  /* 0x0000001c001c7308 */ /* 0x000e220000001000 */
[----:B------:R-:W-:Y:S01]  /*1cf0*/  FFMA.FTZ R25, R25, R32, 1 ;  /* 0x3f80000019197423 */ /* 0x000fe20000010020 */
[----:B------:R-:W-:Y:S01]  /*1d00*/  FMUL.FTZ R35, R31, -1.4426950216293334961 ;  /* 0xbfb8aa3b1f237820 */ /* 0x000fe20000410000 */
[----:B-1----:R-:W-:Y:S01]  /*1d10*/  FADD.FTZ R34, R29, 1 ;  /* 0x3f8000001d227421 */ /* 0x002fe20000010000 */
[----:B------:R-:W-:-:S04]  /*1d20*/  HADD2.F32 R29, -RZ, R41.H0_H0 ;  /* 0x20000029ff1d7230 */ /* 0x000fc80000004100 */
[----:B------:R-:W1:Y:S01]  /*1d30*/  MUFU.EX2 R35, R35 ;  /* 0x0000002300237308 */ /* 0x000e620000000800 */
[----:B------:R-:W-:Y:S01]  /*1d40*/  FMUL.FTZ R30, R29, R30 ;  /* 0x0000001e1d1e7220 */ /* 0x000fe20000410000 */
[----:B------:R-:W-:-:S06]  /*1d50*/  HADD2.F32 R29, -RZ, R41.H1_H1 ;  /* 0x30000029ff1d7230 */ /* 0x000fcc0000004100 */
[----:B------:R-:W2:Y:S01]  /*1d60*/  MUFU.RCP R34, R34 ;  /* 0x0000002200227308 */ /* 0x000ea20000001000 */
[----:B0-----:R-:W-:Y:S01]  /*1d70*/  FADD.FTZ R32, -R28, 1 ;  /* 0x3f8000001c207421 */ /* 0x001fe20000010100 */
[----:B------:R-:W-:-:S03]  /*1d80*/  FMUL.FTZ R29, R29, R28 ;  /* 0x0000001c1d1d7220 */ /* 0x000fc60000410000 */
[----:B------:R-:W-:Y:S01]  /*1d90*/  FFMA.FTZ R32, R27, R32, 1 ;  /* 0x3f8000001b207423 */ /* 0x000fe20000010020 */
[----:B-1----:R-:W-:Y:S01]  /*1da0*/  FADD.FTZ R27, R35, 1 ;  /* 0x3f800000231b7421 */ /* 0x002fe20000010000 */
[----:B------:R-:W-:Y:S02]  /*1db0*/  HADD2.F32 R35, -RZ, R39.H0_H0 ;  /* 0x20000027ff237230 */ /* 0x000fe40000004100 */
[----:B------:R-:W-:-:S03]  /*1dc0*/  FMUL.FTZ R29, R29, R32 ;  /* 0x000000201d1d7220 */ /* 0x000fc60000410000 */
[----:B------:R-:W0:Y:S01]  /*1dd0*/  MUFU.RCP R27, R27 ;  /* 0x0000001b001b7308 */ /* 0x000e220000001000 */
[----:B--2---:R-:W-:-:S04]  /*1de0*/  FADD.FTZ R28, -R34, 1 ;  /* 0x3f800000221c7421 */ /* 0x004fc80000010100 */
[----:B------:R-:W-:Y:S01]  /*1df0*/  FFMA.FTZ R33, R33, R28, 1 ;  /* 0x3f80000021217423 */ /* 0x000fe2000001001c */
[----:B------:R-:W-:Y:S01]  /*1e00*/  FMUL.FTZ R28, R35, R34 ;  /* 0x00000022231c7220 */ /* 0x000fe20000410000 */
[----:B------:R-:W-:-:S03]  /*1e10*/  HADD2.F32 R34, -RZ, R39.H1_H1 ;  /* 0x30000027ff227230 */ /* 0x000fc60000004100 */
[----:B------:R-:W-:Y:S02]  /*1e20*/  FMUL.FTZ R28, R28, R33 ;  /* 0x000000211c1c7220 */ /* 0x000fe40000410000 */
[----:B0-----:R-:W-:Y:S01]  /*1e30*/  FMUL.FTZ R35, R34, R27 ;  /* 0x0000001b22237220 */ /* 0x001fe20000410000 */
[----:B------:R-:W-:-:S04]  /*1e40*/  FADD.FTZ R34, -R27, 1 ;  /* 0x3f8000001b227421 */ /* 0x000fc80000010100 */
[----:B------:R-:W-:Y:S01]  /*1e50*/  FFMA.FTZ R50, R31, R34, 1 ;  /* 0x3f8000001f327423 */ /* 0x000fe20000010022 */
[----:B------:R-:W-:Y:S01]  /*1e60*/  FMUL.FTZ R34, R30, R25 ;  /* 0x000000191e227220 */ /* 0x000fe20000410000 */
[----:B------:R-:W-:Y:S02]  /*1e70*/  HADD2.F32 R25, -RZ, R38.H0_H0 ;  /* 0x20000026ff197230 */ /* 0x000fe40000004100 */
[C---:B------:R-:W-:Y:S01]  /*1e80*/  FMUL.FTZ R30, R16.reuse, R26 ;  /* 0x0000001a101e7220 */ /* 0x040fe20000410000 */
[----:B------:R-:W-:Y:S01]  /*1e90*/  FMUL.FTZ R27, R35, R50 ;  /* 0x00000032231b7220 */ /* 0x000fe20000410000 */
[----:B------:R-:W-:Y:S01]  /*1ea0*/  FMUL.FTZ R31, R17, R24 ;  /* 0x00000018111f7220 */ /* 0x000fe20000410000 */
[----:B------:R-:W-:Y:S01]  /*1eb0*/  FMUL.FTZ R35, R16, R34 ;  /* 0x0000002210237220 */ /* 0x000fe20000410000 */
[----:B------:R-:W-:Y:S01]  /*1ec0*/  FADD.FTZ R32, -R12, R25 ;  /* 0x000000190c207221 */ /* 0x000fe20000010100 */
[----:B------:R-:W-:Y:S01]  /*1ed0*/  FFMA.FTZ R33, R19, R30, RZ ;  /* 0x0000001e13217223 */ /* 0x000fe200000100ff */
[----:B------:R-:W-:-:S02]  /*1ee0*/  FADD.FTZ R30, RZ, R30 ;  /* 0x0000001eff1e7221 */ /* 0x000fc40000010000 */
[----:B------:R-:W-:Y:S01]  /*1ef0*/  FMUL.FTZ R25, R32, R13 ;  /* 0x0000000d20197220 */ /* 0x000fe20000410000 */
[----:B------:R-:W-:Y:S01]  /*1f00*/  FFMA.FTZ R32, R18, R31, R33 ;  /* 0x0000001f12207223 */ /* 0x000fe20000010021 */
[----:B------:R-:W-:Y:S01]  /*1f10*/  FADD.FTZ R33, R31, R30 ;  /* 0x0000001e1f217221 */ /* 0x000fe20000010000 */
[----:B------:R-:W-:Y:S01]  /*1f20*/  FFMA.FTZ R30, R19, R26, RZ ;  /* 0x0000001a131e7223 */ /* 0x000fe200000100ff */
[----:B------:R-:W-:Y:S01]  /*1f30*/  FFMA.FTZ R49, R16, R25, R14 ;  /* 0x0000001910317223 */ /* 0x000fe2000001000e */
[----:B------:R-:W-:Y:S01]  /*1f40*/  FADD.FTZ R31, RZ, R26 ;  /* 0x0000001aff1f7221 */ /* 0x000fe20000010000 */
[----:B------:R-:W-:Y:S02]  /*1f50*/  HADD2.F32 R26, -RZ, R37.H0_H0 ;  /* 0x20000025ff1a7230 */ /* 0x000fe40000004100 */
[----:B------:R-:W-:Y:S01]  /*1f60*/  FFMA.FTZ R30, R23, R34, R30 ;  /* 0x00000022171e7223 */ /* 0x000fe2000001001e */
[----:B------:R-:W-:Y:S01]  /*1f70*/  FMUL.FTZ R50, R49, -1.4426950216293334961 ;  /* 0xbfb8aa3b31327820 */ /* 0x000fe20000410000 */
[----:B------:R-:W-:Y:S01]  /*1f80*/  FFMA.FTZ R32, R23, R35, R32 ;  /* 0x0000002317207223 */ /* 0x000fe20000010020 */
[----:B------:R-:W-:-:S02]  /*1f90*/  HADD2.F32 R23, -RZ, R38.H1_H1 ;  /* 0x30000026ff177230 */ /* 0x000fc40000004100 */
[----:B------:R-:W-:Y:S01]  /*1fa0*/  FADD.FTZ R31, R31, R34 ;  /* 0x000000221f1f7221 */ /* 0x000fe20000010000 */
[----:B------:R-:W-:Y:S01]  /*1fb0*/  FFMA.FTZ R30, R21, R28, R30 ;  /* 0x0000001c151e7223 */ /* 0x000fe2000001001e */
[----:B------:R-:W0:Y:S01]  /*1fc0*/  MUFU.EX2 R50, R50 ;  /* 0x0000003200327308 */ /* 0x000e220000000800 */
[----:B------:R-:W-:Y:S01]  /*1fd0*/  FADD.FTZ R34, -R12, R23 ;  /* 0x000000170c227221 */ /* 0x000fe20000010100 */
[----:B0-----:R-:W-:-:S06]  /*1fe0*/  FADD.FTZ R51, R50, 1 ;  /* 0x3f80000032337421 */ /* 0x001fcc0000010000 */
[----:B------:R-:W0:Y:S02]  /*1ff0*/  MUFU.RCP R51, R51 ;  /* 0x0000003300337308 */ /* 0x000e240000001000 */
[----:B0-----:R-:W-:Y:S01]  /*2000*/  FMUL.FTZ R19, R26, R51 ;  /* 0x000000331a137220 */ /* 0x001fe20000410000 */
[----:B------:R-:W-:-:S04]  /*2010*/  FADD.FTZ R26, -R51, 1 ;  /* 0x3f800000331a7421 */ /* 0x000fc80000010100 */
[----:B------:R-:W-:-:S04]  /*2020*/  FFMA.FTZ R26, R49, R26, 1 ;  /* 0x3f800000311a7423 */ /* 0x000fc8000001001a */
[----:B------:R-:W-:Y:S01]  /*2030*/  FMUL.FTZ R19, R19, R26 ;  /* 0x0000001a13137220 */ /* 0x000fe20000410000 */
[----:B------:R-:W-:Y:S01]  /*2040*/  FMUL.FTZ R26, R34, R13 ;  /* 0x0000000d221a7220 */ /* 0x000fe20000410000 */
[----:B------:R-:W-:Y:S01]  /*2050*/  FADD.FTZ R34, R33, R35 ;  /* 0x0000002321227221 */ /* 0x000fe20000010000 */
[----:B------:R-:W-:Y:S01]  /*2060*/  FFMA.FTZ R33, R18, R24, RZ ;  /* 0x0000001812217223 */ /* 0x000fe200000100ff */
[----:B------:R-:W-:Y:S01]  /*2070*/  FADD.FTZ R24, RZ, R24 ;  /* 0x00000018ff187221 */ /* 0x000fe20000010000 */
[----:B------:R-:W-:Y:S01]  /*2080*/  FFMA.FTZ R23, R17, R26, R15 ;  /* 0x0000001a11177223 */ /* 0x000fe2000001000f */
[----:B------:R-:W-:Y:S01]  /*2090*/  FFMA.FTZ R30, R25, R19, R30 ;  /* 0x00000013191e7223 */ /* 0x000fe2000001001e */
[-C--:B------:R-:W-:Y:S01]  /*20a0*/  FFMA.FTZ R33, R20, R29.reuse, R33 ;  /* 0x0000001d14217223 */ /* 0x080fe20000010021 */
[----:B------:R-:W-:Y:S01]  /*20b0*/  FADD.FTZ R24, R24, R29 ;  /* 0x0000001d18187221 */ /* 0x000fe20000010000 */
[----:B------:R-:W-:Y:S01]  /*20c0*/  FMUL.FTZ R35, R23, -1.4426950216293334961 ;  /* 0xbfb8aa3b17237820 */ /* 0x000fe20000410000 */
[----:B------:R-:W-:Y:S01]  /*20d0*/  FMUL.FTZ R29, R17, R29 ;  /* 0x0000001d111d7220 */ /* 0x000fe20000410000 */
[----:B------:R-:W-:-:S03]  /*20e0*/  FFMA.FTZ R33, R22, R27, R33 ;  /* 0x0000001b16217223 */ /* 0x000fc60000010021 */
[----:B------:R-:W-:Y:S01]  /*20f0*/  FFMA.FTZ R18, R20, R29, R32 ;  /* 0x0000001d14127223 */ /* 0x000fe20000010020 */
[----:B------:R-:W0:Y:S01]  /*2100*/  MUFU.EX2 R35, R35 ;  /* 0x0000002300237308 */ /* 0x000e220000000800 */
[----:B------:R-:W-:Y:S02]  /*2110*/  HADD2.F32 R20, -RZ, R37.H1_H1 ;  /* 0x30000025ff147230 */ /* 0x000fe40000004100 */
[----:B------:R-:W-:Y:S01]  /*2120*/  FADD.FTZ R34, R29, R34 ;  /* 0x000000221d227221 */ /* 0x000fe20000010000 */
[----:B------:R-:W-:-:S04]  /*2130*/  FMUL.FTZ R29, R16, R28 ;  /* 0x0000001c101d7220 */ /* 0x000fc80000410000 */
[----:B------:R-:W-:Y:S01]  /*2140*/  FADD.FTZ R34, R34, R29 ;  /* 0x0000001d22227221 */ /* 0x000fe20000010000 */
[----:B0-----:R-:W-:Y:S01]  /*2150*/  FADD.FTZ R49, R35, 1 ;  /* 0x3f80000023317421 */ /* 0x001fe20000010000 */
[----:B------:R-:W-:-:S05]  /*2160*/  HADD2.F32 R35, -RZ, R36.H0_H0 ;  /* 0x20000024ff237230 */ /* 0x000fca0000004100 */
[----:B------:R-:W0:Y:S02]  /*2170*/  MUFU.RCP R49, R49 ;  /* 0x0000003100317308 */ /* 0x000e240000001000 */
[----:B0-----:R-:W-:Y:S01]  /*2180*/  FADD.FTZ R32, -R49, 1 ;  /* 0x3f80000031207421 */ /* 0x001fe20000010100 */
[----:B------:R-:W-:-:S03]  /*2190*/  FMUL.FTZ R20, R20, R49 ;  /* 0x0000003114147220 */ /* 0x000fc60000410000 */
[----:B------:R-:W-:Y:S01]  /*21a0*/  FFMA.FTZ R23, R23, R32, 1 ;  /* 0x3f80000017177423 */ /* 0x000fe20000010020 */
[----:B------:R-:W-:-:S03]  /*21b0*/  FADD.FTZ R32, -R12, R35 ;  /* 0x000000230c207221 */ /* 0x000fc60000010100 */
[----:B------:R-:W-:Y:S01]  /*21c0*/  FMUL.FTZ R20, R20, R23 ;  /* 0x0000001714147220 */ /* 0x000fe20000410000 */
[----:B------:R-:W-:Y:S01]  /*21d0*/  FMUL.FTZ R23, R32, R13 ;  /* 0x0000000d20177220 */ /* 0x000fe20000410000 */
[----:B------:R-:W-:Y:S01]  /*21e0*/  FADD.FTZ R32, R31, R28 ;  /* 0x0000001c1f207221 */ /* 0x000fe20000010000 */
[----:B------:R-:W-:Y:S01]  /*21f0*/  FFMA.FTZ R28, R21, R29, R18 ;  /* 0x0000001d151c7223 */ /* 0x000fe20000010012 */
[----:B------:R-:W-:Y:S02]  /*2200*/  HADD2.F32 R21, -RZ, R4.H0_H0 ;  /* 0x20000004ff157230 */ /* 0x000fe40000004100 */
[----:B------:R-:W-:Y:S01]  /*2210*/  FFMA.FTZ R35, R16, R23, R14 ;  /* 0x0000001710237223 */ /* 0x000fe2000001000e */
[----:B------:R-:W-:Y:S02]  /*2220*/  HADD2.F32 R31, -RZ, R36.H1_H1 ;  /* 0x30000024ff1f7230 */ /* 0x000fe40000004100 */
[----:B------:R-:W-:Y:S01]  /*2230*/  FADD.FTZ R29, R24, R27 ;  /* 0x0000001b181d7221 */ /* 0x000fe20000010000 */
[----:B------:R-:W-:Y:S01]  /*2240*/  FADD.FTZ R32, R32, R19 ;  /* 0x0000001320207221 */ /* 0x000fe20000010000 */
[----:B------:R-:W-:Y:S01]  /*2250*/  FMUL.FTZ R49, R35, -1.4426950216293334961 ;  /* 0xbfb8aa3b23317820 */ /* 0x000fe20000410000 */
[----:B------:R-:W-:Y:S01]  /*2260*/  FFMA.FTZ R33, R26, R20, R33 ;  /* 0x000000141a217223 */ /* 0x000fe20000010021 */
[----:B------:R-:W-:Y:S01]  /*2270*/  FADD.FTZ R56, -R12, R31 ;  /* 0x0000001f0c387221 */ /* 0x000fe20000010100 */
[----:B------:R-:W-:Y:S01]  /*2280*/  FMUL.FTZ R31, R17, R27 ;  /* 0x0000001b111f7220 */ /* 0x000fe20000410000 */
[----:B------:R-:W-:-:S02]  /*2290*/  HADD2.F32 R27, -RZ, R4.H1_H1 ;  /* 0x30000004ff1b7230 */ /* 0x000fc40000004100 */
[----:B------:R-:W-:Y:S01]  /*22a0*/  FADD.FTZ R29, R29, R20 ;  /* 0x000000141d1d7221 */ /* 0x000fe20000010000 */
[----:B------:R-:W0:Y:S01]  /*22b0*/  MUFU.EX2 R49, R49 ;  /* 0x0000003100317308 */ /* 0x000e220000000800 */
[----:B------:R-:W-:Y:S01]  /*22c0*/  FFMA.FTZ R28, R22, R31, R28 ;  /* 0x0000001f161c7223 */ /* 0x000fe2000001001c */
[----:B------:R-:W-:Y:S01]  /*22d0*/  FADD.FTZ R34, R31, R34 ;  /* 0x000000221f227221 */ /* 0x000fe20000010000 */
[----:B------:R-:W-:-:S04]  /*22e0*/  FMUL.FTZ R31, R16, R19 ;  /* 0x00000013101f7220 */ /* 0x000fc80000410000 */
[----:B------:R-:W-:Y:S01]  /*22f0*/  FFMA.FTZ R28, R25, R31, R28 ;  /* 0x0000001f191c7223 */ /* 0x000fe2000001001c */
[----:B------:R-:W-:Y:S01]  /*2300*/  FADD.FTZ R34, R34, R31 ;  /* 0x0000001f22227221 */ /* 0x000fe20000010000 */
[----:B------:R-:W-:Y:S01]  /*2310*/  FMUL.FTZ R31, R17, R20 ;  /* 0x00000014111f7220 */ /* 0x000fe20000410000 */
[----:B------:R-:W-:-:S03]  /*2320*/  HADD2.F32 R20, -RZ, R7.H1_H1 ;  /* 0x30000007ff147230 */ /* 0x000fc60000004100 */
[----:B------:R-:W-:Y:S01]  /*2330*/  FFMA.FTZ R28, R26, R31, R28 ;  /* 0x0000001f1a1c7223 */ /* 0x000fe2000001001c */
[----:B------:R-:W-:Y:S01]  /*2340*/  FADD.FTZ R34, R31, R34 ;  /* 0x000000221f227221 */ /* 0x000fe20000010000 */
[----:B0-----:R-:W-:-:S06]  /*2350*/  FADD.FTZ R50, R49, 1 ;  /* 0x3f80000031327421 */ /* 0x001fcc0000010000 */
[----:B------:R-:W0:Y:S02]  /*2360*/  MUFU.RCP R50, R50 ;  /* 0x0000003200327308 */ /* 0x000e240000001000 */
[----:B0-----:R-:W-:Y:S01]  /*2370*/  FADD.FTZ R18, -R50, 1 ;  /* 0x3f80000032127421 */ /* 0x001fe20000010100 */
[----:B------:R-:W-:-:S03]  /*2380*/  FMUL.FTZ R21, R21, R50 ;  /* 0x0000003215157220 */ /* 0x000fc60000410000 */
[----:B------:R-:W-:-:S04]  /*2390*/  FFMA.FTZ R18, R35, R18, 1 ;  /* 0x3f80000023127423 */ /* 0x000fc80000010012 */
[----:B------:R-:W-:Y:S01]  /*23a0*/  FMUL.FTZ R21, R21, R18 ;  /* 0x0000001215157220 */ /* 0x000fe20000410000 */
[----:B------:R-:W-:-:S03]  /*23b0*/  FMUL.FTZ R18, R56, R13 ;  /* 0x0000000d38127220 */ /* 0x000fc60000410000 */
[-C--:B------:R-:W-:Y:S01]  /*23c0*/  FMUL.FTZ R31, R16, R21.reuse ;  /* 0x00000015101f7220 */ /* 0x080fe20000410000 */
[----:B------:R-:W-:Y:S01]  /*23d0*/  FFMA.FTZ R35, R17, R18, R15 ;  /* 0x0000001211237223 */ /* 0x000fe2000001000f */
[C---:B------:R-:W-:Y:S01]  /*23e0*/  FFMA.FTZ R30, R23.reuse, R21, R30 ;  /* 0x00000015171e7223 */ /* 0x040fe2000001001e */
[----:B------:R-:W-:Y:S01]  /*23f0*/  FADD.FTZ R32, R32, R21 ;  /* 0x0000001520207221 */ /* 0x000fe20000010000 */
[----:B------:R-:W-:Y:S01]  /*2400*/  FFMA.FTZ R28, R23, R31, R28 ;  /* 0x0000001f171c7223 */ /* 0x000fe2000001001c */
[----:B------:R-:W-:Y:S01]  /*2410*/  FMUL.FTZ R49, R35, -1.4426950216293334961 ;  /* 0xbfb8aa3b23317820 */ /* 0x000fe20000410000 */
[----:B------:R-:W-:-:S05]  /*2420*/  FADD.FTZ R34, R34, R31 ;  /* 0x0000001f22227221 */ /* 0x000fca0000010000 */
[----:B------:R-:W0:Y:S02]  /*2430*/  MUFU.EX2 R49, R49 ;  /* 0x0000003100317308 */ /* 0x000e240000000800 */
[----:B0-----:R-:W-:-:S06]  /*2440*/  FADD.FTZ R50, R49, 1 ;  /* 0x3f80000031327421 */ /* 0x001fcc0000010000 */
[----:B------:R-:W0:Y:S02]  /*2450*/  MUFU.RCP R50, R50 ;  /* 0x0000003200327308 */ /* 0x000e240000001000 */
[----:B0-----:R-:W-:Y:S01]  /*2460*/  FMUL.FTZ R22, R27, R50 ;  /* 0x000000321b167220 */ /* 0x001fe20000410000 */
[----:B------:R-:W-:Y:S01]  /*2470*/  FADD.FTZ R24, -R50, 1 ;  /* 0x3f80000032187421 */ /* 0x000fe20000010100 */
[----:B------:R-:W-:Y:S02]  /*2480*/  HADD2.F32 R27, -RZ, R6.H0_H0 ;  /* 0x20000006ff1b7230 */ /* 0x000fe40000004100 */
[----:B------:R-:W-:Y:S02]  /*2490*/  HADD2.F32 R50, -RZ, R7.H0_H0 ;  /* 0x20000007ff327230 */ /* 0x000fe40000004100 */
[----:B------:R-:W-:Y:S01]  /*24a0*/  FFMA.FTZ R35, R35, R24, 1 ;  /* 0x3f80000023237423 */ /* 0x000fe20000010018 */
[----:B------:R-:W-:-:S03]  /*24b0*/  FADD.FTZ R24, -R12, R27 ;  /* 0x0000001b0c187221 */ /* 0x000fc60000010100 */
[----:B------:R-:W-:Y:S01]  /*24c0*/  FMUL.FTZ R22, R22, R35 ;  /* 0x0000002316167220 */ /* 0x000fe20000410000 */
[----:B------:R-:W-:-:S03]  /*24d0*/  FMUL.FTZ R27, R24, R13 ;  /* 0x0000000d181b7220 */ /* 0x000fc60000410000 */
[-C--:B------:R-:W-:Y:S01]  /*24e0*/  FMUL.FTZ R31, R17, R22.reuse ;  /* 0x00000016111f7220 */ /* 0x080fe20000410000 */
[----:B------:R-:W-:Y:S01]  /*24f0*/  FFMA.FTZ R33, R18, R22, R33 ;  /* 0x0000001612217223 */ /* 0x000fe20000010021 */
[----:B------:R-:W-:Y:S01]  /*2500*/  FFMA.FTZ R24, R16, R27, R14 ;  /* 0x0000001b10187223 */ /* 0x000fe2000001000e */
[----:B------:R-:W-:Y:S01]  /*2510*/  FADD.FTZ R29, R29, R22 ;  /* 0x000000161d1d7221 */ /* 0x000fe20000010000 */
[----:B------:R-:W-:Y:S01]  /*2520*/  FFMA.FTZ R28, R18, R31, R28 ;  /* 0x0000001f121c7223 */ /* 0x000fe2000001001c */
[----:B------:R-:W-:Y:S02]  /*2530*/  HADD2.F32 R18, -RZ, R9.H1_H1 ;  /* 0x30000009ff127230 */ /* 0x000fe40000004100 */
        /* <DEDUP_REMOVED lines=10> */
[----:B------:R-:W-:Y:S02]  /*25e0*/  FADD.FTZ R50, -R12, R25 ;  /* 0x000000190c327221 */ /* 0x000fe40000010100 */
[----:B------:R-:W-:Y:S01]  /*25f0*/  FADD.FTZ R32, R32, R19 ;  /* 0x0000001320207221 */ /* 0x000fe20000010000 */
[----:B------:R-:W-:Y:S01]  /*2600*/  FFMA.FTZ R30, R27, R19, R30 ;  /* 0x000000131b1e7223 */ /* 0x000fe2000001001e */
[----:B------:R-:W-:Y:S01]  /*2610*/  FMUL.FTZ R24, R50, R13 ;  /* 0x0000000d32187220 */ /* 0x000fe20000410000 */
[----:B------:R-:W-:Y:S02]  /*2620*/  HADD2.F32 R50, -RZ, R9.H0_H0 ;  /* 0x20000009ff327230 */ /* 0x000fe40000004100 */
[----:B------:R-:W-:Y:S01]  /*2630*/  FMUL.FTZ R19, R16, R19 ;  /* 0x0000001310137220 */ /* 0x000fe20000410000 */
[----:B------:R-:W-:-:S03]  /*2640*/  FFMA.FTZ R25, R17, R24, R15 ;  /* 0x0000001811197223 */ /* 0x000fc6000001000f */
[----:B------:R-:W-:Y:S01]  /*2650*/  FADD.FTZ R34, R34, R19 ;  /* 0x0000001322227221 */ /* 0x000fe20000010000 */
[----:B------:R-:W-:-:S06]  /*2660*/  FMUL.FTZ R35, R25, -1.4426950216293334961 ;  /* 0xbfb8aa3b19237820 */ /* 0x000fcc0000410000 */
[----:B------:R-:W0:Y:S02]  /*2670*/  MUFU.EX2 R35, R35 ;  /* 0x0000002300237308 */ /* 0x000e240000000800 */
        /* <DEDUP_REMOVED lines=8> */
[----:B------:R-:W-:-:S03]  /*2700*/  FMUL.FTZ R25, R26, R13 ;  /* 0x0000000d1a197220 */ /* 0x000fc60000410000 */
[----:B------:R-:W-:Y:S01]  /*2710*/  FADD.FTZ R29, R29, R20 ;  /* 0x000000141d1d7221 */ /* 0x000fe20000010000 */
[----:B------:R-:W-:Y:S01]  /*2720*/  FFMA.FTZ R26, R16, R25, R14 ;  /* 0x00000019101a7223 */ /* 0x000fe2000001000e */
[----:B------:R-:W-:-:S03]  /*2730*/  FFMA.FTZ R33, R24, R20, R33 ;  /* 0x0000001418217223 */ /* 0x000fc60000010021 */
[----:B------:R-:W-:-:S06]  /*2740*/  FMUL.FTZ R35, R26, -1.4426950216293334961 ;  /* 0xbfb8aa3b1a237820 */ /* 0x000fcc0000410000 */
        /* <DEDUP_REMOVED lines=9> */
[----:B------:R-:W-:Y:S02]  /*27e0*/  FFMA.FTZ R30, R25, R21, R30 ;  /* 0x00000015191e7223 */ /* 0x000fe4000001001e */
[----:B------:R-:W-:Y:S01]  /*27f0*/  FMUL.FTZ R26, R50, R13 ;  /* 0x0000000d321a7220 */ /* 0x000fe20000410000 */
[----:B------:R-:W-:Y:S01]  /*2800*/  FFMA.FTZ R50, R27, R19, R28 ;  /* 0x000000131b327223 */ /* 0x000fe2000001001c */
[--C-:B------:R-:W-:Y:S02]  /*2810*/  HADD2.F32 R28, -RZ, R11.reuse.H0_H0 ;  /* 0x2000000bff1c7230 */ /* 0x100fe40000004100 */
[C---:B------:R-:W-:Y:S01]  /*2820*/  FMUL.FTZ R19, R17.reuse, R20 ;  /* 0x0000001411137220 */ /* 0x040fe20000410000 */
[----:B------:R-:W-:Y:S01]  /*2830*/  FFMA.FTZ R23, R17, R26, R15 ;  /* 0x0000001a11177223 */ /* 0x000fe2000001000f */
[----:B------:R-:W-:-:S02]  /*2840*/  HADD2.F32 R20, -RZ, R11.H1_H1 ;  /* 0x3000000bff147230 */ /* 0x000fc40000004100 */
[----:B------:R-:W-:Y:S01]  /*2850*/  FFMA.FTZ R50, R24, R19, R50 ;  /* 0x0000001318327223 */ /* 0x000fe20000010032 */
[----:B------:R-:W-:Y:S01]  /*2860*/  FMUL.FTZ R35, R23, -1.4426950216293334961 ;  /* 0xbfb8aa3b17237820 */ /* 0x000fe20000410000 */
[----:B------:R-:W-:Y:S01]  /*2870*/  FADD.FTZ R34, R19, R34 ;  /* 0x0000002213227221 */ /* 0x000fe20000010000 */
[----:B------:R-:W-:Y:S01]  /*2880*/  FMUL.FTZ R19, R16, R21 ;  /* 0x0000001510137220 */ /* 0x000fe20000410000 */
[----:B------:R-:W-:-:S03]  /*2890*/  FADD.FTZ R21, R32, R21 ;  /* 0x0000001520157221 */ /* 0x000fc60000010000 */
[----:B------:R-:W0:Y:S01]  /*28a0*/  MUFU.EX2 R35, R35 ;  /* 0x0000002300237308 */ /* 0x000e220000000800 */
[----:B------:R-:W-:Y:S01]  /*28b0*/  FFMA.FTZ R25, R25, R19, R50 ;  /* 0x0000001319197223 */ /* 0x000fe20000010032 */
        /* <DEDUP_REMOVED lines=14> */
[----:B------:R-:W-:Y:S01]  /*29a0*/  FADD.FTZ R34, R19, R34 ;  /* 0x0000002213227221 */ /* 0x000fe20000010000 */
[----:B------:R-:W-:-:S06]  /*29b0*/  FMUL.FTZ R31, R22, -1.4426950216293334961 ;  /* 0xbfb8aa3b161f7820 */ /* 0x000fcc0000410000 */
[----:B------:R-:W0:Y:S02]  /*29c0*/  MUFU.EX2 R31, R31 ;  /* 0x0000001f001f7308 */ /* 0x000e240000000800 */
[----:B0-----:R-:W-:Y:S01]  /*29d0*/  FADD.FTZ R35, R31, 1 ;  /* 0x3f8000001f237421 */ /* 0x001fe20000010000 */
[----:B------:R-:W-:-:S05]  /*29e0*/  HADD2.F32 R31, -RZ, R10.H1_H1 ;  /* 0x3000000aff1f7230 */ /* 0x000fca0000004100 */
[----:B------:R-:W0:Y:S02]  /*29f0*/  MUFU.RCP R35, R35 ;  /* 0x0000002300237308 */ /* 0x000e240000001000 */
[----:B0-----:R-:W-:Y:S01]  /*2a00*/  FMUL.FTZ R27, R28, R35 ;  /* 0x000000231c1b7220 */ /* 0x001fe20000410000 */
[----:B------:R-:W-:Y:S01]  /*2a10*/  FADD.FTZ R49, -R35, 1 ;  /* 0x3f80000023317421 */ /* 0x000fe20000010100 */
[----:B------:R-:W-:-:S03]  /*2a20*/  FADD.FTZ R28, -R12, R31 ;  /* 0x0000001f0c1c7221 */ /* 0x000fc60000010100 */
[----:B------:R-:W-:Y:S01]  /*2a30*/  FFMA.FTZ R22, R22, R49, 1 ;  /* 0x3f80000016167423 */ /* 0x000fe20000010031 */
[----:B------:R-:W-:-:S03]  /*2a40*/  FMUL.FTZ R28, R28, R13 ;  /* 0x0000000d1c1c7220 */ /* 0x000fc60000410000 */
[----:B------:R-:W-:Y:S01]  /*2a50*/  FMUL.FTZ R22, R27, R22 ;  /* 0x000000161b167220 */ /* 0x000fe20000410000 */
        /* <DEDUP_REMOVED lines=9> */
[----:B------:R-:W-:Y:S01]  /*2af0*/  FFMA.FTZ R20, R26, R19, R25 ;  /* 0x000000131a147223 */ /* 0x000fe20000010019 */
[----:B------:R-:W-:Y:S02]  /*2b00*/  FMUL.FTZ R19, R16, R22 ;  /* 0x0000001610137220 */ /* 0x000fe40000410000 */
[----:B------:R-:W-:Y:S02]  /*2b10*/  FMUL.FTZ R25, R17, R56 ;  /* 0x0000003811197220 */ /* 0x000fe40000410000 */
[C---:B------:R-:W-:Y:S01]  /*2b20*/  FFMA.FTZ R27, R23.reuse, R19, R20 ;  /* 0x00000013171b7223 */ /* 0x040fe20000010014 */
[----:B------:R-:W-:Y:S01]  /*2b30*/  FADD.FTZ R34, R34, R19 ;  /* 0x0000001322227221 */ /* 0x000fe20000010000 */
[----:B------:R-:W-:Y:S01]  /*2b40*/  FFMA.FTZ R20, R23, R22, R30 ;  /* 0x0000001617147223 */ /* 0x000fe2000001001e */
[----:B------:R-:W-:Y:S01]  /*2b50*/  FADD.FTZ R22, R21, R22 ;  /* 0x0000001615167221 */ /* 0x000fe20000010000 */
[C---:B------:R-:W-:Y:S01]  /*2b60*/  FFMA.FTZ R19, R28.reuse, R25, R27 ;  /* 0x000000191c137223 */ /* 0x040fe2000001001b */
[----:B------:R-:W-:Y:S01]  /*2b70*/  FADD.FTZ R24, R25, R34 ;  /* 0x0000002219187221 */ /* 0x000fe20000010000 */
[----:B------:R-:W-:Y:S01]  /*2b80*/  FFMA.FTZ R21, R28, R56, R33 ;  /* 0x000000381c157223 */ /* 0x000fe20000010021 */
[----:B------:R-:W-:-:S07]  /*2b90*/  FADD.FTZ R23, R29, R56 ;  /* 0x000000381d177221 */ /* 0x000fce0000010000 */
.L_x_701:
[----:B------:R-:W-:Y:S01]  /*2ba0*/  MOV R25, R19 ;  /* 0x0000001300197202 */ /* 0x000fe20000000f00 */
[----:B------:R-:W0:Y:S01]  /*2bb0*/  S2R R50, SR_TID.X ;  /* 0x0000000000327919 */ /* 0x000e220000002100 */
[C---:B------:R-:W-:Y:S01]  /*2bc0*/  ISETP.GT.AND P0, PT, R0.reuse, 0x1e, PT ;  /* 0x0000001e0000780c */ /* 0x040fe20003f04270 */
[----:B------:R-:W1:Y:S01]  /*2bd0*/  S2UR UR8, SR_CgaCtaId ;  /* 0x00000000000879c3 */ /* 0x000e620000008800 */
[----:B------:R-:W-:Y:S01]  /*2be0*/  UMOV UR5, 0x400 ;  /* 0x0000040000057882 */ /* 0x000fe20000000000 */
[----:B------:R-:W2:Y:S01]  /*2bf0*/  SHFL.DOWN PT, R18, R25, 0x1, 0x1f ;  /* 0x08201f0019127f89 */ /* 0x000ea200000e0000 */
[----:B------:R-:W-:Y:S01]  /*2c00*/  UIADD3 UR4, UPT, UPT, UR5, 0xd0, URZ ;  /* 0x000000d005047890 */ /* 0x000fe2000fffe0ff */
[----:B------:R-:W-:Y:S01]  /*2c10*/  ISETP.GT.AND P2, PT, R0, 0xf, PT ;  /* 0x0000000f0000780c */ /* 0x000fe20003f44270 */
[----:B------:R-:W-:Y:S01]  /*2c20*/  BSSY.RECONVERGENT B0, `(.L_x_702) ;  /* 0x0000025000007945 */ /* 0x000fe20003800200 */
[----:B------:R-:W3:Y:S01]  /*2c30*/  SHFL.DOWN PT, R19, R24, 0x1, 0x1f ;  /* 0x08201f0018137f89 */ /* 0x000ee200000e0000 */
[----:B-1----:R-:W-:-:S05]  /*2c40*/  ULEA UR4, UR8, UR4, 0x18 ;  /* 0x0000000408047291 */ /* 0x002fca000f8ec0ff */
[----:B--2---:R-:W-:Y:S01]  /*2c50*/  @!P0 FADD.FTZ R25, R18, R25 ;  /* 0x0000001912198221 */ /* 0x004fe20000010000 */
[----:B---3--:R-:W-:-:S04]  /*2c60*/  @!P0 FADD.FTZ R24, R19, R24 ;  /* 0x0000001813188221 */ /* 0x008fc80000010000 */
[----:B------:R-:W1:Y:S01]  /*2c70*/  SHFL.DOWN PT, R18, R25, 0x2, 0x1f ;  /* 0x08401f0019127f89 */ /* 0x000e6200000e0000 */
[----:B------:R-:W-:Y:S02]  /*2c80*/  ISETP.GT.AND P0, PT, R0, 0x1d, PT ;  /* 0x0000001d0000780c */ /* 0x000fe40003f04270 */
[C---:B0-----:R-:W-:Y:S01]  /*2c90*/  LEA R49, R50.reuse, UR4, 0x4 ;  /* 0x0000000432317c11 */ /* 0x041fe2000f8e20ff */
[----:B------:R-:W0:Y:S01]  /*2ca0*/  SHFL.DOWN PT, R19, R24, 0x2, 0x1f ;  /* 0x08401f0018137f89 */ /* 0x000e2200000e0000 */
[C---:B------:R-:W-:Y:S02]  /*2cb0*/  ISETP.NE.AND P1, PT, R50.reuse, RZ, PT ;  /* 0x000000ff3200720c */ /* 0x040fe40003f25270 */
[----:B------:R-:W-:Y:S01]  /*2cc0*/  ISETP.GT.U32.AND P3, PT, R50, 0x14, PT ;  /* 0x000000143200780c */ /* 0x000fe20003f64070 */
[----:B------:R-:W-:Y:S06]  /*2cd0*/  STS.128 [R49], R20 ;  /* 0x0000001431007388 */ /* 0x000fec0000000c00 */
[----:B-1----:R-:W-:Y:S01]  /*2ce0*/  @!P0 FADD.FTZ R25, R25, R18 ;  /* 0x0000001219198221 */ /* 0x002fe20000010000 */
[----:B0-----:R-:W-:-:S04]  /*2cf0*/  @!P0 FADD.FTZ R24, R24, R19 ;  /* 0x0000001318188221 */ /* 0x001fc80000010000 */
        /* <DEDUP_REMOVED lines=23> */
.L_x_703:
[----:B------:R-:W-:Y:S05]  /*2e70*/  BSYNC.RECONVERGENT B0 ;  /* 0x0000000000007941 */ /* 0x000fea0003800200 */
.L_x_702:
[----:B------:R-:W-:Y:S06]  /*2e80*/  BAR.SYNC.DEFER_BLOCKING 0x0 ;  /* 0x0000000000007b1d */ /* 0x000fec0000010000 */
[----:B------:R-:W-:Y:S04]  /*2e90*/  BSSY.RECONVERGENT B0, `(.L_x_704) ;  /* 0x0000035000007945 */ /* 0x000fe80003800200 */
[----:B------:R-:W-:Y:S05]  /*2ea0*/  @P1 BRA `(.L_x_705) ;  /* 0x0000000000cc1947 */ /* 0x000fea0003800000 */
[----:B------:R-:W-:-:S09]  /*2eb0*/  ULEA UR4, UR8, UR5, 0x18 ;  /* 0x0000000508047291 */ /* 0x000fd2000f8ec0ff */
[----:B--2---:R-:W2:Y:S04]  /*2ec0*/  LDS.128 R28, [UR4+0x20] ;  /* 0x00002004ff1c7984 */ /* 0x004ea80008000c00 */
[----:B-1-3--:R-:W1:Y:S01]  /*2ed0*/  LDS.128 R24, [UR4+0x30] ;  /* 0x00003004ff187984 */ /* 0x00ae620008000c00 */
[----:B--2---:R-:W-:Y:S01]  /*2ee0*/  FADD.FTZ R33, R18, R28 ;  /* 0x0000001c12217221 */ /* 0x004fe20000010000 */
[----:B0-----:R-:W-:-:S03]  /*2ef0*/  FADD.FTZ R18, R19, R29 ;  /* 0x0000001d13127221 */ /* 0x001fc60000010000 */
[----:B------:R-:W-:Y:S01]  /*2f00*/  FADD.FTZ R33, R33, R30 ;  /* 0x0000001e21217221 */ /* 0x000fe20000010000 */
[----:B------:R-:W-:Y:S02]  /*2f10*/  FADD.FTZ R18, R18, R31 ;  /* 0x0000001f12127221 */ /* 0x000fe40000010000 */
[----:B------:R-:W-:Y:S01]  /*2f20*/  LDS.128 R28, [UR4+0x50] ;  /* 0x00005004ff1c7984 */ /* 0x000fe20008000c00 */
[----:B-1----:R-:W-:Y:S01]  /*2f30*/  FADD.FTZ R19, R33, R24 ;  /* 0x0000001821137221 */ /* 0x002fe20000010000 */
[----:B------:R-:W-:Y:S02]  /*2f40*/  FADD.FTZ R18, R18, R25 ;  /* 0x0000001912127221 */ /* 0x000fe40000010000 */
[----:B------:R-:W0:Y:S01]  /*2f50*/  LDS.128 R32, [UR4+0x40] ;  /* 0x00004004ff207984 */ /* 0x000e220008000c00 */
[----:B------:R-:W-:Y:S01]  /*2f60*/  FADD.FTZ R19, R19, R26 ;  /* 0x0000001a13137221 */ /* 0x000fe20000010000 */
[----:B------:R-:W-:Y:S02]  /*2f70*/  FADD.FTZ R18, R18, R27 ;  /* 0x0000001b12127221 */ /* 0x000fe40000010000 */
[----:B------:R-:W-:Y:S01]  /*2f80*/  LDS.128 R24, [UR4+0x70] ;  /* 0x00007004ff187984 */ /* 0x000fe20008000c00 */
[----:B0-----:R-:W-:Y:S01]  /*2f90*/  FADD.FTZ R19, R19, R32 ;  /* 0x0000002013137221 */ /* 0x001fe20000010000 */
[----:B------:R-:W-:-:S03]  /*2fa0*/  FADD.FTZ R18, R18, R33 ;  /* 0x0000002112127221 */ /* 0x000fc60000010000 */
[----:B------:R-:W-:Y:S01]  /*2fb0*/  FADD.FTZ R19, R19, R34 ;  /* 0x0000002213137221 */ /* 0x000fe20000010000 */
[----:B------:R-:W-:Y:S02]  /*2fc0*/  FADD.FTZ R18, R18, R35 ;  /* 0x0000002312127221 */ /* 0x000fe40000010000 */
[----:B------:R-:W0:Y:S01]  /*2fd0*/  LDS.128 R32, [UR4+0x60] ;  /* 0x00006004ff207984 */ /* 0x000e220008000c00 */
[----:B------:R-:W-:Y:S01]  /*2fe0*/  FADD.FTZ R19, R19, R28 ;  /* 0x0000001c13137221 */ /* 0x000fe20000010000 */
[----:B------:R-:W-:-:S03]  /*2ff0*/  FADD.FTZ R18, R18, R29 ;  /* 0x0000001d12127221 */ /* 0x000fc60000010000 */
        /* <DEDUP_REMOVED lines=21> */
[----:B------:R-:W-:-:S03]  /*3150*/  FADD.FTZ R18, R18, R31 ;  /* 0x0000001f12127221 */ /* 0x000fc60000010000 */
        /* <DEDUP_REMOVED lines=8> */
.L_x_705:
[----:B------:R-:W-:Y:S05]  /*31e0*/  BSYNC.RECONVERGENT B0 ;  /* 0x0000000000007941 */ /* 0x000fea0003800200 */
.L_x_704:
[----:B------:R-:W-:Y:S06]  /*31f0*/  BAR.SYNC.DEFER_BLOCKING 0x0 ;  /* 0x0000000000007b1d */ /* 0x000fec0000010000 */
[----:B------:R-:W-:Y:S04]  /*3200*/  BSSY.RECONVERGENT B0, `(.L_x_706) ;  /* 0x000009d000007945 */ /* 0x000fe80003800200 */
[----:B------:R-:W-:Y:S05]  /*3210*/  @P3 BRA `(.L_x_707) ;  /* 0x00000008006c3947 */ /* 0x000fea0003800000 */
[----:B-1-3--:R-:W1:Y:S04]  /*3220*/  LDS.128 R24, [R49+0x150] ;  /* 0x0001500031187984 */ /* 0x00ae680000000c00 */
[----:B--2---:R-:W2:Y:S04]  /*3230*/  LDS.128 R28, [R49+0x2a0] ;  /* 0x0002a000311c7984 */ /* 0x004ea80000000c00 */
[----:B------:R-:W3:Y:S01]  /*3240*/  LDS.128 R32, [R49+0x3f0] ;  /* 0x0003f00031207984 */ /* 0x000ee20000000c00 */
        /* <DEDUP_REMOVED lines=9> */
[----:B---3--:R-:W-:Y:S01]  /*32e0*/  FADD.FTZ R30, R20, R33 ;  /* 0x00000021141e7221 */ /* 0x008fe20000010000 */
[----:B------:R-:W-:Y:S01]  /*32f0*/  FADD.FTZ R29, R21, R34 ;  /* 0x00000022151d7221 */ /* 0x000fe20000010000 */
[----:B------:R-:W-:Y:S01]  /*3300*/  FADD.FTZ R51, R51, R32 ;  /* 0x0000002033337221 */ /* 0x000fe20000010000 */
[----:B------:R-:W2:Y:S01]  /*3310*/  LDS.128 R20, [R49+0x690] ;  /* 0x0006900031147984 */ /* 0x000ea20000000c00 */
[----:B------:R-:W-:-:S02]  /*3320*/  FADD.FTZ R28, R28, R35 ;  /* 0x000000231c1c7221 */ /* 0x000fc40000010000 */
        /* <DEDUP_REMOVED lines=126> */
[----:B------:R-:W-:Y:S01]  /*3b10*/  LDS.128 R28, [R49+0x28b0] ;  /* 0x0028b000311c7984 */ /* 0x000fe20000000c00 */
        /* <DEDUP_REMOVED lines=8> */
[----:B------:R-:W-:Y:S01]  /*3ba0*/  FADD.FTZ R20, R51, R28 ;  /* 0x0000001c33147221 */ /* 0x000fe20000010000 */
[----:B------:R-:W-:Y:S01]  /*3bb0*/  FADD.FTZ R22, R33, R30 ;  /* 0x0000001e21167221 */ /* 0x000fe20000010000 */
[----:B------:R-:W-:-:S07]  /*3bc0*/  FADD.FTZ R23, R32, R31 ;  /* 0x0000001f20177221 */ /* 0x000fce0000010000 */
.L_x_707:
[----:B------:R-:W-:Y:S05]  /*3bd0*/  BSYNC.RECONVERGENT B0 ;  /* 0x0000000000007941 */ /* 0x000fea0003800200 */
.L_x_706:
[----:B------:R-:W4:Y:S01]  /*3be0*/  LDC R26, c[0x0][0x374] ;  /* 0x0000dd00ff1a7b82 */ /* 0x000f220000000800 */
[----:B------:R-:W-:Y:S01]  /*3bf0*/  BSSY.RECONVERGENT B0, `(.L_x_708) ;  /* 0x000001f000007945 */ /* 0x000fe20003800200 */
[----:B------:R-:W-:-:S06]  /*3c00*/  IMAD R27, R5, 0x15, R50 ;  /* 0x00000015051b7824 */ /* 0x000fcc00078e0232 */
[----:B---3--:R-:W3:Y:S02]  /*3c10*/  LDC R24, c[0x0][0x370] ;  /* 0x0000dc00ff187b82 */ /* 0x008ee40000000800 */
[----:B---3--:R-:W-:Y:S01]  /*3c20*/  ISETP.GE.U32.AND P0, PT, R24, 0x2, PT ;  /* 0x000000021800780c */ /* 0x008fe20003f06070 */
[----:B----4-:R-:W-:-:S12]  /*3c30*/  @P3 BRA `(.L_x_709) ;  /* 0x0000000000683947 */ /* 0x010fd80003800000 */
[----:B--2---:R-:W2:Y:S08]  /*3c40*/  LDC.64 R28, c[0x0][0x3f8] ;  /* 0x0000fe00ff1c7b82 */ /* 0x004eb00000000a00 */
[----:B------:R-:W3:Y:S01]  /*3c50*/  LDC.64 R34, c[0x0][0x3d8] ;  /* 0x0000f600ff227b82 */ /* 0x000ee20000000a00 */
[----:B--2---:R-:W-:Y:S01]  /*3c60*/  IMAD.WIDE.U32 R30, R28, 0x3, RZ ;  /* 0x000000031c1e7825 */ /* 0x004fe200078e00ff */
[----:B-1----:R-:W-:-:S04]  /*3c70*/  LEA R25, R29, R29, 0x1 ;  /* 0x0000001d1d197211 */ /* 0x002fc800078e08ff */
[----:B------:R-:W-:Y:S01]  /*3c80*/  IADD3 R25, PT, PT, R31, R25, RZ ;  /* 0x000000191f197210 */ /* 0x000fe20007ffe0ff */
[----:B---3--:R-:W-:-:S03]  /*3c90*/  IMAD.WIDE R34, R27, 0x4, R34 ;  /* 0x000000041b227825 */ /* 0x008fc600078e0222 */
[----:B------:R-:W-:-:S04]  /*3ca0*/  LEA.HI R5, P2, R25, R30, RZ, 0x1 ;  /* 0x0000001e19057211 */ /* 0x000fc800078508ff */
[----:B------:R-:W-:Y:S01]  /*3cb0*/  IADD3.X R30, PT, PT, RZ, R25, RZ, P2, !PT ;  /* 0x00000019ff1e7210 */ /* 0x000fe200017fe4ff */
[----:B------:R3:W-:Y:S01]  /*3cc0*/  REDG.E.ADD.F32.FTZ.RN.STRONG.GPU desc[UR6][R34.64], R20 ;  /* 0x00000014220079a6 */ /* 0x0007e2000c12f306 */
[----:B------:R-:W-:Y:S02]  /*3cd0*/  LEA.HI R27, P2, R29, R28, RZ, 0x1 ;  /* 0x0000001c1d1b7211 */ /* 0x000fe400078508ff */
[----:B------:R-:W-:Y:S02]  /*3ce0*/  SHF.L.U64.HI R25, R5, 0x1, R30 ;  /* 0x0000000105197819 */ /* 0x000fe4000001021e */
[----:B------:R-:W-:Y:S02]  /*3cf0*/  IADD3.X R30, PT, PT, RZ, R29, RZ, P2, !PT ;  /* 0x0000001dff1e7210 */ /* 0x000fe400017fe4ff */
[----:B------:R-:W-:Y:S02]  /*3d00*/  SHF.L.U32 R33, R27, 0x1, RZ ;  /* 0x000000011b217819 */ /* 0x000fe400000006ff */
[----:B------:R-:W-:-:S02]  /*3d10*/  SHF.L.U32 R5, R5, 0x1, RZ ;  /* 0x0000000105057819 */ /* 0x000fc400000006ff */
[----:B------:R-:W-:Y:S02]  /*3d20*/  SHF.L.U64.HI R27, R27, 0x1, R30 ;  /* 0x000000011b1b7819 */ /* 0x000fe4000001021e */
[----:B------:R-:W-:Y:S02]  /*3d30*/  LOP3.LUT R33, R33, 0xfffffffc, RZ, 0xc0, !PT ;  /* 0xfffffffc21217812 */ /* 0x000fe400078ec0ff */
[----:B------:R-:W-:Y:S02]  /*3d40*/  LEA R30, P3, R28, R34, 0x2 ;  /* 0x000000221c1e7211 */ /* 0x000fe400078610ff */
[----:B------:R-:W-:Y:S02]  /*3d50*/  LOP3.LUT R5, R5, 0xfffffffc, RZ, 0xc0, !PT ;  /* 0xfffffffc05057812 */ /* 0x000fe400078ec0ff */
        /* <DEDUP_REMOVED lines=8> */
.L_x_709:
[----:B------:R-:W-:Y:S05]  /*3de0*/  BSYNC.RECONVERGENT B0 ;  /* 0x0000000000007941 */ /* 0x000fea0003800200 */
.L_x_708:
[----:B------:R-:W-:Y:S05]  /*3df0*/  @!P0 BRA `(.L_x_710) ;  /* 0x0000000800988947 */ /* 0x000fea0003800000 */
[----:B--23--:R-:W2:Y:S01]  /*3e00*/  LDC.64 R28, c[0x0][0x3d0] ;  /* 0x0000f400ff1c7b82 */ /* 0x00cea20000000a00 */
[----:B------:R-:W3:Y:S01]  /*3e10*/  S2R R5, SR_CTAID.Y ;  /* 0x0000000000057919 */ /* 0x000ee20000002600 */
[----:B------:R-:W-:Y:S02]  /*3e20*/  LOP3.LUT R21, R45, 0x1, RZ, 0xc0, !PT ;  /* 0x000000012d157812 */ /* 0x000fe400078ec0ff */
[----:B------:R-:W-:-:S03]  /*3e30*/  ISETP.GE.U32.AND P2, PT, R24, 0x8, PT ;  /* 0x000000081800780c */ /* 0x000fc60003f46070 */
[----:B------:R-:W-:-:S04]  /*3e40*/  IMAD R23, R21, R26, RZ ;  /* 0x0000001a15177224 */ /* 0x000fc800078e02ff */
[----:B------:R-:W-:-:S05]  /*3e50*/  IMAD R20, R23, R24, RZ ;  /* 0x0000001817147224 */ /* 0x000fca00078e02ff */
[----:B------:R-:W-:-:S05]  /*3e60*/  SHF.L.U32 R21, R20, 0x1, RZ ;  /* 0x0000000114157819 */ /* 0x000fca00000006ff */
[----:B--2---:R-:W-:Y:S01]  /*3e70*/  IMAD.WIDE R28, R21, 0x4, R28 ;  /* 0x00000004151c7825 */ /* 0x004fe200078e021c */
[----:B---3--:R-:W-:Y:S06]  /*3e80*/  @P1 BRA `(.L_x_711) ;  /* 0x0000000000501947 */ /* 0x008fec0003800000 */
[----:B------:R-:W2:Y:S01]  /*3e90*/  LDC.64 R20, c[0x0][0x3c8] ;  /* 0x0000f200ff147b82 */ /* 0x000ea20000000a00 */
[----:B------:R-:W-:Y:S01]  /*3ea0*/  IADD3 R23, PT, PT, R23, R5, RZ ;  /* 0x0000000517177210 */ /* 0x000fe20007ffe0ff */
[----:B-1----:R-:W-:Y:S01]  /*3eb0*/  IMAD R25, R3, R26, R5 ;  /* 0x0000001a03197224 */ /* 0x002fe200078e0205 */
[----:B------:R-:W-:-:S04]  /*3ec0*/  LOP3.LUT P0, R27, R45, 0x2, RZ, 0xc0, !PT ;  /* 0x000000022d1b7812 */ /* 0x000fc8000780c0ff */
[----:B------:R-:W-:Y:S01]  /*3ed0*/  IADD3 R27, PT, PT, -R27, 0x1, RZ ;  /* 0x000000011b1b7810 */ /* 0x000fe20007ffe1ff */
[----:B--2---:R-:W-:-:S04]  /*3ee0*/  IMAD.WIDE.U32 R20, R23, 0x4, R20 ;  /* 0x0000000417147825 */ /* 0x004fc800078e0014 */
[----:B------:R-:W-:Y:S01]  /*3ef0*/  IMAD.WIDE.U32 R22, R25, 0x8, R28 ;  /* 0x0000000819167825 */ /* 0x000fe200078e001c */
[----:B------:R-:W-:-:S04]  /*3f00*/  SEL R25, R24, RZ, !P0 ;  /* 0x000000ff18197207 */ /* 0x000fc80004000000 */
[----:B------:R-:W-:Y:S01]  /*3f10*/  ISETP.NE.AND P0, PT, R25, -0x1, PT ;  /* 0xffffffff1900780c */ /* 0x000fe20003f05270 */
[----:B------:R2:W-:Y:S01]  /*3f20*/  STG.E.64 desc[UR6][R22.64], R18 ;  /* 0x0000001216007986 */ /* 0x0005e2000c101b06 */
[----:B------:R-:W-:Y:S06]  /*3f30*/  MEMBAR.ALL.GPU ;  /* 0x0000000000007992 */ /* 0x000fec000000a000 */
[----:B------:R-:W-:-:S00]  /*3f40*/  ERRBAR ;  /* 0x00000000000079ab */ /* 0x000fc00000000000 */
[----:B------:R-:W-:Y:S06]  /*3f50*/  CGAERRBAR ;  /* 0x00000000000075ab */ /* 0x000fec0000000000 */
[----:B------:R2:W-:Y:S01]  /*3f60*/  REDG.E.ADD.S32.STRONG.GPU desc[UR6][R20.64], R27 ;  /* 0x0000001b1400798e */ /* 0x0005e2000c12e306 */
[----:B------:R-:W-:Y:S05]  /*3f70*/  @!P0 BRA `(.L_x_711) ;  /* 0x0000000000148947 */ /* 0x000fea0003800000 */
.L_x_712:
[----:B--2---:R-:W2:Y:S04]  /*3f80*/  LDG.E.STRONG.GPU R22, desc[UR6][R20.64] ;  /* 0x0000000614167981 */ /* 0x004ea8000c1ef900 */
[----:B--2---:R-:W-:Y:S01]  /*3f90*/  CCTL.IVALL ;  /* 0x00000000ff00798f */ /* 0x004fe20002000000 */
[----:B------:R-:W-:Y:S05]  /*3fa0*/  YIELD ;  /* 0x0000000000007946 */ /* 0x000fea0003800000 */
[----:B------:R-:W-:-:S13]  /*3fb0*/  ISETP.NE.AND P0, PT, R22, R25, PT ;  /* 0x000000191600720c */ /* 0x000fda0003f05270 */
[----:B------:R-:W-:Y:S05]  /*3fc0*/  @P0 BRA `(.L_x_712) ;  /* 0xfffffffc00ec0947 */ /* 0x000fea000383ffff */
.L_x_711:
[----:B------:R-:W-:Y:S05]  /*3fd0*/  WARPSYNC.ALL ;  /* 0x0000000000007948 */ /* 0x000fea0003800000 */
[----:B------:R-:W-:Y:S01]  /*3fe0*/  BAR.SYNC.DEFER_BLOCKING 0x0 ;  /* 0x0000000000007b1d */ /* 0x000fe20000010000 */
[----:B------:R-:W-:-:S05]  /*3ff0*/  HFMA2 R34, -RZ, RZ, 0, 0 ;  /* 0x00000000ff227431 */ /* 0x000fca00000001ff */
[----:B------:R-:W-:Y:S05]  /*4000*/  @!P2 BRA `(.L_x_713) ;  /* 0x00000004001ca947 */ /* 0x000fea0003800000 */
[C-C-:B--2---:R-:W-:Y:S01]  /*4010*/  IMAD R23, R26.reuse, 0x3, R5.reuse ;  /* 0x000000031a177824 */ /* 0x144fe200078e0205 */
[CC--:B------:R-:W-:Y:S01]  /*4020*/  LEA R49, R26.reuse, R5.reuse, 0x1 ;  /* 0x000000051a317211 */ /* 0x0c0fe200078e08ff */
[C-C-:B------:R-:W-:Y:S01]  /*4030*/  IMAD R35, R26.reuse, 0x6, R5.reuse ;  /* 0x000000061a237824 */ /* 0x140fe200078e0205 */
[CC--:B------:R-:W-:Y:S01]  /*4040*/  LEA R21, R26.reuse, R5.reuse, 0x2 ;  /* 0x000000051a157211 */ /* 0x0c0fe200078e10ff */
[C-C-:B-1----:R-:W-:Y:S01]  /*4050*/  IMAD R25, R26.reuse, 0x7, R5.reuse ;  /* 0x000000071a197824 */ /* 0x142fe200078e0205 */
[----:B------:R-:W-:Y:S01]  /*4060*/  IADD3 R57, PT, PT, R5, R26, RZ ;  /* 0x0000001a05397210 */ /* 0x000fe20007ffe0ff */
[----:B------:R-:W-:Y:S01]  /*4070*/  IMAD R27, R26, 0x5, R5 ;  /* 0x000000051a1b7824 */ /* 0x000fe200078e0205 */
[----:B------:R-:W-:Y:S01]  /*4080*/  IADD3 R22, PT, PT, -R3, RZ, RZ ;  /* 0x000000ff03167210 */ /* 0x000fe20007ffe1ff */
[----:B------:R-:W-:Y:S01]  /*4090*/  UMOV UR4, URZ ;  /* 0x000000ff00047c82 */ /* 0x000fe20008000000 */
[----:B------:R-:W-:Y:S02]  /*40a0*/  MOV R51, R5 ;  /* 0x0000000500337202 */ /* 0x000fe40000000f00 */
[----:B------:R-:W-:-:S07]  /*40b0*/  LOP3.LUT R20, R24, 0x7ffffff8, RZ, 0xc0, !PT ;  /* 0x7ffffff818147812 */ /* 0x000fce00078ec0ff */
.L_x_714:
[----:B------:R-:W-:-:S13]  /*40c0*/  ISETP.EQ.OR P0, PT, R22, RZ, P1 ;  /* 0x000000ff1600720c */ /* 0x000fda0000f02670 */
[----:B------:R-:W-:-:S05]  /*40d0*/  @!P0 IMAD.WIDE.U32 R32, R51, 0x8, R28 ;  /* 0x0000000833208825 */ /* 0x000fca00078e001c */
[----:B------:R-:W0:Y:S01]  /*40e0*/  @!P0 LDG.E.64 R30, desc[UR6][R32.64] ;  /* 0x00000006201e8981 */ /* 0x000e22000c1e1b00 */
[----:B------:R-:W-:-:S06]  /*40f0*/  UIADD3 UR5, UPT, UPT, UR4, 0x1, URZ ;  /* 0x0000000104057890 */ /* 0x000fcc000fffe0ff */
[----:B------:R-:W-:-:S13]  /*4100*/  ISETP.EQ.OR P2, PT, R3, UR5, P1 ;  /* 0x0000000503007c0c */ /* 0x000fda0008f42670 */
[----:B------:R-:W-:Y:S01]  /*4110*/  @!P2 IMAD.WIDE.U32 R58, R57, 0x8, R28 ;  /* 0x00000008393aa825 */ /* 0x000fe200078e001c */
[----:B------:R-:W-:-:S03]  /*4120*/  UIADD3 UR5, UPT, UPT, UR4, 0x2, URZ ;  /* 0x0000000204057890 */ /* 0x000fc6000fffe0ff */
[----:B0-----:R-:W-:Y:S01]  /*4130*/  @!P0 FADD.FTZ R18, R18, R30 ;  /* 0x0000001e12128221 */ /* 0x001fe20000010000 */
[----:B------:R-:W-:Y:S02]  /*4140*/  @!P0 FADD.FTZ R19, R19, R31 ;  /* 0x0000001f13138221 */ /* 0x000fe40000010000 */
[----:B------:R-:W2:Y:S01]  /*4150*/  @!P2 LDG.E.64 R30, desc[UR6][R58.64] ;  /* 0x000000063a1ea981 */ /* 0x000ea2000c1e1b00 */
[----:B------:R-:W-:-:S13]  /*4160*/  ISETP.EQ.OR P0, PT, R3, UR5, P1 ;  /* 0x0000000503007c0c */ /* 0x000fda0008f02670 */
[----:B------:R-:W-:Y:S01]  /*4170*/  @!P0 IMAD.WIDE.U32 R32, R49, 0x8, R28 ;  /* 0x0000000831208825 */ /* 0x000fe200078e001c */
[----:B------:R-:W-:-:S03]  /*4180*/  UIADD3 UR5, UPT, UPT, UR4, 0x3, URZ ;  /* 0x0000000304057890 */ /* 0x000fc6000fffe0ff */
[----:B--2---:R-:W-:Y:S01]  /*4190*/  @!P2 FADD.FTZ R18, R18, R30 ;  /* 0x0000001e1212a221 */ /* 0x004fe20000010000 */
[----:B------:R-:W-:Y:S02]  /*41a0*/  @!P2 FADD.FTZ R19, R19, R31 ;  /* 0x0000001f1313a221 */ /* 0x000fe40000010000 */
[----:B------:R-:W2:Y:S01]  /*41b0*/  @!P0 LDG.E.64 R30, desc[UR6][R32.64] ;  /* 0x00000006201e8981 */ /* 0x000ea2000c1e1b00 */
[----:B------:R-:W-:Y:S01]  /*41c0*/  ISETP.EQ.OR P2, PT, R3, UR5, P1 ;  /* 0x0000000503007c0c */ /* 0x000fe20008f42670 */
[----:B------:R-:W-:Y:S01]  /*41d0*/  UIADD3 UR5, UPT, UPT, UR4, 0x4, URZ ;  /* 0x0000000404057890 */ /* 0x000fe2000fffe0ff */
[----:B--2---:R-:W-:Y:S01]  /*41e0*/  @!P0 FADD.FTZ R18, R18, R30 ;  /* 0x0000001e12128221 */ /* 0x004fe20000010000 */
[----:B------:R-:W-:-:S10]  /*41f0*/  @!P0 FADD.FTZ R19, R19, R31 ;  /* 0x0000001f13138221 */ /* 0x000fd40000010000 */
[----:B------:R-:W-:-:S06]  /*4200*/  @!P2 IMAD.WIDE.U32 R30, R23, 0x8, R28 ;  /* 0x00000008171ea825 */ /* 0x000fcc00078e001c */
[----:B------:R-:W2:Y:S01]  /*4210*/  @!P2 LDG.E.64 R30, desc[UR6][R30.64] ;  /* 0x000000061e1ea981 */ /* 0x000ea2000c1e1b00 */
[----:B------:R-:W-:Y:S01]  /*4220*/  ISETP.EQ.OR P0, PT, R3, UR5, P1 ;  /* 0x0000000503007c0c */ /* 0x000fe20008f02670 */
[----:B------:R-:W-:-:S12]  /*4230*/  UIADD3 UR5, UPT, UPT, UR4, 0x5, URZ ;  /* 0x0000000504057890 */ /* 0x000fd8000fffe0ff */
[----:B------:R-:W-:-:S06]  /*4240*/  @!P0 IMAD.WIDE.U32 R32, R21, 0x8, R28 ;  /* 0x0000000815208825 */ /* 0x000fcc00078e001c */
[----:B------:R-:W3:Y:S01]  /*4250*/  @!P0 LDG.E.64 R32, desc[UR6][R32.64] ;  /* 0x0000000620208981 */ /* 0x000ee2000c1e1b00 */
[----:B--2---:R-:W-:Y:S01]  /*4260*/  @!P2 FADD.FTZ R18, R18, R30 ;  /* 0x0000001e1212a221 */ /* 0x004fe20000010000 */
[----:B------:R-:W-:Y:S01]  /*4270*/  @!P2 FADD.FTZ R19, R19, R31 ;  /* 0x0000001f1313a221 */ /* 0x000fe20000010000 */
[----:B------:R-:W-:-:S13]  /*4280*/  ISETP.EQ.OR P2, PT, R3, UR5, P1 ;  /* 0x0000000503007c0c */ /* 0x000fda0008f42670 */
[----:B------:R-:W-:-:S06]  /*4290*/  @!P2 IMAD.WIDE.U32 R30, R27, 0x8, R28 ;  /* 0x000000081b1ea825 */ /* 0x000fcc00078e001c */
[----:B------:R-:W2:Y:S01]  /*42a0*/  @!P2 LDG.E.64 R30, desc[UR6][R30.64] ;  /* 0x000000061e1ea981 */ /* 0x000ea2000c1e1b00 */
[----:B------:R-:W-:Y:S01]  /*42b0*/  UIADD3 UR5, UPT, UPT, UR4, 0x6, URZ ;  /* 0x0000000604057890 */ /* 0x000fe2000fffe0ff */
[----:B---3--:R-:W-:Y:S01]  /*42c0*/  @!P0 FADD.FTZ R18, R18, R32 ;  /* 0x0000002012128221 */ /* 0x008fe20000010000 */
[----:B------:R-:W-:-:S04]  /*42d0*/  @!P0 FADD.FTZ R19, R19, R33 ;  /* 0x0000002113138221 */ /* 0x000fc80000010000 */
        /* <DEDUP_REMOVED lines=12> */
[----:B------:R-:W-:Y:S02]  /*43a0*/  ISETP.NE.AND P0, PT, R20, UR4, PT ;  /* 0x0000000414007c0c */ /* 0x000fe4000bf05270 */
        /* <DEDUP_REMOVED lines=11> */
[----:B------:R-:W-:Y:S06]  /*4460*/  @P0 BRA `(.L_x_714) ;  /* 0xfffffffc00140947 */ /* 0x000fec000383ffff */
[----:B------:R-:W-:-:S07]  /*4470*/  MOV R34, R20 ;  /* 0x0000001400227202 */ /* 0x000fce0000000f00 */
.L_x_713:
[----:B--2---:R-:W-:-:S13]  /*4480*/  LOP3.LUT P0, R20, R24, 0x7, RZ, 0xc0, !PT ;  /* 0x0000000718147812 */ /* 0x004fda000780c0ff */
[----:B------:R-:W-:Y:S05]  /*4490*/  @!P0 BRA `(.L_x_710) ;  /* 0x0000000000f08947 */ /* 0x000fea0003800000 */
[----:B------:R-:W-:-:S04]  /*44a0*/  IADD3 R20, PT, PT, R20, -0x1, RZ ;  /* 0xffffffff14147810 */ /* 0x000fc80007ffe0ff */
[----:B------:R-:W-:-:S13]  /*44b0*/  ISETP.GE.U32.AND P0, PT, R20, 0x3, PT ;  /* 0x000000031400780c */ /* 0x000fda0003f06070 */
[----:B------:R-:W-:Y:S05]  /*44c0*/  @!P0 BRA `(.L_x_715) ;  /* 0x0000000000708947 */ /* 0x000fea0003800000 */
[C---:B------:R-:W-:Y:S02]  /*44d0*/  IADD3 R20, PT, PT, R34.reuse, 0x1, RZ ;  /* 0x0000000122147810 */ /* 0x040fe40007ffe0ff */
[CC--:B------:R-:W-:Y:S02]  /*44e0*/  ISETP.EQ.OR P0, PT, R34.reuse, R3.reuse, P1 ;  /* 0x000000032200720c */ /* 0x0c0fe40000f02670 */
[----:B------:R-:W-:Y:S02]  /*44f0*/  IADD3 R22, PT, PT, R34, 0x2, RZ ;  /* 0x0000000222167810 */ /* 0x000fe40007ffe0ff */
[-C--:B------:R-:W-:Y:S02]  /*4500*/  ISETP.EQ.OR P2, PT, R20, R3.reuse, P1 ;  /* 0x000000031400720c */ /* 0x080fe40000f42670 */
[----:B------:R-:W-:Y:S02]  /*4510*/  ISETP.EQ.OR P3, PT, R22, R3, P1 ;  /* 0x000000031600720c */ /* 0x000fe40000f62670 */
[----:B------:R-:W-:-:S04]  /*4520*/  IADD3 R32, PT, PT, R34, 0x3, RZ ;  /* 0x0000000322207810 */ /* 0x000fc80007ffe0ff */
[----:B------:R-:W-:Y:S01]  /*4530*/  ISETP.EQ.OR P4, PT, R32, R3, P1 ;  /* 0x000000032000720c */ /* 0x000fe20000f82670 */
[----:B------:R-:W-:-:S04]  /*4540*/  @!P0 IMAD R21, R34, R26, R5 ;  /* 0x0000001a22158224 */ /* 0x000fc800078e0205 */
[----:B------:R-:W-:Y:S02]  /*4550*/  @!P2 IMAD R23, R20, R26, R5 ;  /* 0x0000001a1417a224 */ /* 0x000fe400078e0205 */
[----:B------:R-:W-:-:S04]  /*4560*/  @!P0 IMAD.WIDE.U32 R20, R21, 0x8, R28 ;  /* 0x0000000815148825 */ /* 0x000fc800078e001c */
[-C--:B------:R-:W-:Y:S02]  /*4570*/  @!P3 IMAD R31, R22, R26.reuse, R5 ;  /* 0x0000001a161fb224 */ /* 0x080fe400078e0205 */
[--C-:B------:R-:W-:Y:S01]  /*4580*/  @!P2 IMAD.WIDE.U32 R22, R23, 0x8, R28.reuse ;  /* 0x000000081716a825 */ /* 0x100fe200078e001c */
[----:B------:R-:W0:Y:S03]  /*4590*/  @!P0 LDG.E.64 R20, desc[UR6][R20.64] ;  /* 0x0000000614148981 */ /* 0x000e26000c1e1b00 */
[----:B------:R-:W-:Y:S02]  /*45a0*/  @!P3 IMAD.WIDE.U32 R30, R31, 0x8, R28 ;  /* 0x000000081f1eb825 */ /* 0x000fe400078e001c */
[----:B------:R-:W2:Y:S02]  /*45b0*/  @!P2 LDG.E.64 R22, desc[UR6][R22.64] ;  /* 0x000000061616a981 */ /* 0x000ea4000c1e1b00 */
[----:B------:R-:W-:-:S02]  /*45c0*/  @!P4 IMAD R33, R32, R26, R5 ;  /* 0x0000001a2021c224 */ /* 0x000fc400078e0205 */
        /* <DEDUP_REMOVED lines=12> */
.L_x_715:
        /* <DEDUP_REMOVED lines=15> */
[----:B0-----:R-:W-:Y:S01]  /*4780*/  @!P2 FADD.FTZ R18, R18, R22 ;  /* 0x000000161212a221 */ /* 0x001fe20000010000 */
[----:B------:R-:W-:-:S03]  /*4790*/  @!P2 FADD.FTZ R19, R19, R23 ;  /* 0x000000171313a221 */ /* 0x000fc60000010000 */
[----:B--2---:R-:W-:Y:S01]  /*47a0*/  @!P0 FADD.FTZ R18, R18, R20 ;  /* 0x0000001412128221 */ /* 0x004fe20000010000 */
[----:B------:R-:W-:-:S07]  /*47b0*/  @!P0 FADD.FTZ R19, R19, R21 ;  /* 0x0000001513138221 */ /* 0x000fce0000010000 */
.L_x_716:
[----:B------:R-:W-:Y:S01]  /*47c0*/  ISETP.EQ.OR P0, PT, R34, R3, P1 ;  /* 0x000000032200720c */ /* 0x000fe20000f02670 */
[----:B------:R-:W-:Y:S03]  /*47d0*/  BSSY.RECONVERGENT B0, `(.L_x_710) ;  /* 0x0000008000007945 */ /* 0x000fe60003800200 */
[----:B------:R-:W-:-:S13]  /*47e0*/  ISETP.NE.U32.OR P0, PT, R24, 0x1, P0 ;  /* 0x000000011800780c */ /* 0x000fda0000705470 */
[----:B------:R-:W-:Y:S05]  /*47f0*/  @P0 BRA `(.L_x_717) ;  /* 0x0000000000140947 */ /* 0x000fea0003800000 */
[----:B------:R-:W-:-:S04]  /*4800*/  IMAD R5, R26, R34, R5 ;  /* 0x000000221a057224 */ /* 0x000fc800078e0205 */
[----:B------:R-:W-:-:S06]  /*4810*/  IMAD.WIDE.U32 R28, R5, 0x8, R28 ;  /* 0x00000008051c7825 */ /* 0x000fcc00078e001c */
[----:B------:R-:W0:Y:S02]  /*4820*/  LDG.E.64 R28, desc[UR6][R28.64] ;  /* 0x000000061c1c7981 */ /* 0x000e24000c1e1b00 */
[----:B0-----:R-:W-:Y:S01]  /*4830*/  FADD.FTZ R18, R18, R28 ;  /* 0x0000001c12127221 */ /* 0x001fe20000010000 */
[----:B------:R-:W-:-:S07]  /*4840*/  FADD.FTZ R19, R19, R29 ;  /* 0x0000001d13137221 */ /* 0x000fce0000010000 */
.L_x_717:
[----:B------:R-:W-:Y:S05]  /*4850*/  BSYNC.RECONVERGENT B0 ;  /* 0x0000000000007941 */ /* 0x000fea0003800200 */
.L_x_710:
[----:B------:R-:W4:Y:S01]  /*4860*/  S2UR UR5, SR_CgaCtaId ;  /* 0x00000000000579c3 */ /* 0x000f220000008800 */
[----:B------:R-:W-:Y:S01]  /*4870*/  UMOV UR4, 0x400 ;  /* 0x0000040000047882 */ /* 0x000fe20000000000 */
[----:B-1----:R-:W-:Y:S02]  /*4880*/  HADD2.F32 R25, -RZ, R44.H1_H1 ;  /* 0x3000002cff197230 */ /* 0x002fe40000004100 */
[--C-:B---3--:R-:W-:Y:S02]  /*4890*/  HADD2.F32 R21, -RZ, R43.reuse.H0_H0 ;  /* 0x2000002bff157230 */ /* 0x108fe40000004100 */
[----:B------:R-:W-:Y:S02]  /*48a0*/  HADD2.F32 R20, -RZ, R43.H1_H1 ;  /* 0x3000002bff147230 */ /* 0x000fe40000004100 */
[----:B------:R-:W-:Y:S01]  /*48b0*/  FADD.FTZ R24, -R12, R25 ;  /* 0x000000190c187221 */ /* 0x000fe20000010100 */
[--C-:B------:R-:W-:Y:S02]  /*48c0*/  HADD2.F32 R35, -RZ, R42.reuse.H0_H0 ;  /* 0x2000002aff237230 */ /* 0x100fe40000004100 */
[----:B------:R-:W-:-:S02]  /*48d0*/  HADD2.F32 R43, -RZ, R42.H1_H1 ;  /* 0x3000002aff2b7230 */ /* 0x000fc40000004100 */
[--C-:B------:R-:W-:Y:S02]  /*48e0*/  HADD2.F32 R49, -RZ, R40.reuse.H0_H0 ;  /* 0x20000028ff317230 */ /* 0x100fe40000004100 */
[----:B------:R-:W-:Y:S02]  /*48f0*/  HADD2.F32 R51, -RZ, R40.H1_H1 ;  /* 0x30000028ff337230 */ /* 0x000fe40000004100 */
[--C-:B------:R-:W-:Y:S02]  /*4900*/  HADD2.F32 R57, -RZ, R38.reuse.H0_H0 ;  /* 0x20000026ff397230 */ /* 0x100fe40000004100 */
[----:B------:R-:W-:Y:S02]  /*4910*/  HADD2.F32 R59, -RZ, R38.H1_H1 ;  /* 0x30000026ff3b7230 */ /* 0x000fe40000004100 */
[--C-:B------:R-:W-:Y:S02]  /*4920*/  HADD2.F32 R61, -RZ, R36.reuse.H0_H0 ;  /* 0x20000024ff3d7230 */ /* 0x100fe40000004100 */
[----:B------:R-:W-:Y:S01]  /*4930*/  HADD2.F32 R63, -RZ, R36.H1_H1 ;  /* 0x30000024ff3f7230 */ /* 0x000fe20000004100 */
[----:B----4-:R-:W-:Y:S01]  /*4940*/  ULEA UR4, UR5, UR4, 0x18 ;  /* 0x0000000405047291 */ /* 0x010fe2000f8ec0ff */
[----:B------:R-:W-:Y:S01]  /*4950*/  HADD2.F32 R65, -RZ, R6.H0_H0 ;  /* 0x20000006ff417230 */ /* 0x000fe20000004100 */
[----:B------:R-:W1:Y:S07]  /*4960*/  LDCU.U8 UR5, c[0x0][0x414] ;  /* 0x00008280ff0577ac */ /* 0x000e6e0008000000 */
[----:B------:R-:W-:Y:S01]  /*4970*/  @!P1 STS.64 [UR4+0xc8], R18 ;  /* 0x0000c812ff009988 */ /* 0x000fe20008000a04 */
[----:B------:R-:W-:Y:S01]  /*4980*/  BAR.SYNC.DEFER_BLOCKING 0x0 ;  /* 0x0000000000007b1d */ /* 0x000fe20000010000 */
[----:B-1----:R-:W-:-:S05]  /*4990*/  UISETP.NE.AND UP0, UPT, UR5, URZ, UPT ;  /* 0x000000ff0500728c */ /* 0x002fca000bf05270 */
[----:B------:R-:W1:Y:S01]  /*49a0*/  LDS.64 R22, [UR4+0xc8] ;  /* 0x0000c804ff167984 */ /* 0x000e620008000a00 */
[----:B------:R-:W1:Y:S02]  /*49b0*/  LDCU UR4, c[0x0][0x42c] ;  /* 0x00008580ff0477ac */ /* 0x000e640008000800 */
[----:B-1----:R-:W-:Y:S01]  /*49c0*/  FMUL.FTZ R5, R23, UR4 ;  /* 0x0000000417057c20 */ /* 0x002fe20008410000 */
[----:B------:R-:W-:Y:S02]  /*49d0*/  HADD2.F32 R23, -RZ, R44.H0_H0 ;  /* 0x2000002cff177230 */ /* 0x000fe40000004100 */
[----:B------:R-:W-:-:S03]  /*49e0*/  FMUL.FTZ R22, R22, UR4 ;  /* 0x0000000416167c20 */ /* 0x000fc60008410000 */
[----:B0-----:R-:W-:-:S04]  /*49f0*/  FADD.FTZ R18, -R12, R23 ;  /* 0x000000170c127221 */ /* 0x001fc80000010100 */
        /* <DEDUP_REMOVED lines=10> */
[----:B--2---:R-:W0:Y:S01]  /*4aa0*/  MUFU.RCP R28, R27 ;  /* 0x0000001b001c7308 */ /* 0x004e220000001000 */
        /* <DEDUP_REMOVED lines=10> */
.L_x_718:
[----:B------:R-:W0:Y:S01]  /*4b50*/  LDCU UR4, c[0x0][0x41c] ;  /* 0x00008380ff0477ac */ /* 0x000e220008000800 */
[----:B------:R-:W-:Y:S02]  /*4b60*/  HADD2.F32 R23, -RZ, R6.H1_H1 ;  /* 0x30000006ff177230 */ /* 0x000fe40000004100 */
[C---:B------:R-:W-:Y:S01]  /*4b70*/  FADD.FTZ R56, -R12.reuse, R35 ;  /* 0x000000230c387221 */ /* 0x040fe20000010100 */
[--C-:B------:R-:W-:Y:S01]  /*4b80*/  HADD2.F32 R25, -RZ, R8.reuse.H0_H0 ;  /* 0x20000008ff197230 */ /* 0x100fe20000004100 */
[----:B------:R-:W1:Y:S01]  /*4b90*/  LDCU.64 UR8, c[0x0][0x400] ;  /* 0x00008000ff0877ac */ /* 0x000e620008000a00 */
[----:B------:R-:W-:Y:S02]  /*4ba0*/  HADD2.F32 R27, -RZ, R8.H1_H1 ;  /* 0x30000008ff1b7230 */ /* 0x000fe40000004100 */
[C---:B------:R-:W-:Y:S01]  /*4bb0*/  FADD.FTZ R42, -R12.reuse, R43 ;  /* 0x0000002b0c2a7221 */ /* 0x040fe20000010100 */
[--C-:B------:R-:W-:Y:S02]  /*4bc0*/  HADD2.F32 R29, -RZ, R10.reuse.H0_H0 ;  /* 0x2000000aff1d7230 */ /* 0x100fe40000004100 */
[----:B------:R-:W-:Y:S01]  /*4bd0*/  FADD.FTZ R38, -R12, R49 ;  /* 0x000000310c267221 */ /* 0x000fe20000010100 */
[----:B------:R-:W-:-:S02]  /*4be0*/  HADD2.F32 R31, -RZ, R10.H1_H1 ;  /* 0x3000000aff1f7230 */ /* 0x000fc40000004100 */
[C---:B------:R-:W-:Y:S01]  /*4bf0*/  FADD.FTZ R40, -R12.reuse, R51 ;  /* 0x000000330c287221 */ /* 0x040fe20000010100 */
[C---:B------:R-:W-:Y:S01]  /*4c00*/  FADD.FTZ R34, -R12.reuse, R57 ;  /* 0x000000390c227221 */ /* 0x040fe20000010100 */
[C---:B------:R-:W-:Y:S01]  /*4c10*/  FADD.FTZ R6, -R12.reuse, R59 ;  /* 0x0000003b0c067221 */ /* 0x040fe20000010100 */
[C---:B------:R-:W-:Y:S01]  /*4c20*/  FADD.FTZ R36, -R12.reuse, R61 ;  /* 0x0000003d0c247221 */ /* 0x040fe20000010100 */
[C---:B------:R-:W-:Y:S01]  /*4c30*/  FADD.FTZ R32, -R12.reuse, R63 ;  /* 0x0000003f0c207221 */ /* 0x040fe20000010100 */
[C---:B------:R-:W-:Y:S01]  /*4c40*/  FADD.FTZ R30, -R12.reuse, R65 ;  /* 0x000000410c1e7221 */ /* 0x040fe20000010100 */
[C---:B--2---:R-:W-:Y:S01]  /*4c50*/  FADD.FTZ R28, -R12.reuse, R23 ;  /* 0x000000170c1c7221 */ /* 0x044fe20000010100 */
[C---:B------:R-:W-:Y:S01]  /*4c60*/  FADD.FTZ R10, -R12.reuse, R25 ;  /* 0x000000190c0a7221 */ /* 0x040fe20000010100 */
[----:B0-----:R-:W-:Y:S02]  /*4c70*/  IMAD R3, R3, UR4, R48 ;  /* 0x0000000403037c24 */ /* 0x001fe4000f8e0230 */
[C---:B------:R-:W-:Y:S01]  /*4c80*/  FADD.FTZ R24, -R12.reuse, R27 ;  /* 0x0000001b0c187221 */ /* 0x040fe20000010100 */
[C---:B------:R-:W-:Y:S01]  /*4c90*/  FADD.FTZ R8, -R12.reuse, R29 ;  /* 0x0000001d0c087221 */ /* 0x040fe20000010100 */
[----:B------:R-:W-:Y:S01]  /*4ca0*/  FADD.FTZ R12, -R12, R31 ;  /* 0x0000001f0c0c7221 */ /* 0x000fe20000010100 */
[C-C-:B------:R-:W-:Y:S01]  /*4cb0*/  FFMA.FTZ R19, R22.reuse, R19, R5.reuse ;  /* 0x0000001316137223 */ /* 0x140fe20000010005 */
[C---:B-1----:R-:W-:Y:S01]  /*4cc0*/  ISETP.GE.U32.AND P0, PT, R3.reuse, UR8, PT ;  /* 0x0000000803007c0c */ /* 0x042fe2000bf06070 */
[----:B------:R-:W-:Y:S01]  /*4cd0*/  FFMA.FTZ R18, R22, R18, R5 ;  /* 0x0000001216127223 */ /* 0x000fe20000010005 */
[----:B------:R-:W-:Y:S01]  /*4ce0*/  SHF.R.S32.HI R31, RZ, 0x1f, R3 ;  /* 0x0000001fff1f7819 */ /* 0x000fe20000011403 */
[----:B------:R-:W-:Y:S01]  /*4cf0*/  BSSY.RECONVERGENT B0, `(.L_x_719) ;  /* 0x000001c000007945 */ /* 0x000fe20003800200 */
[----:B------:R-:W-:Y:S01]  /*4d00*/  IADD3 R27, PT, PT, R3, 0x20, RZ ;  /* 0x00000020031b7810 */ /* 0x000fe20007ffe0ff */
[----:B------:R-:W-:Y:S01]  /*4d10*/  FFMA.FTZ R44, R16, R21, -R19 ;  /* 0x00000015102c7223 */ /* 0x000fe20000010813 */
[----:B------:R-:W-:Y:S01]  /*4d20*/  ISETP.GE.AND.EX P0, PT, R31, UR9, PT, P0 ;  /* 0x000000091f007c0c */ /* 0x000fe2000bf06300 */
[----:B------:R-:W-:Y:S01]  /*4d30*/  FFMA.FTZ R50, R17, R20, -R18 ;  /* 0x0000001411327223 */ /* 0x000fe20000010812 */
[----:B------:R-:W-:Y:S01]  /*4d40*/  IADD3 R23, PT, PT, R3, 0x40, RZ ;  /* 0x0000004003177810 */ /* 0x000fe20007ffe0ff */
[----:B------:R-:W-:Y:S01]  /*4d50*/  FMUL.FTZ R33, R56, R13 ;  /* 0x0000000d38217220 */ /* 0x000fe20000410000 */
[----:B------:R-:W-:-:S02]  /*4d60*/  ISETP.GE.U32.AND P1, PT, R27, UR8, PT ;  /* 0x000000081b007c0c */ /* 0x000fc4000bf26070 */
[----:B------:R-:W-:Y:S02]  /*4d70*/  ISETP.GE.U32.AND P2, PT, R23, UR8, PT ;  /* 0x0000000817007c0c */ /* 0x000fe4000bf46070 */
[----:B------:R-:W-:Y:S02]  /*4d80*/  SHF.R.S32.HI R29, RZ, 0x1f, R27 ;  /* 0x0000001fff1d7819 */ /* 0x000fe4000001141b */
[----:B------:R-:W-:Y:S02]  /*4d90*/  SHF.R.S32.HI R25, RZ, 0x1f, R23 ;  /* 0x0000001fff197819 */ /* 0x000fe40000011417 */
[----:B------:R-:W-:Y:S02]  /*4da0*/  ISETP.GE.AND.EX P1, PT, R29, UR9, PT, P1 ;  /* 0x000000091d007c0c */ /* 0x000fe4000bf26310 */
[----:B------:R-:W-:Y:S01]  /*4db0*/  ISETP.GE.AND.EX P2, PT, R25, UR9, PT, P2 ;  /* 0x0000000919007c0c */ /* 0x000fe2000bf46320 */
[----:B------:R-:W-:-:S12]  /*4dc0*/  @P0 BRA `(.L_x_720) ;  /* 0x0000000000380947 */ /* 0x000fd80003800000 */
[----:B------:R-:W0:Y:S01]  /*4dd0*/  LDCU.64 UR10, c[0x0][0x3f8] ;  /* 0x00007f00ff0a77ac */ /* 0x000e220008000a00 */
[----:B------:R-:W-:Y:S02]  /*4de0*/  MOV R18, R52 ;  /* 0x0000003400127202 */ /* 0x000fe40000000f00 */
[----:B------:R-:W-:Y:S01]  /*4df0*/  MOV R19, R55 ;  /* 0x0000003700137202 */ /* 0x000fe20000000f00 */
[----:B------:R-:W1:Y:S01]  /*4e00*/  LDCU.64 UR4, c[0x0][0x380] ;  /* 0x00007000ff0477ac */ /* 0x000e620008000a00 */
[----:B0-----:R-:W-:Y:S02]  /*4e10*/  IMAD R20, R31, UR10, RZ ;  /* 0x0000000a1f147c24 */ /* 0x001fe4000f8e02ff */
[----:B------:R-:W-:-:S04]  /*4e20*/  IMAD.WIDE.U32 R18, R3, UR10, R18 ;  /* 0x0000000a03127c25 */ /* 0x000fc8000f8e0012 */
[----:B------:R-:W-:Y:S01]  /*4e30*/  IMAD R21, R3, UR11, R20 ;  /* 0x0000000b03157c24 */ /* 0x000fe2000f8e0214 */
[----:B-1----:R-:W-:-:S04]  /*4e40*/  LEA R20, P0, R18, UR4, 0x1 ;  /* 0x0000000412147c11 */ /* 0x002fc8000f8008ff */
[----:B------:R-:W-:Y:S01]  /*4e50*/  IADD3 R21, PT, PT, R19, R21, RZ ;  /* 0x0000001513157210 */ /* 0x000fe20007ffe0ff */
[----:B------:R-:W-:-:S03]  /*4e60*/  FMUL.FTZ R19, R44, R13 ;  /* 0x0000000d2c137220 */ /* 0x000fc60000410000 */
[----:B------:R-:W-:Y:S01]  /*4e70*/  LEA.HI.X R21, R18, UR5, R21, 0x1, P0 ;  /* 0x0000000512157c11 */ /* 0x000fe200080f0c15 */
[----:B------:R-:W-:-:S05]  /*4e80*/  FMUL.FTZ R18, R50, R13 ;  /* 0x0000000d32127220 */ /* 0x000fca0000410000 */
[----:B------:R-:W-:-:S05]  /*4e90*/  F2FP.F16.F32.PACK_AB R19, R18, R19 ;  /* 0x000000131213723e */ /* 0x000fca00000000ff */
[----:B------:R0:W-:Y:S02]  /*4ea0*/  STG.E desc[UR6][R20.64], R19 ;  /* 0x0000001314007986 */ /* 0x0001e4000c101906 */
.L_x_720:
[----:B------:R-:W-:Y:S05]  /*4eb0*/  BSYNC.RECONVERGENT B0 ;  /* 0x0000000000007941 */ /* 0x000fea0003800200 */
.L_x_719:
[--C-:B0-----:R-:W-:Y:S02]  /*4ec0*/  HADD2.F32 R19, -RZ, R41.reuse.H0_H0 ;  /* 0x20000029ff137230 */ /* 0x101fe40000004100 */
[----:B------:R-:W-:Y:S01]  /*4ed0*/  FFMA.FTZ R49, R22, R33, R5 ;  /* 0x0000002116317223 */ /* 0x000fe20000010005 */
[----:B------:R-:W-:Y:S02]  /*4ee0*/  HADD2.F32 R18, -RZ, R41.H1_H1 ;  /* 0x30000029ff127230 */ /* 0x000fe40000004100 */
        /* <DEDUP_REMOVED lines=20> */
.L_x_721:
[----:B------:R-:W-:Y:S01]  /*5030*/  FFMA.FTZ R42, R22, R44, R5 ;  /* 0x0000002c162a7223 */ /* 0x000fe20000010005 */
[----:B------:R-:W-:Y:S01]  /*5040*/  BSSY.RECONVERGENT B0, `(.L_x_722) ;  /* 0x0000014000007945 */ /* 0x000fe20003800200 */
[----:B------:R-:W-:Y:S01]  /*5050*/  FFMA.FTZ R20, R16, R19, -R49 ;  /* 0x0000001310147223 */ /* 0x000fe20000010831 */
[-C--:B------:R-:W-:Y:S01]  /*5060*/  FMUL.FTZ R31, R38, R13.reuse ;  /* 0x0000000d261f7220 */ /* 0x080fe20000410000 */
[----:B------:R-:W-:Y:S01]  /*5070*/  FMUL.FTZ R40, R40, R13 ;  /* 0x0000000d28287220 */ /* 0x000fe20000410000 */
        /* <DEDUP_REMOVED lines=13> */
[----:B------:R-:W-:Y:S02]  /*5150*/  F2FP.F16.F32.PACK_AB R27, R27, R38 ;  /* 0x000000261b1b723e */ /* 0x000fe400000000ff */
[----:B------:R-:W-:-:S05]  /*5160*/  LEA.HI.X R21, R18, UR11, R21, 0x1, P0 ;  /* 0x0000000b12157c11 */ /* 0x000fca00080f0c15 */
[----:B------:R0:W-:Y:S02]  /*5170*/  STG.E desc[UR6][R20.64], R27 ;  /* 0x0000001b14007986 */ /* 0x0001e4000c101906 */
.L_x_723:
[----:B------:R-:W-:Y:S05]  /*5180*/  BSYNC.RECONVERGENT B0 ;  /* 0x0000000000007941 */ /* 0x000fea0003800200 */
.L_x_722:
[--C-:B------:R-:W-:Y:S02]  /*5190*/  HADD2.F32 R19, -RZ, R39.reuse.H0_H0 ;  /* 0x20000027ff137230 */ /* 0x100fe40000004100 */
[C-C-:B------:R-:W-:Y:S01]  /*51a0*/  FFMA.FTZ R41, R22.reuse, R31, R5.reuse ;  /* 0x0000001f16297223 */ /* 0x140fe20000010005 */
[----:B------:R-:W-:Y:S01]  /*51b0*/  FFMA.FTZ R42, R22, R40, R5 ;  /* 0x00000028162a7223 */ /* 0x000fe20000010005 */
[----:B------:R-:W-:Y:S01]  /*51c0*/  HADD2.F32 R18, -RZ, R39.H1_H1 ;  /* 0x30000027ff127230 */ /* 0x000fe20000004100 */
        /* <DEDUP_REMOVED lines=19> */
.L_x_724:
[----:B------:R-:W-:Y:S01]  /*5300*/  BSSY.RECONVERGENT B0, `(.L_x_725) ;  /* 0x0000012000007945 */ /* 0x000fe20003800200 */
[----:B0-----:R-:W-:Y:S01]  /*5310*/  FFMA.FTZ R20, R16, R19, -R41 ;  /* 0x0000001310147223 */ /* 0x001fe20000010829 */
        /* <DEDUP_REMOVED lines=16> */
.L_x_726:
[----:B------:R-:W-:Y:S05]  /*5420*/  BSYNC.RECONVERGENT B0 ;  /* 0x0000000000007941 */ /* 0x000fea0003800200 */
.L_x_725:
[--C-:B------:R-:W-:Y:S02]  /*5430*/  HADD2.F32 R19, -RZ, R37.reuse.H0_H0 ;  /* 0x20000025ff137230 */ /* 0x100fe40000004100 */
[-C--:B------:R-:W-:Y:S01]  /*5440*/  FMUL.FTZ R33, R34, R13.reuse ;  /* 0x0000000d22217220 */ /* 0x080fe20000410000 */
[----:B------:R-:W-:Y:S02]  /*5450*/  HADD2.F32 R18, -RZ, R37.H1_H1 ;  /* 0x30000025ff127230 */ /* 0x000fe40000004100 */
        /* <DEDUP_REMOVED lines=28> */
.L_x_727:
[C---:B------:R-:W-:Y:S01]  /*5620*/  IADD3 R41, PT, PT, R3.reuse, 0x60, RZ ;  /* 0x0000006003297810 */ /* 0x040fe20007ffe0ff */
[C-C-:B0-----:R-:W-:Y:S01]  /*5630*/  FFMA.FTZ R21, R22.reuse, R33, R5.reuse ;  /* 0x0000002116157223 */ /* 0x141fe20000010005 */
        /* <DEDUP_REMOVED lines=17> */
[--C-:B------:R-:W-:Y:S01]  /*5750*/  FFMA.FTZ R23, R22, R8, R5.reuse ;  /* 0x0000000816177223 */ /* 0x100fe20000010005 */
[----:B------:R-:W-:Y:S01]  /*5760*/  ISETP.GE.U32.AND P1, PT, R6, UR8, PT ;  /* 0x0000000806007c0c */ /* 0x000fe2000bf26070 */
[----:B------:R-:W-:Y:S01]  /*5770*/  FFMA.FTZ R22, R22, R12, R5 ;  /* 0x0000000c16167223 */ /* 0x000fe20000010005 */
[----:B------:R-:W-:Y:S01]  /*5780*/  SHF.R.S32.HI R39, RZ, 0x1f, R35 ;  /* 0x0000001fff277819 */ /* 0x000fe20000011423 */
[----:B------:R-:W-:Y:S01]  /*5790*/  FFMA.FTZ R20, R16, R19, -R21 ;  /* 0x0000001310147223 */ /* 0x000fe20000010815 */
[----:B------:R-:W-:Y:S01]  /*57a0*/  SHF.R.S32.HI R33, RZ, 0x1f, R29 ;  /* 0x0000001fff217819 */ /* 0x000fe2000001141d */
[----:B------:R-:W-:Y:S01]  /*57b0*/  FFMA.FTZ R44, R17, R18, -R42 ;  /* 0x00000012112c7223 */ /* 0x000fe2000001082a */
[----:B------:R-:W-:-:S02]  /*57c0*/  SHF.R.S32.HI R25, RZ, 0x1f, R6 ;  /* 0x0000001fff197819 */ /* 0x000fc40000011406 */
[----:B------:R-:W-:Y:S02]  /*57d0*/  ISETP.GE.U32.AND P0, PT, R3, UR8, PT ;  /* 0x0000000803007c0c */ /* 0x000fe4000bf06070 */
[----:B------:R-:W-:Y:S02]  /*57e0*/  ISETP.GE.AND.EX P3, PT, R39, UR9, PT, P3 ;  /* 0x0000000927007c0c */ /* 0x000fe4000bf66330 */
[----:B------:R-:W-:Y:S02]  /*57f0*/  ISETP.GE.AND.EX P4, PT, R33, UR9, PT, P4 ;  /* 0x0000000921007c0c */ /* 0x000fe4000bf86340 */
[----:B------:R-:W-:Y:S01]  /*5800*/  ISETP.GE.AND.EX P1, PT, R25, UR9, PT, P1 ;  /* 0x0000000919007c0c */ /* 0x000fe2000bf26310 */
[----:B------:R-:W-:-:S12]  /*5810*/  @P2 BRA `(.L_x_729) ;  /* 0x0000000000382947 */ /* 0x000fd80003800000 */
[----:B------:R-:W0:Y:S01]  /*5820*/  LDCU.64 UR4, c[0x0][0x3f8] ;  /* 0x00007f00ff0477ac */ /* 0x000e220008000a00 */
[----:B------:R-:W-:Y:S01]  /*5830*/  MOV R19, R55 ;  /* 0x0000003700137202 */ /* 0x000fe20000000f00 */
[-C--:B------:R-:W-:Y:S01]  /*5840*/  FMUL.FTZ R42, R20, R13.reuse ;  /* 0x0000000d142a7220 */ /* 0x080fe20000410000 */
[----:B------:R-:W-:Y:S01]  /*5850*/  FMUL.FTZ R5, R44, R13 ;  /* 0x0000000d2c057220 */ /* 0x000fe20000410000 */
[----:B------:R-:W1:Y:S04]  /*5860*/  LDCU.64 UR10, c[0x0][0x380] ;  /* 0x00007000ff0a77ac */ /* 0x000e680008000a00 */
[----:B------:R-:W-:Y:S01]  /*5870*/  F2FP.F16.F32.PACK_AB R5, R5, R42 ;  /* 0x0000002a0505723e */ /* 0x000fe200000000ff */
[----:B0-----:R-:W-:-:S04]  /*5880*/  IMAD R18, R43, UR4, RZ ;  /* 0x000000042b127c24 */ /* 0x001fc8000f8e02ff */
[----:B------:R-:W-:Y:S01]  /*5890*/  IMAD R21, R41, UR5, R18 ;  /* 0x0000000529157c24 */ /* 0x000fe2000f8e0212 */
[----:B------:R-:W-:-:S05]  /*58a0*/  MOV R18, R52 ;  /* 0x0000003400127202 */ /* 0x000fca0000000f00 */
[----:B------:R-:W-:-:S05]  /*58b0*/  IMAD.WIDE.U32 R18, R41, UR4, R18 ;  /* 0x0000000429127c25 */ /* 0x000fca000f8e0012 */
[----:B------:R-:W-:Y:S02]  /*58c0*/  IADD3 R21, PT, PT, R19, R21, RZ ;  /* 0x0000001513157210 */ /* 0x000fe40007ffe0ff */
[----:B-1----:R-:W-:-:S04]  /*58d0*/  LEA R20, P2, R18, UR10, 0x1 ;  /* 0x0000000a12147c11 */ /* 0x002fc8000f8408ff */
[----:B------:R-:W-:-:S05]  /*58e0*/  LEA.HI.X R21, R18, UR11, R21, 0x1, P2 ;  /* 0x0000000b12157c11 */ /* 0x000fca00090f0c15 */
[----:B------:R0:W-:Y:S04]  /*58f0*/  STG.E desc[UR6][R20.64], R5 ;  /* 0x0000000514007986 */ /* 0x0001e8000c101906 */
.L_x_729:
[----:B------:R-:W-:Y:S05]  /*5900*/  BSYNC.RECONVERGENT B0 ;  /* 0x0000000000007941 */ /* 0x000fea0003800200 */
.L_x_728:
[--C-:B0-----:R-:W-:Y:S02]  /*5910*/  HADD2.F32 R5, -RZ, R4.reuse.H0_H0 ;  /* 0x20000004ff057230 */ /* 0x101fe40000004100 */
[----:B------:R-:W-:Y:S01]  /*5920*/  HADD2.F32 R4, -RZ, R4.H1_H1 ;  /* 0x30000004ff047230 */ /* 0x000fe20000004100 */
        /* <DEDUP_REMOVED lines=19> */
.L_x_730:
        /* <DEDUP_REMOVED lines=18> */
.L_x_732:
[----:B------:R-:W-:Y:S05]  /*5b80*/  BSYNC.RECONVERGENT B0 ;  /* 0x0000000000007941 */ /* 0x000fea0003800200 */
.L_x_731:
[--C-:B------:R-:W-:Y:S02]  /*5b90*/  HADD2.F32 R4, -RZ, R7.reuse.H0_H0 ;  /* 0x20000007ff047230 */ /* 0x100fe40000004100 */
[----:B------:R-:W-:Y:S01]  /*5ba0*/  HADD2.F32 R7, -RZ, R7.H1_H1 ;  /* 0x30000007ff077230 */ /* 0x000fe20000004100 */
        /* <DEDUP_REMOVED lines=19> */
.L_x_733:
        /* <DEDUP_REMOVED lines=9> */
[----:B------:R-:W-:-:S05]  /*5d70*/  FMUL.FTZ R7, R38, R13 ;  /* 0x0000000d26077220 */ /* 0x000fca0000410000 */
[----:B------:R-:W-:Y:S01]  /*5d80*/  F2FP.F16.F32.PACK_AB R7, R7, R20 ;  /* 0x000000140707723e */ /* 0x000fe200000000ff */
[----:B-1----:R-:W-:Y:S02]  /*5d90*/  IMAD R28, R33, UR4, RZ ;  /* 0x00000004211c7c24 */ /* 0x002fe4000f8e02ff */
[----:B------:R-:W-:-:S04]  /*5da0*/  IMAD.WIDE.U32 R18, R29, UR4, R4 ;  /* 0x000000041d127c25 */ /* 0x000fc8000f8e0004 */
[----:B------:R-:W-:Y:S01]  /*5db0*/  IMAD R29, R29, UR5, R28 ;  /* 0x000000051d1d7c24 */ /* 0x000fe2000f8e021c */
[----:B0-----:R-:W-:-:S04]  /*5dc0*/  LEA R4, P2, R18, UR10, 0x1 ;  /* 0x0000000a12047c11 */ /* 0x001fc8000f8408ff */
[----:B------:R-:W-:-:S04]  /*5dd0*/  IADD3 R29, PT, PT, R19, R29, RZ ;  /* 0x0000001d131d7210 */ /* 0x000fc80007ffe0ff */
[----:B------:R-:W-:-:S05]  /*5de0*/  LEA.HI.X R5, R18, UR11, R29, 0x1, P2 ;  /* 0x0000000b12057c11 */ /* 0x000fca00090f0c1d */
[----:B------:R1:W-:Y:S02]  /*5df0*/  STG.E desc[UR6][R4.64], R7 ;  /* 0x0000000704007986 */ /* 0x0003e4000c101906 */
.L_x_735:
[----:B------:R-:W-:Y:S05]  /*5e00*/  BSYNC.RECONVERGENT B0 ;  /* 0x0000000000007941 */ /* 0x000fea0003800200 */
.L_x_734:
[--C-:B-1----:R-:W-:Y:S02]  /*5e10*/  HADD2.F32 R4, -RZ, R9.reuse.H0_H0 ;  /* 0x20000009ff047230 */ /* 0x102fe40000004100 */
        /* <DEDUP_REMOVED lines=20> */
.L_x_736:
        /* <DEDUP_REMOVED lines=9> */
[----:B-1----:R-:W-:Y:S02]  /*5ff0*/  IMAD R25, R25, UR4, RZ ;  /* 0x0000000419197c24 */ /* 0x002fe4000f8e02ff */
[----:B------:R-:W-:-:S04]  /*6000*/  IMAD.WIDE.U32 R18, R6, UR4, R4 ;  /* 0x0000000406127c25 */ /* 0x000fc8000f8e0004 */
[----:B------:R-:W-:Y:S02]  /*6010*/  IMAD R25, R6, UR5, R25 ;  /* 0x0000000506197c24 */ /* 0x000fe4000f8e0219 */
[----:B------:R-:W-:Y:S01]  /*6020*/  FMUL.FTZ R6, R34, R13 ;  /* 0x0000000d22067220 */ /* 0x000fe20000410000 */
[----:B0-----:R-:W-:Y:S02]  /*6030*/  LEA R4, P1, R18, UR10, 0x1 ;  /* 0x0000000a12047c11 */ /* 0x001fe4000f8208ff */
[----:B------:R-:W-:Y:S02]  /*6040*/  IADD3 R25, PT, PT, R19, R25, RZ ;  /* 0x0000001913197210 */ /* 0x000fe40007ffe0ff */
[----:B------:R-:W-:Y:S02]  /*6050*/  F2FP.F16.F32.PACK_AB R7, R6, R7 ;  /* 0x000000070607723e */ /* 0x000fe400000000ff */
[----:B------:R-:W-:-:S05]  /*6060*/  LEA.HI.X R5, R18, UR11, R25, 0x1, P1 ;  /* 0x0000000b12057c11 */ /* 0x000fca00088f0c19 */
[----:B------:R1:W-:Y:S02]  /*6070*/  STG.E desc[UR6][R4.64], R7 ;  /* 0x0000000704007986 */ /* 0x0003e4000c101906 */
.L_x_738:
[----:B------:R-:W-:Y:S05]  /*6080*/  BSYNC.RECONVERGENT B0 ;  /* 0x0000000000007941 */ /* 0x000fea0003800200 */
.L_x_737:
[--C-:B-1----:R-:W-:Y:S01]  /*6090*/  HADD2.F32 R4, -RZ, R11.reuse.H0_H0 ;  /* 0x2000000bff047230 */ /* 0x102fe20000004100 */
[----:B0-----:R-:W-:Y:S01]  /*60a0*/  SHF.R.S32.HI R18, RZ, 0x1f, R3 ;  /* 0x0000001fff127819 */ /* 0x001fe20000011403 */
        /* <DEDUP_REMOVED lines=20> */
.L_x_739:
        /* <DEDUP_REMOVED lines=8> */
[----:B------:R-:W-:Y:S01]  /*6270*/  MOV R53, R55 ;  /* 0x0000003700357202 */ /* 0x000fe20000000f00 */
[----:B------:R-:W1:Y:S01]  /*6280*/  LDCU.64 UR8, c[0x0][0x380] ;  /* 0x00007000ff0877ac */ /* 0x000e620008000a00 */
[----:B0-----:R-:W-:Y:S02]  /*6290*/  IMAD R18, R18, UR4, RZ ;  /* 0x0000000412127c24 */ /* 0x001fe4000f8e02ff */
[----:B------:R-:W-:-:S04]  /*62a0*/  IMAD.WIDE.U32 R52, R3, UR4, R52 ;  /* 0x0000000403347c25 */ /* 0x000fc8000f8e0034 */
[----:B------:R-:W-:Y:S01]  /*62b0*/  IMAD R3, R3, UR5, R18 ;  /* 0x0000000503037c24 */ /* 0x000fe2000f8e0212 */
[----:B-1----:R-:W-:-:S04]  /*62c0*/  LEA R4, P0, R52, UR8, 0x1 ;  /* 0x0000000834047c11 */ /* 0x002fc8000f8008ff */
[----:B------:R-:W-:-:S04]  /*62d0*/  IADD3 R3, PT, PT, R53, R3, RZ ;  /* 0x0000000335037210 */ /* 0x000fc80007ffe0ff */
[----:B------:R-:W-:Y:S02]  /*62e0*/  LEA.HI.X R5, R52, UR9, R3, 0x1, P0 ;  /* 0x0000000934057c11 */ /* 0x000fe400080f0c03 */
[----:B------:R-:W-:-:S05]  /*62f0*/  F2FP.F16.F32.PACK_AB R3, R13, R6 ;  /* 0x000000060d03723e */ /* 0x000fca00000000ff */
[----:B------:R0:W-:Y:S02]  /*6300*/  STG.E desc[UR6][R4.64], R3 ;  /* 0x0000000304007986 */ /* 0x0001e4000c101906 */
.L_x_741:
[----:B------:R-:W-:Y:S05]  /*6310*/  BSYNC.RECONVERGENT B0 ;  /* 0x0000000000007941 */ /* 0x000fea0003800200 */
.L_x_740:
[----:B------:R-:W1:Y:S01]  /*6320*/  LDCU UR4, c[0x0][0x410] ;  /* 0x00008200ff0477ac */ /* 0x000e620008000800 */
[----:B------:R-:W-:Y:S02]  /*6330*/  IADD3 R47, PT, PT, R26, R47, RZ ;  /* 0x0000002f1a2f7210 */ /* 0x000fe40007ffe0ff */
[----:B------:R-:W-:Y:S01]  /*6340*/  IADD3 R45, PT, PT, R45, 0x1, RZ ;  /* 0x000000012d2d7810 */ /* 0x000fe20007ffe0ff */
[----:B------:R-:W1:Y:S02]  /*6350*/  LDCU UR5, c[0x0][0x3e0] ;  /* 0x00007c00ff0577ac */ /* 0x000e640008000800 */
[----:B-1----:R-:W-:-:S06]  /*6360*/  UIMAD UR4, UR4, UR5, URZ ;  /* 0x00000005040472a4 */ /* 0x002fcc000f8e02ff */
[----:B------:R-:W-:-:S13]  /*6370*/  ISETP.GE.AND P0, PT, R47, UR4, PT ;  /* 0x000000042f007c0c */ /* 0x000fda000bf06270 */
[----:B------:R-:W-:Y:S05]  /*6380*/  @!P0 BRA `(.L_x_742) ;  /* 0xffffff9c00748947 */ /* 0x000fea000383ffff */
.L_x_699:
[----:B------:R-:W1:Y:S01]  /*6390*/  S2R R9, SR_TID.X ;  /* 0x0000000000097919 */ /* 0x000e620000002100 */
[----:B0-----:R-:W0:Y:S01]  /*63a0*/  LDC R4, c[0x0][0x370] ;  /* 0x0000dc00ff047b82 */ /* 0x001e220000000800 */
[----:B------:R-:W-:Y:S07]  /*63b0*/  BSSY.RECONVERGENT B0, `(.L_x_743) ;  /* 0x000000e000007945 */ /* 0x000fee0003800200 */
[----:B------:R-:W2:Y:S08]  /*63c0*/  LDC R7, c[0x0][0x374] ;  /* 0x0000dd00ff077b82 */ /* 0x000eb00000000800 */
[----:B------:R-:W3:Y:S01]  /*63d0*/  LDC.64 R2, c[0x0][0x3c8] ;  /* 0x0000f200ff027b82 */ /* 0x000ee20000000a00 */
[----:B0-----:R-:W-:-:S02]  /*63e0*/  ISETP.NE.AND P0, PT, R4, 0x1, PT ;  /* 0x000000010400780c */ /* 0x001fc40003f05270 */
[----:B-1----:R-:W-:Y:S02]  /*63f0*/  ISETP.NE.AND P1, PT, R9, RZ, PT ;  /* 0x000000ff0900720c */ /* 0x002fe40003f25270 */
[----:B--2---:R-:W-:-:S04]  /*6400*/  SHF.L.U32 R0, R7, 0x1, RZ ;  /* 0x0000000107007819 */ /* 0x004fc800000006ff */
[----:B------:R-:W-:-:S05]  /*6410*/  SEL R5, R0, RZ, P0 ;  /* 0x000000ff00057207 */ /* 0x000fca0000000000 */
[----:B---3--:R-:W-:Y:S02]  /*6420*/  IMAD.WIDE.U32 R2, R5, 0x4, R2 ;  /* 0x0000000405027825 */ /* 0x008fe400078e0002 */
[----:B------:R-:W-:Y:S05]  /*6430*/  @P1 BRA `(.L_x_744) ;  /* 0x0000000000141947 */ /* 0x000fea0003800000 */
[----:B------:R-:W-:Y:S01]  /*6440*/  HFMA2 R5, -RZ, RZ, 0, 5.9604644775390625e-08 ;  /* 0x00000001ff057431 */ /* 0x000fe200000001ff */
[----:B------:R-:W-:Y:S06]  /*6450*/  MEMBAR.ALL.GPU ;  /* 0x0000000000007992 */ /* 0x000fec000000a000 */
[----:B------:R-:W-:-:S00]  /*6460*/  ERRBAR ;  /* 0x00000000000079ab */ /* 0x000fc00000000000 */
[----:B------:R-:W-:Y:S06]  /*6470*/  CGAERRBAR ;  /* 0x00000000000075ab */ /* 0x000fec0000000000 */
[----:B------:R0:W-:Y:S02]  /*6480*/  REDG.E.ADD.S32.STRONG.GPU desc[UR6][R2.64], R5 ;  /* 0x000000050200798e */ /* 0x0001e4000c12e306 */
.L_x_744:
[----:B------:R-:W-:Y:S05]  /*6490*/  BSYNC.RECONVERGENT B0 ;  /* 0x0000000000007941 */ /* 0x000fea0003800200 */
.L_x_743:
        /* <DEDUP_REMOVED lines=11> */
.L_x_746:
[----:B------:R-:W2:Y:S04]  /*6550*/  LDG.E.STRONG.GPU R5, desc[UR6][R2.64] ;  /* 0x0000000602057981 */ /* 0x000ea8000c1ef900 */
[----:B--2---:R-:W-:Y:S01]  /*6560*/  CCTL.IVALL ;  /* 0x00000000ff00798f */ /* 0x004fe20002000000 */
[----:B------:R-:W-:Y:S05]  /*6570*/  YIELD ;  /* 0x0000000000007946 */ /* 0x000fea0003800000 */
[----:B------:R-:W-:-:S13]  /*6580*/  ISETP.NE.AND P0, PT, R5, R0, PT ;  /* 0x000000000500720c */ /* 0x000fda0003f05270 */
[----:B------:R-:W-:Y:S05]  /*6590*/  @P0 BRA `(.L_x_746) ;  /* 0xfffffffc00ec0947 */ /* 0x000fea000383ffff */
.L_x_745:
        /* <DEDUP_REMOVED lines=75> */
.L_x_749:
        /* <DEDUP_REMOVED lines=29> */
.L_x_748:
[----:B------:R-:W-:Y:S05]  /*6c20*/  BSYNC.RECONVERGENT B0 ;  /* 0x0000000000007941 */ /* 0x000fea0003800200 */
.L_x_747:
        /* <DEDUP_REMOVED lines=10> */
.L_x_750:
        /* <DEDUP_REMOVED lines=82> */
.L_x_751:
        /* <DEDUP_REMOVED lines=9> */
.L_x_3424:


//--------------------- .text._Z35group_norm_nhwc_bwd_one_pass_kernelI11Fp16IOFp32WLi512ELi42ELi672EEv26Group_norm_nhwc_bwd_params --------------------------
	.section	.text._Z35group_norm_nhwc_bwd_one_pass_kernelI11Fp16IOFp32WLi512ELi42ELi672EEv26Group_norm_nhwc_bwd_params,"ax",@progbits
	.align	128
        .global         _Z35group_norm_nhwc_bwd_one_pass_kernelI11Fp16IOFp32WLi512ELi42ELi672EEv26Group_norm_nhwc_bwd_params
        .type           _Z35group_norm_nhwc_bwd_one_pass_kernelI11Fp16IOFp32WLi512ELi42ELi672EEv26Group_norm_nhwc_bwd_params,@function
        .size           _Z35group_norm_nhwc_bwd_one_pass_kernelI11Fp16IOFp32WLi512ELi42ELi672EEv26Group_norm_nhwc_bwd_params,(.L_x_3425 - _Z35group_norm_nhwc_bwd_one_pass_kernelI11Fp16IOFp32WLi512ELi42ELi672EEv26Group_norm_nhwc_bwd_params)
        .other          _Z35group_norm_nhwc_bwd_one_pass_kernelI11Fp16IOFp32WLi512ELi42ELi672EEv26Group_norm_nhwc_bwd_params,@"STO_CUDA_ENTRY STV_DEFAULT"
_Z35group_norm_nhwc_bwd_one_pass_kernelI11Fp16IOFp32WLi512ELi42ELi672EEv26Group_norm_nhwc_bwd_params:
.text._Z35group_norm_nhwc_bwd_one_pass_kernelI11Fp16IOFp32WLi512ELi42ELi672EEv26Group_norm_nhwc_bwd_params:
        /* <DEDUP_REMOVED lines=10> */
[----:B------:R-:W-:Y:S01]  /*00a0*/  HFMA2 R54, -RZ, RZ, 0, 0 ;  /* 0x00000000ff367431 */ /* 0x000fe200000001ff */
[----:B------:R-:W-:-:S03]  /*00b0*/  MOV R57, UR6 ;  /* 0x0000000600397c02 */ /* 0x000fc60008000f00 */
        /* <DEDUP_REMOVED lines=10> */
.L_x_819:
[----:B------:R-:W1:Y:S01]  /*0160*/  LDC R8, c[0x0][0x410] ;  /* 0x00010400ff087b82 */ /* 0x000e620000000800 */
[----:B------:R-:W-:Y:S01]  /*0170*/  IABS R9, R57 ;  /* 0x0000003900097213 */ /* 0x000fe20000000000 */
[----:B------:R-:W2:Y:S01]  /*0180*/  LDCU.128 UR12, c[0x0][0x400] ;  /* 0x00008000ff0c77ac */ /* 0x000ea20008000c00 */
[----:B------:R-:W-:Y:S02]  /*0190*/  ISETP.GE.AND P3, PT, R57, RZ, PT ;  /* 0x000000ff3900720c */ /* 0x000fe40003f66270 */
[----:B------:R-:W-:-:S03]  /*01a0*/  CS2R R52, SRZ ;  /* 0x0000000000347805 */ /* 0x000fc6000001ff00 */
[----:B------:R-:W3:Y:S08]  /*01b0*/  S2UR UR6, SR_CTAID.X ;  /* 0x00000000000679c3 */ /* 0x000ef00000002500 */
[----:B------:R-:W3:Y:S01]  /*01c0*/  LDC R29, c[0x0][0x41c] ;  /* 0x00010700ff1d7b82 */ /* 0x000ee20000000800 */
[----:B------:R-:W-:Y:S02]  /*01d0*/  CS2R R50, SRZ ;  /* 0x0000000000327805 */ /* 0x000fe4000001ff00 */
[----:B------:R-:W-:-:S02]  /*01e0*/  CS2R R48, SRZ ;  /* 0x0000000000307805 */ /* 0x000fc4000001ff00 */
[----:B------:R-:W-:Y:S02]  /*01f0*/  CS2R R46, SRZ ;  /* 0x00000000002e7805 */ /* 0x000fe4000001ff00 */
[----:B------:R-:W-:Y:S02]  /*0200*/  CS2R R44, SRZ ;  /* 0x00000000002c7805 */ /* 0x000fe4000001ff00 */
[----:B------:R-:W-:Y:S02]  /*0210*/  CS2R R42, SRZ ;  /* 0x00000000002a7805 */ /* 0x000fe4000001ff00 */
[----:B------:R-:W-:Y:S02]  /*0220*/  CS2R R40, SRZ ;  /* 0x0000000000287805 */ /* 0x000fe4000001ff00 */
[----:B------:R-:W-:Y:S02]  /*0230*/  CS2R R38, SRZ ;  /* 0x0000000000267805 */ /* 0x000fe4000001ff00 */
[----:B-1----:R-:W-:-:S02]  /*0240*/  IABS R6, R8 ;  /* 0x0000000800067213 */ /* 0x002fc40000000000 */
[----:B------:R-:W-:Y:S01]  /*0250*/  CS2R R36, SRZ ;  /* 0x0000000000247805 */ /* 0x000fe2000001ff00 */
[----:B------:R-:W1:Y:S01]  /*0260*/  LDCU.U8 UR4, c[0x0][0x414] ;  /* 0x00008280ff0477ac */ /* 0x000e620008000000 */
[----:B------:R-:W4:Y:S01]  /*0270*/  I2F.RP R3, R6 ;  /* 0x0000000600037306 */ /* 0x000f220000209400 */
[----:B---3--:R-:W-:-:S07]  /*0280*/  IMAD R29, R29, UR6, R56 ;  /* 0x000000061d1d7c24 */ /* 0x008fce000f8e0238 */
[----:B----4-:R-:W3:Y:S01]  /*0290*/  MUFU.RCP R3, R3 ;  /* 0x0000000300037308 */ /* 0x010ee20000001000 */
[C---:B--2---:R-:W-:Y:S02]  /*02a0*/  ISETP.GE.U32.AND P2, PT, R29.reuse, UR12, PT ;  /* 0x0000000c1d007c0c */ /* 0x044fe4000bf46070 */
[C---:B------:R-:W-:Y:S02]  /*02b0*/  IADD3 R19, PT, PT, R29.reuse, 0x40, RZ ;  /* 0x000000401d137810 */ /* 0x040fe40007ffe0ff */
[----:B------:R-:W-:Y:S02]  /*02c0*/  IADD3 R23, PT, PT, R29, 0x60, RZ ;  /* 0x000000601d177810 */ /* 0x000fe40007ffe0ff */
[----:B------:R-:W-:Y:S02]  /*02d0*/  SHF.R.S32.HI R17, RZ, 0x1f, R19 ;  /* 0x0000001fff117819 */ /* 0x000fe40000011413 */
[----:B---3--:R-:W-:-:S04]  /*02e0*/  IADD3 R4, PT, PT, R3, 0xffffffe, RZ ;  /* 0x0ffffffe03047810 */ /* 0x008fc80007ffe0ff */
[----:B------:R2:W3:Y:S02]  /*02f0*/  F2I.FTZ.U32.TRUNC.NTZ R5, R4 ;  /* 0x0000000400057305 */ /* 0x0004e4000021f000 */
[----:B--2---:R-:W-:Y:S02]  /*0300*/  MOV R4, RZ ;  /* 0x000000ff00047202 */ /* 0x004fe40000000f00 */
[----:B---3--:R-:W-:-:S05]  /*0310*/  IADD3 R7, PT, PT, RZ, -R5, RZ ;  /* 0x80000005ff077210 */ /* 0x008fca0007ffe0ff */
[----:B------:R-:W-:-:S04]  /*0320*/  IMAD R7, R7, R6, RZ ;  /* 0x0000000607077224 */ /* 0x000fc800078e02ff */
[----:B------:R-:W-:Y:S01]  /*0330*/  IMAD.HI.U32 R5, R5, R7, R4 ;  /* 0x0000000705057227 */ /* 0x000fe200078e0004 */
[----:B------:R-:W-:Y:S02]  /*0340*/  MOV R7, R9 ;  /* 0x0000000900077202 */ /* 0x000fe40000000f00 */
[----:B------:R-:W-:-:S03]  /*0350*/  SHF.R.S32.HI R9, RZ, 0x1f, R29 ;  /* 0x0000001fff097819 */ /* 0x000fc6000001141d */
[----:B------:R-:W-:Y:S01]  /*0360*/  IMAD.HI.U32 R5, R5, R7, RZ ;  /* 0x0000000705057227 */ /* 0x000fe200078e00ff */
[----:B------:R-:W-:-:S04]  /*0370*/  ISETP.GE.AND.EX P2, PT, R9, UR13, PT, P2 ;  /* 0x0000000d09007c0c */ /* 0x000fc8000bf46320 */
[----:B------:R-:W-:-:S05]  /*0380*/  IADD3 R3, PT, PT, -R5, RZ, RZ ;  /* 0x000000ff05037210 */ /* 0x000fca0007ffe1ff */
[----:B------:R-:W-:Y:S01]  /*0390*/  IMAD R3, R6, R3, R7 ;  /* 0x0000000306037224 */ /* 0x000fe200078e0207 */
[----:B------:R-:W-:-:S03]  /*03a0*/  LOP3.LUT R7, R57, R8, RZ, 0x3c, !PT ;  /* 0x0000000839077212 */ /* 0x000fc600078e3cff */
[----:B------:R-:W2:Y:S01]  /*03b0*/  @!P2 LDC.64 R12, c[0x0][0x3f8] ;  /* 0x0000fe00ff0cab82 */ /* 0x000ea20000000a00 */
[----:B------:R-:W-:Y:S02]  /*03c0*/  ISETP.GT.U32.AND P4, PT, R6, R3, PT ;  /* 0x000000030600720c */ /* 0x000fe40003f84070 */
[----:B------:R-:W-:Y:S02]  /*03d0*/  ISETP.GE.AND P0, PT, R7, RZ, PT ;  /* 0x000000ff0700720c */ /* 0x000fe40003f06270 */
[----:B------:R-:W-:-:S03]  /*03e0*/  IADD3 R7, PT, PT, R29, 0x20, RZ ;  /* 0x000000201d077810 */ /* 0x000fc60007ffe0ff */
[----:B------:R-:W3:Y:S01]  /*03f0*/  @!P2 LDC.64 R20, c[0x0][0x3a0] ;  /* 0x0000e800ff14ab82 */ /* 0x000ee20000000a00 */
[----:B------:R-:W-:-:S05]  /*0400*/  SHF.R.S32.HI R11, RZ, 0x1f, R7 ;  /* 0x0000001fff0b7819 */ /* 0x000fca0000011407 */
[-C--:B------:R-:W-:Y:S02]  /*0410*/  @!P4 IADD3 R3, PT, PT, R3, -R6.reuse, RZ ;  /* 0x800000060303c210 */ /* 0x080fe40007ffe0ff */
[----:B------:R-:W-:Y:S01]  /*0420*/  @!P4 IADD3 R5, PT, PT, R5, 0x1, RZ ;  /* 0x000000010505c810 */ /* 0x000fe20007ffe0ff */
[----:B------:R-:W4:Y:S01]  /*0430*/  @!P2 LDC.64 R24, c[0x0][0x398] ;  /* 0x0000e600ff18ab82 */ /* 0x000f220000000a00 */
[CC--:B------:R-:W-:Y:S02]  /*0440*/  ISETP.GE.U32.AND P1, PT, R3.reuse, R6.reuse, PT ;  /* 0x000000060300720c */ /* 0x0c0fe40003f26070 */
[----:B------:R-:W-:Y:S02]  /*0450*/  ISETP.GT.U32.AND P5, PT, R6, R3, PT ;  /* 0x000000030600720c */ /* 0x000fe40003fa4070 */
[----:B------:R-:W-:Y:S02]  /*0460*/  IADD3 R4, PT, PT, R3, -R6, RZ ;  /* 0x8000000603047210 */ /* 0x000fe40007ffe0ff */
[----:B------:R-:W-:-:S02]  /*0470*/  ISETP.NE.AND P4, PT, R8, RZ, PT ;  /* 0x000000ff0800720c */ /* 0x000fc40003f85270 */
[----:B------:R-:W-:Y:S02]  /*0480*/  SEL R3, R4, R3, !P5 ;  /* 0x0000000304037207 */ /* 0x000fe40006800000 */
[----:B------:R-:W-:Y:S02]  /*0490*/  LOP3.LUT R4, RZ, R8, RZ, 0x33, !PT ;  /* 0x00000008ff047212 */ /* 0x000fe400078e33ff */
[----:B------:R-:W-:Y:S02]  /*04a0*/  @!P3 IADD3 R3, PT, PT, -R3, RZ, RZ ;  /* 0x000000ff0303b210 */ /* 0x000fe40007ffe1ff */
[----:B------:R-:W-:Y:S02]  /*04b0*/  @P1 IADD3 R5, PT, PT, R5, 0x1, RZ ;  /* 0x0000000105051810 */ /* 0x000fe40007ffe0ff */
[----:B------:R-:W-:Y:S02]  /*04c0*/  SEL R64, R4, R3, !P4 ;  /* 0x0000000304407207 */ /* 0x000fe40006000000 */
[----:B------:R-:W-:-:S02]  /*04d0*/  @!P0 IADD3 R5, PT, PT, -R5, RZ, RZ ;  /* 0x000000ff05058210 */ /* 0x000fc40007ffe1ff */
[----:B------:R-:W-:Y:S01]  /*04e0*/  ISETP.GE.U32.AND P1, PT, R7, UR12, PT ;  /* 0x0000000c07007c0c */ /* 0x000fe2000bf26070 */
[----:B------:R-:W-:Y:S01]  /*04f0*/  IMAD R3, R64, 0x2a, RZ ;  /* 0x0000002a40037824 */ /* 0x000fe200078e02ff */
[----:B------:R-:W-:Y:S02]  /*0500*/  SEL R5, R4, R5, !P4 ;  /* 0x0000000504057207 */ /* 0x000fe40006000000 */
[----:B------:R-:W-:Y:S02]  /*0510*/  ISETP.GE.AND.EX P1, PT, R11, UR13, PT, P1 ;  /* 0x0000000d0b007c0c */ /* 0x000fe4000bf26310 */
[C---:B------:R-:W-:Y:S02]  /*0520*/  IADD3 R66, P0, PT, R3.reuse, R2, RZ ;  /* 0x0000000203427210 */ /* 0x040fe40007f1e0ff */
[----:B------:R-:W-:Y:S02]  /*0530*/  SHF.R.S32.HI R2, RZ, 0x1f, R5 ;  /* 0x0000001fff027819 */ /* 0x000fe40000011405 */
[----:B------:R-:W-:-:S02]  /*0540*/  LEA.HI.X.SX32 R67, R3, RZ, 0x1, P0 ;  /* 0x000000ff03437211 */ /* 0x000fc400000f0eff */
[----:B------:R-:W-:Y:S01]  /*0550*/  ISETP.GE.U32.AND P3, PT, R19, UR12, PT ;  /* 0x0000000c13007c0c */ /* 0x000fe2000bf66070 */
[----:B------:R-:W-:Y:S02]  /*0560*/  IMAD R2, R2, UR14, RZ ;  /* 0x0000000e02027c24 */ /* 0x000fe4000f8e02ff */
[----:B------:R-:W-:Y:S01]  /*0570*/  IMAD.WIDE.U32 R66, R5, UR14, R66 ;  /* 0x0000000e05427c25 */ /* 0x000fe2000f8e0042 */
[----:B------:R-:W-:Y:S01]  /*0580*/  ISETP.GE.AND.EX P3, PT, R17, UR13, PT, P3 ;  /* 0x0000000d11007c0c */ /* 0x000fe2000bf66330 */
[----:B------:R-:W0:Y:S02]  /*0590*/  @!P1 LDC.64 R14, c[0x0][0x3f8] ;  /* 0x0000fe00ff0e9b82 */ /* 0x000e240000000a00 */
[----:B------:R-:W-:Y:S01]  /*05a0*/  IMAD R69, R5, UR15, R2 ;  /* 0x0000000f05457c24 */ /* 0x000fe2000f8e0202 */
[----:B------:R-:W-:Y:S01]  /*05b0*/  @!P2 MOV R68, R66 ;  /* 0x000000420044a202 */ /* 0x000fe20000000f00 */
[----:B--2---:R-:W-:-:S03]  /*05c0*/  @!P2 IMAD R2, R9, R12, RZ ;  /* 0x0000000c0902a224 */ /* 0x004fc600078e02ff */
[----:B------:R-:W-:Y:S01]  /*05d0*/  IADD3 R69, PT, PT, R67, R69, RZ ;  /* 0x0000004543457210 */ /* 0x000fe20007ffe0ff */
[C---:B------:R-:W-:Y:S02]  /*05e0*/  @!P2 IMAD R5, R29.reuse, R13, R2 ;  /* 0x0000000d1d05a224 */ /* 0x040fe400078e0202 */
[----:B------:R-:W-:-:S05]  /*05f0*/  @!P2 IMAD.WIDE.U32 R2, R29, R12, R68 ;  /* 0x0000000c1d02a225 */ /* 0x000fca00078e0044 */
[----:B------:R-:W-:Y:S02]  /*0600*/  @!P2 IADD3 R3, PT, PT, R3, R5, RZ ;  /* 0x000000050303a210 */ /* 0x000fe40007ffe0ff */
[C---:B------:R-:W-:Y:S01]  /*0610*/  @!P2 SHF.L.U32 R13, R2.reuse, 0x1, RZ ;  /* 0x00000001020da819 */ /* 0x040fe200000006ff */
[----:B------:R-:W2:Y:S01]  /*0620*/  @!P3 LDC.64 R4, c[0x0][0x3f8] ;  /* 0x0000fe00ff04bb82 */ /* 0x000ea20000000a00 */
[----:B------:R-:W-:Y:S02]  /*0630*/  @!P2 SHF.L.U64.HI R6, R2, 0x1, R3 ;  /* 0x000000010206a819 */ /* 0x000fe40000010203 */
[----:B---3--:R-:W-:Y:S01]  /*0640*/  @!P2 IADD3 R8, P0, PT, R13, R20, RZ ;  /* 0x000000140d08a210 */ /* 0x008fe20007f1e0ff */
[----:B0-----:R-:W-:Y:S01]  /*0650*/  @!P1 IMAD R10, R11, R14, RZ ;  /* 0x0000000e0b0a9224 */ /* 0x001fe200078e02ff */
[----:B----4-:R-:W-:Y:S02]  /*0660*/  @!P2 IADD3 R12, P4, PT, R13, R24, RZ ;  /* 0x000000180d0ca210 */ /* 0x010fe40007f9e0ff */
[----:B------:R-:W-:Y:S01]  /*0670*/  @!P1 MOV R11, R69 ;  /* 0x00000045000b9202 */ /* 0x000fe20000000f00 */
[----:B------:R-:W0:Y:S01]  /*0680*/  @!P1 LDC.64 R2, c[0x0][0x3a0] ;  /* 0x0000e800ff029b82 */ /* 0x000e220000000a00 */
[----:B------:R-:W-:Y:S01]  /*0690*/  @!P1 IMAD R15, R7, R15, R10 ;  /* 0x0000000f070f9224 */ /* 0x000fe200078e020a */
[----:B------:R-:W-:-:S02]  /*06a0*/  @!P1 MOV R10, R66 ;  /* 0x00000042000a9202 */ /* 0x000fc40000000f00 */
[C---:B------:R-:W-:Y:S02]  /*06b0*/  @!P2 IADD3.X R9, PT, PT, R6.reuse, R21, RZ, P0, !PT ;  /* 0x000000150609a210 */ /* 0x040fe400007fe4ff */
[----:B------:R-:W-:Y:S01]  /*06c0*/  @!P2 IADD3.X R13, PT, PT, R6, R25, RZ, P4, !PT ;  /* 0x00000019060da210 */ /* 0x000fe200027fe4ff */
[----:B------:R-:W-:Y:S01]  /*06d0*/  @!P1 IMAD.WIDE.U32 R10, R7, R14, R10 ;  /* 0x0000000e070a9225 */ /* 0x000fe200078e000a */
[----:B------:R-:W-:Y:S01]  /*06e0*/  ISETP.GE.U32.AND P0, PT, R23, UR12, PT ;  /* 0x0000000c17007c0c */ /* 0x000fe2000bf06070 */
[----:B------:R-:W3:Y:S01]  /*06f0*/  @!P1 LDC.64 R6, c[0x0][0x398] ;  /* 0x0000e600ff069b82 */ /* 0x000ee20000000a00 */
[----:B------:R-:W-:Y:S01]  /*0700*/  SHF.R.S32.HI R25, RZ, 0x1f, R23 ;  /* 0x0000001fff197819 */ /* 0x000fe20000011417 */
[----:B------:R4:W5:Y:S01]  /*0710*/  @!P2 LDG.E R53, desc[UR8][R8.64] ;  /* 0x000000080835a981 */ /* 0x000962000c1e1900 */
[----:B------:R-:W-:Y:S02]  /*0720*/  @!P1 IADD3 R11, PT, PT, R11, R15, RZ ;  /* 0x0000000f0b0b9210 */ /* 0x000fe40007ffe0ff */
[----:B------:R-:W-:Y:S01]  /*0730*/  ISETP.GE.AND.EX P0, PT, R25, UR13, PT, P0 ;  /* 0x0000000d19007c0c */ /* 0x000fe2000bf06300 */
[----:B------:R1:W5:Y:S01]  /*0740*/  @!P2 LDG.E R52, desc[UR8][R12.64] ;  /* 0x000000080c34a981 */ /* 0x000362000c1e1900 */
[----:B------:R-:W-:-:S02]  /*0750*/  @!P1 SHF.L.U32 R31, R10, 0x1, RZ ;  /* 0x000000010a1f9819 */ /* 0x000fc400000006ff */
[----:B------:R-:W-:Y:S01]  /*0760*/  @!P1 SHF.L.U64.HI R22, R10, 0x1, R11 ;  /* 0x000000010a169819 */ /* 0x000fe2000001020b */
[----:B--2---:R-:W-:Y:S01]  /*0770*/  @!P3 IMAD R10, R17, R4, RZ ;  /* 0x00000004110ab224 */ /* 0x004fe200078e02ff */
[----:B------:R-:W-:Y:S01]  /*0780*/  IADD3 R15, PT, PT, R29, 0x80, RZ ;  /* 0x000000801d0f7810 */ /* 0x000fe20007ffe0ff */
[----:B----4-:R-:W2:Y:S01]  /*0790*/  @!P3 LDC.64 R8, c[0x0][0x3a0] ;  /* 0x0000e800ff08bb82 */ /* 0x010ea20000000a00 */
[----:B0-----:R-:W-:Y:S01]  /*07a0*/  @!P1 IADD3 R16, P5, PT, R31, R2, RZ ;  /* 0x000000021f109210 */ /* 0x001fe20007fbe0ff */
[----:B------:R-:W-:Y:S01]  /*07b0*/  @!P3 IMAD R5, R19, R5, R10 ;  /* 0x000000051305b224 */ /* 0x000fe200078e020a */
[----:B------:R-:W-:Y:S02]  /*07c0*/  ISETP.GE.U32.AND P4, PT, R15, UR12, PT ;  /* 0x0000000c0f007c0c */ /* 0x000fe4000bf86070 */
[----:B------:R-:W-:-:S03]  /*07d0*/  @!P1 IADD3.X R17, PT, PT, R22, R3, RZ, P5, !PT ;  /* 0x0000000316119210 */ /* 0x000fc60002ffe4ff */
[----:B------:R-:W0:Y:S01]  /*07e0*/  @!P3 LDC.64 R10, c[0x0][0x398] ;  /* 0x0000e600ff0abb82 */ /* 0x000e220000000a00 */
[----:B------:R-:W-:Y:S02]  /*07f0*/  SHF.R.S32.HI R27, RZ, 0x1f, R15 ;  /* 0x0000001fff1b7819 */ /* 0x000fe4000001140f */
[----:B------:R-:W-:Y:S01]  /*0800*/  @!P3 MOV R20, R66 ;  /* 0x000000420014b202 */ /* 0x000fe20000000f00 */
[----:B------:R4:W5:Y:S04]  /*0810*/  @!P1 LDG.E R51, desc[UR8][R16.64] ;  /* 0x0000000810339981 */ /* 0x000968000c1e1900 */
[----:B------:R-:W4:Y:S01]  /*0820*/  @!P0 LDC.64 R2, c[0x0][0x3f8] ;  /* 0x0000fe00ff028b82 */ /* 0x000f220000000a00 */
[----:B------:R-:W-:Y:S02]  /*0830*/  ISETP.GE.AND.EX P2, PT, R27, UR13, PT, P4 ;  /* 0x0000000d1b007c0c */ /* 0x000fe4000bf46340 */
[----:B------:R-:W-:-:S02]  /*0840*/  @!P3 MOV R21, R69 ;  /* 0x000000450015b202 */ /* 0x000fc40000000f00 */
[----:B---3--:R-:W-:Y:S01]  /*0850*/  @!P1 IADD3 R18, P4, PT, R31, R6, RZ ;  /* 0x000000061f129210 */ /* 0x008fe20007f9e0ff */
[----:B------:R-:W-:Y:S01]  /*0860*/  @!P3 IMAD.WIDE.U32 R20, R19, R4, R20 ;  /* 0x000000041314b225 */ /* 0x000fe200078e0014 */
[----:B------:R-:W-:Y:S02]  /*0870*/  IADD3 R14, PT, PT, R29, 0xa0, RZ ;  /* 0x000000a01d0e7810 */ /* 0x000fe40007ffe0ff */
[----:B------:R-:W-:Y:S02]  /*0880*/  @!P1 IADD3.X R19, PT, PT, R22, R7, RZ, P4, !PT ;  /* 0x0000000716139210 */ /* 0x000fe400027fe4ff */
[----:B-1----:R-:W-:Y:S01]  /*0890*/  @!P3 IADD3 R13, PT, PT, R21, R5, RZ ;  /* 0x00000005150db210 */ /* 0x002fe20007ffe0ff */
[----:B------:R-:W1:Y:S01]  /*08a0*/  @!P0 LDC.64 R6, c[0x0][0x3a0] ;  /* 0x0000e800ff068b82 */ /* 0x000e620000000a00 */
[----:B------:R-:W-:Y:S01]  /*08b0*/  @!P3 SHF.L.U32 R21, R20, 0x1, RZ ;  /* 0x000000011415b819 */ /* 0x000fe200000006ff */
[----:B------:R3:W5:Y:S01]  /*08c0*/  @!P1 LDG.E R50, desc[UR8][R18.64] ;  /* 0x0000000812329981 */ /* 0x000762000c1e1900 */
[----:B------:R-:W-:-:S02]  /*08d0*/  ISETP.GE.U32.AND P4, PT, R14, UR12, PT ;  /* 0x0000000c0e007c0c */ /* 0x000fc4000bf86070 */
[----:B------:R-:W-:-:S03]  /*08e0*/  SHF.R.S32.HI R31, RZ, 0x1f, R14 ;  /* 0x0000001fff1f7819 */ /* 0x000fc6000001140e */
[----:B------:R-:W1:Y:S01]  /*08f0*/  @!P2 LDC.64 R4, c[0x0][0x3f8] ;  /* 0x0000fe00ff04ab82 */ /* 0x000e620000000a00 */
[----:B----4-:R-:W-:Y:S01]  /*0900*/  @!P0 IMAD R16, R25, R2, RZ ;  /* 0x0000000219108224 */ /* 0x010fe200078e02ff */
[C---:B--2---:R-:W-:Y:S02]  /*0910*/  @!P3 IADD3 R8, P5, PT, R21.reuse, R8, RZ ;  /* 0x000000081508b210 */ /* 0x044fe40007fbe0ff */
[----:B0-----:R-:W-:Y:S01]  /*0920*/  @!P3 IADD3 R10, P1, PT, R21, R10, RZ ;  /* 0x0000000a150ab210 */ /* 0x001fe20007f3e0ff */
[----:B------:R-:W-:Y:S01]  /*0930*/  @!P0 IMAD R21, R23, R3, R16 ;  /* 0x0000000317158224 */ /* 0x000fe200078e0210 */
[----:B------:R-:W-:Y:S02]  /*0940*/  ISETP.GE.AND.EX P4, PT, R31, UR13, PT, P4 ;  /* 0x0000000d1f007c0c */ /* 0x000fe4000bf86340 */
[----:B------:R-:W-:Y:S02]  /*0950*/  @!P0 MOV R16, R66 ;  /* 0x0000004200108202 */ /* 0x000fe40000000f00 */
[----:B------:R-:W-:-:S02]  /*0960*/  @!P0 MOV R17, R69 ;  /* 0x0000004500118202 */ /* 0x000fc40000000f00 */
[----:B------:R-:W-:Y:S02]  /*0970*/  @!P3 SHF.L.U64.HI R20, R20, 0x1, R13 ;  /* 0x000000011414b819 */ /* 0x000fe4000001020d */
[----:B------:R-:W0:Y:S01]  /*0980*/  @!P0 LDC.64 R12, c[0x0][0x398] ;  /* 0x0000e600ff0c8b82 */ /* 0x000e220000000a00 */
[----:B------:R-:W-:Y:S01]  /*0990*/  @!P0 IMAD.WIDE.U32 R16, R23, R2, R16 ;  /* 0x0000000217108225 */ /* 0x000fe200078e0010 */
[----:B------:R-:W-:-:S04]  /*09a0*/  @!P3 IADD3.X R9, PT, PT, R20, R9, RZ, P5, !PT ;  /* 0x000000091409b210 */ /* 0x000fc80002ffe4ff */
[----:B------:R-:W-:Y:S01]  /*09b0*/  @!P0 IADD3 R17, PT, PT, R17, R21, RZ ;  /* 0x0000001511118210 */ /* 0x000fe20007ffe0ff */
[----:B------:R2:W5:Y:S01]  /*09c0*/  @!P3 LDG.E R49, desc[UR8][R8.64] ;  /* 0x000000080831b981 */ /* 0x000562000c1e1900 */
[----:B------:R-:W4:Y:S01]  /*09d0*/  @!P4 LDC.64 R2, c[0x0][0x3f8] ;  /* 0x0000fe00ff02cb82 */ /* 0x000f220000000a00 */
[C---:B---3--:R-:W-:Y:S02]  /*09e0*/  @!P0 SHF.L.U32 R19, R16.reuse, 0x1, RZ ;  /* 0x0000000110138819 */ /* 0x048fe400000006ff */
[----:B------:R-:W-:Y:S02]  /*09f0*/  @!P0 SHF.L.U64.HI R18, R16, 0x1, R17 ;  /* 0x0000000110128819 */ /* 0x000fe40000010211 */
[----:B------:R-:W-:Y:S01]  /*0a00*/  @!P3 IADD3.X R11, PT, PT, R20, R11, RZ, P1, !PT ;  /* 0x0000000b140bb210 */ /* 0x000fe20000ffe4ff */
[----:B-1----:R-:W-:Y:S01]  /*0a10*/  @!P2 IMAD R20, R27, R4, RZ ;  /* 0x000000041b14a224 */ /* 0x002fe200078e02ff */
[----:B------:R-:W-:Y:S02]  /*0a20*/  @!P2 MOV R16, R66 ;  /* 0x000000420010a202 */ /* 0x000fe40000000f00 */
[----:B------:R-:W-:Y:S01]  /*0a30*/  @!P2 MOV R17, R69 ;  /* 0x000000450011a202 */ /* 0x000fe20000000f00 */
[----:B--2---:R-:W1:Y:S01]  /*0a40*/  @!P2 LDC.64 R8, c[0x0][0x3a0] ;  /* 0x0000e800ff08ab82 */ /* 0x004e620000000a00 */
[C---:B------:R-:W-:Y:S01]  /*0a50*/  @!P2 IMAD R21, R15.reuse, R5, R20 ;  /* 0x000000050f15a224 */ /* 0x040fe200078e0214 */
[----:B------:R2:W5:Y:S01]  /*0a60*/  @!P3 LDG.E R48, desc[UR8][R10.64] ;  /* 0x000000080a30b981 */ /* 0x000562000c1e1900 */
[----:B------:R-:W-:Y:S01]  /*0a70*/  @!P2 IMAD.WIDE.U32 R16, R15, R4, R16 ;  /* 0x000000040f10a225 */ /* 0x000fe200078e0010 */
[----:B------:R-:W-:-:S04]  /*0a80*/  @!P0 IADD3 R6, P1, PT, R19, R6, RZ ;  /* 0x0000000613068210 */ /* 0x000fc80007f3e0ff */
[----:B------:R-:W3:Y:S01]  /*0a90*/  @!P2 LDC.64 R4, c[0x0][0x398] ;  /* 0x0000e600ff04ab82 */ /* 0x000ee20000000a00 */
[----:B--2---:R-:W-:Y:S02]  /*0aa0*/  @!P2 IADD3 R11, PT, PT, R17, R21, RZ ;  /* 0x00000015110ba210 */ /* 0x004fe40007ffe0ff */
[----:B------:R-:W-:Y:S02]  /*0ab0*/  IADD3 R21, PT, PT, R29, 0xc0, RZ ;  /* 0x000000c01d157810 */ /* 0x000fe40007ffe0ff */
[----:B------:R-:W-:Y:S02]  /*0ac0*/  @!P0 IADD3.X R7, PT, PT, R18, R7, RZ, P1, !PT ;  /* 0x0000000712078210 */ /* 0x000fe40000ffe4ff */
[----:B------:R-:W-:Y:S02]  /*0ad0*/  @!P2 SHF.L.U32 R23, R16, 0x1, RZ ;  /* 0x000000011017a819 */ /* 0x000fe400000006ff */
[----:B------:R-:W-:Y:S01]  /*0ae0*/  ISETP.GE.U32.AND P3, PT, R21, UR12, PT ;  /* 0x0000000c15007c0c */ /* 0x000fe2000bf66070 */
[----:B------:R2:W5:Y:S01]  /*0af0*/  @!P0 LDG.E R47, desc[UR8][R6.64] ;  /* 0x00000008062f8981 */ /* 0x000562000c1e1900 */
[----:B------:R-:W-:-:S02]  /*0b00*/  SHF.R.S32.HI R25, RZ, 0x1f, R21 ;  /* 0x0000001fff197819 */ /* 0x000fc40000011415 */
[----:B0-----:R-:W-:Y:S02]  /*0b10*/  @!P0 IADD3 R12, P1, PT, R19, R12, RZ ;  /* 0x0000000c130c8210 */ /* 0x001fe40007f3e0ff */
[----:B------:R-:W-:Y:S02]  /*0b20*/  @!P2 SHF.L.U64.HI R16, R16, 0x1, R11 ;  /* 0x000000011010a819 */ /* 0x000fe4000001020b */
[----:B------:R-:W0:Y:S01]  /*0b30*/  @!P4 LDC.64 R10, c[0x0][0x3a0] ;  /* 0x0000e800ff0acb82 */ /* 0x000e220000000a00 */
[----:B------:R-:W-:Y:S01]  /*0b40*/  ISETP.GE.AND.EX P3, PT, R25, UR13, PT, P3 ;  /* 0x0000000d19007c0c */ /* 0x000fe2000bf66330 */
[----:B----4-:R-:W-:Y:S01]  /*0b50*/  @!P4 IMAD R31, R31, R2, RZ ;  /* 0x000000021f1fc224 */ /* 0x010fe200078e02ff */
[----:B------:R-:W-:Y:S02]  /*0b60*/  @!P0 IADD3.X R13, PT, PT, R18, R13, RZ, P1, !PT ;  /* 0x0000000d120d8210 */ /* 0x000fe40000ffe4ff */
[----:B------:R-:W-:Y:S02]  /*0b70*/  IADD3 R17, PT, PT, R29, 0xe0, RZ ;  /* 0x000000e01d117810 */ /* 0x000fe40007ffe0ff */
[----:B------:R-:W-:Y:S01]  /*0b80*/  @!P4 MOV R18, R66 ;  /* 0x000000420012c202 */ /* 0x000fe20000000f00 */
[----:B--2---:R-:W2:Y:S01]  /*0b90*/  @!P4 LDC.64 R6, c[0x0][0x398] ;  /* 0x0000e600ff06cb82 */ /* 0x004ea20000000a00 */
[----:B------:R-:W-:Y:S01]  /*0ba0*/  @!P4 MOV R19, R69 ;  /* 0x000000450013c202 */ /* 0x000fe20000000f00 */
[C---:B------:R-:W-:Y:S01]  /*0bb0*/  @!P4 IMAD R31, R14.reuse, R3, R31 ;  /* 0x000000030e1fc224 */ /* 0x040fe200078e021f */
[----:B------:R-:W-:Y:S01]  /*0bc0*/  ISETP.GE.U32.AND P1, PT, R17, UR12, PT ;  /* 0x0000000c11007c0c */ /* 0x000fe2000bf26070 */
[----:B------:R4:W5:Y:S01]  /*0bd0*/  @!P0 LDG.E R46, desc[UR8][R12.64] ;  /* 0x000000080c2e8981 */ /* 0x000962000c1e1900 */
[----:B------:R-:W-:Y:S01]  /*0be0*/  SHF.R.S32.HI R27, RZ, 0x1f, R17 ;  /* 0x0000001fff1b7819 */ /* 0x000fe20000011411 */
[----:B------:R-:W-:Y:S01]  /*0bf0*/  @!P4 IMAD.WIDE.U32 R14, R14, R2, R18 ;  /* 0x000000020e0ec225 */ /* 0x000fe200078e0012 */
[----:B-1----:R-:W-:-:S02]  /*0c00*/  @!P2 IADD3 R2, P5, PT, R23, R8, RZ ;  /* 0x000000081702a210 */ /* 0x002fc40007fbe0ff */
[----:B------:R-:W-:Y:S02]  /*0c10*/  ISETP.GE.AND.EX P1, PT, R27, UR13, PT, P1 ;  /* 0x0000000d1b007c0c */ /* 0x000fe4000bf26310 */
[----:B------:R-:W-:Y:S02]  /*0c20*/  @!P2 IADD3.X R3, PT, PT, R16, R9, RZ, P5, !PT ;  /* 0x000000091003a210 */ /* 0x000fe40002ffe4ff */
[----:B------:R-:W1:Y:S01]  /*0c30*/  @!P3 LDC.64 R8, c[0x0][0x3f8] ;  /* 0x0000fe00ff08bb82 */ /* 0x000e620000000a00 */
[----:B---3--:R-:W-:Y:S02]  /*0c40*/  @!P2 IADD3 R18, P6, PT, R23, R4, RZ ;  /* 0x000000041712a210 */ /* 0x008fe40007fde0ff */
[----:B------:R-:W-:Y:S01]  /*0c50*/  @!P4 IADD3 R23, PT, PT, R15, R31, RZ ;  /* 0x0000001f0f17c210 */ /* 0x000fe20007ffe0ff */
[----:B------:R-:W5:Y:S01]  /*0c60*/  @!P2 LDG.E R45, desc[UR8][R2.64] ;  /* 0x00000008022da981 */ /* 0x000f62000c1e1900 */
[----:B------:R-:W-:Y:S02]  /*0c70*/  @!P4 SHF.L.U32 R15, R14, 0x1, RZ ;  /* 0x000000010e0fc819 */ /* 0x000fe400000006ff */
[----:B------:R-:W-:Y:S01]  /*0c80*/  @!P2 IADD3.X R19, PT, PT, R16, R5, RZ, P6, !PT ;  /* 0x000000051013a210 */ /* 0x000fe200037fe4ff */
[----:B----4-:R-:W3:Y:S01]  /*0c90*/  @!P3 LDC.64 R12, c[0x0][0x3a0] ;  /* 0x0000e800ff0cbb82 */ /* 0x010ee20000000a00 */
[----:B------:R-:W-:-:S02]  /*0ca0*/  @!P4 SHF.L.U64.HI R14, R14, 0x1, R23 ;  /* 0x000000010e0ec819 */ /* 0x000fc40000010217 */
[C---:B0-----:R-:W-:Y:S01]  /*0cb0*/  @!P4 IADD3 R10, P0, PT, R15.reuse, R10, RZ ;  /* 0x0000000a0f0ac210 */ /* 0x041fe20007f1e0ff */
[----:B------:R1:W5:Y:S04]  /*0cc0*/  @!P2 LDG.E R44, desc[UR8][R18.64] ;  /* 0x00000008122ca981 */ /* 0x000368000c1e1900 */
[----:B------:R-:W0:Y:S01]  /*0cd0*/  @!P1 LDC.64 R4, c[0x0][0x3f8] ;  /* 0x0000fe00ff049b82 */ /* 0x000e220000000a00 */
[C---:B------:R-:W-:Y:S02]  /*0ce0*/  @!P4 IADD3.X R11, PT, PT, R14.reuse, R11, RZ, P0, !PT ;  /* 0x0000000b0e0bc210 */ /* 0x040fe400007fe4ff */
[----:B--2---:R-:W-:Y:S02]  /*0cf0*/  @!P4 IADD3 R6, P0, PT, R15, R6, RZ ;  /* 0x000000060f06c210 */ /* 0x004fe40007f1e0ff */
[----:B------:R-:W-:Y:S01]  /*0d00*/  IADD3 R16, PT, PT, R29, 0x100, RZ ;  /* 0x000001001d107810 */ /* 0x000fe20007ffe0ff */
[----:B------:R2:W5:Y:S01]  /*0d10*/  @!P4 LDG.E R43, desc[UR8][R10.64] ;  /* 0x000000080a2bc981 */ /* 0x000562000c1e1900 */
[----:B------:R-:W-:Y:S01]  /*0d20*/  @!P4 IADD3.X R7, PT, PT, R14, R7, RZ, P0, !PT ;  /* 0x000000070e07c210 */ /* 0x000fe200007fe4ff */
[----:B-1----:R-:W-:Y:S01]  /*0d30*/  @!P3 IMAD R18, R25, R8, RZ ;  /* 0x000000081912b224 */ /* 0x002fe200078e02ff */
[----:B------:R-:W-:Y:S01]  /*0d40*/  ISETP.GE.U32.AND P2, PT, R16, UR12, PT ;  /* 0x0000000c10007c0c */ /* 0x000fe2000bf46070 */
[----:B------:R-:W1:Y:S01]  /*0d50*/  @!P3 LDC.64 R14, c[0x0][0x398] ;  /* 0x0000e600ff0ebb82 */ /* 0x000e620000000a00 */
[----:B------:R-:W-:Y:S01]  /*0d60*/  SHF.R.S32.HI R23, RZ, 0x1f, R16 ;  /* 0x0000001fff177819 */ /* 0x000fe20000011410 */
[----:B------:R4:W5:Y:S03]  /*0d70*/  @!P4 LDG.E R42, desc[UR8][R6.64] ;  /* 0x00000008062ac981 */ /* 0x000966000c1e1900 */
[----:B------:R-:W-:Y:S01]  /*0d80*/  ISETP.GE.AND.EX P2, PT, R23, UR13, PT, P2 ;  /* 0x0000000d17007c0c */ /* 0x000fe2000bf46320 */
[----:B--2---:R-:W-:-:S02]  /*0d90*/  @!P3 IMAD R11, R21, R9, R18 ;  /* 0x00000009150bb224 */ /* 0x004fc400078e0212 */
[----:B------:R-:W2:Y:S01]  /*0da0*/  @!P1 LDC.64 R2, c[0x0][0x3a0] ;  /* 0x0000e800ff029b82 */ /* 0x000ea20000000a00 */
[----:B----4-:R-:W-:Y:S02]  /*0db0*/  @!P3 MOV R6, R66 ;  /* 0x000000420006b202 */ /* 0x010fe40000000f00 */
[-C--:B------:R-:W-:Y:S01]  /*0dc0*/  @!P3 MOV R7, R69.reuse ;  /* 0x000000450007b202 */ /* 0x080fe20000000f00 */
[----:B0-----:R-:W-:Y:S02]  /*0dd0*/  @!P1 IMAD R10, R27, R4, RZ ;  /* 0x000000041b0a9224 */ /* 0x001fe400078e02ff */
[----:B------:R-:W-:Y:S01]  /*0de0*/  @!P3 IMAD.WIDE.U32 R8, R21, R8, R6 ;  /* 0x000000081508b225 */ /* 0x000fe200078e0006 */
[----:B------:R-:W-:Y:S02]  /*0df0*/  @!P1 MOV R6, R66 ;  /* 0x0000004200069202 */ /* 0x000fe40000000f00 */
[----:B------:R-:W-:Y:S02]  /*0e00*/  @!P1 MOV R7, R69 ;  /* 0x0000004500079202 */ /* 0x000fe40000000f00 */
[----:B------:R-:W-:Y:S01]  /*0e10*/  @!P3 IADD3 R9, PT, PT, R9, R11, RZ ;  /* 0x0000000b0909b210 */ /* 0x000fe20007ffe0ff */
[----:B------:R-:W-:Y:S01]  /*0e20*/  @!P1 IMAD R19, R17, R5, R10 ;  /* 0x0000000511139224 */ /* 0x000fe200078e020a */
[----:B------:R-:W-:Y:S01]  /*0e30*/  IADD3 R18, PT, PT, R29, 0x120, RZ ;  /* 0x000001201d127810 */ /* 0x000fe20007ffe0ff */
[----:B------:R-:W-:Y:S01]  /*0e40*/  @!P1 IMAD.WIDE.U32 R4, R17, R4, R6 ;  /* 0x0000000411049225 */ /* 0x000fe200078e0006 */
[C---:B------:R-:W-:Y:S01]  /*0e50*/  @!P3 SHF.L.U32 R17, R8.reuse, 0x1, RZ ;  /* 0x000000010811b819 */ /* 0x040fe200000006ff */
[----:B------:R-:W0:Y:S01]  /*0e60*/  @!P2 LDC.64 R6, c[0x0][0x3f8] ;  /* 0x0000fe00ff06ab82 */ /* 0x000e220000000a00 */
[----:B------:R-:W-:-:S02]  /*0e70*/  @!P3 SHF.L.U64.HI R10, R8, 0x1, R9 ;  /* 0x00000001080ab819 */ /* 0x000fc40000010209 */
[----:B------:R-:W-:Y:S02]  /*0e80*/  ISETP.GE.U32.AND P4, PT, R18, UR12, PT ;  /* 0x0000000c12007c0c */ /* 0x000fe4000bf86070 */
[----:B------:R-:W-:-:S03]  /*0e90*/  SHF.R.S32.HI R25, RZ, 0x1f, R18 ;  /* 0x0000001fff197819 */ /* 0x000fc60000011412 */
[----:B------:R-:W4:Y:S01]  /*0ea0*/  @!P1 LDC.64 R8, c[0x0][0x398] ;  /* 0x0000e600ff089b82 */ /* 0x000f220000000a00 */
[----:B------:R-:W-:Y:S02]  /*0eb0*/  ISETP.GE.AND.EX P4, PT, R25, UR13, PT, P4 ;  /* 0x0000000d19007c0c */ /* 0x000fe4000bf86340 */
[----:B------:R-:W-:Y:S02]  /*0ec0*/  @!P1 IADD3 R11, PT, PT, R5, R19, RZ ;  /* 0x00000013050b9210 */ /* 0x000fe40007ffe0ff */
[C---:B------:R-:W-:Y:S02]  /*0ed0*/  @!P1 SHF.L.U32 R5, R4.reuse, 0x1, RZ ;  /* 0x0000000104059819 */ /* 0x040fe400000006ff */
[C---:B---3--:R-:W-:Y:S02]  /*0ee0*/  @!P3 IADD3 R12, P0, PT, R17.reuse, R12, RZ ;  /* 0x0000000c110cb210 */ /* 0x048fe40007f1e0ff */
[----:B-1----:R-:W-:Y:S02]  /*0ef0*/  @!P3 IADD3 R14, P5, PT, R17, R14, RZ ;  /* 0x0000000e110eb210 */ /* 0x002fe40007fbe0ff */
[----:B------:R-:W-:-:S02]  /*0f00*/  @!P1 SHF.L.U64.HI R22, R4, 0x1, R11 ;  /* 0x0000000104169819 */ /* 0x000fc4000001020b */
[----:B--2---:R-:W-:Y:S02]  /*0f10*/  @!P1 IADD3 R20, P6, PT, R5, R2, RZ ;  /* 0x0000000205149210 */ /* 0x004fe40007fde0ff */
[C---:B------:R-:W-:Y:S02]  /*0f20*/  @!P3 IADD3.X R13, PT, PT, R10.reuse, R13, RZ, P0, !PT ;  /* 0x0000000d0a0db210 */ /* 0x040fe400007fe4ff */
[----:B------:R-:W-:Y:S02]  /*0f30*/  @!P3 IADD3.X R15, PT, PT, R10, R15, RZ, P5, !PT ;  /* 0x0000000f0a0fb210 */ /* 0x000fe40002ffe4ff */
[----:B------:R-:W1:Y:S01]  /*0f40*/  @!P2 LDC.64 R10, c[0x0][0x3a0] ;  /* 0x0000e800ff0aab82 */ /* 0x000e620000000a00 */
[----:B------:R-:W-:Y:S01]  /*0f50*/  @!P1 IADD3.X R21, PT, PT, R22, R3, RZ, P6, !PT ;  /* 0x0000000316159210 */ /* 0x000fe200037fe4ff */
[----:B------:R2:W5:Y:S01]  /*0f60*/  @!P3 LDG.E R41, desc[UR8][R12.64] ;  /* 0x000000080c29b981 */ /* 0x000562000c1e1900 */
[----:B0-----:R-:W-:Y:S01]  /*0f70*/  @!P2 IMAD R23, R23, R6, RZ ;  /* 0x000000061717a224 */ /* 0x001fe200078e02ff */
[----:B------:R-:W-:-:S02]  /*0f80*/  IADD3 R19, PT, PT, R29, 0x140, RZ ;  /* 0x000001401d137810 */ /* 0x000fc40007ffe0ff */
[----:B------:R0:W5:Y:S02]  /*0f90*/  @!P3 LDG.E R40, desc[UR8][R14.64] ;  /* 0x000000080e28b981 */ /* 0x000164000c1e1900 */
[----:B------:R-:W3:Y:S01]  /*0fa0*/  @!P4 LDC.64 R2, c[0x0][0x3f8] ;  /* 0x0000fe00ff02cb82 */ /* 0x000ee20000000a00 */
[----:B----4-:R-:W-:Y:S01]  /*0fb0*/  @!P1 IADD3 R8, P3, PT, R5, R8, RZ ;  /* 0x0000000805089210 */ /* 0x010fe20007f7e0ff */
[----:B------:R-:W-:Y:S01]  /*0fc0*/  @!P2 IMAD R27, R16, R7, R23 ;  /* 0x00000007101ba224 */ /* 0x000fe200078e0217 */
[----:B------:R-:W5:Y:S01]  /*0fd0*/  @!P1 LDG.E R39, desc[UR8][R20.64] ;  /* 0x0000000814279981 */ /* 0x000f62000c1e1900 */
[----:B--2---:R-:W-:Y:S02]  /*0fe0*/  @!P2 MOV R12, R66 ;  /* 0x00000042000ca202 */ /* 0x004fe40000000f00 */
[----:B------:R-:W-:Y:S02]  /*0ff0*/  @!P2 MOV R13, R69 ;  /* 0x00000045000da202 */ /* 0x000fe40000000f00 */
[----:B------:R-:W2:Y:S01]  /*1000*/  @!P2 LDC.64 R4, c[0x0][0x398] ;  /* 0x0000e600ff04ab82 */ /* 0x000ea20000000a00 */
[----:B------:R-:W-:-:S02]  /*1010*/  ISETP.GE.U32.AND P0, PT, R19, UR12, PT ;  /* 0x0000000c13007c0c */ /* 0x000fc4000bf06070 */
[----:B------:R-:W-:Y:S01]  /*1020*/  SHF.R.S32.HI R23, RZ, 0x1f, R19 ;  /* 0x0000001fff177819 */ /* 0x000fe20000011413 */
[----:B------:R-:W-:-:S03]  /*1030*/  @!P2 IMAD.WIDE.U32 R16, R16, R6, R12 ;  /* 0x000000061010a225 */ /* 0x000fc600078e000c */
[----:B------:R-:W-:Y:S01]  /*1040*/  ISETP.GE.AND.EX P0, PT, R23, UR13, PT, P0 ;  /* 0x0000000d17007c0c */ /* 0x000fe2000bf06300 */
[----:B------:R-:W4:Y:S01]  /*1050*/  @!P4 LDC.64 R6, c[0x0][0x3a0] ;  /* 0x0000e800ff06cb82 */ /* 0x000f220000000a00 */
[----:B------:R-:W-:Y:S02]  /*1060*/  @!P1 IADD3.X R9, PT, PT, R22, R9, RZ, P3, !PT ;  /* 0x0000000916099210 */ /* 0x000fe40001ffe4ff */
[----:B------:R-:W-:Y:S02]  /*1070*/  @!P2 IADD3 R13, PT, PT, R17, R27, RZ ;  /* 0x0000001b110da210 */ /* 0x000fe40007ffe0ff */
[C---:B0-----:R-:W-:Y:S01]  /*1080*/  @!P2 SHF.L.U32 R15, R16.reuse, 0x1, RZ ;  /* 0x00000001100fa819 */ /* 0x041fe200000006ff */
[----:B------:R0:W5:Y:S01]  /*1090*/  @!P1 LDG.E R38, desc[UR8][R8.64] ;  /* 0x0000000808269981 */ /* 0x000162000c1e1900 */
[----:B------:R-:W-:Y:S02]  /*10a0*/  @!P2 SHF.L.U64.HI R14, R16, 0x1, R13 ;  /* 0x00000001100ea819 */ /* 0x000fe4000001020d */
[----:B-1----:R-:W-:Y:S01]  /*10b0*/  @!P2 IADD3 R12, P3, PT, R15, R10, RZ ;  /* 0x0000000a0f0ca210 */ /* 0x002fe20007f7e0ff */
[----:B---3--:R-:W-:Y:S01]  /*10c0*/  @!P4 IMAD R25, R25, R2, RZ ;  /* 0x000000021919c224 */ /* 0x008fe200078e02ff */
[----:B------:R-:W1:Y:S02]  /*10d0*/  @!P4 LDC.64 R16, c[0x0][0x398] ;  /* 0x0000e600ff10cb82 */ /* 0x000e640000000a00 */
[----:B------:R-:W-:-:S02]  /*10e0*/  @!P2 IADD3.X R13, PT, PT, R14, R11, RZ, P3, !PT ;  /* 0x0000000b0e0da210 */ /* 0x000fc40001ffe4ff */
[----:B0-----:R-:W-:Y:S02]  /*10f0*/  @!P4 MOV R8, R66 ;  /* 0x000000420008c202 */ /* 0x001fe40000000f00 */
[----:B------:R-:W-:Y:S02]  /*1100*/  @!P4 MOV R9, R69 ;  /* 0x000000450009c202 */ /* 0x000fe40000000f00 */
[----:B------:R-:W0:Y:S01]  /*1110*/  @!P0 LDC.64 R10, c[0x0][0x3f8] ;  /* 0x0000fe00ff0a8b82 */ /* 0x000e220000000a00 */
[C---:B------:R-:W-:Y:S01]  /*1120*/  @!P4 IMAD R25, R18.reuse, R3, R25 ;  /* 0x000000031219c224 */ /* 0x040fe200078e0219 */
[----:B--2---:R-:W-:Y:S01]  /*1130*/  @!P2 IADD3 R4, P1, PT, R15, R4, RZ ;  /* 0x000000040f04a210 */ /* 0x004fe20007f3e0ff */
[----:B------:R-:W5:Y:S01]  /*1140*/  @!P2 LDG.E R37, desc[UR8][R12.64] ;  /* 0x000000080c25a981 */ /* 0x000f62000c1e1900 */
[----:B------:R-:W-:Y:S02]  /*1150*/  @!P4 IMAD.WIDE.U32 R2, R18, R2, R8 ;  /* 0x000000021202c225 */ /* 0x000fe400078e0008 */
[----:B------:R-:W-:-:S03]  /*1160*/  @!P2 IADD3.X R5, PT, PT, R14, R5, RZ, P1, !PT ;  /* 0x000000050e05a210 */ /* 0x000fc60000ffe4ff */
[----:B------:R-:W-:Y:S02]  /*1170*/  @!P4 IADD3 R3, PT, PT, R3, R25, RZ ;  /* 0x000000190303c210 */ /* 0x000fe40007ffe0ff */
[C---:B------:R-:W-:Y:S01]  /*1180*/  @!P4 SHF.L.U32 R9, R2.reuse, 0x1, RZ ;  /* 0x000000010209c819 */ /* 0x040fe200000006ff */
[----:B------:R0:W5:Y:S01]  /*1190*/  @!P2 LDG.E R36, desc[UR8][R4.64] ;  /* 0x000000080424a981 */ /* 0x000162000c1e1900 */
[----:B------:R-:W-:Y:S02]  /*11a0*/  IADD3 R61, PT, PT, R29, 0x160, RZ ;  /* 0x000001601d3d7810 */ /* 0x000fe40007ffe0ff */
[----:B------:R-:W-:Y:S02]  /*11b0*/  @!P4 SHF.L.U64.HI R2, R2, 0x1, R3 ;  /* 0x000000010202c819 */ /* 0x000fe40000010203 */
[----:B----4-:R-:W-:Y:S02]  /*11c0*/  @!P4 IADD3 R6, P1, PT, R9, R6, RZ ;  /* 0x000000060906c210 */ /* 0x010fe40007f3e0ff */
[----:B------:R-:W-:-:S02]  /*11d0*/  IADD3 R35, PT, PT, R29, 0x180, RZ ;  /* 0x000001801d237810 */ /* 0x000fc40007ffe0ff */
[----:B------:R-:W-:Y:S02]  /*11e0*/  ISETP.GE.U32.AND P2, PT, R61, UR12, PT ;  /* 0x0000000c3d007c0c */ /* 0x000fe4000bf46070 */
[----:B------:R-:W-:Y:S02]  /*11f0*/  SHF.R.S32.HI R21, RZ, 0x1f, R61 ;  /* 0x0000001fff157819 */ /* 0x000fe4000001143d */
[----:B------:R-:W-:Y:S02]  /*1200*/  @!P4 IADD3.X R7, PT, PT, R2, R7, RZ, P1, !PT ;  /* 0x000000070207c210 */ /* 0x000fe40000ffe4ff */
[----:B------:R-:W-:Y:S02]  /*1210*/  ISETP.GE.U32.AND P1, PT, R35, UR12, PT ;  /* 0x0000000c23007c0c */ /* 0x000fe4000bf26070 */
[----:B------:R-:W-:Y:S02]  /*1220*/  SHF.R.S32.HI R63, RZ, 0x1f, R35 ;  /* 0x0000001fff3f7819 */ /* 0x000fe40000011423 */
[----:B------:R-:W-:-:S02]  /*1230*/  ISETP.GE.AND.EX P2, PT, R21, UR13, PT, P2 ;  /* 0x0000000d15007c0c */ /* 0x000fc4000bf46320 */
[----:B------:R-:W-:Y:S02]  /*1240*/  ISETP.GE.AND.EX P1, PT, R63, UR13, PT, P1 ;  /* 0x0000000d3f007c0c */ /* 0x000fe4000bf26310 */
[----:B------:R-:W-:Y:S02]  /*1250*/  MOV R3, RZ ;  /* 0x000000ff00037202 */ /* 0x000fe40000000f00 */
[----:B-1----:R-:W-:Y:S02]  /*1260*/  @!P4 IADD3 R16, P3, PT, R9, R16, RZ ;  /* 0x000000100910c210 */ /* 0x002fe40007f7e0ff */
[----:B------:R-:W1:Y:S01]  /*1270*/  @!P0 LDC.64 R8, c[0x0][0x3a0] ;  /* 0x0000e800ff088b82 */ /* 0x000e620000000a00 */
[----:B0-----:R-:W-:Y:S01]  /*1280*/  @!P0 IMAD R4, R23, R10, RZ ;  /* 0x0000000a17048224 */ /* 0x001fe200078e02ff */
[----:B------:R-:W-:Y:S01]  /*1290*/  @!P0 MOV R12, R66 ;  /* 0x00000042000c8202 */ /* 0x000fe20000000f00 */
[----:B------:R0:W5:Y:S01]  /*12a0*/  @!P4 LDG.E R3, desc[UR8][R6.64] ;  /* 0x000000080603c981 */ /* 0x000162000c1e1900 */
[----:B------:R-:W-:Y:S01]  /*12b0*/  @!P0 MOV R13, R69 ;  /* 0x00000045000d8202 */ /* 0x000fe20000000f00 */
[----:B------:R-:W-:-:S03]  /*12c0*/  @!P0 IMAD R5, R19, R11, R4 ;  /* 0x0000000b13058224 */ /* 0x000fc600078e0204 */
[----:B------:R-:W2:Y:S01]  /*12d0*/  @!P1 LDC.64 R14, c[0x0][0x3f8] ;  /* 0x0000fe00ff0e9b82 */ /* 0x000ea20000000a00 */
[----:B------:R-:W-:-:S07]  /*12e0*/  @!P0 IMAD.WIDE.U32 R10, R19, R10, R12 ;  /* 0x0000000a130a8225 */ /* 0x000fce00078e000c */
[----:B0-----:R-:W0:Y:S01]  /*12f0*/  @!P0 LDC.64 R6, c[0x0][0x398] ;  /* 0x0000e600ff068b82 */ /* 0x001e220000000a00 */
[----:B------:R-:W-:-:S07]  /*1300*/  MOV R4, RZ ;  /* 0x000000ff00047202 */ /* 0x000fce0000000f00 */
[----:B------:R-:W3:Y:S01]  /*1310*/  @!P2 LDC.64 R12, c[0x0][0x3f8] ;  /* 0x0000fe00ff0cab82 */ /* 0x000ee20000000a00 */
[----:B------:R-:W-:Y:S02]  /*1320*/  @!P4 IADD3.X R17, PT, PT, R2, R17, RZ, P3, !PT ;  /* 0x000000110211c210 */ /* 0x000fe40001ffe4ff */
[----:B------:R-:W-:Y:S02]  /*1330*/  IADD3 R59, PT, PT, R29, 0x1a0, RZ ;  /* 0x000001a01d3b7810 */ /* 0x000fe40007ffe0ff */
[----:B------:R-:W-:Y:S01]  /*1340*/  @!P0 IADD3 R5, PT, PT, R11, R5, RZ ;  /* 0x000000050b058210 */ /* 0x000fe20007ffe0ff */
[----:B------:R4:W5:Y:S01]  /*1350*/  @!P4 LDG.E R4, desc[UR8][R16.64] ;  /* 0x000000081004c981 */ /* 0x000962000c1e1900 */
[----:B------:R-:W-:Y:S02]  /*1360*/  @!P0 SHF.L.U32 R23, R10, 0x1, RZ ;  /* 0x000000010a178819 */ /* 0x000fe400000006ff */
[----:B------:R-:W-:Y:S02]  /*1370*/  ISETP.GE.U32.AND P4, PT, R59, UR12, PT ;  /* 0x0000000c3b007c0c */ /* 0x000fe4000bf86070 */
[----:B------:R-:W-:-:S02]  /*1380*/  SHF.R.S32.HI R27, RZ, 0x1f, R59 ;  /* 0x0000001fff1b7819 */ /* 0x000fc4000001143b */
[----:B------:R-:W-:Y:S02]  /*1390*/  @!P0 SHF.L.U64.HI R2, R10, 0x1, R5 ;  /* 0x000000010a028819 */ /* 0x000fe40000010205 */
[----:B-1----:R-:W-:Y:S01]  /*13a0*/  @!P0 IADD3 R18, P6, PT, R23, R8, RZ ;  /* 0x0000000817128210 */ /* 0x002fe20007fde0ff */
[----:B----4-:R-:W1:Y:S01]  /*13b0*/  @!P2 LDC.64 R16, c[0x0][0x3a0] ;  /* 0x0000e800ff10ab82 */ /* 0x010e620000000a00 */
[----:B------:R-:W-:Y:S02]  /*13c0*/  ISETP.GE.AND.EX P4, PT, R27, UR13, PT, P4 ;  /* 0x0000000d1b007c0c */ /* 0x000fe4000bf86340 */
[----:B------:R-:W-:Y:S02]  /*13d0*/  MOV R5, RZ ;  /* 0x000000ff00057202 */ /* 0x000fe40000000f00 */
[----:B------:R-:W-:Y:S02]  /*13e0*/  @!P0 IADD3.X R19, PT, PT, R2, R9, RZ, P6, !PT ;  /* 0x0000000902138210 */ /* 0x000fe400037fe4ff */
[----:B0-----:R-:W-:Y:S01]  /*13f0*/  @!P0 IADD3 R22, P6, PT, R23, R6, RZ ;  /* 0x0000000617168210 */ /* 0x001fe20007fde0ff */
[----:B------:R-:W0:Y:S01]  /*1400*/  @!P2 LDC.64 R10, c[0x0][0x398] ;  /* 0x0000e600ff0aab82 */ /* 0x000e220000000a00 */
[----:B---3--:R-:W-:Y:S01]  /*1410*/  @!P2 IMAD R6, R21, R12, RZ ;  /* 0x0000000c1506a224 */ /* 0x008fe200078e02ff */
[----:B------:R3:W5:Y:S01]  /*1420*/  @!P0 LDG.E R5, desc[UR8][R18.64] ;  /* 0x0000000812058981 */ /* 0x000762000c1e1900 */
[----:B------:R-:W-:-:S02]  /*1430*/  @!P2 MOV R20, R66 ;  /* 0x000000420014a202 */ /* 0x000fc40000000f00 */
[----:B------:R-:W-:Y:S02]  /*1440*/  @!P2 MOV R21, R69 ;  /* 0x000000450015a202 */ /* 0x000fe40000000f00 */
[----:B------:R-:W-:Y:S01]  /*1450*/  @!P0 IADD3.X R23, PT, PT, R2, R7, RZ, P6, !PT ;  /* 0x0000000702178210 */ /* 0x000fe200037fe4ff */
[----:B--2---:R-:W-:Y:S01]  /*1460*/  @!P1 IMAD R2, R63, R14, RZ ;  /* 0x0000000e3f029224 */ /* 0x004fe200078e02ff */
[----:B------:R-:W-:Y:S01]  /*1470*/  IADD3 R31, PT, PT, R29, 0x1c0, RZ ;  /* 0x000001c01d1f7810 */ /* 0x000fe20007ffe0ff */
[----:B------:R-:W2:Y:S01]  /*1480*/  @!P1 LDC.64 R8, c[0x0][0x3a0] ;  /* 0x0000e800ff089b82 */ /* 0x000ea20000000a00 */
[----:B---3--:R-:W-:Y:S02]  /*1490*/  @!P1 MOV R18, R66 ;  /* 0x0000004200129202 */ /* 0x008fe40000000f00 */
[----:B------:R-:W-:Y:S01]  /*14a0*/  @!P1 MOV R19, R69 ;  /* 0x0000004500139202 */ /* 0x000fe20000000f00 */
[C---:B------:R-:W-:Y:S02]  /*14b0*/  @!P2 IMAD R7, R61.reuse, R13, R6 ;  /* 0x0000000d3d07a224 */ /* 0x040fe400078e0206 */
[----:B------:R-:W-:-:S02]  /*14c0*/  @!P2 IMAD.WIDE.U32 R20, R61, R12, R20 ;  /* 0x0000000c3d14a225 */ /* 0x000fc400078e0014 */
[----:B------:R-:W3:Y:S02]  /*14d0*/  @!P4 LDC.64 R12, c[0x0][0x3f8] ;  /* 0x0000fe00ff0ccb82 */ /* 0x000ee40000000a00 */
[C---:B------:R-:W-:Y:S02]  /*14e0*/  @!P1 IMAD R61, R35.reuse, R15, R2 ;  /* 0x0000000f233d9224 */ /* 0x040fe400078e0202 */
[----:B------:R-:W-:Y:S01]  /*14f0*/  @!P1 IMAD.WIDE.U32 R18, R35, R14, R18 ;  /* 0x0000000e23129225 */ /* 0x000fe200078e0012 */
[----:B------:R-:W-:Y:S02]  /*1500*/  ISETP.GE.U32.AND P5, PT, R31, UR12, PT ;  /* 0x0000000c1f007c0c */ /* 0x000fe4000bfa6070 */
[----:B------:R-:W-:Y:S01]  /*1510*/  SHF.R.S32.HI R33, RZ, 0x1f, R31 ;  /* 0x0000001fff217819 */ /* 0x000fe2000001141f */
[----:B------:R-:W4:Y:S01]  /*1520*/  LDC.64 R14, c[0x0][0x3b8] ;  /* 0x0000ee00ff0e7b82 */ /* 0x000f220000000a00 */
[----:B------:R-:W-:Y:S02]  /*1530*/  @!P2 IADD3 R7, PT, PT, R21, R7, RZ ;  /* 0x000000071507a210 */ /* 0x000fe40007ffe0ff */
[----:B------:R-:W-:-:S05]  /*1540*/  ISETP.GE.AND.EX P5, PT, R33, UR13, PT, P5 ;  /* 0x0000000d21007c0c */ /* 0x000fca000bfa6350 */
[----:B------:R-:W2:Y:S01]  /*1550*/  @!P1 LDC.64 R34, c[0x0][0x398] ;  /* 0x0000e600ff229b82 */ /* 0x000ea20000000a00 */
[----:B------:R-:W-:Y:S02]  /*1560*/  MOV R6, RZ ;  /* 0x000000ff00067202 */ /* 0x000fe40000000f00 */
[C---:B------:R-:W-:Y:S02]  /*1570*/  @!P2 SHF.L.U32 R21, R20.reuse, 0x1, RZ ;  /* 0x000000011415a819 */ /* 0x040fe400000006ff */
[----:B------:R-:W-:Y:S02]  /*1580*/  @!P2 SHF.L.U64.HI R24, R20, 0x1, R7 ;  /* 0x000000011418a819 */ /* 0x000fe40000010207 */
[----:B------:R-:W-:Y:S01]  /*1590*/  @!P1 IADD3 R7, PT, PT, R19, R61, RZ ;  /* 0x0000003d13079210 */ /* 0x000fe20007ffe0ff */
[----:B------:R0:W5:Y:S01]  /*15a0*/  @!P0 LDG.E R6, desc[UR8][R22.64] ;  /* 0x0000000816068981 */ /* 0x000162000c1e1900 */
[----:B------:R-:W-:Y:S02]  /*15b0*/  IADD3 R29, PT, PT, R29, 0x1e0, RZ ;  /* 0x000001e01d1d7810 */ /* 0x000fe40007ffe0ff */
[----:B-1----:R-:W-:-:S02]  /*15c0*/  @!P2 IADD3 R20, P6, PT, R21, R16, RZ ;  /* 0x000000101514a210 */ /* 0x002fc40007fde0ff */
[----:B------:R-:W-:Y:S02]  /*15d0*/  @!P1 SHF.L.U64.HI R2, R18, 0x1, R7 ;  /* 0x0000000112029819 */ /* 0x000fe40000010207 */
[----:B------:R-:W-:Y:S02]  /*15e0*/  ISETP.GE.U32.AND P3, PT, R29, UR12, PT ;  /* 0x0000000c1d007c0c */ /* 0x000fe4000bf66070 */
[----:B------:R-:W-:Y:S01]  /*15f0*/  SHF.R.S32.HI R25, RZ, 0x1f, R29 ;  /* 0x0000001fff197819 */ /* 0x000fe2000001141d */
[----:B0-----:R-:W0:Y:S01]  /*1600*/  @!P5 LDC.64 R22, c[0x0][0x3f8] ;  /* 0x0000fe00ff16db82 */ /* 0x001e220000000a00 */
[----:B------:R-:W-:Y:S02]  /*1610*/  @!P2 IADD3 R16, P0, PT, R21, R10, RZ ;  /* 0x0000000a1510a210 */ /* 0x000fe40007f1e0ff */
[----:B------:R-:W-:Y:S02]  /*1620*/  MOV R7, RZ ;  /* 0x000000ff00077202 */ /* 0x000fe40000000f00 */
[----:B------:R-:W-:-:S02]  /*1630*/  @!P2 IADD3.X R21, PT, PT, R24, R17, RZ, P6, !PT ;  /* 0x000000111815a210 */ /* 0x000fc400037fe4ff */
[----:B------:R-:W-:Y:S02]  /*1640*/  ISETP.GE.AND.EX P3, PT, R25, UR13, PT, P3 ;  /* 0x0000000d19007c0c */ /* 0x000fe4000bf66330 */
[----:B------:R-:W-:Y:S01]  /*1650*/  @!P2 IADD3.X R17, PT, PT, R24, R11, RZ, P0, !PT ;  /* 0x0000000b1811a210 */ /* 0x000fe200007fe4ff */
[----:B------:R1:W5:Y:S01]  /*1660*/  @!P2 LDG.E R7, desc[UR8][R20.64] ;  /* 0x000000081407a981 */ /* 0x000362000c1e1900 */
[----:B------:R-:W-:Y:S01]  /*1670*/  @!P1 SHF.L.U32 R61, R18, 0x1, RZ ;  /* 0x00000001123d9819 */ /* 0x000fe200000006ff */
[----:B---3--:R-:W-:Y:S01]  /*1680*/  @!P4 IMAD R24, R27, R12, RZ ;  /* 0x0000000c1b18c224 */ /* 0x008fe200078e02ff */
[----:B------:R-:W3:Y:S01]  /*1690*/  @!P4 LDC.64 R10, c[0x0][0x3a0] ;  /* 0x0000e800ff0acb82 */ /* 0x000ee20000000a00 */
[----:B----4-:R-:W-:Y:S01]  /*16a0*/  IMAD.WIDE R26, R57, 0x8, R14 ;  /* 0x00000008391a7825 */ /* 0x010fe200078e020e */
[----:B--2---:R-:W-:Y:S02]  /*16b0*/  @!P1 IADD3 R18, P6, PT, R61, R8, RZ ;  /* 0x000000083d129210 */ /* 0x004fe40007fde0ff */
[----:B-1----:R-:W-:-:S04]  /*16c0*/  @!P4 MOV R20, R66 ;  /* 0x000000420014c202 */ /* 0x002fc80000000f00 */
[----:B------:R-:W1:Y:S01]  /*16d0*/  @!P3 LDC.64 R14, c[0x0][0x3f8] ;  /* 0x0000fe00ff0ebb82 */ /* 0x000e620000000a00 */
[----:B------:R-:W-:Y:S02]  /*16e0*/  @!P4 MOV R21, R69 ;  /* 0x000000450015c202 */ /* 0x000fe40000000f00 */
[----:B------:R-:W-:Y:S01]  /*16f0*/  @!P1 IADD3 R34, P0, PT, R61, R34, RZ ;  /* 0x000000223d229210 */ /* 0x000fe20007f1e0ff */
[C---:B------:R-:W-:Y:S02]  /*1700*/  @!P4 IMAD R61, R59.reuse, R13, R24 ;  /* 0x0000000d3b3dc224 */ /* 0x040fe400078e0218 */
[----:B------:R-:W-:Y:S02]  /*1710*/  @!P4 IMAD.WIDE.U32 R20, R59, R12, R20 ;  /* 0x0000000c3b14c225 */ /* 0x000fe400078e0014 */
[----:B------:R-:W2:Y:S01]  /*1720*/  LDG.E.64 R12, desc[UR8][R26.64] ;  /* 0x000000081a0c7981 */ /* 0x000ea2000c1e1b00 */
[----:B------:R-:W-:Y:S02]  /*1730*/  @!P1 IADD3.X R19, PT, PT, R2, R9, RZ, P6, !PT ;  /* 0x0000000902139210 */ /* 0x000fe400037fe4ff */
[----:B------:R-:W-:-:S02]  /*1740*/  CS2R R8, SRZ ;  /* 0x0000000000087805 */ /* 0x000fc4000001ff00 */
[----:B------:R-:W-:Y:S01]  /*1750*/  @!P1 IADD3.X R35, PT, PT, R2, R35, RZ, P0, !PT ;  /* 0x0000002302239210 */ /* 0x000fe200007fe4ff */
[----:B0-----:R-:W-:-:S03]  /*1760*/  @!P5 IMAD R2, R33, R22, RZ ;  /* 0x000000162102d224 */ /* 0x001fc600078e02ff */
[----:B------:R0:W5:Y:S01]  /*1770*/  @!P1 LDG.E R9, desc[UR8][R18.64] ;  /* 0x0000000812099981 */ /* 0x000162000c1e1900 */
[----:B------:R-:W-:-:S03]  /*1780*/  @!P4 IADD3 R21, PT, PT, R21, R61, RZ ;  /* 0x0000003d1515c210 */ /* 0x000fc60007ffe0ff */
[----:B------:R4:W5:Y:S01]  /*1790*/  @!P2 LDG.E R8, desc[UR8][R16.64] ;  /* 0x000000081008a981 */ /* 0x000962000c1e1900 */
[C---:B------:R-:W-:Y:S01]  /*17a0*/  @!P5 IMAD R61, R31.reuse, R23, R2 ;  /* 0x000000171f3dd224 */ /* 0x040fe200078e0202 */
[----:B0-----:R-:W-:Y:S02]  /*17b0*/  @!P5 MOV R18, R66 ;  /* 0x000000420012d202 */ /* 0x001fe40000000f00 */
[----:B------:R-:W-:Y:S01]  /*17c0*/  @!P5 MOV R19, R69 ;  /* 0x000000450013d202 */ /* 0x000fe20000000f00 */
[----:B----4-:R-:W0:Y:S01]  /*17d0*/  @!P4 LDC.64 R16, c[0x0][0x398] ;  /* 0x0000e600ff10cb82 */ /* 0x010e220000000a00 */
[C---:B------:R-:W-:Y:S01]  /*17e0*/  @!P4 SHF.L.U32 R59, R20.reuse, 0x1, RZ ;  /* 0x00000001143bc819 */ /* 0x040fe200000006ff */
[----:B------:R-:W-:Y:S01]  /*17f0*/  @!P5 IMAD.WIDE.U32 R22, R31, R22, R18 ;  /* 0x000000161f16d225 */ /* 0x000fe200078e0012 */
[----:B------:R-:W-:-:S05]  /*1800*/  @!P4 SHF.L.U64.HI R58, R20, 0x1, R21 ;  /* 0x00000001143ac819 */ /* 0x000fca0000010215 */
[----:B------:R-:W4:Y:S01]  /*1810*/  @!P5 LDC.64 R18, c[0x0][0x3a0] ;  /* 0x0000e800ff12db82 */ /* 0x000f220000000a00 */
[----:B------:R-:W-:Y:S02]  /*1820*/  @!P5 IADD3 R23, PT, PT, R23, R61, RZ ;  /* 0x0000003d1717d210 */ /* 0x000fe40007ffe0ff */
[----:B---3--:R-:W-:-:S05]  /*1830*/  @!P4 IADD3 R32, P2, PT, R59, R10, RZ ;  /* 0x0000000a3b20c210 */ /* 0x008fca0007f5e0ff */
[----:B------:R-:W3:Y:S01]  /*1840*/  LDC.64 R30, c[0x0][0x3a8] ;  /* 0x0000ea00ff1e7b82 */ /* 0x000ee20000000a00 */
[----:B------:R-:W-:Y:S01]  /*1850*/  @!P4 IADD3.X R33, PT, PT, R58, R11, RZ, P2, !PT ;  /* 0x0000000b3a21c210 */ /* 0x000fe200017fe4ff */
[----:B-1----:R-:W-:Y:S01]  /*1860*/  @!P3 IMAD R62, R25, R14, RZ ;  /* 0x0000000e193eb224 */ /* 0x002fe200078e02ff */
[----:B------:R-:W-:-:S05]  /*1870*/  @!P5 SHF.L.U32 R61, R22, 0x1, RZ ;  /* 0x00000001163dd819 */ /* 0x000fca00000006ff */
[----:B------:R-:W1:Y:S01]  /*1880*/  @!P5 LDC.64 R20, c[0x0][0x398] ;  /* 0x0000e600ff14db82 */ /* 0x000e620000000a00 */
[----:B------:R-:W-:Y:S02]  /*1890*/  @!P5 SHF.L.U64.HI R60, R22, 0x1, R23 ;  /* 0x00000001163cd819 */ /* 0x000fe40000010217 */
[----:B------:R-:W-:-:S05]  /*18a0*/  CS2R R10, SRZ ;  /* 0x00000000000a7805 */ /* 0x000fca000001ff00 */
[----:B------:R-:W1:Y:S01]  /*18b0*/  @!P3 LDC.64 R22, c[0x0][0x3a0] ;  /* 0x0000e800ff16bb82 */ /* 0x000e620000000a00 */
[----:B------:R0:W5:Y:S01]  /*18c0*/  @!P4 LDG.E R11, desc[UR8][R32.64] ;  /* 0x00000008200bc981 */ /* 0x000162000c1e1900 */
[----:B------:R-:W-:-:S03]  /*18d0*/  LOP3.LUT R2, R55, 0xffff, RZ, 0xc0, !PT ;  /* 0x0000ffff37027812 */ /* 0x000fc600078ec0ff */
[----:B------:R0:W5:Y:S03]  /*18e0*/  @!P1 LDG.E R10, desc[UR8][R34.64] ;  /* 0x00000008220a9981 */ /* 0x000166000c1e1900 */
[----:B------:R-:W1:Y:S01]  /*18f0*/  @!P3 LDC.64 R24, c[0x0][0x398] ;  /* 0x0000e600ff18bb82 */ /* 0x000e620000000a00 */
[----:B0-----:R-:W-:Y:S02]  /*1900*/  @!P4 IADD3 R28, P1, PT, R59, R16, RZ ;  /* 0x000000103b1cc210 */ /* 0x001fe40007f3e0ff */
[----:B------:R-:W-:Y:S02]  /*1910*/  @!P3 MOV R32, R66 ;  /* 0x000000420020b202 */ /* 0x000fe40000000f00 */
[----:B------:R-:W-:Y:S01]  /*1920*/  @!P3 MOV R33, R69 ;  /* 0x000000450021b202 */ /* 0x000fe20000000f00 */
[C---:B------:R-:W-:Y:S02]  /*1930*/  @!P3 IMAD R35, R29.reuse, R15, R62 ;  /* 0x0000000f1d23b224 */ /* 0x040fe400078e023e */
[----:B------:R-:W-:Y:S01]  /*1940*/  @!P3 IMAD.WIDE.U32 R14, R29, R14, R32 ;  /* 0x0000000e1d0eb225 */ /* 0x000fe200078e0020 */
[----:B------:R-:W-:-:S02]  /*1950*/  @!P4 IADD3.X R29, PT, PT, R58, R17, RZ, P1, !PT ;  /* 0x000000113a1dc210 */ /* 0x000fc40000ffe4ff */
[----:B----4-:R-:W-:Y:S01]  /*1960*/  @!P5 IADD3 R18, P1, PT, R61, R18, RZ ;  /* 0x000000123d12d210 */ /* 0x010fe20007f3e0ff */
[----:B------:R-:W-:-:S03]  /*1970*/  IMAD R33, R64, 0x2a, R2 ;  /* 0x0000002a40217824 */ /* 0x000fc600078e0202 */
[----:B------:R-:W-:Y:S01]  /*1980*/  @!P5 IADD3.X R19, PT, PT, R60, R19, RZ, P1, !PT ;  /* 0x000000133c13d210 */ /* 0x000fe20000ffe4ff */
[----:B---3--:R-:W-:Y:S01]  /*1990*/  IMAD.WIDE R16, R33, 0x4, R30 ;  /* 0x0000000421107825 */ /* 0x008fe200078e021e */
[----:B-1----:R-:W-:Y:S02]  /*19a0*/  @!P5 IADD3 R20, P1, PT, R61, R20, RZ ;  /* 0x000000143d14d210 */ /* 0x002fe40007f3e0ff */
[----:B------:R-:W-:Y:S02]  /*19b0*/  @!P3 IADD3 R31, PT, PT, R15, R35, RZ ;  /* 0x000000230f1fb210 */ /* 0x000fe40007ffe0ff */
[----:B------:R-:W-:Y:S02]  /*19c0*/  @!P3 SHF.L.U32 R15, R14, 0x1, RZ ;  /* 0x000000010e0fb819 */ /* 0x000fe400000006ff */
[----:B------:R-:W-:Y:S02]  /*19d0*/  CS2R R58, SRZ ;  /* 0x00000000003a7805 */ /* 0x000fe4000001ff00 */
[----:B------:R-:W-:Y:S01]  /*19e0*/  @!P5 IADD3.X R21, PT, PT, R60, R21, RZ, P1, !PT ;  /* 0x000000153c15d210 */ /* 0x000fe20000ffe4ff */
[----:B------:R-:W5:Y:S01]  /*19f0*/  LDG.E.64 R16, desc[UR8][R16.64] ;  /* 0x0000000810107981 */ /* 0x000f62000c1e1b00 */
[----:B------:R-:W-:-:S02]  /*1a00*/  @!P3 SHF.L.U64.HI R14, R14, 0x1, R31 ;  /* 0x000000010e0eb819 */ /* 0x000fc4000001021f */
[C---:B------:R-:W-:Y:S02]  /*1a10*/  @!P3 IADD3 R22, P1, PT, R15.reuse, R22, RZ ;  /* 0x000000160f16b210 */ /* 0x040fe40007f3e0ff */
[----:B------:R-:W-:Y:S02]  /*1a20*/  @!P3 IADD3 R24, P2, PT, R15, R24, RZ ;  /* 0x000000180f18b210 */ /* 0x000fe40007f5e0ff */
[----:B------:R-:W-:Y:S02]  /*1a30*/  CS2R R60, SRZ ;  /* 0x00000000003c7805 */ /* 0x000fe4000001ff00 */
[----:B------:R-:W-:Y:S01]  /*1a40*/  MOV R62, RZ ;  /* 0x000000ff003e7202 */ /* 0x000fe20000000f00 */
[----:B------:R-:W5:Y:S01]  /*1a50*/  @!P4 LDG.E R58, desc[UR8][R28.64] ;  /* 0x000000081c3ac981 */ /* 0x000f62000c1e1900 */
[C---:B------:R-:W-:Y:S02]  /*1a60*/  @!P3 IADD3.X R23, PT, PT, R14.reuse, R23, RZ, P1, !PT ;  /* 0x000000170e17b210 */ /* 0x040fe40000ffe4ff */
[----:B------:R-:W-:Y:S01]  /*1a70*/  @!P3 IADD3.X R25, PT, PT, R14, R25, RZ, P2, !PT ;  /* 0x000000190e19b210 */ /* 0x000fe200017fe4ff */
[----:B------:R-:W5:Y:S04]  /*1a80*/  @!P5 LDG.E R60, desc[UR8][R20.64] ;  /* 0x00000008143cd981 */ /* 0x000f68000c1e1900 */
[----:B------:R-:W5:Y:S04]  /*1a90*/  @!P3 LDG.E R62, desc[UR8][R22.64] ;  /* 0x00000008163eb981 */ /* 0x000f68000c1e1900 */
[----:B------:R-:W5:Y:S01]  /*1aa0*/  @!P3 LDG.E R61, desc[UR8][R24.64] ;  /* 0x00000008183db981 */ /* 0x000f62000c1e1900 */
[----:B------:R-:W-:-:S03]  /*1ab0*/  ISETP.NE.AND P0, PT, RZ, UR4, PT ;  /* 0x00000004ff007c0c */ /* 0x000fc6000bf05270 */
[----:B------:R2:W5:Y:S10]  /*1ac0*/  @!P5 LDG.E R59, desc[UR8][R18.64] ;  /* 0x00000008123bd981 */ /* 0x000574000c1e1900 */
[----:B------:R-:W0:Y:S01]  /*1ad0*/  @P0 LDC.64 R26, c[0x0][0x3b0] ;  /* 0x0000ec00ff1a0b82 */ /* 0x000e220000000a00 */
[----:B------:R-:W-:Y:S01]  /*1ae0*/  CS2R R14, SRZ ;  /* 0x00000000000e7805 */ /* 0x000fe2000001ff00 */
[----:B0-----:R-:W-:-:S05]  /*1af0*/  @P0 IMAD.WIDE R26, R33, 0x4, R26 ;  /* 0x00000004211a0825 */ /* 0x001fca00078e021a */
[----:B------:R0:W5:Y:S01]  /*1b00*/  @P0 LDG.E.64 R14, desc[UR8][R26.64] ;  /* 0x000000081a0e0981 */ /* 0x000162000c1e1b00 */
[----:B------:R-:W-:Y:S01]  /*1b10*/  MOV R63, 0x3f800000 ;  /* 0x3f800000003f7802 */ /* 0x000fe20000000f00 */
[----:B------:R-:W-:Y:S01]  /*1b20*/  UISETP.NE.AND UP0, UPT, UR4, URZ, UPT ;  /* 0x000000ff0400728c */ /* 0x000fe2000bf05270 */
[----:B--2---:R-:W-:-:S05]  /*1b30*/  FFMA.FTZ R18, -R12, R12, R13 ;  /* 0x0000000c0c127223 */ /* 0x004fca000001010d */
[----:B------:R-:W-:-:S13]  /*1b40*/  FSETP.GTU.FTZ.AND P0, PT, R18, RZ, PT ;  /* 0x000000ff1200720b */ /* 0x000fda0003f1c000 */
[----:B------:R-:W1:Y:S02]  /*1b50*/  @P0 LDC R13, c[0x0][0x3c0] ;  /* 0x0000f000ff0d0b82 */ /* 0x000e640000000800 */
[----:B-1----:R-:W-:-:S04]  /*1b60*/  @P0 FADD.FTZ R13, R18, R13 ;  /* 0x0000000d120d0221 */ /* 0x002fc80000010000 */
[----:B------:R0:W1:Y:S01]  /*1b70*/  @P0 MUFU.RSQ R63, R13 ;  /* 0x0000000d003f0308 */ /* 0x0000620000001400 */
[----:B------:R-:W-:Y:S05]  /*1b80*/  BRA.U UP0, `(.L_x_753) ;  /* 0x0000001100847547 */ /* 0x000fea000b800000 */
[--C-:B-----5:R-:W-:Y:S02]  /*1b90*/  HADD2.F32 R19, -RZ, R53.reuse.H0_H0 ;  /* 0x20000035ff137230 */ /* 0x120fe40000004100 */
[----:B------:R-:W-:Y:S02]  /*1ba0*/  HADD2.F32 R21, -RZ, R53.H1_H1 ;  /* 0x30000035ff157230 */ /* 0x000fe40000004100 */
[--C-:B0-----:R-:W-:Y:S02]  /*1bb0*/  HADD2.F32 R13, -RZ, R52.reuse.H0_H0 ;  /* 0x20000034ff0d7230 */ /* 0x101fe40000004100 */
[C---:B------:R-:W-:Y:S01]  /*1bc0*/  FADD.FTZ R20, -R12.reuse, R19 ;  /* 0x000000130c147221 */ /* 0x040fe20000010100 */
[----:B------:R-:W-:Y:S02]  /*1bd0*/  HADD2.F32 R25, -RZ, R51.H0_H0 ;  /* 0x20000033ff197230 */ /* 0x000fe40000004100 */
[----:B------:R-:W-:Y:S01]  /*1be0*/  FADD.FTZ R22, -R12, R21 ;  /* 0x000000150c167221 */ /* 0x000fe20000010100 */
[----:B------:R-:W-:-:S02]  /*1bf0*/  HADD2.F32 R18, -RZ, R52.H1_H1 ;  /* 0x30000034ff127230 */ /* 0x000fc40000004100 */
[----:B------:R-:W-:Y:S01]  /*1c00*/  FMUL.FTZ R19, R16, R13 ;  /* 0x0000000d10137220 */ /* 0x000fe20000410000 */
[-C--:B-1----:R-:W-:Y:S01]  /*1c10*/  FMUL.FTZ R20, R20, R63.reuse ;  /* 0x0000003f14147220 */ /* 0x082fe20000410000 */
[----:B------:R-:W-:Y:S01]  /*1c20*/  FMUL.FTZ R21, R22, R63 ;  /* 0x0000003f16157220 */ /* 0x000fe20000410000 */
[----:B------:R-:W-:Y:S01]  /*1c30*/  FADD.FTZ R26, -R12, R25 ;  /* 0x000000190c1a7221 */ /* 0x000fe20000010100 */
[----:B------:R-:W-:Y:S01]  /*1c40*/  FADD.FTZ R23, RZ, R19 ;  /* 0x00000013ff177221 */ /* 0x000fe20000010000 */
[----:B------:R-:W-:Y:S01]  /*1c50*/  FFMA.FTZ R22, R20, R19, RZ ;  /* 0x0000001314167223 */ /* 0x000fe200000100ff */
[----:B------:R-:W-:Y:S02]  /*1c60*/  HADD2.F32 R19, -RZ, R50.H0_H0 ;  /* 0x20000032ff137230 */ /* 0x000fe40000004100 */
[----:B------:R-:W-:Y:S01]  /*1c70*/  FMUL.FTZ R24, R17, R18 ;  /* 0x0000001211187220 */ /* 0x000fe20000410000 */
[----:B------:R-:W-:Y:S01]  /*1c80*/  FMUL.FTZ R27, R26, R63 ;  /* 0x0000003f1a1b7220 */ /* 0x000fe20000410000 */
[----:B------:R-:W-:-:S02]  /*1c90*/  HADD2.F32 R25, -RZ, R51.H1_H1 ;  /* 0x30000033ff197230 */ /* 0x000fc40000004100 */
[----:B------:R-:W-:Y:S01]  /*1ca0*/  FFMA.FTZ R20, R13, R20, RZ ;  /* 0x000000140d147223 */ /* 0x000fe200000100ff */
[----:B------:R-:W-:Y:S01]  /*1cb0*/  FADD.FTZ R23, R24, R23 ;  /* 0x0000001718177221 */ /* 0x000fe20000010000 */
[----:B------:R-:W-:Y:S01]  /*1cc0*/  FFMA.FTZ R22, R21, R24, R22 ;  /* 0x0000001815167223 */ /* 0x000fe20000010016 */
[----:B------:R-:W-:Y:S01]  /*1cd0*/  FMUL.FTZ R26, R16, R19 ;  /* 0x00000013101a7220 */ /* 0x000fe20000410000 */
[----:B------:R-:W-:-:S03]  /*1ce0*/  FADD.FTZ R24, RZ, R13 ;  /* 0x0000000dff187221 */ /* 0x000fc60000010000 */
[----:B------:R-:W-:Y:S01]  /*1cf0*/  FADD.FTZ R29, R23, R26 ;  /* 0x0000001a171d7221 */ /* 0x000fe20000010000 */
[----:B------:R-:W-:Y:S01]  /*1d00*/  FADD.FTZ R13, R19, R24 ;  /* 0x00000018130d7221 */ /* 0x000fe20000010000 */
[----:B------:R-:W-:Y:S01]  /*1d10*/  FFMA.FTZ R26, R27, R26, R22 ;  /* 0x0000001a1b1a7223 */ /* 0x000fe20000010016 */
[----:B------:R-:W-:Y:S01]  /*1d20*/  FFMA.FTZ R19, R19, R27, R20 ;  /* 0x0000001b13137223 */ /* 0x000fe20000010014 */
[----:B------:R-:W-:Y:S01]  /*1d30*/  FADD.FTZ R22, -R12, R25 ;  /* 0x000000190c167221 */ /* 0x000fe20000010100 */
[----:B------:R-:W-:Y:S02]  /*1d40*/  HADD2.F32 R20, -RZ, R50.H1_H1 ;  /* 0x30000032ff147230 */ /* 0x000fe40000004100 */
[----:B------:R-:W-:Y:S01]  /*1d50*/  FFMA.FTZ R23, R18, R21, RZ ;  /* 0x0000001512177223 */ /* 0x000fe200000100ff */
[----:B------:R-:W-:Y:S02]  /*1d60*/  HADD2.F32 R27, -RZ, R49.H0_H0 ;  /* 0x20000031ff1b7230 */ /* 0x000fe40000004100 */
[----:B------:R-:W-:Y:S01]  /*1d70*/  FMUL.FTZ R21, R22, R63 ;  /* 0x0000003f16157220 */ /* 0x000fe20000410000 */
[----:B------:R-:W-:Y:S01]  /*1d80*/  FADD.FTZ R25, RZ, R18 ;  /* 0x00000012ff197221 */ /* 0x000fe20000010000 */
[----:B------:R-:W-:-:S02]  /*1d90*/  FMUL.FTZ R22, R17, R20 ;  /* 0x0000001411167220 */ /* 0x000fc40000410000 */
[----:B------:R-:W-:Y:S01]  /*1da0*/  FFMA.FTZ R18, R20, R21, R23 ;  /* 0x0000001514127223 */ /* 0x000fe20000010017 */
[----:B------:R-:W-:Y:S02]  /*1db0*/  HADD2.F32 R23, -RZ, R49.H1_H1 ;  /* 0x30000031ff177230 */ /* 0x000fe40000004100 */
[----:B------:R-:W-:Y:S01]  /*1dc0*/  FADD.FTZ R29, R22, R29 ;  /* 0x0000001d161d7221 */ /* 0x000fe20000010000 */
[----:B------:R-:W-:Y:S01]  /*1dd0*/  FFMA.FTZ R26, R21, R22, R26 ;  /* 0x00000016151a7223 */ /* 0x000fe2000001001a */
[----:B------:R-:W-:Y:S01]  /*1de0*/  FADD.FTZ R22, -R12, R27 ;  /* 0x0000001b0c167221 */ /* 0x000fe20000010100 */
[----:B------:R-:W-:Y:S01]  /*1df0*/  FADD.FTZ R25, R20, R25 ;  /* 0x0000001914197221 */ /* 0x000fe20000010000 */
[--C-:B------:R-:W-:Y:S02]  /*1e00*/  HADD2.F32 R20, -RZ, R48.reuse.H0_H0 ;  /* 0x20000030ff147230 */ /* 0x100fe40000004100 */
[----:B------:R-:W-:Y:S01]  /*1e10*/  FADD.FTZ R24, -R12, R23 ;  /* 0x000000170c187221 */ /* 0x000fe20000010100 */
[----:B------:R-:W-:Y:S01]  /*1e20*/  FMUL.FTZ R23, R22, R63 ;  /* 0x0000003f16177220 */ /* 0x000fe20000410000 */
[----:B------:R-:W-:-:S02]  /*1e30*/  HADD2.F32 R21, -RZ, R48.H1_H1 ;  /* 0x30000030ff157230 */ /* 0x000fc40000004100 */
[----:B------:R-:W-:Y:S01]  /*1e40*/  FMUL.FTZ R24, R24, R63 ;  /* 0x0000003f18187220 */ /* 0x000fe20000410000 */
[----:B------:R-:W-:Y:S01]  /*1e50*/  FADD.FTZ R22, R13, R20 ;  /* 0x000000140d167221 */ /* 0x000fe20000010000 */
[----:B------:R-:W-:Y:S01]  /*1e60*/  FFMA.FTZ R19, R20, R23, R19 ;  /* 0x0000001714137223 */ /* 0x000fe20000010013 */
[----:B------:R-:W-:Y:S02]  /*1e70*/  HADD2.F32 R27, -RZ, R47.H0_H0 ;  /* 0x2000002fff1b7230 */ /* 0x000fe40000004100 */
[----:B------:R-:W-:Y:S01]  /*1e80*/  FMUL.FTZ R20, R16, R20 ;  /* 0x0000001410147220 */ /* 0x000fe20000410000 */
[----:B------:R-:W-:Y:S01]  /*1e90*/  FADD.FTZ R13, R25, R21 ;  /* 0x00000015190d7221 */ /* 0x000fe20000010000 */
[----:B------:R-:W-:Y:S01]  /*1ea0*/  FFMA.FTZ R18, R21, R24, R18 ;  /* 0x0000001815127223 */ /* 0x000fe20000010012 */
[----:B------:R-:W-:Y:S01]  /*1eb0*/  FMUL.FTZ R21, R17, R21 ;  /* 0x0000001511157220 */ /* 0x000fe20000410000 */
[----:B------:R-:W-:Y:S01]  /*1ec0*/  FADD.FTZ R28, R29, R20 ;  /* 0x000000141d1c7221 */ /* 0x000fe20000010000 */
[----:B------:R-:W-:Y:S01]  /*1ed0*/  FFMA.FTZ R23, R23, R20, R26 ;  /* 0x0000001417177223 */ /* 0x000fe2000001001a */
[----:B------:R-:W-:Y:S01]  /*1ee0*/  FADD.FTZ R26, -R12, R27 ;  /* 0x0000001b0c1a7221 */ /* 0x000fe20000010100 */
[----:B------:R-:W-:-:S02]  /*1ef0*/  HADD2.F32 R20, -RZ, R46.H0_H0 ;  /* 0x2000002eff147230 */ /* 0x000fc40000004100 */
[----:B------:R-:W-:Y:S01]  /*1f00*/  FADD.FTZ R28, R21, R28 ;  /* 0x0000001c151c7221 */ /* 0x000fe20000010000 */
[----:B------:R-:W-:Y:S01]  /*1f10*/  FFMA.FTZ R23, R24, R21, R23 ;  /* 0x0000001518177223 */ /* 0x000fe20000010017 */
[----:B------:R-:W-:Y:S01]  /*1f20*/  FMUL.FTZ R26, R26, R63 ;  /* 0x0000003f1a1a7220 */ /* 0x000fe20000410000 */
[----:B------:R-:W-:Y:S02]  /*1f30*/  HADD2.F32 R21, -RZ, R47.H1_H1 ;  /* 0x3000002fff157230 */ /* 0x000fe40000004100 */
[----:B------:R-:W-:Y:S01]  /*1f40*/  FMUL.FTZ R25, R16, R20 ;  /* 0x0000001410197220 */ /* 0x000fe20000410000 */
[----:B------:R-:W-:Y:S01]  /*1f50*/  FADD.FTZ R22, R22, R20 ;  /* 0x0000001416167221 */ /* 0x000fe20000010000 */
[----:B------:R-:W-:Y:S01]  /*1f60*/  FFMA.FTZ R24, R20, R26, R19 ;  /* 0x0000001a14187223 */ /* 0x000fe20000010013 */
[----:B------:R-:W-:Y:S02]  /*1f70*/  HADD2.F32 R27, -RZ, R45.H0_H0 ;  /* 0x2000002dff1b7230 */ /* 0x000fe40000004100 */
[----:B------:R-:W-:Y:S01]  /*1f80*/  FADD.FTZ R20, -R12, R21 ;  /* 0x000000150c147221 */ /* 0x000fe20000010100 */
[----:B------:R-:W-:-:S02]  /*1f90*/  HADD2.F32 R19, -RZ, R46.H1_H1 ;  /* 0x3000002eff137230 */ /* 0x000fc40000004100 */
[----:B------:R-:W-:Y:S01]  /*1fa0*/  FADD.FTZ R28, R28, R25 ;  /* 0x000000191c1c7221 */ /* 0x000fe20000010000 */
[----:B------:R-:W-:Y:S01]  /*1fb0*/  FFMA.FTZ R25, R26, R25, R23 ;  /* 0x000000191a197223 */ /* 0x000fe20000010017 */
[----:B------:R-:W-:Y:S01]  /*1fc0*/  FMUL.FTZ R20, R20, R63 ;  /* 0x0000003f14147220 */ /* 0x000fe20000410000 */
[----:B------:R-:W-:Y:S01]  /*1fd0*/  FADD.FTZ R26, -R12, R27 ;  /* 0x0000001b0c1a7221 */ /* 0x000fe20000010100 */
[----:B------:R-:W-:Y:S01]  /*1fe0*/  FADD.FTZ R21, R13, R19 ;  /* 0x000000130d157221 */ /* 0x000fe20000010000 */
[--C-:B------:R-:W-:Y:S02]  /*1ff0*/  HADD2.F32 R29, -RZ, R44.reuse.H0_H0 ;  /* 0x2000002cff1d7230 */ /* 0x100fe40000004100 */
[----:B------:R-:W-:Y:S01]  /*2000*/  FFMA.FTZ R23, R19, R20, R18 ;  /* 0x0000001413177223 */ /* 0x000fe20000010012 */
[----:B------:R-:W-:Y:S01]  /*2010*/  FMUL.FTZ R19, R17, R19 ;  /* 0x0000001311137220 */ /* 0x000fe20000410000 */
[----:B------:R-:W-:Y:S02]  /*2020*/  HADD2.F32 R27, -RZ, R45.H1_H1 ;  /* 0x3000002dff1b7230 */ /* 0x000fe40000004100 */
[----:B------:R-:W-:Y:S01]  /*2030*/  FMUL.FTZ R26, R26, R63 ;  /* 0x0000003f1a1a7220 */ /* 0x000fe20000410000 */
[----:B------:R-:W-:Y:S01]  /*2040*/  FADD.FTZ R13, R22, R29 ;  /* 0x0000001d160d7221 */ /* 0x000fe20000010000 */
[----:B------:R-:W-:Y:S01]  /*2050*/  FFMA.FTZ R25, R20, R19, R25 ;  /* 0x0000001314197223 */ /* 0x000fe20000010019 */
[----:B------:R-:W-:-:S02]  /*2060*/  HADD2.F32 R20, -RZ, R44.H1_H1 ;  /* 0x3000002cff147230 */ /* 0x000fc40000004100 */
[----:B------:R-:W-:Y:S01]  /*2070*/  FFMA.FTZ R18, R29, R26, R24 ;  /* 0x0000001a1d127223 */ /* 0x000fe20000010018 */
[----:B------:R-:W-:Y:S01]  /*2080*/  FMUL.FTZ R29, R16, R29 ;  /* 0x0000001d101d7220 */ /* 0x000fe20000410000 */
[----:B------:R-:W-:Y:S01]  /*2090*/  FADD.FTZ R22, -R12, R27 ;  /* 0x0000001b0c167221 */ /* 0x000fe20000010100 */
[----:B------:R-:W-:Y:S01]  /*20a0*/  FADD.FTZ R28, R19, R28 ;  /* 0x0000001c131c7221 */ /* 0x000fe20000010000 */
[--C-:B------:R-:W-:Y:S02]  /*20b0*/  HADD2.F32 R27, -RZ, R43.reuse.H0_H0 ;  /* 0x2000002bff1b7230 */ /* 0x100fe40000004100 */
[----:B------:R-:W-:Y:S01]  /*20c0*/  FFMA.FTZ R25, R26, R29, R25 ;  /* 0x0000001d1a197223 */ /* 0x000fe20000010019 */
[----:B------:R-:W-:Y:S01]  /*20d0*/  FMUL.FTZ R22, R22, R63 ;  /* 0x0000003f16167220 */ /* 0x000fe20000410000 */
[----:B------:R-:W-:Y:S01]  /*20e0*/  FMUL.FTZ R19, R17, R20 ;  /* 0x0000001411137220 */ /* 0x000fe20000410000 */
[----:B------:R-:W-:Y:S01]  /*20f0*/  FADD.FTZ R28, R28, R29 ;  /* 0x0000001d1c1c7221 */ /* 0x000fe20000010000 */
[----:B------:R-:W-:-:S02]  /*2100*/  HADD2.F32 R29, -RZ, R43.H1_H1 ;  /* 0x3000002bff1d7230 */ /* 0x000fc40000004100 */
[----:B------:R-:W-:Y:S01]  /*2110*/  FFMA.FTZ R23, R20, R22, R23 ;  /* 0x0000001614177223 */ /* 0x000fe20000010017 */
[----:B------:R-:W-:Y:S01]  /*2120*/  FFMA.FTZ R25, R22, R19, R25 ;  /* 0x0000001316197223 */ /* 0x000fe20000010019 */
[C---:B------:R-:W-:Y:S01]  /*2130*/  FADD.FTZ R22, -R12.reuse, R27 ;  /* 0x0000001b0c167221 */ /* 0x040fe20000010100 */
[----:B------:R-:W-:Y:S01]  /*2140*/  FADD.FTZ R28, R19, R28 ;  /* 0x0000001c131c7221 */ /* 0x000fe20000010000 */
[--C-:B------:R-:W-:Y:S02]  /*2150*/  HADD2.F32 R19, -RZ, R42.reuse.H0_H0 ;  /* 0x2000002aff137230 */ /* 0x100fe40000004100 */
[----:B------:R-:W-:Y:S01]  /*2160*/  FADD.FTZ R24, -R12, R29 ;  /* 0x0000001d0c187221 */ /* 0x000fe20000010100 */
[----:B------:R-:W-:Y:S01]  /*2170*/  FMUL.FTZ R22, R22, R63 ;  /* 0x0000003f16167220 */ /* 0x000fe20000410000 */
[----:B------:R-:W-:Y:S01]  /*2180*/  FADD.FTZ R21, R21, R20 ;  /* 0x0000001415157221 */ /* 0x000fe20000010000 */
[----:B------:R-:W-:Y:S02]  /*2190*/  HADD2.F32 R20, -RZ, R42.H1_H1 ;  /* 0x3000002aff147230 */ /* 0x000fe40000004100 */
[----:B------:R-:W-:Y:S01]  /*21a0*/  FADD.FTZ R26, R13, R19 ;  /* 0x000000130d1a7221 */ /* 0x000fe20000010000 */
[----:B------:R-:W-:Y:S01]  /*21b0*/  FFMA.FTZ R27, R19, R22, R18 ;  /* 0x00000016131b7223 */ /* 0x000fe20000010012 */
[----:B------:R-:W-:-:S02]  /*21c0*/  HADD2.F32 R29, -RZ, R41.H0_H0 ;  /* 0x20000029ff1d7230 */ /* 0x000fc40000004100 */
[----:B------:R-:W-:Y:S01]  /*21d0*/  FMUL.FTZ R19, R16, R19 ;  /* 0x0000001310137220 */ /* 0x000fe20000410000 */
[----:B------:R-:W-:Y:S01]  /*21e0*/  FMUL.FTZ R24, R24, R63 ;  /* 0x0000003f18187220 */ /* 0x000fe20000410000 */
[----:B------:R-:W-:Y:S01]  /*21f0*/  FADD.FTZ R13, R21, R20 ;  /* 0x00000014150d7221 */ /* 0x000fe20000010000 */
[----:B------:R-:W-:Y:S01]  /*2200*/  FMUL.FTZ R21, R17, R20 ;  /* 0x0000001411157220 */ /* 0x000fe20000410000 */
[----:B------:R-:W-:Y:S01]  /*2210*/  FFMA.FTZ R25, R22, R19, R25 ;  /* 0x0000001316197223 */ /* 0x000fe20000010019 */
[----:B------:R-:W-:Y:S01]  /*2220*/  FADD.FTZ R22, -R12, R29 ;  /* 0x0000001d0c167221 */ /* 0x000fe20000010100 */
[----:B------:R-:W-:Y:S01]  /*2230*/  FFMA.FTZ R18, R20, R24, R23 ;  /* 0x0000001814127223 */ /* 0x000fe20000010017 */
[----:B------:R-:W-:Y:S01]  /*2240*/  FADD.FTZ R28, R28, R19 ;  /* 0x000000131c1c7221 */ /* 0x000fe20000010000 */
[----:B------:R-:W-:Y:S02]  /*2250*/  HADD2.F32 R20, -RZ, R40.H0_H0 ;  /* 0x20000028ff147230 */ /* 0x000fe40000004100 */
[----:B------:R-:W-:Y:S01]  /*2260*/  FMUL.FTZ R22, R22, R63 ;  /* 0x0000003f16167220 */ /* 0x000fe20000410000 */
[----:B------:R-:W-:-:S02]  /*2270*/  HADD2.F32 R19, -RZ, R41.H1_H1 ;  /* 0x30000029ff137230 */ /* 0x000fc40000004100 */
[----:B------:R-:W-:Y:S01]  /*2280*/  FADD.FTZ R28, R21, R28 ;  /* 0x0000001c151c7221 */ /* 0x000fe20000010000 */
[----:B------:R-:W-:Y:S01]  /*2290*/  FFMA.FTZ R25, R24, R21, R25 ;  /* 0x0000001518197223 */ /* 0x000fe20000010019 */
[----:B------:R-:W-:Y:S01]  /*22a0*/  FMUL.FTZ R21, R16, R20 ;  /* 0x0000001410157220 */ /* 0x000fe20000410000 */
[----:B------:R-:W-:Y:S02]  /*22b0*/  HADD2.F32 R23, -RZ, R39.H0_H0 ;  /* 0x20000027ff177230 */ /* 0x000fe40000004100 */
[----:B------:R-:W-:Y:S01]  /*22c0*/  FADD.FTZ R26, R26, R20 ;  /* 0x000000141a1a7221 */ /* 0x000fe20000010000 */
[----:B------:R-:W-:Y:S01]  /*22d0*/  FFMA.FTZ R27, R20, R22, R27 ;  /* 0x00000016141b7223 */ /* 0x000fe2000001001b */
[----:B------:R-:W-:Y:S01]  /*22e0*/  FADD.FTZ R20, -R12, R19 ;  /* 0x000000130c147221 */ /* 0x000fe20000010100 */
[----:B------:R-:W-:Y:S01]  /*22f0*/  FFMA.FTZ R25, R22, R21, R25 ;  /* 0x0000001516197223 */ /* 0x000fe20000010019 */
[----:B------:R-:W-:Y:S02]  /*2300*/  HADD2.F32 R19, -RZ, R40.H1_H1 ;  /* 0x30000028ff137230 */ /* 0x000fe40000004100 */
[----:B------:R-:W-:Y:S01]  /*2310*/  FADD.FTZ R22, -R12, R23 ;  /* 0x000000170c167221 */ /* 0x000fe20000010100 */
[----:B------:R-:W-:Y:S01]  /*2320*/  FMUL.FTZ R20, R20, R63 ;  /* 0x0000003f14147220 */ /* 0x000fe20000410000 */
[----:B------:R-:W-:Y:S01]  /*2330*/  FADD.FTZ R28, R28, R21 ;  /* 0x000000151c1c7221 */ /* 0x000fe20000010000 */
[----:B------:R-:W-:-:S02]  /*2340*/  HADD2.F32 R24, -RZ, R38.H0_H0 ;  /* 0x20000026ff187230 */ /* 0x000fc40000004100 */
[----:B------:R-:W-:Y:S01]  /*2350*/  FMUL.FTZ R30, R22, R63 ;  /* 0x0000003f161e7220 */ /* 0x000fe20000410000 */
[----:B------:R-:W-:Y:S01]  /*2360*/  FADD.FTZ R21, R13, R19 ;  /* 0x000000130d157221 */ /* 0x000fe20000010000 */
[----:B------:R-:W-:Y:S01]  /*2370*/  FFMA.FTZ R22, R19, R20, R18 ;  /* 0x0000001413167223 */ /* 0x000fe20000010012 */
[----:B------:R-:W-:Y:S01]  /*2380*/  FMUL.FTZ R19, R17, R19 ;  /* 0x0000001311137220 */ /* 0x000fe20000410000 */
[----:B------:R-:W-:Y:S02]  /*2390*/  HADD2.F32 R23, -RZ, R39.H1_H1 ;  /* 0x30000027ff177230 */ /* 0x000fe40000004100 */
[----:B------:R-:W-:Y:S01]  /*23a0*/  FFMA.FTZ R18, R24, R30, R27 ;  /* 0x0000001e18127223 */ /* 0x000fe2000001001b */
[----:B------:R-:W-:Y:S01]  /*23b0*/  FMUL.FTZ R27, R16, R24 ;  /* 0x00000018101b7220 */ /* 0x000fe20000410000 */
[----:B------:R-:W-:Y:S01]  /*23c0*/  FADD.FTZ R28, R19, R28 ;  /* 0x0000001c131c7221 */ /* 0x000fe20000010000 */
[----:B------:R-:W-:Y:S01]  /*23d0*/  FFMA.FTZ R25, R20, R19, R25 ;  /* 0x0000001314197223 */ /* 0x000fe20000010019 */
[----:B------:R-:W-:-:S02]  /*23e0*/  HADD2.F32 R19, -RZ, R38.H1_H1 ;  /* 0x30000026ff137230 */ /* 0x000fc40000004100 */
[----:B------:R-:W-:Y:S01]  /*23f0*/  FADD.FTZ R20, -R12, R23 ;  /* 0x000000170c147221 */ /* 0x000fe20000010100 */
[----:B------:R-:W-:Y:S01]  /*2400*/  FADD.FTZ R28, R28, R27 ;  /* 0x0000001b1c1c7221 */ /* 0x000fe20000010000 */
[----:B------:R-:W-:Y:S01]  /*2410*/  FFMA.FTZ R25, R30, R27, R25 ;  /* 0x0000001b1e197223 */ /* 0x000fe20000010019 */
[--C-:B------:R-:W-:Y:S02]  /*2420*/  HADD2.F32 R27, -RZ, R37.reuse.H0_H0 ;  /* 0x20000025ff1b7230 */ /* 0x100fe40000004100 */
[----:B------:R-:W-:Y:S01]  /*2430*/  FMUL.FTZ R20, R20, R63 ;  /* 0x0000003f14147220 */ /* 0x000fe20000410000 */
[----:B------:R-:W-:Y:S01]  /*2440*/  FMUL.FTZ R23, R17, R19 ;  /* 0x0000001311177220 */ /* 0x000fe20000410000 */
[----:B------:R-:W-:Y:S01]  /*2450*/  FADD.FTZ R21, R21, R19 ;  /* 0x0000001315157221 */ /* 0x000fe20000010000 */
[----:B------:R-:W-:Y:S01]  /*2460*/  FADD.FTZ R13, R26, R24 ;  /* 0x000000181a0d7221 */ /* 0x000fe20000010000 */
[----:B------:R-:W-:Y:S01]  /*2470*/  FFMA.FTZ R22, R19, R20, R22 ;  /* 0x0000001413167223 */ /* 0x000fe20000010016 */
[----:B------:R-:W-:Y:S01]  /*2480*/  FFMA.FTZ R25, R20, R23, R25 ;  /* 0x0000001714197223 */ /* 0x000fe20000010019 */
[----:B------:R-:W-:-:S02]  /*2490*/  HADD2.F32 R19, -RZ, R37.H1_H1 ;  /* 0x30000025ff137230 */ /* 0x000fc40000004100 */
[----:B------:R-:W-:Y:S01]  /*24a0*/  FADD.FTZ R20, -R12, R27 ;  /* 0x0000001b0c147221 */ /* 0x000fe20000010100 */
[----:B------:R-:W-:Y:S01]  /*24b0*/  FADD.FTZ R28, R23, R28 ;  /* 0x0000001c171c7221 */ /* 0x000fe20000010000 */
[--C-:B------:R-:W-:Y:S02]  /*24c0*/  HADD2.F32 R23, -RZ, R36.reuse.H0_H0 ;  /* 0x20000024ff177230 */ /* 0x100fe40000004100 */
[-C--:B------:R-:W-:Y:S01]  /*24d0*/  FMUL.FTZ R20, R20, R63.reuse ;  /* 0x0000003f14147220 */ /* 0x080fe20000410000 */
[----:B------:R-:W-:Y:S01]  /*24e0*/  FADD.FTZ R24, -R12, R19 ;  /* 0x000000130c187221 */ /* 0x000fe20000010100 */
[----:B------:R-:W-:Y:S02]  /*24f0*/  HADD2.F32 R19, -RZ, R36.H1_H1 ;  /* 0x30000024ff137230 */ /* 0x000fe40000004100 */
[----:B------:R-:W-:Y:S01]  /*2500*/  FADD.FTZ R26, R13, R23 ;  /* 0x000000170d1a7221 */ /* 0x000fe20000010000 */
[----:B------:R-:W-:Y:S01]  /*2510*/  FFMA.FTZ R27, R23, R20, R18 ;  /* 0x00000014171b7223 */ /* 0x000fe20000010012 */
[----:B------:R-:W-:Y:S01]  /*2520*/  FMUL.FTZ R24, R24, R63 ;  /* 0x0000003f18187220 */ /* 0x000fe20000410000 */
[----:B------:R-:W-:Y:S01]  /*2530*/  FMUL.FTZ R23, R16, R23 ;  /* 0x0000001710177220 */ /* 0x000fe20000410000 */
[----:B------:R-:W-:-:S02]  /*2540*/  HADD2.F32 R29, -RZ, R3.H0_H0 ;  /* 0x20000003ff1d7230 */ /* 0x000fc40000004100 */
[----:B------:R-:W-:Y:S01]  /*2550*/  FADD.FTZ R18, R21, R19 ;  /* 0x0000001315127221 */ /* 0x000fe20000010000 */
[----:B------:R-:W-:Y:S01]  /*2560*/  FFMA.FTZ R13, R19, R24, R22 ;  /* 0x00000018130d7223 */ /* 0x000fe20000010016 */
[----:B------:R-:W-:Y:S01]  /*2570*/  FFMA.FTZ R25, R20, R23, R25 ;  /* 0x0000001714197223 */ /* 0x000fe20000010019 */
[----:B------:R-:W-:Y:S01]  /*2580*/  FMUL.FTZ R19, R17, R19 ;  /* 0x0000001311137220 */ /* 0x000fe20000410000 */
[----:B------:R-:W-:Y:S01]  /*2590*/  FADD.FTZ R28, R28, R23 ;  /* 0x000000171c1c7221 */ /* 0x000fe20000010000 */
[----:B------:R-:W-:Y:S02]  /*25a0*/  HADD2.F32 R20, -RZ, R4.H0_H0 ;  /* 0x20000004ff147230 */ /* 0x000fe40000004100 */
[----:B------:R-:W-:Y:S01]  /*25b0*/  FADD.FTZ R22, -R12, R29 ;  /* 0x0000001d0c167221 */ /* 0x000fe20000010100 */
[----:B------:R-:W-:Y:S01]  /*25c0*/  FFMA.FTZ R25, R24, R19, R25 ;  /* 0x0000001318197223 */ /* 0x000fe20000010019 */
[----:B------:R-:W-:Y:S01]  /*25d0*/  FADD.FTZ R28, R19, R28 ;  /* 0x0000001c131c7221 */ /* 0x000fe20000010000 */
[----:B------:R-:W-:-:S02]  /*25e0*/  HADD2.F32 R19, -RZ, R3.H1_H1 ;  /* 0x30000003ff137230 */ /* 0x000fc40000004100 */
[----:B------:R-:W-:Y:S01]  /*25f0*/  FMUL.FTZ R22, R22, R63 ;  /* 0x0000003f16167220 */ /* 0x000fe20000410000 */
[----:B------:R-:W-:Y:S01]  /*2600*/  FMUL.FTZ R21, R16, R20 ;  /* 0x0000001410157220 */ /* 0x000fe20000410000 */
[----:B------:R-:W-:Y:S02]  /*2610*/  HADD2.F32 R23, -RZ, R5.H0_H0 ;  /* 0x20000005ff177230 */ /* 0x000fe40000004100 */
[----:B------:R-:W-:Y:S01]  /*2620*/  FADD.FTZ R26, R26, R20 ;  /* 0x000000141a1a7221 */ /* 0x000fe20000010000 */
[----:B------:R-:W-:Y:S01]  /*2630*/  FFMA.FTZ R27, R20, R22, R27 ;  /* 0x00000016141b7223 */ /* 0x000fe2000001001b */
[----:B------:R-:W-:Y:S01]  /*2640*/  FFMA.FTZ R25, R22, R21, R25 ;  /* 0x0000001516197223 */ /* 0x000fe20000010019 */
[C---:B------:R-:W-:Y:S01]  /*2650*/  FADD.FTZ R22, -R12.reuse, R19 ;  /* 0x000000130c167221 */ /* 0x040fe20000010100 */
[----:B------:R-:W-:Y:S02]  /*2660*/  HADD2.F32 R20, -RZ, R4.H1_H1 ;  /* 0x30000004ff147230 */ /* 0x000fe40000004100 */
[----:B------:R-:W-:Y:S01]  /*2670*/  FADD.FTZ R30, -R12, R23 ;  /* 0x000000170c1e7221 */ /* 0x000fe20000010100 */
[----:B------:R-:W-:-:S02]  /*2680*/  HADD2.F32 R24, -RZ, R6.H0_H0 ;  /* 0x20000006ff187230 */ /* 0x000fc40000004100 */
[-C--:B------:R-:W-:Y:S01]  /*2690*/  FMUL.FTZ R22, R22, R63.reuse ;  /* 0x0000003f16167220 */ /* 0x080fe20000410000 */
[----:B------:R-:W-:Y:S01]  /*26a0*/  FADD.FTZ R28, R28, R21 ;  /* 0x000000151c1c7221 */ /* 0x000fe20000010000 */
[----:B------:R-:W-:Y:S01]  /*26b0*/  FMUL.FTZ R30, R30, R63 ;  /* 0x0000003f1e1e7220 */ /* 0x000fe20000410000 */
[----:B------:R-:W-:Y:S02]  /*26c0*/  HADD2.F32 R29, -RZ, R5.H1_H1 ;  /* 0x30000005ff1d7230 */ /* 0x000fe40000004100 */
[----:B------:R-:W-:Y:S01]  /*26d0*/  FMUL.FTZ R23, R17, R20 ;  /* 0x0000001411177220 */ /* 0x000fe20000410000 */
[----:B------:R-:W-:Y:S01]  /*26e0*/  FADD.FTZ R19, R18, R20 ;  /* 0x0000001412137221 */ /* 0x000fe20000010000 */
[----:B------:R-:W-:Y:S01]  /*26f0*/  FFMA.FTZ R21, R20, R22, R13 ;  /* 0x0000001614157223 */ /* 0x000fe2000001000d */
        /* <DEDUP_REMOVED lines=11> */
[----:B------:R-:W-:Y:S02]  /*27b0*/  HADD2.F32 R29, -RZ, R7.H1_H1 ;  /* 0x30000007ff1d7230 */ /* 0x000fe40000004100 */
[----:B------:R-:W-:Y:S01]  /*27c0*/  FADD.FTZ R13, R26, R24 ;  /* 0x000000181a0d7221 */ /* 0x000fe20000010000 */
[----:B------:R-:W-:Y:S01]  /*27d0*/  FFMA.FTZ R21, R20, R22, R21 ;  /* 0x0000001614157223 */ /* 0x000fe20000010015 */
[----:B------:R-:W-:Y:S01]  /*27e0*/  FFMA.FTZ R25, R22, R23, R25 ;  /* 0x0000001716197223 */ /* 0x000fe20000010019 */
[----:B------:R-:W-:Y:S01]  /*27f0*/  FADD.FTZ R22, -R12, R27 ;  /* 0x0000001b0c167221 */ /* 0x000fe20000010100 */
[----:B------:R-:W-:Y:S01]  /*2800*/  FADD.FTZ R28, R23, R28 ;  /* 0x0000001c171c7221 */ /* 0x000fe20000010000 */
[----:B------:R-:W-:-:S02]  /*2810*/  HADD2.F32 R23, -RZ, R8.H0_H0 ;  /* 0x20000008ff177230 */ /* 0x000fc40000004100 */
[----:B------:R-:W-:Y:S01]  /*2820*/  FADD.FTZ R19, R19, R20 ;  /* 0x0000001413137221 */ /* 0x000fe20000010000 */
[----:B------:R-:W-:Y:S01]  /*2830*/  FMUL.FTZ R22, R22, R63 ;  /* 0x0000003f16167220 */ /* 0x000fe20000410000 */
[----:B------:R-:W-:Y:S01]  /*2840*/  FADD.FTZ R24, -R12, R29 ;  /* 0x0000001d0c187221 */ /* 0x000fe20000010100 */
[----:B------:R-:W-:Y:S02]  /*2850*/  HADD2.F32 R20, -RZ, R8.H1_H1 ;  /* 0x30000008ff147230 */ /* 0x000fe40000004100 */
[----:B------:R-:W-:Y:S01]  /*2860*/  FADD.FTZ R26, R13, R23 ;  /* 0x000000170d1a7221 */ /* 0x000fe20000010000 */
[----:B------:R-:W-:Y:S01]  /*2870*/  FFMA.FTZ R27, R23, R22, R18 ;  /* 0x00000016171b7223 */ /* 0x000fe20000010012 */
[----:B------:R-:W-:Y:S02]  /*2880*/  HADD2.F32 R29, -RZ, R9.H0_H0 ;  /* 0x20000009ff1d7230 */ /* 0x000fe40000004100 */
[----:B------:R-:W-:Y:S01]  /*2890*/  FMUL.FTZ R23, R16, R23 ;  /* 0x0000001710177220 */ /* 0x000fe20000410000 */
[----:B------:R-:W-:Y:S01]  /*28a0*/  FMUL.FTZ R24, R24, R63 ;  /* 0x0000003f18187220 */ /* 0x000fe20000410000 */
[----:B------:R-:W-:Y:S01]  /*28b0*/  FADD.FTZ R13, R19, R20 ;  /* 0x00000014130d7221 */ /* 0x000fe20000010000 */
[----:B------:R-:W-:Y:S01]  /*28c0*/  FMUL.FTZ R19, R17, R20 ;  /* 0x0000001411137220 */ /* 0x000fe20000410000 */
[----:B------:R-:W-:Y:S01]  /*28d0*/  FADD.FTZ R28, R28, R23 ;  /* 0x000000171c1c7221 */ /* 0x000fe20000010000 */
[----:B------:R-:W-:Y:S01]  /*28e0*/  FFMA.FTZ R25, R22, R23, R25 ;  /* 0x0000001716197223 */ /* 0x000fe20000010019 */
[----:B------:R-:W-:Y:S01]  /*28f0*/  FADD.FTZ R22, -R12, R29 ;  /* 0x0000001d0c167221 */ /* 0x000fe20000010100 */
[----:B------:R-:W-:Y:S01]  /*2900*/  FFMA.FTZ R18, R20, R24, R21 ;  /* 0x0000001814127223 */ /* 0x000fe20000010015 */
[----:B------:R-:W-:-:S02]  /*2910*/  HADD2.F32 R20, -RZ, R10.H0_H0 ;  /* 0x2000000aff147230 */ /* 0x000fc40000004100 */
[----:B------:R-:W-:Y:S01]  /*2920*/  FADD.FTZ R28, R19, R28 ;  /* 0x0000001c131c7221 */ /* 0x000fe20000010000 */
[----:B------:R-:W-:Y:S01]  /*2930*/  FFMA.FTZ R25, R24, R19, R25 ;  /* 0x0000001318197223 */ /* 0x000fe20000010019 */
[----:B------:R-:W-:Y:S01]  /*2940*/  FMUL.FTZ R22, R22, R63 ;  /* 0x0000003f16167220 */ /* 0x000fe20000410000 */
[----:B------:R-:W-:Y:S02]  /*2950*/  HADD2.F32 R19, -RZ, R9.H1_H1 ;  /* 0x30000009ff137230 */ /* 0x000fe40000004100 */
[----:B------:R-:W-:Y:S01]  /*2960*/  FMUL.FTZ R21, R16, R20 ;  /* 0x0000001410157220 */ /* 0x000fe20000410000 */
[----:B------:R-:W-:Y:S02]  /*2970*/  HADD2.F32 R23, -RZ, R11.H0_H0 ;  /* 0x2000000bff177230 */ /* 0x000fe40000004100 */
[----:B------:R-:W-:Y:S01]  /*2980*/  FADD.FTZ R26, R26, R20 ;  /* 0x000000141a1a7221 */ /* 0x000fe20000010000 */
[----:B------:R-:W-:Y:S01]  /*2990*/  FFMA.FTZ R27, R20, R22, R27 ;  /* 0x00000016141b7223 */ /* 0x000fe2000001001b */
[----:B------:R-:W-:Y:S01]  /*29a0*/  FADD.FTZ R20, -R12, R19 ;  /* 0x000000130c147221 */ /* 0x000fe20000010100 */
[----:B------:R-:W-:Y:S01]  /*29b0*/  FFMA.FTZ R25, R22, R21, R25 ;  /* 0x0000001516197223 */ /* 0x000fe20000010019 */
[----:B------:R-:W-:-:S02]  /*29c0*/  HADD2.F32 R19, -RZ, R10.H1_H1 ;  /* 0x3000000aff137230 */ /* 0x000fc40000004100 */
[----:B------:R-:W-:Y:S01]  /*29d0*/  FADD.FTZ R22, -R12, R23 ;  /* 0x000000170c167221 */ /* 0x000fe20000010100 */
[-C--:B------:R-:W-:Y:S01]  /*29e0*/  FMUL.FTZ R20, R20, R63.reuse ;  /* 0x0000003f14147220 */ /* 0x080fe20000410000 */
[--C-:B------:R-:W-:Y:S02]  /*29f0*/  HADD2.F32 R24, -RZ, R58.reuse.H0_H0 ;  /* 0x2000003aff187230 */ /* 0x100fe40000004100 */
[----:B------:R-:W-:Y:S01]  /*2a00*/  FADD.FTZ R28, R28, R21 ;  /* 0x000000151c1c7221 */ /* 0x000fe20000010000 */
[----:B------:R-:W-:Y:S01]  /*2a10*/  FMUL.FTZ R30, R22, R63 ;  /* 0x0000003f161e7220 */ /* 0x000fe20000410000 */
[----:B------:R-:W-:Y:S02]  /*2a20*/  HADD2.F32 R23, -RZ, R11.H1_H1 ;  /* 0x3000000bff177230 */ /* 0x000fe40000004100 */
[----:B------:R-:W-:Y:S01]  /*2a30*/  FADD.FTZ R21, R13, R19 ;  /* 0x000000130d157221 */ /* 0x000fe20000010000 */
[----:B------:R-:W-:Y:S01]  /*2a40*/  FFMA.FTZ R22, R19, R20, R18 ;  /* 0x0000001413167223 */ /* 0x000fe20000010012 */
[----:B------:R-:W-:Y:S01]  /*2a50*/  FMUL.FTZ R19, R17, R19 ;  /* 0x0000001311137220 */ /* 0x000fe20000410000 */
[----:B------:R-:W-:Y:S01]  /*2a60*/  FFMA.FTZ R13, R24, R30, R27 ;  /* 0x0000001e180d7223 */ /* 0x000fe2000001001b */
[----:B------:R-:W-:Y:S01]  /*2a70*/  FADD.FTZ R18, R26, R24 ;  /* 0x000000181a127221 */ /* 0x000fe20000010000 */
[----:B------:R-:W-:Y:S01]  /*2a80*/  FMUL.FTZ R27, R16, R24 ;  /* 0x00000018101b7220 */ /* 0x000fe20000410000 */
[----:B------:R-:W-:Y:S01]  /*2a90*/  FADD.FTZ R24, -R12, R23 ;  /* 0x000000170c187221 */ /* 0x000fe20000010100 */
[----:B------:R-:W-:Y:S01]  /*2aa0*/  FADD.FTZ R28, R19, R28 ;  /* 0x0000001c131c7221 */ /* 0x000fe20000010000 */
[----:B------:R-:W-:Y:S01]  /*2ab0*/  FFMA.FTZ R25, R20, R19, R25 ;  /* 0x0000001314197223 */ /* 0x000fe20000010019 */
[----:B------:R-:W-:-:S02]  /*2ac0*/  HADD2.F32 R23, -RZ, R58.H1_H1 ;  /* 0x3000003aff177230 */ /* 0x000fc40000004100 */
[----:B------:R-:W-:Y:S01]  /*2ad0*/  FMUL.FTZ R24, R24, R63 ;  /* 0x0000003f18187220 */ /* 0x000fe20000410000 */
[----:B------:R-:W-:Y:S01]  /*2ae0*/  FADD.FTZ R28, R28, R27 ;  /* 0x0000001b1c1c7221 */ /* 0x000fe20000010000 */
[----:B------:R-:W-:Y:S01]  /*2af0*/  FFMA.FTZ R25, R30, R27, R25 ;  /* 0x0000001b1e197223 */ /* 0x000fe20000010019 */
[--C-:B------:R-:W-:Y:S02]  /*2b00*/  HADD2.F32 R27, -RZ, R59.reuse.H0_H0 ;  /* 0x2000003bff1b7230 */ /* 0x100fe40000004100 */
[----:B------:R-:W-:Y:S01]  /*2b10*/  FADD.FTZ R19, R21, R23 ;  /* 0x0000001715137221 */ /* 0x000fe20000010000 */
[----:B------:R-:W-:Y:S01]  /*2b20*/  FFMA.FTZ R21, R23, R24, R22 ;  /* 0x0000001817157223 */ /* 0x000fe20000010016 */
[----:B------:R-:W-:Y:S01]  /*2b30*/  FMUL.FTZ R23, R17, R23 ;  /* 0x0000001711177220 */ /* 0x000fe20000410000 */
[----:B------:R-:W-:Y:S02]  /*2b40*/  HADD2.F32 R22, -RZ, R60.H0_H0 ;  /* 0x2000003cff167230 */ /* 0x000fe40000004100 */
[----:B------:R-:W-:Y:S01]  /*2b50*/  FADD.FTZ R26, -R12, R27 ;  /* 0x0000001b0c1a7221 */ /* 0x000fe20000010100 */
[----:B------:R-:W-:-:S02]  /*2b60*/  HADD2.F32 R29, -RZ, R59.H1_H1 ;  /* 0x3000003bff1d7230 */ /* 0x000fc40000004100 */
[----:B------:R-:W-:Y:S01]  /*2b70*/  FADD.FTZ R28, R23, R28 ;  /* 0x0000001c171c7221 */ /* 0x000fe20000010000 */
[----:B------:R-:W-:Y:S01]  /*2b80*/  FFMA.FTZ R25, R24, R23, R25 ;  /* 0x0000001718197223 */ /* 0x000fe20000010019 */
[----:B------:R-:W-:Y:S02]  /*2b90*/  HADD2.F32 R20, -RZ, R60.H1_H1 ;  /* 0x3000003cff147230 */ /* 0x000fe40000004100 */
[----:B------:R-:W-:Y:S01]  /*2ba0*/  FMUL.FTZ R26, R26, R63 ;  /* 0x0000003f1a1a7220 */ /* 0x000fe20000410000 */
[----:B------:R-:W-:Y:S01]  /*2bb0*/  FMUL.FTZ R23, R16, R22 ;  /* 0x0000001610177220 */ /* 0x000fe20000410000 */
[----:B------:R-:W-:Y:S01]  /*2bc0*/  FADD.FTZ R24, -R12, R29 ;  /* 0x0000001d0c187221 */ /* 0x000fe20000010100 */
[----:B------:R-:W-:Y:S02]  /*2bd0*/  HADD2.F32 R27, -RZ, R62.H0_H0 ;  /* 0x2000003eff1b7230 */ /* 0x000fe40000004100 */
[----:B------:R-:W-:Y:S01]  /*2be0*/  FFMA.FTZ R13, R22, R26, R13 ;  /* 0x0000001a160d7223 */ /* 0x000fe2000001000d */
[----:B------:R-:W-:Y:S01]  /*2bf0*/  FADD.FTZ R28, R28, R23 ;  /* 0x000000171c1c7221 */ /* 0x000fe20000010000 */
[----:B------:R-:W-:Y:S01]  /*2c00*/  FFMA.FTZ R25, R26, R23, R25 ;  /* 0x000000171a197223 */ /* 0x000fe20000010019 */
[----:B------:R-:W-:Y:S01]  /*2c10*/  FMUL.FTZ R24, R24, R63 ;  /* 0x0000003f18187220 */ /* 0x000fe20000410000 */
[----:B------:R-:W-:Y:S01]  /*2c20*/  FMUL.FTZ R23, R17, R20 ;  /* 0x0000001411177220 */ /* 0x000fe20000410000 */
[----:B------:R-:W-:-:S02]  /*2c30*/  HADD2.F32 R26, -RZ, R61.H0_H0 ;  /* 0x2000003dff1a7230 */ /* 0x000fc40000004100 */
[----:B------:R-:W-:Y:S01]  /*2c40*/  FADD.FTZ R18, R18, R22 ;  /* 0x0000001612127221 */ /* 0x000fe20000010000 */
[----:B------:R-:W-:Y:S01]  /*2c50*/  FADD.FTZ R22, -R12, R27 ;  /* 0x0000001b0c167221 */ /* 0x000fe20000010100 */
[----:B------:R-:W-:Y:S01]  /*2c60*/  FADD.FTZ R28, R23, R28 ;  /* 0x0000001c171c7221 */ /* 0x000fe20000010000 */
[----:B------:R-:W-:Y:S01]  /*2c70*/  FFMA.FTZ R25, R24, R23, R25 ;  /* 0x0000001718197223 */ /* 0x000fe20000010019 */
[----:B------:R-:W-:Y:S02]  /*2c80*/  HADD2.F32 R23, -RZ, R62.H1_H1 ;  /* 0x3000003eff177230 */ /* 0x000fe40000004100 */
[----:B------:R-:W-:Y:S01]  /*2c90*/  FFMA.FTZ R21, R20, R24, R21 ;  /* 0x0000001814157223 */ /* 0x000fe20000010015 */
[----:B------:R-:W-:Y:S02]  /*2ca0*/  HADD2.F32 R24, -RZ, R61.H1_H1 ;  /* 0x3000003dff187230 */ /* 0x000fe40000004100 */
[----:B------:R-:W-:Y:S01]  /*2cb0*/  FMUL.FTZ R27, R16, R26 ;  /* 0x0000001a101b7220 */ /* 0x000fe20000410000 */
[----:B------:R-:W-:Y:S01]  /*2cc0*/  FMUL.FTZ R30, R22, R63 ;  /* 0x0000003f161e7220 */ /* 0x000fe20000410000 */
[----:B------:R-:W-:Y:S01]  /*2cd0*/  FADD.FTZ R22, -R12, R23 ;  /* 0x000000170c167221 */ /* 0x000fe20000010100 */
[----:B------:R-:W-:Y:S01]  /*2ce0*/  FADD.FTZ R19, R19, R20 ;  /* 0x0000001413137221 */ /* 0x000fe20000010000 */
[----:B------:R-:W-:Y:S01]  /*2cf0*/  FADD.FTZ R23, R28, R27 ;  /* 0x0000001b1c177221 */ /* 0x000fe20000010000 */
[----:B------:R-:W-:Y:S01]  /*2d00*/  FFMA.FTZ R32, R30, R27, R25 ;  /* 0x0000001b1e207223 */ /* 0x000fe20000010019 */
[----:B------:R-:W-:Y:S01]  /*2d10*/  FMUL.FTZ R28, R17, R24 ;  /* 0x00000018111c7220 */ /* 0x000fe20000410000 */
[----:B------:R-:W-:Y:S01]  /*2d20*/  FMUL.FTZ R25, R22, R63 ;  /* 0x0000003f16197220 */ /* 0x000fe20000410000 */
[----:B------:R-:W-:Y:S01]  /*2d30*/  FADD.FTZ R22, R18, R26 ;  /* 0x0000001a12167221 */ /* 0x000fe20000010000 */
[----:B------:R-:W-:Y:S01]  /*2d40*/  FFMA.FTZ R20, R26, R30, R13 ;  /* 0x0000001e1a147223 */ /* 0x000fe2000001000d */
[----:B------:R-:W-:Y:S01]  /*2d50*/  FADD.FTZ R27, R28, R23 ;  /* 0x000000171c1b7221 */ /* 0x000fe20000010000 */
[----:B------:R-:W-:Y:S01]  /*2d60*/  FFMA.FTZ R32, R25, R28, R32 ;  /* 0x0000001c19207223 */ /* 0x000fe20000010020 */
[----:B------:R-:W-:Y:S01]  /*2d70*/  FADD.FTZ R23, R19, R24 ;  /* 0x0000001813177221 */ /* 0x000fe20000010000 */
[----:B------:R-:W-:Y:S01]  /*2d80*/  FFMA.FTZ R21, R24, R25, R21 ;  /* 0x0000001918157223 */ /* 0x000fe20000010015 */
[----:B------:R-:W-:Y:S06]  /*2d90*/  BRA `(.L_x_754) ;  /* 0x0000002400007947 */ /* 0x000fec0003800000 */
.L_x_753:
[--C-:B0----5:R-:W-:Y:S02]  /*2da0*/  HADD2.F32 R13, -RZ, R53.reuse.H0_H0 ;  /* 0x20000035ff0d7230 */ /* 0x121fe40000004100 */
[----:B------:R-:W-:Y:S02]  /*2db0*/  HADD2.F32 R19, -RZ, R53.H1_H1 ;  /* 0x30000035ff137230 */ /* 0x000fe40000004100 */
[--C-:B------:R-:W-:Y:S02]  /*2dc0*/  HADD2.F32 R27, -RZ, R51.reuse.H0_H0 ;  /* 0x20000033ff1b7230 */ /* 0x100fe40000004100 */
[----:B------:R-:W-:Y:S01]  /*2dd0*/  FADD.FTZ R18, -R12, R13 ;  /* 0x0000000d0c127221 */ /* 0x000fe20000010100 */
[----:B------:R-:W-:Y:S02]  /*2de0*/  HADD2.F32 R31, -RZ, R51.H1_H1 ;  /* 0x30000033ff1f7230 */ /* 0x000fe40000004100 */
[----:B------:R-:W-:Y:S02]  /*2df0*/  HADD2.F32 R32, -RZ, R52.H1_H1 ;  /* 0x30000034ff207230 */ /* 0x000fe40000004100 */
[----:B-1----:R-:W-:Y:S01]  /*2e00*/  FMUL.FTZ R13, R18, R63 ;  /* 0x0000003f120d7220 */ /* 0x002fe20000410000 */
[C---:B------:R-:W-:Y:S01]  /*2e10*/  FADD.FTZ R18, -R12.reuse, R19 ;  /* 0x000000130c127221 */ /* 0x040fe20000010100 */
[----:B------:R-:W-:Y:S01]  /*2e20*/  FADD.FTZ R26, -R12, R27 ;  /* 0x0000001b0c1a7221 */ /* 0x000fe20000010100 */
[----:B------:R-:W-:-:S02]  /*2e30*/  HADD2.F32 R33, -RZ, R49.H1_H1 ;  /* 0x30000031ff217230 */ /* 0x000fc40000004100 */
[----:B------:R-:W-:Y:S01]  /*2e40*/  FFMA.FTZ R20, R16, R13, R14 ;  /* 0x0000000d10147223 */ /* 0x000fe2000001000e */
[-C--:B------:R-:W-:Y:S01]  /*2e50*/  FMUL.FTZ R18, R18, R63.reuse ;  /* 0x0000003f12127220 */ /* 0x080fe20000410000 */
[-C--:B------:R-:W-:Y:S01]  /*2e60*/  FMUL.FTZ R27, R26, R63.reuse ;  /* 0x0000003f1a1b7220 */ /* 0x080fe20000410000 */
[----:B------:R-:W-:Y:S01]  /*2e70*/  FADD.FTZ R26, -R12, R31 ;  /* 0x0000001f0c1a7221 */ /* 0x000fe20000010100 */
[----:B------:R-:W-:Y:S01]  /*2e80*/  FMUL.FTZ R21, R20, -1.4426950216293334961 ;  /* 0xbfb8aa3b14157820 */ /* 0x000fe20000410000 */
[----:B------:R-:W-:Y:S01]  /*2e90*/  FFMA.FTZ R19, R17, R18, R15 ;  /* 0x0000001211137223 */ /* 0x000fe2000001000f */
[----:B------:R-:W-:Y:S02]  /*2ea0*/  HADD2.F32 R35, -RZ, R50.H1_H1 ;  /* 0x30000032ff237230 */ /* 0x000fe40000004100 */
[----:B------:R-:W-:Y:S01]  /*2eb0*/  FMUL.FTZ R26, R26, R63 ;  /* 0x0000003f1a1a7220 */ /* 0x000fe20000410000 */
[----:B------:R-:W-:Y:S01]  /*2ec0*/  FMUL.FTZ R23, R19, -1.4426950216293334961 ;  /* 0xbfb8aa3b13177820 */ /* 0x000fe20000410000 */
[----:B------:R-:W0:Y:S08]  /*2ed0*/  MUFU.EX2 R21, R21 ;  /* 0x0000001500157308 */ /* 0x000e300000000800 */
[----:B------:R-:W1:Y:S01]  /*2ee0*/  MUFU.EX2 R23, R23 ;  /* 0x0000001700177308 */ /* 0x000e620000000800 */
[----:B0-----:R-:W-:Y:S01]  /*2ef0*/  FADD.FTZ R22, R21, 1 ;  /* 0x3f80000015167421 */ /* 0x001fe20000010000 */
[----:B------:R-:W-:-:S06]  /*2f00*/  HADD2.F32 R21, -RZ, R52.H0_H0 ;  /* 0x20000034ff157230 */ /* 0x000fcc0000004100 */
[----:B------:R-:W0:Y:S01]  /*2f10*/  MUFU.RCP R22, R22 ;  /* 0x0000001600167308 */ /* 0x000e220000001000 */
[----:B-1----:R-:W-:-:S07]  /*2f20*/  FADD.FTZ R24, R23, 1 ;  /* 0x3f80000017187421 */ /* 0x002fce0000010000 */
[----:B------:R1:W2:Y:S01]  /*2f30*/  MUFU.RCP R25, R24 ;  /* 0x0000001800197308 */ /* 0x0002a20000001000 */
[----:B0-----:R-:W-:Y:S01]  /*2f40*/  FADD.FTZ R29, -R22, 1 ;  /* 0x3f800000161d7421 */ /* 0x001fe20000010100 */
[----:B------:R-:W-:Y:S01]  /*2f50*/  FMUL.FTZ R23, R21, R22 ;  /* 0x0000001615177220 */ /* 0x000fe20000410000 */
[----:B------:R-:W-:Y:S01]  /*2f60*/  FFMA.FTZ R21, R16, R27, R14 ;  /* 0x0000001b10157223 */ /* 0x000fe2000001000e */
[----:B------:R-:W-:Y:S01]  /*2f70*/  FFMA.FTZ R22, R17, R26, R15 ;  /* 0x0000001a11167223 */ /* 0x000fe2000001000f */
[----:B------:R-:W-:Y:S01]  /*2f80*/  FFMA.FTZ R20, R20, R29, 1 ;  /* 0x3f80000014147423 */ /* 0x000fe2000001001d */
[----:B------:R-:W-:Y:S02]  /*2f90*/  HADD2.F32 R29, -RZ, R49.H0_H0 ;  /* 0x20000031ff1d7230 */ /* 0x000fe40000004100 */
[----:B------:R-:W-:Y:S01]  /*2fa0*/  FMUL.FTZ R28, R21, -1.4426950216293334961 ;  /* 0xbfb8aa3b151c7820 */ /* 0x000fe20000410000 */
[----:B------:R-:W-:Y:S01]  /*2fb0*/  FMUL.FTZ R30, R22, -1.4426950216293334961 ;  /* 0xbfb8aa3b161e7820 */ /* 0x000fe20000410000 */
[----:B-1----:R-:W-:Y:S01]  /*2fc0*/  FMUL.FTZ R24, R23, R20 ;  /* 0x0000001417187220 */ /* 0x002fe20000410000 */
[----:B--2---:R-:W-:Y:S01]  /*2fd0*/  FADD.FTZ R20, -R25, 1 ;  /* 0x3f80000019147421 */ /* 0x004fe20000010100 */
[----:B------:R-:W-:Y:S01]  /*2fe0*/  FADD.FTZ R34, -R12, R29 ;  /* 0x0000001d0c227221 */ /* 0x000fe20000010100 */
[----:B------:R-:W-:Y:S01]  /*2ff0*/  FMUL.FTZ R23, R32, R25 ;  /* 0x0000001920177220 */ /* 0x000fe20000410000 */
[----:B------:R-:W0:Y:S01]  /*3000*/  MUFU.EX2 R28, R28 ;  /* 0x0000001c001c7308 */ /* 0x000e220000000800 */
[----:B------:R-:W-:Y:S01]  /*3010*/  FFMA.FTZ R20, R19, R20, 1 ;  /* 0x3f80000013147423 */ /* 0x000fe20000010014 */
[----:B------:R-:W-:-:S03]  /*3020*/  FMUL.FTZ R19, R34, R63 ;  /* 0x0000003f22137220 */ /* 0x000fc60000410000 */
[----:B------:R-:W-:Y:S01]  /*3030*/  FMUL.FTZ R23, R23, R20 ;  /* 0x0000001417177220 */ /* 0x000fe20000410000 */
[----:B------:R-:W-:Y:S01]  /*3040*/  FFMA.FTZ R25, R16, R19, R14 ;  /* 0x0000001310197223 */ /* 0x000fe2000001000e */
[----:B------:R-:W-:Y:S01]  /*3050*/  FADD.FTZ R20, -R12, R33 ;  /* 0x000000210c147221 */ /* 0x000fe20000010100 */
[----:B------:R-:W1:Y:S02]  /*3060*/  MUFU.EX2 R30, R30 ;  /* 0x0000001e001e7308 */ /* 0x000e640000000800 */
[----:B------:R-:W-:Y:S01]  /*3070*/  FMUL.FTZ R31, R25, -1.4426950216293334961 ;  /* 0xbfb8aa3b191f7820 */ /* 0x000fe20000410000 */
[----:B------:R-:W-:-:S05]  /*3080*/  FMUL.FTZ R20, R20, R63 ;  /* 0x0000003f14147220 */ /* 0x000fca0000410000 */
[----:B------:R-:W2:Y:S01]  /*3090*/  MUFU.EX2 R31, R31 ;  /* 0x0000001f001f7308 */ /* 0x000ea20000000800 */
[----:B0-----:R-:W-:Y:S01]  /*30a0*/  FADD.FTZ R29, R28, 1 ;  /* 0x3f8000001c1d7421 */ /* 0x001fe20000010000 */
[----:B------:R-:W-:-:S04]  /*30b0*/  FFMA.FTZ R28, R17, R20, R15 ;  /* 0x00000014111c7223 */ /* 0x000fc8000001000f */
[----:B------:R-:W-:Y:S02]  /*30c0*/  FMUL.FTZ R34, R28, -1.4426950216293334961 ;  /* 0xbfb8aa3b1c227820 */ /* 0x000fe40000410000 */
[----:B------:R-:W0:Y:S01]  /*30d0*/  MUFU.RCP R29, R29 ;  /* 0x0000001d001d7308 */ /* 0x000e220000001000 */
[----:B-1----:R-:W-:-:S07]  /*30e0*/  FADD.FTZ R32, R30, 1 ;  /* 0x3f8000001e207421 */ /* 0x002fce0000010000 */
[----:B------:R-:W1:Y:S01]  /*30f0*/  MUFU.EX2 R34, R34 ;  /* 0x0000002200227308 */ /* 0x000e620000000800 */
[----:B--2---:R-:W-:-:S07]  /*3100*/  FADD.FTZ R33, R31, 1 ;  /* 0x3f8000001f217421 */ /* 0x004fce0000010000 */
[----:B------:R-:W2:Y:S01]  /*3110*/  MUFU.RCP R32, R32 ;  /* 0x0000002000207308 */ /* 0x000ea20000001000 */
[----:B0-----:R-:W-:-:S04]  /*3120*/  FADD.FTZ R30, -R29, 1 ;  /* 0x3f8000001d1e7421 */ /* 0x001fc80000010100 */
[----:B------:R-:W-:Y:S01]  /*3130*/  FFMA.FTZ R31, R21, R30, 1 ;  /* 0x3f800000151f7423 */ /* 0x000fe2000001001e */
[----:B------:R-:W-:Y:S02]  /*3140*/  HADD2.F32 R30, -RZ, R50.H0_H0 ;  /* 0x20000032ff1e7230 */ /* 0x000fe40000004100 */
[----:B------:R-:W0:Y:S01]  /*3150*/  MUFU.RCP R33, R33 ;  /* 0x0000002100217308 */ /* 0x000e220000001000 */
[----:B-1----:R-:W-:Y:S01]  /*3160*/  FADD.FTZ R21, R34, 1 ;  /* 0x3f80000022157421 */ /* 0x002fe20000010000 */
[----:B------:R-:W-:Y:S02]  /*3170*/  HADD2.F32 R34, -RZ, R48.H0_H0 ;  /* 0x20000030ff227230 */ /* 0x000fe40000004100 */
[----:B------:R-:W-:-:S04]  /*3180*/  FMUL.FTZ R30, R30, R29 ;  /* 0x0000001d1e1e7220 */ /* 0x000fc80000410000 */
[----:B------:R-:W-:Y:S01]  /*3190*/  FMUL.FTZ R31, R30, R31 ;  /* 0x0000001f1e1f7220 */ /* 0x000fe20000410000 */
[----:B------:R-:W1:Y:S01]  /*31a0*/  MUFU.RCP R21, R21 ;  /* 0x0000001500157308 */ /* 0x000e620000001000 */
[----:B--2---:R-:W-:Y:S01]  /*31b0*/  FADD.FTZ R29, -R32, 1 ;  /* 0x3f800000201d7421 */ /* 0x004fe20000010100 */
[----:B------:R-:W-:-:S03]  /*31c0*/  FMUL.FTZ R32, R35, R32 ;  /* 0x0000002023207220 */ /* 0x000fc60000410000 */
[----:B------:R-:W-:Y:S01]  /*31d0*/  FFMA.FTZ R29, R22, R29, 1 ;  /* 0x3f800000161d7423 */ /* 0x000fe2000001001d */
[----:B0-----:R-:W-:-:S03]  /*31e0*/  FADD.FTZ R22, -R33, 1 ;  /* 0x3f80000021167421 */ /* 0x001fc60000010100 */
[----:B------:R-:W-:Y:S01]  /*31f0*/  FMUL.FTZ R29, R32, R29 ;  /* 0x0000001d201d7220 */ /* 0x000fe20000410000 */
[----:B------:R-:W-:Y:S01]  /*3200*/  FFMA.FTZ R22, R25, R22, 1 ;  /* 0x3f80000019167423 */ /* 0x000fe20000010016 */
[----:B------:R-:W-:Y:S01]  /*3210*/  FMUL.FTZ R25, R34, R33 ;  /* 0x0000002122197220 */ /* 0x000fe20000410000 */
[----:B------:R-:W-:Y:S02]  /*3220*/  HADD2.F32 R34, -RZ, R48.H1_H1 ;  /* 0x30000030ff227230 */ /* 0x000fe40000004100 */
[----:B-1----:R-:W-:Y:S01]  /*3230*/  FADD.FTZ R35, -R21, 1 ;  /* 0x3f80000015237421 */ /* 0x002fe20000010100 */
[----:B------:R-:W-:Y:S02]  /*3240*/  FMUL.FTZ R25, R25, R22 ;  /* 0x0000001619197220 */ /* 0x000fe40000410000 */
[----:B------:R-:W-:Y:S01]  /*3250*/  FMUL.FTZ R33, R34, R21 ;  /* 0x0000001522217220 */ /* 0x000fe20000410000 */
[----:B------:R-:W-:Y:S02]  /*3260*/  HADD2.F32 R21, -RZ, R47.H0_H0 ;  /* 0x2000002fff157230 */ /* 0x000fe40000004100 */
[----:B------:R-:W-:-:S03]  /*3270*/  FFMA.FTZ R28, R28, R35, 1 ;  /* 0x3f8000001c1c7423 */ /* 0x000fc60000010023 */
[----:B------:R-:W-:Y:S01]  /*3280*/  FADD.FTZ R30, -R12, R21 ;  /* 0x000000150c1e7221 */ /* 0x000fe20000010100 */
[----:B------:R-:W-:Y:S01]  /*3290*/  FMUL.FTZ R22, R33, R28 ;  /* 0x0000001c21167220 */ /* 0x000fe20000410000 */
[-C--:B------:R-:W-:Y:S01]  /*32a0*/  FMUL.FTZ R28, R16, R24.reuse ;  /* 0x00000018101c7220 */ /* 0x080fe20000410000 */
[----:B------:R-:W-:Y:S01]  /*32b0*/  FMUL.FTZ R33, R17, R23 ;  /* 0x0000001711217220 */ /* 0x000fe20000410000 */
[----:B------:R-:W-:Y:S01]  /*32c0*/  FMUL.FTZ R21, R30, R63 ;  /* 0x0000003f1e157220 */ /* 0x000fe20000410000 */
[C---:B------:R-:W-:Y:S01]  /*32d0*/  FFMA.FTZ R30, R13.reuse, R24, RZ ;  /* 0x000000180d1e7223 */ /* 0x040fe200000100ff */
[----:B------:R-:W-:Y:S01]  /*32e0*/  FFMA.FTZ R35, R13, R28, RZ ;  /* 0x0000001c0d237223 */ /* 0x000fe200000100ff */
[----:B------:R-:W-:Y:S01]  /*32f0*/  FADD.FTZ R32, RZ, R28 ;  /* 0x0000001cff207221 */ /* 0x000fe20000010000 */
[----:B------:R-:W-:Y:S01]  /*3300*/  FFMA.FTZ R34, R16, R21, R14 ;  /* 0x0000001510227223 */ /* 0x000fe2000001000e */
[----:B------:R-:W-:Y:S01]  /*3310*/  FADD.FTZ R28, RZ, R24 ;  /* 0x00000018ff1c7221 */ /* 0x000fe20000010000 */
[----:B------:R-:W-:Y:S01]  /*3320*/  FFMA.FTZ R70, R18, R33, R35 ;  /* 0x0000002112467223 */ /* 0x000fe20000010023 */
[-C--:B------:R-:W-:Y:S01]  /*3330*/  FFMA.FTZ R30, R27, R31.reuse, R30 ;  /* 0x0000001f1b1e7223 */ /* 0x080fe2000001001e */
[----:B------:R-:W-:Y:S01]  /*3340*/  FMUL.FTZ R35, R34, -1.4426950216293334961 ;  /* 0xbfb8aa3b22237820 */ /* 0x000fe20000410000 */
[----:B------:R-:W-:Y:S01]  /*3350*/  FADD.FTZ R28, R28, R31 ;  /* 0x0000001f1c1c7221 */ /* 0x000fe20000010000 */
[----:B------:R-:W-:Y:S01]  /*3360*/  FMUL.FTZ R31, R16, R31 ;  /* 0x0000001f101f7220 */ /* 0x000fe20000410000 */
[----:B------:R-:W-:Y:S01]  /*3370*/  FADD.FTZ R32, R33, R32 ;  /* 0x0000002021207221 */ /* 0x000fe20000010000 */
[----:B------:R-:W-:-:S02]  /*3380*/  HADD2.F32 R24, -RZ, R46.H0_H0 ;  /* 0x2000002eff187230 */ /* 0x000fc40000004100 */
[----:B------:R-:W-:Y:S01]  /*3390*/  FADD.FTZ R28, R28, R25 ;  /* 0x000000191c1c7221 */ /* 0x000fe20000010000 */
[----:B------:R-:W0:Y:S01]  /*33a0*/  MUFU.EX2 R35, R35 ;  /* 0x0000002300237308 */ /* 0x000e220000000800 */
[----:B------:R-:W-:Y:S01]  /*33b0*/  FFMA.FTZ R33, R27, R31, R70 ;  /* 0x0000001f1b217223 */ /* 0x000fe20000010046 */
[----:B------:R-:W-:Y:S01]  /*33c0*/  FADD.FTZ R32, R32, R31 ;  /* 0x0000001f20207221 */ /* 0x000fe20000010000 */
[----:B------:R-:W-:Y:S01]  /*33d0*/  FMUL.FTZ R70, R17, R29 ;  /* 0x0000001d11467220 */ /* 0x000fe20000410000 */
[----:B------:R-:W-:-:S03]  /*33e0*/  FFMA.FTZ R30, R19, R25, R30 ;  /* 0x00000019131e7223 */ /* 0x000fc6000001001e */
[----:B------:R-:W-:Y:S01]  /*33f0*/  FADD.FTZ R32, R70, R32 ;  /* 0x0000002046207221 */ /* 0x000fe20000010000 */
        /* <DEDUP_REMOVED lines=9> */
[----:B------:R-:W-:Y:S01]  /*3490*/  FADD.FTZ R18, RZ, R23 ;  /* 0x00000017ff127221 */ /* 0x000fe20000010000 */
[----:B------:R-:W-:Y:S01]  /*34a0*/  FFMA.FTZ R30, R21, R13, R30 ;  /* 0x0000000d151e7223 */ /* 0x000fe2000001001e */
[----:B------:R-:W-:Y:S01]  /*34b0*/  FMUL.FTZ R24, R24, R63 ;  /* 0x0000003f18187220 */ /* 0x000fe20000410000 */
[----:B------:R-:W-:Y:S01]  /*34c0*/  FFMA.FTZ R27, R26, R29, R27 ;  /* 0x0000001d1a1b7223 */ /* 0x000fe2000001001b */
[----:B------:R-:W-:Y:S01]  /*34d0*/  FADD.FTZ R31, R18, R29 ;  /* 0x0000001d121f7221 */ /* 0x000fe20000010000 */
[----:B------:R-:W-:Y:S02]  /*34e0*/  HADD2.F32 R18, -RZ, R46.H1_H1 ;  /* 0x3000002eff127230 */ /* 0x000fe40000004100 */
[----:B------:R-:W-:Y:S01]  /*34f0*/  FFMA.FTZ R34, R17, R24, R15 ;  /* 0x0000001811227223 */ /* 0x000fe2000001000f */
[----:B------:R-:W-:-:S02]  /*3500*/  HADD2.F32 R29, -RZ, R45.H0_H0 ;  /* 0x2000002dff1d7230 */ /* 0x000fc40000004100 */
[----:B------:R-:W-:Y:S01]  /*3510*/  FFMA.FTZ R26, R26, R70, R33 ;  /* 0x000000461a1a7223 */ /* 0x000fe20000010021 */
[----:B------:R-:W-:Y:S01]  /*3520*/  FADD.FTZ R31, R31, R22 ;  /* 0x000000161f1f7221 */ /* 0x000fe20000010000 */
[----:B------:R-:W-:Y:S01]  /*3530*/  FMUL.FTZ R35, R34, -1.4426950216293334961 ;  /* 0xbfb8aa3b22237820 */ /* 0x000fe20000410000 */
[----:B------:R-:W-:Y:S01]  /*3540*/  FFMA.FTZ R27, R20, R22, R27 ;  /* 0x00000016141b7223 */ /* 0x000fe2000001001b */
[----:B------:R-:W-:-:S04]  /*3550*/  FADD.FTZ R28, R28, R13 ;  /* 0x0000000d1c1c7221 */ /* 0x000fc80000010000 */
[----:B------:R-:W0:Y:S02]  /*3560*/  MUFU.EX2 R35, R35 ;  /* 0x0000002300237308 */ /* 0x000e240000000800 */
[----:B0-----:R-:W-:-:S06]  /*3570*/  FADD.FTZ R65, R35, 1 ;  /* 0x3f80000023417421 */ /* 0x001fcc0000010000 */
[----:B------:R-:W0:Y:S02]  /*3580*/  MUFU.RCP R65, R65 ;  /* 0x0000004100417308 */ /* 0x000e240000001000 */
[----:B0-----:R-:W-:Y:S01]  /*3590*/  FADD.FTZ R23, -R65, 1 ;  /* 0x3f80000041177421 */ /* 0x001fe20000010100 */
[----:B------:R-:W-:-:S03]  /*35a0*/  FMUL.FTZ R18, R18, R65 ;  /* 0x0000004112127220 */ /* 0x000fc60000410000 */
[----:B------:R-:W-:Y:S01]  /*35b0*/  FFMA.FTZ R23, R34, R23, 1 ;  /* 0x3f80000022177423 */ /* 0x000fe20000010017 */
[----:B------:R-:W-:Y:S01]  /*35c0*/  FADD.FTZ R34, -R12, R29 ;  /* 0x0000001d0c227221 */ /* 0x000fe20000010100 */
[----:B------:R-:W-:Y:S02]  /*35d0*/  FMUL.FTZ R29, R16, R25 ;  /* 0x00000019101d7220 */ /* 0x000fe40000410000 */
[----:B------:R-:W-:Y:S01]  /*35e0*/  FMUL.FTZ R18, R18, R23 ;  /* 0x0000001712127220 */ /* 0x000fe20000410000 */
[----:B------:R-:W-:Y:S01]  /*35f0*/  FMUL.FTZ R23, R34, R63 ;  /* 0x0000003f22177220 */ /* 0x000fe20000410000 */
[----:B------:R-:W-:Y:S01]  /*3600*/  FFMA.FTZ R25, R19, R29, R26 ;  /* 0x0000001d13197223 */ /* 0x000fe2000001001a */
[----:B------:R-:W-:Y:S02]  /*3610*/  HADD2.F32 R26, -RZ, R44.H0_H0 ;  /* 0x2000002cff1a7230 */ /* 0x000fe40000004100 */
[----:B------:R-:W-:Y:S01]  /*3620*/  FADD.FTZ R32, R32, R29 ;  /* 0x0000001d20207221 */ /* 0x000fe20000010000 */
[----:B------:R-:W-:Y:S01]  /*3630*/  FFMA.FTZ R33, R16, R23, R14 ;  /* 0x0000001710217223 */ /* 0x000fe2000001000e */
[----:B------:R-:W-:Y:S01]  /*3640*/  FFMA.FTZ R27, R24, R18, R27 ;  /* 0x00000012181b7223 */ /* 0x000fe2000001001b */
[----:B------:R-:W-:-:S02]  /*3650*/  FADD.FTZ R31, R31, R18 ;  /* 0x000000121f1f7221 */ /* 0x000fc40000010000 */
[----:B------:R-:W-:-:S06]  /*3660*/  FMUL.FTZ R34, R33, -1.4426950216293334961 ;  /* 0xbfb8aa3b21227820 */ /* 0x000fcc0000410000 */
[----:B------:R-:W0:Y:S02]  /*3670*/  MUFU.EX2 R34, R34 ;  /* 0x0000002200227308 */ /* 0x000e240000000800 */
[----:B0-----:R-:W-:-:S06]  /*3680*/  FADD.FTZ R35, R34, 1 ;  /* 0x3f80000022237421 */ /* 0x001fcc0000010000 */
[----:B------:R-:W0:Y:S02]  /*3690*/  MUFU.RCP R35, R35 ;  /* 0x0000002300237308 */ /* 0x000e240000001000 */
[----:B0-----:R-:W-:Y:S01]  /*36a0*/  FMUL.FTZ R19, R26, R35 ;  /* 0x000000231a137220 */ /* 0x001fe20000410000 */
[----:B------:R-:W-:-:S04]  /*36b0*/  FADD.FTZ R26, -R35, 1 ;  /* 0x3f800000231a7421 */ /* 0x000fc80000010100 */
[----:B------:R-:W-:Y:S01]  /*36c0*/  FFMA.FTZ R26, R33, R26, 1 ;  /* 0x3f800000211a7423 */ /* 0x000fe2000001001a */
[----:B------:R-:W-:-:S03]  /*36d0*/  HADD2.F32 R33, -RZ, R45.H1_H1 ;  /* 0x3000002dff217230 */ /* 0x000fc60000004100 */
[----:B------:R-:W-:Y:S02]  /*36e0*/  FMUL.FTZ R19, R19, R26 ;  /* 0x0000001a13137220 */ /* 0x000fe40000410000 */
[----:B------:R-:W-:Y:S02]  /*36f0*/  FADD.FTZ R34, -R12, R33 ;  /* 0x000000210c227221 */ /* 0x000fe40000010100 */
[----:B------:R-:W-:Y:S01]  /*3700*/  FFMA.FTZ R30, R23, R19, R30 ;  /* 0x00000013171e7223 */ /* 0x000fe2000001001e */
[----:B------:R-:W-:Y:S01]  /*3710*/  FADD.FTZ R28, R28, R19 ;  /* 0x000000131c1c7221 */ /* 0x000fe20000010000 */
[----:B------:R-:W-:Y:S01]  /*3720*/  FMUL.FTZ R26, R34, R63 ;  /* 0x0000003f221a7220 */ /* 0x000fe20000410000 */
[----:B------:R-:W-:-:S03]  /*3730*/  FMUL.FTZ R34, R17, R22 ;  /* 0x0000001611227220 */ /* 0x000fc60000410000 */
[----:B------:R-:W-:Y:S01]  /*3740*/  FFMA.FTZ R29, R17, R26, R15 ;  /* 0x0000001a111d7223 */ /* 0x000fe2000001000f */
[----:B------:R-:W-:Y:S01]  /*3750*/  FFMA.FTZ R22, R20, R34, R25 ;  /* 0x0000002214167223 */ /* 0x000fe20000010019 */
[----:B------:R-:W-:Y:S02]  /*3760*/  HADD2.F32 R25, -RZ, R43.H0_H0 ;  /* 0x2000002bff197230 */ /* 0x000fe40000004100 */
[----:B------:R-:W-:Y:S01]  /*3770*/  FADD.FTZ R32, R34, R32 ;  /* 0x0000002022207221 */ /* 0x000fe20000010000 */
[----:B------:R-:W-:Y:S01]  /*3780*/  FMUL.FTZ R33, R29, -1.4426950216293334961 ;  /* 0xbfb8aa3b1d217820 */ /* 0x000fe20000410000 */
[----:B------:R-:W-:-:S05]  /*3790*/  HADD2.F32 R20, -RZ, R44.H1_H1 ;  /* 0x3000002cff147230 */ /* 0x000fca0000004100 */
[----:B------:R-:W0:Y:S02]  /*37a0*/  MUFU.EX2 R33, R33 ;  /* 0x0000002100217308 */ /* 0x000e240000000800 */
[----:B0-----:R-:W-:-:S06]  /*37b0*/  FADD.FTZ R35, R33, 1 ;  /* 0x3f80000021237421 */ /* 0x001fcc0000010000 */
[----:B------:R-:W0:Y:S02]  /*37c0*/  MUFU.RCP R35, R35 ;  /* 0x0000002300237308 */ /* 0x000e240000001000 */
[----:B0-----:R-:W-:Y:S01]  /*37d0*/  FADD.FTZ R70, -R35, 1 ;  /* 0x3f80000023467421 */ /* 0x001fe20000010100 */
[----:B------:R-:W-:-:S03]  /*37e0*/  FMUL.FTZ R20, R20, R35 ;  /* 0x0000002314147220 */ /* 0x000fc60000410000 */
[----:B------:R-:W-:Y:S01]  /*37f0*/  FFMA.FTZ R29, R29, R70, 1 ;  /* 0x3f8000001d1d7423 */ /* 0x000fe20000010046 */
[----:B------:R-:W-:-:S03]  /*3800*/  FADD.FTZ R70, -R12, R25 ;  /* 0x000000190c467221 */ /* 0x000fc60000010100 */
[----:B------:R-:W-:Y:S01]  /*3810*/  FMUL.FTZ R20, R20, R29 ;  /* 0x0000001d14147220 */ /* 0x000fe20000410000 */
[----:B------:R-:W-:Y:S01]  /*3820*/  FMUL.FTZ R25, R70, R63 ;  /* 0x0000003f46197220 */ /* 0x000fe20000410000 */
[----:B------:R-:W-:Y:S02]  /*3830*/  FMUL.FTZ R29, R16, R13 ;  /* 0x0000000d101d7220 */ /* 0x000fe40000410000 */
[----:B------:R-:W-:Y:S01]  /*3840*/  FFMA.FTZ R27, R26, R20, R27 ;  /* 0x000000141a1b7223 */ /* 0x000fe2000001001b */
[----:B------:R-:W-:Y:S01]  /*3850*/  FFMA.FTZ R33, R16, R25, R14 ;  /* 0x0000001910217223 */ /* 0x000fe2000001000e */
[----:B------:R-:W-:Y:S01]  /*3860*/  FFMA.FTZ R21, R21, R29, R22 ;  /* 0x0000001d15157223 */ /* 0x000fe20000010016 */
[----:B------:R-:W-:Y:S02]  /*3870*/  HADD2.F32 R22, -RZ, R42.H0_H0 ;  /* 0x2000002aff167230 */ /* 0x000fe40000004100 */
[----:B------:R-:W-:Y:S01]  /*3880*/  FADD.FTZ R32, R32, R29 ;  /* 0x0000001d20207221 */ /* 0x000fe20000010000 */
[----:B------:R-:W-:Y:S01]  /*3890*/  FMUL.FTZ R34, R33, -1.4426950216293334961 ;  /* 0xbfb8aa3b21227820 */ /* 0x000fe20000410000 */
[----:B------:R-:W-:-:S05]  /*38a0*/  FADD.FTZ R31, R31, R20 ;  /* 0x000000141f1f7221 */ /* 0x000fca0000010000 */
        /* <DEDUP_REMOVED lines=12> */
[C---:B------:R-:W-:Y:S01]  /*3970*/  FMUL.FTZ R34, R17.reuse, R18 ;  /* 0x0000001211227220 */ /* 0x040fe20000410000 */
[----:B------:R-:W-:Y:S02]  /*3980*/  HADD2.F32 R18, -RZ, R42.H1_H1 ;  /* 0x3000002aff127230 */ /* 0x000fe40000004100 */
[----:B------:R-:W-:Y:S01]  /*3990*/  FFMA.FTZ R29, R17, R22, R15 ;  /* 0x00000016111d7223 */ /* 0x000fe2000001000f */
[----:B------:R-:W-:Y:S01]  /*39a0*/  FFMA.FTZ R24, R24, R34, R21 ;  /* 0x0000002218187223 */ /* 0x000fe20000010015 */
[----:B------:R-:W-:-:S02]  /*39b0*/  HADD2.F32 R21, -RZ, R41.H0_H0 ;  /* 0x20000029ff157230 */ /* 0x000fc40000004100 */
        /* <DEDUP_REMOVED lines=299> */
[C---:B------:R-:W-:Y:S02]  /*4c70*/  FMUL.FTZ R29, R16.reuse, R19 ;  /* 0x00000013101d7220 */ /* 0x040fe40000410000 */
[----:B------:R-:W-:Y:S01]  /*4c80*/  FADD.FTZ R31, R31, R18 ;  /* 0x000000121f1f7221 */ /* 0x000fe20000010000 */
[----:B------:R-:W-:Y:S01]  /*4c90*/  FFMA.FTZ R33, R16, R25, R14 ;  /* 0x0000001910217223 */ /* 0x000fe2000001000e */
[----:B------:R-:W-:Y:S01]  /*4ca0*/  FFMA.FTZ R21, R21, R29, R22 ;  /* 0x0000001d15157223 */ /* 0x000fe20000010016 */
[----:B------:R-:W-:Y:S02]  /*4cb0*/  HADD2.F32 R22, -RZ, R60.H0_H0 ;  /* 0x2000003cff167230 */ /* 0x000fe40000004100 */
[----:B------:R-:W-:Y:S01]  /*4cc0*/  FADD.FTZ R32, R32, R29 ;  /* 0x0000001d20207221 */ /* 0x000fe20000010000 */
[----:B------:R-:W-:Y:S01]  /*4cd0*/  FMUL.FTZ R34, R33, -1.4426950216293334961 ;  /* 0xbfb8aa3b21227820 */ /* 0x000fe20000410000 */
[-C--:B------:R-:W-:Y:S01]  /*4ce0*/  FFMA.FTZ R27, R26, R18.reuse, R27 ;  /* 0x000000121a1b7223 */ /* 0x080fe2000001001b */
[----:B------:R-:W-:-:S04]  /*4cf0*/  FMUL.FTZ R18, R17, R18 ;  /* 0x0000001211127220 */ /* 0x000fc80000410000 */
        /* <DEDUP_REMOVED lines=9> */
[----:B------:R-:W-:Y:S01]  /*4d90*/  FADD.FTZ R28, R28, R19 ;  /* 0x000000131c1c7221 */ /* 0x000fe20000010000 */
[----:B------:R-:W-:Y:S01]  /*4da0*/  FFMA.FTZ R30, R25, R19, R30 ;  /* 0x00000013191e7223 */ /* 0x000fe2000001001e */
        /* <DEDUP_REMOVED lines=17> */
[----:B------:R-:W-:-:S03]  /*4ec0*/  FMUL.FTZ R29, R16, R13 ;  /* 0x0000000d101d7220 */ /* 0x000fc60000410000 */
[----:B------:R-:W-:Y:S01]  /*4ed0*/  FFMA.FTZ R33, R16, R21, R14 ;  /* 0x0000001510217223 */ /* 0x000fe2000001000e */
[----:B------:R-:W-:Y:S01]  /*4ee0*/  FFMA.FTZ R23, R23, R29, R24 ;  /* 0x0000001d17177223 */ /* 0x000fe20000010018 */
[--C-:B------:R-:W-:Y:S02]  /*4ef0*/  HADD2.F32 R24, -RZ, R61.reuse.H0_H0 ;  /* 0x2000003dff187230 */ /* 0x100fe40000004100 */
[----:B------:R-:W-:Y:S01]  /*4f00*/  FADD.FTZ R32, R32, R29 ;  /* 0x0000001d20207221 */ /* 0x000fe20000010000 */
[----:B------:R-:W-:Y:S01]  /*4f10*/  FMUL.FTZ R34, R33, -1.4426950216293334961 ;  /* 0xbfb8aa3b21227820 */ /* 0x000fe20000410000 */
[----:B------:R-:W-:Y:S01]  /*4f20*/  FFMA.FTZ R26, R26, R18, R23 ;  /* 0x000000121a1a7223 */ /* 0x000fe20000010017 */
[----:B------:R-:W-:Y:S02]  /*4f30*/  HADD2.F32 R23, -RZ, R61.H1_H1 ;  /* 0x3000003dff177230 */ /* 0x000fe40000004100 */
[----:B------:R-:W-:Y:S02]  /*4f40*/  FADD.FTZ R32, R18, R32 ;  /* 0x0000002012207221 */ /* 0x000fe40000010000 */
        /* <DEDUP_REMOVED lines=18> */
[----:B------:R-:W-:Y:S01]  /*5070*/  FMUL.FTZ R29, R16, R19 ;  /* 0x00000013101d7220 */ /* 0x000fe20000410000 */
[----:B------:R-:W-:Y:S02]  /*5080*/  FMUL.FTZ R19, R17, R20 ;  /* 0x0000001411137220 */ /* 0x000fe40000410000 */
[----:B------:R-:W-:Y:S01]  /*5090*/  FMUL.FTZ R23, R23, R70 ;  /* 0x0000004617177220 */ /* 0x000fe20000410000 */
[----:B------:R-:W-:Y:S01]  /*50a0*/  FFMA.FTZ R25, R25, R29, R26 ;  /* 0x0000001d19197223 */ /* 0x000fe2000001001a */
[----:B------:R-:W-:-:S03]  /*50b0*/  FADD.FTZ R32, R32, R29 ;  /* 0x0000001d20207221 */ /* 0x000fc60000010000 */
[----:B------:R-:W-:Y:S01]  /*50c0*/  FFMA.FTZ R18, R22, R19, R25 ;  /* 0x0000001316127223 */ /* 0x000fe20000010019 */
[----:B------:R-:W-:Y:S01]  /*50d0*/  FADD.FTZ R32, R19, R32 ;  /* 0x0000002013207221 */ /* 0x000fe20000010000 */
[----:B------:R-:W-:Y:S01]  /*50e0*/  FMUL.FTZ R19, R16, R13 ;  /* 0x0000000d10137220 */ /* 0x000fe20000410000 */
[----:B------:R-:W-:-:S03]  /*50f0*/  FMUL.FTZ R25, R17, R23 ;  /* 0x0000001711197220 */ /* 0x000fc60000410000 */
[----:B------:R-:W-:Y:S01]  /*5100*/  FFMA.FTZ R29, R21, R19, R18 ;  /* 0x00000013151d7223 */ /* 0x000fe20000010012 */
[----:B------:R-:W-:Y:S01]  /*5110*/  FADD.FTZ R26, R32, R19 ;  /* 0x00000013201a7221 */ /* 0x000fe20000010000 */
[----:B------:R-:W-:Y:S01]  /*5120*/  FFMA.FTZ R19, R22, R20, R27 ;  /* 0x0000001416137223 */ /* 0x000fe2000001001b */
[----:B------:R-:W-:Y:S01]  /*5130*/  FADD.FTZ R18, R31, R20 ;  /* 0x000000141f127221 */ /* 0x000fe20000010000 */
[----:B------:R-:W-:Y:S01]  /*5140*/  FFMA.FTZ R20, R21, R13, R30 ;  /* 0x0000000d15147223 */ /* 0x000fe2000001001e */
[C---:B------:R-:W-:Y:S01]  /*5150*/  FFMA.FTZ R32, R24.reuse, R25, R29 ;  /* 0x0000001918207223 */ /* 0x040fe2000001001d */
[----:B------:R-:W-:Y:S01]  /*5160*/  FFMA.FTZ R21, R24, R23, R19 ;  /* 0x0000001718157223 */ /* 0x000fe20000010013 */
[----:B------:R-:W-:Y:S01]  /*5170*/  FADD.FTZ R27, R25, R26 ;  /* 0x0000001a191b7221 */ /* 0x000fe20000010000 */
[----:B------:R-:W-:Y:S01]  /*5180*/  FADD.FTZ R22, R28, R13 ;  /* 0x0000000d1c167221 */ /* 0x000fe20000010000 */
[----:B------:R-:W-:-:S07]  /*5190*/  FADD.FTZ R23, R18, R23 ;  /* 0x0000001712177221 */ /* 0x000fce0000010000 */
.L_x_754:
        /* <DEDUP_REMOVED lines=44> */
.L_x_756:
[----:B------:R-:W-:Y:S05]  /*5460*/  BSYNC.RECONVERGENT B0 ;  /* 0x0000000000007941 */ /* 0x000fea0003800200 */
.L_x_755:
[----:B------:R-:W-:Y:S06]  /*5470*/  BAR.SYNC.DEFER_BLOCKING 0x0 ;  /* 0x0000000000007b1d */ /* 0x000fec0000010000 */
[----:B------:R-:W-:Y:S04]  /*5480*/  BSSY.RECONVERGENT B0, `(.L_x_757) ;  /* 0x0000035000007945 */ /* 0x000fe80003800200 */
[----:B------:R-:W-:Y:S05]  /*5490*/  @P0 BRA `(.L_x_758) ;  /* 0x0000000000cc0947 */ /* 0x000fea0003800000 */
[----:B------:R-:W-:-:S09]  /*54a0*/  ULEA UR4, UR7, UR5, 0x18 ;  /* 0x0000000507047291 */ /* 0x000fd2000f8ec0ff */
[----:B0-----:R-:W0:Y:S04]  /*54b0*/  LDS.128 R28, [UR4+0x20] ;  /* 0x00002004ff1c7984 */ /* 0x001e280008000c00 */
[----:B-1-3--:R-:W1:Y:S01]  /*54c0*/  LDS.128 R24, [UR4+0x30] ;  /* 0x00003004ff187984 */ /* 0x00ae620008000c00 */
[----:B0-----:R-:W-:Y:S01]  /*54d0*/  FADD.FTZ R33, R18, R28 ;  /* 0x0000001c12217221 */ /* 0x001fe20000010000 */
[----:B--2---:R-:W-:-:S03]  /*54e0*/  FADD.FTZ R18, R19, R29 ;  /* 0x0000001d13127221 */ /* 0x004fc60000010000 */
        /* <DEDUP_REMOVED lines=46> */
.L_x_758:
[----:B------:R-:W-:Y:S05]  /*57d0*/  BSYNC.RECONVERGENT B0 ;  /* 0x0000000000007941 */ /* 0x000fea0003800200 */
.L_x_757:
[----:B------:R-:W-:Y:S06]  /*57e0*/  BAR.SYNC.DEFER_BLOCKING 0x0 ;  /* 0x0000000000007b1d */ /* 0x000fec0000010000 */
[----:B------:R-:W-:Y:S04]  /*57f0*/  BSSY.RECONVERGENT B0, `(.L_x_759) ;  /* 0x000009d000007945 */ /* 0x000fe80003800200 */
[----:B------:R-:W-:Y:S05]  /*5800*/  @P3 BRA `(.L_x_760) ;  /* 0x00000008006c3947 */ /* 0x000fea0003800000 */
[----:B-1-3--:R-:W1:Y:S04]  /*5810*/  LDS.128 R24, [R65+0x150] ;  /* 0x0001500041187984 */ /* 0x00ae680000000c00 */
[----:B0-----:R-:W0:Y:S04]  /*5820*/  LDS.128 R28, [R65+0x2a0] ;  /* 0x0002a000411c7984 */ /* 0x001e280000000c00 */
[----:B------:R-:W3:Y:S01]  /*5830*/  LDS.128 R32, [R65+0x3f0] ;  /* 0x0003f00041207984 */ /* 0x000ee20000000c00 */
[----:B-1----:R-:W-:Y:S01]  /*5840*/  FADD.FTZ R71, R20, R24 ;  /* 0x0000001814477221 */ /* 0x002fe20000010000 */
[----:B--2---:R-:W-:Y:S01]  /*5850*/  FADD.FTZ R20, R21, R25 ;  /* 0x0000001915147221 */ /* 0x004fe20000010000 */
[----:B------:R-:W-:Y:S01]  /*5860*/  FADD.FTZ R21, R22, R26 ;  /* 0x0000001a16157221 */ /* 0x000fe20000010000 */
[----:B------:R-:W-:Y:S01]  /*5870*/  FADD.FTZ R22, R23, R27 ;  /* 0x0000001b17167221 */ /* 0x000fe20000010000 */
[----:B0-----:R-:W-:Y:S01]  /*5880*/  FADD.FTZ R71, R71, R28 ;  /* 0x0000001c47477221 */ /* 0x001fe20000010000 */
[----:B------:R-:W-:Y:S01]  /*5890*/  FADD.FTZ R20, R20, R29 ;  /* 0x0000001d14147221 */ /* 0x000fe20000010000 */
[----:B------:R-:W-:Y:S01]  /*58a0*/  FADD.FTZ R21, R21, R30 ;  /* 0x0000001e15157221 */ /* 0x000fe20000010000 */
[----:B------:R-:W0:Y:S01]  /*58b0*/  LDS.128 R24, [R65+0x540] ;  /* 0x0005400041187984 */ /* 0x000e220000000c00 */
[----:B------:R-:W-:Y:S01]  /*58c0*/  FADD.FTZ R28, R22, R31 ;  /* 0x0000001f161c7221 */ /* 0x000fe20000010000 */
[----:B---3--:R-:W-:Y:S01]  /*58d0*/  FADD.FTZ R30, R20, R33 ;  /* 0x00000021141e7221 */ /* 0x008fe20000010000 */
[----:B------:R-:W-:Y:S01]  /*58e0*/  FADD.FTZ R29, R21, R34 ;  /* 0x00000022151d7221 */ /* 0x000fe20000010000 */
[----:B------:R-:W-:Y:S01]  /*58f0*/  FADD.FTZ R71, R71, R32 ;  /* 0x0000002047477221 */ /* 0x000fe20000010000 */
[----:B------:R-:W1:Y:S01]  /*5900*/  LDS.128 R20, [R65+0x690] ;  /* 0x0006900041147984 */ /* 0x000e620000000c00 */
[----:B------:R-:W-:-:S02]  /*5910*/  FADD.FTZ R28, R28, R35 ;  /* 0x000000231c1c7221 */ /* 0x000fc40000010000 */
[----:B0-----:R-:W-:Y:S01]  /*5920*/  FADD.FTZ R71, R71, R24 ;  /* 0x0000001847477221 */ /* 0x001fe20000010000 */
[----:B------:R-:W-:Y:S01]  /*5930*/  FADD.FTZ R30, R30, R25 ;  /* 0x000000191e1e7221 */ /* 0x000fe20000010000 */
[----:B------:R-:W-:Y:S01]  /*5940*/  FADD.FTZ R29, R29, R26 ;  /* 0x0000001a1d1d7221 */ /* 0x000fe20000010000 */
[----:B------:R-:W-:Y:S01]  /*5950*/  FADD.FTZ R32, R28, R27 ;  /* 0x0000001b1c207221 */ /* 0x000fe20000010000 */
[----:B-1----:R-:W-:Y:S01]  /*5960*/  FADD.FTZ R71, R71, R20 ;  /* 0x0000001447477221 */ /* 0x002fe20000010000 */
[----:B------:R-:W-:Y:S01]  /*5970*/  FADD.FTZ R20, R30, R21 ;  /* 0x000000151e147221 */ /* 0x000fe20000010000 */
[----:B------:R-:W-:Y:S01]  /*5980*/  FADD.FTZ R21, R29, R22 ;  /* 0x000000161d157221 */ /* 0x000fe20000010000 */
[----:B------:R-:W-:Y:S01]  /*5990*/  LDS.128 R24, [R65+0x930] ;  /* 0x0009300041187984 */ /* 0x000fe20000000c00 */
[----:B------:R-:W-:-:S03]  /*59a0*/  FADD.FTZ R32, R32, R23 ;  /* 0x0000001720207221 */ /* 0x000fc60000010000 */
        /* <DEDUP_REMOVED lines=117> */
[----:B------:R-:W-:Y:S01]  /*6100*/  LDS.128 R28, [R65+0x28b0] ;  /* 0x0028b000411c7984 */ /* 0x000fe20000000c00 */
        /* <DEDUP_REMOVED lines=8> */
[----:B------:R-:W-:Y:S01]  /*6190*/  FADD.FTZ R20, R71, R28 ;  /* 0x0000001c47147221 */ /* 0x000fe20000010000 */
[----:B------:R-:W-:Y:S01]  /*61a0*/  FADD.FTZ R22, R33, R30 ;  /* 0x0000001e21167221 */ /* 0x000fe20000010000 */
[----:B------:R-:W-:-:S07]  /*61b0*/  FADD.FTZ R23, R32, R31 ;  /* 0x0000001f20177221 */ /* 0x000fce0000010000 */
.L_x_760:
[----:B------:R-:W-:Y:S05]  /*61c0*/  BSYNC.RECONVERGENT B0 ;  /* 0x0000000000007941 */ /* 0x000fea0003800200 */
.L_x_759:
[----:B------:R-:W4:Y:S01]  /*61d0*/  LDC R32, c[0x0][0x370] ;  /* 0x0000dc00ff207b82 */ /* 0x000f220000000800 */
[----:B------:R-:W-:Y:S01]  /*61e0*/  BSSY.RECONVERGENT B0, `(.L_x_761) ;  /* 0x000001e000007945 */ /* 0x000fe20003800200 */
[----:B----4-:R-:W-:-:S03]  /*61f0*/  ISETP.GE.U32.AND P1, PT, R32, 0x2, PT ;  /* 0x000000022000780c */ /* 0x010fc60003f26070 */
[----:B------:R-:W-:Y:S10]  /*6200*/  @P3 BRA `(.L_x_762) ;  /* 0x00000000006c3947 */ /* 0x000ff40003800000 */
[----:B---3--:R-:W0:Y:S01]  /*6210*/  LDC.64 R24, c[0x0][0x3f8] ;  /* 0x0000fe00ff187b82 */ /* 0x008e220000000a00 */
[----:B------:R-:W-:-:S07]  /*6220*/  IMAD R31, R64, 0x15, R13 ;  /* 0x00000015401f7824 */ /* 0x000fce00078e020d */
[----:B-1----:R-:W1:Y:S01]  /*6230*/  LDC.64 R26, c[0x0][0x3d8] ;  /* 0x0000f600ff1a7b82 */ /* 0x002e620000000a00 */
[----:B0-----:R-:W-:Y:S01]  /*6240*/  IMAD.WIDE.U32 R28, R24, 0x3, RZ ;  /* 0x00000003181c7825 */ /* 0x001fe200078e00ff */
[----:B------:R-:W-:-:S04]  /*6250*/  LEA R33, R25, R25, 0x1 ;  /* 0x0000001919217211 */ /* 0x000fc800078e08ff */
[----:B------:R-:W-:Y:S01]  /*6260*/  IADD3 R33, PT, PT, R29, R33, RZ ;  /* 0x000000211d217210 */ /* 0x000fe20007ffe0ff */
[----:B-1----:R-:W-:-:S03]  /*6270*/  IMAD.WIDE R26, R31, 0x4, R26 ;  /* 0x000000041f1a7825 */ /* 0x002fc600078e021a */
[----:B------:R-:W-:-:S04]  /*6280*/  LEA.HI R28, P2, R33, R28, RZ, 0x1 ;  /* 0x0000001c211c7211 */ /* 0x000fc800078508ff */
[----:B------:R-:W-:Y:S01]  /*6290*/  IADD3.X R33, PT, PT, RZ, R33, RZ, P2, !PT ;  /* 0x00000021ff217210 */ /* 0x000fe200017fe4ff */
[----:B------:R4:W-:Y:S01]  /*62a0*/  REDG.E.ADD.F32.FTZ.RN.STRONG.GPU desc[UR8][R26.64], R20 ;  /* 0x000000141a0079a6 */ /* 0x0009e2000c12f308 */
[----:B------:R-:W-:Y:S02]  /*62b0*/  LEA.HI R35, P2, R25, R24, RZ, 0x1 ;  /* 0x0000001819237211 */ /* 0x000fe400078508ff */
[C---:B------:R-:W-:Y:S02]  /*62c0*/  SHF.L.U64.HI R33, R28.reuse, 0x1, R33 ;  /* 0x000000011c217819 */ /* 0x040fe40000010221 */
[----:B------:R-:W-:Y:S02]  /*62d0*/  SHF.L.U32 R31, R28, 0x1, RZ ;  /* 0x000000011c1f7819 */ /* 0x000fe400000006ff */
[----:B------:R-:W-:Y:S02]  /*62e0*/  IADD3.X R28, PT, PT, RZ, R25, RZ, P2, !PT ;  /* 0x00000019ff1c7210 */ /* 0x000fe400017fe4ff */
        /* <DEDUP_REMOVED lines=13> */
.L_x_762:
[----:B------:R-:W-:Y:S05]  /*63c0*/  BSYNC.RECONVERGENT B0 ;  /* 0x0000000000007941 */ /* 0x000fea0003800200 */
.L_x_761:
[----:B------:R-:W-:Y:S05]  /*63d0*/  @!P1 BRA `(.L_x_763) ;  /* 0x0000001400049947 */ /* 0x000fea0003800000 */
[----:B------:R-:W-:Y:S05]  /*63e0*/  @P0 BRA `(.L_x_764) ;  /* 0x0000000000880947 */ /* 0x000fea0003800000 */
[----:B-1--4-:R-:W1:Y:S01]  /*63f0*/  LDC R27, c[0x0][0x374] ;  /* 0x0000dd00ff1b7b82 */ /* 0x012e620000000800 */
[----:B------:R-:W4:Y:S01]  /*6400*/  S2R R26, SR_CTAID.Y ;  /* 0x00000000001a7919 */ /* 0x000f220000002600 */
[----:B---3--:R-:W-:-:S06]  /*6410*/  LOP3.LUT R24, R54, 0x1, RZ, 0xc0, !PT ;  /* 0x0000000136187812 */ /* 0x008fcc00078ec0ff */
[----:B------:R-:W3:Y:S08]  /*6420*/  LDC R29, c[0x0][0x370] ;  /* 0x0000dc00ff1d7b82 */ /* 0x000ef00000000800 */
[----:B--2---:R-:W2:Y:S01]  /*6430*/  LDC.64 R22, c[0x0][0x3d0] ;  /* 0x0000f400ff167b82 */ /* 0x004ea20000000a00 */
[----:B-1----:R-:W-:-:S07]  /*6440*/  IMAD R24, R24, R27, RZ ;  /* 0x0000001b18187224 */ /* 0x002fce00078e02ff */
[----:B------:R-:W1:Y:S01]  /*6450*/  LDC.64 R20, c[0x0][0x3c8] ;  /* 0x0000f200ff147b82 */ /* 0x000e620000000a00 */
[----:B---3--:R-:W-:Y:S02]  /*6460*/  IMAD R25, R24, R29, RZ ;  /* 0x0000001d18197224 */ /* 0x008fe400078e02ff */
[----:B----4-:R-:W-:-:S03]  /*6470*/  IMAD R27, R27, UR6, R26 ;  /* 0x000000061b1b7c24 */ /* 0x010fc6000f8e021a */
[----:B------:R-:W-:-:S05]  /*6480*/  SHF.L.U32 R25, R25, 0x1, RZ ;  /* 0x0000000119197819 */ /* 0x000fca00000006ff */
[----:B--2---:R-:W-:Y:S01]  /*6490*/  IMAD.WIDE R22, R25, 0x4, R22 ;  /* 0x0000000419167825 */ /* 0x004fe200078e0216 */
[----:B------:R-:W-:Y:S02]  /*64a0*/  IADD3 R25, PT, PT, R24, R26, RZ ;  /* 0x0000001a18197210 */ /* 0x000fe40007ffe0ff */
[----:B------:R-:W-:Y:S01]  /*64b0*/  LOP3.LUT P0, R24, R54, 0x2, RZ, 0xc0, !PT ;  /* 0x0000000236187812 */ /* 0x000fe2000780c0ff */
[----:B------:R-:W-:-:S03]  /*64c0*/  IMAD.WIDE.U32 R22, R27, 0x8, R22 ;  /* 0x000000081b167825 */ /* 0x000fc600078e0016 */
[----:B------:R-:W-:Y:S02]  /*64d0*/  SEL R29, R29, RZ, !P0 ;  /* 0x000000ff1d1d7207 */ /* 0x000fe40004000000 */
[----:B------:R-:W-:Y:S01]  /*64e0*/  IADD3 R27, PT, PT, -R24, 0x1, RZ ;  /* 0x00000001181b7810 */ /* 0x000fe20007ffe1ff */
[----:B-1----:R-:W-:Y:S01]  /*64f0*/  IMAD.WIDE.U32 R20, R25, 0x4, R20 ;  /* 0x0000000419147825 */ /* 0x002fe200078e0014 */
[----:B------:R-:W-:Y:S01]  /*6500*/  ISETP.NE.AND P0, PT, R29, -0x1, PT ;  /* 0xffffffff1d00780c */ /* 0x000fe20003f05270 */
[----:B------:R1:W-:Y:S01]  /*6510*/  STG.E.64 desc[UR8][R22.64], R18 ;  /* 0x0000001216007986 */ /* 0x0003e2000c101b08 */
[----:B------:R-:W-:Y:S06]  /*6520*/  MEMBAR.ALL.GPU ;  /* 0x0000000000007992 */ /* 0x000fec000000a000 */
[----:B------:R-:W-:-:S00]  /*6530*/  ERRBAR ;  /* 0x00000000000079ab */ /* 0x000fc00000000000 */
[----:B------:R-:W-:Y:S06]  /*6540*/  CGAERRBAR ;  /* 0x00000000000075ab */ /* 0x000fec0000000000 */
[----:B------:R1:W-:Y:S01]  /*6550*/  REDG.E.ADD.S32.STRONG.GPU desc[UR8][R20.64], R27 ;  /* 0x0000001b1400798e */ /* 0x0003e2000c12e308 */
[----:B------:R-:W-:Y:S05]  /*6560*/  @!P0 BRA `(.L_x_764) ;  /* 0x0000000000288947 */ /* 0x000fea0003800000 */
[----:B------:R-:W2:Y:S01]  /*6570*/  LDC R25, c[0x0][0x2f8] ;  /* 0x0000be00ff197b82 */ /* 0x000ea20000000800 */
[----:B-1----:R-:W-:-:S07]  /*6580*/  MOV R22, 0xffffffff ;  /* 0xffffffff00167802 */ /* 0x002fce0000000f00 */
.L_x_765:
[----:B------:R-:W3:Y:S04]  /*6590*/  LDG.E.STRONG.GPU R24, desc[UR8][R20.64] ;  /* 0x0000000814187981 */ /* 0x000ee8000c1ef900 */
[----:B---3--:R-:W-:Y:S01]  /*65a0*/  CCTL.IVALL ;  /* 0x00000000ff00798f */ /* 0x008fe20002000000 */
[----:B--2---:R-:W-:Y:S01]  /*65b0*/  IADD3 R23, PT, PT, R25, -R25, RZ ;  /* 0x8000001919177210 */ /* 0x004fe20007ffe0ff */
[----:B------:R-:W-:Y:S05]  /*65c0*/  YIELD ;  /* 0x0000000000007946 */ /* 0x000fea0003800000 */
[----:B------:R-:W-:-:S13]  /*65d0*/  ISETP.EQ.AND P0, PT, R23, RZ, PT ;  /* 0x000000ff1700720c */ /* 0x000fda0003f02270 */
[----:B------:R-:W-:-:S04]  /*65e0*/  @P0 MOV R22, R24 ;  /* 0x0000001800160202 */ /* 0x000fc80000000f00 */
[----:B------:R-:W-:-:S13]  /*65f0*/  ISETP.NE.AND P0, PT, R22, R29, PT ;  /* 0x0000001d1600720c */ /* 0x000fda0003f05270 */
[----:B------:R-:W-:Y:S05]  /*6600*/  @P0 BRA `(.L_x_765) ;  /* 0xfffffffc00e00947 */ /* 0x000fea000383ffff */
.L_x_764:
[----:B------:R-:W-:Y:S05]  /*6610*/  WARPSYNC.ALL ;  /* 0x0000000000007948 */ /* 0x000fea0003800000 */
[----:B------:R-:W-:Y:S01]  /*6620*/  ISETP.GE.U32.AND P0, PT, R32, 0x8, PT ;  /* 0x000000082000780c */ /* 0x000fe20003f06070 */
[----:B------:R-:W-:Y:S01]  /*6630*/  BAR.SYNC.DEFER_BLOCKING 0x0 ;  /* 0x0000000000007b1d */ /* 0x000fe20000010000 */
[----:B----4-:R-:W-:-:S11]  /*6640*/  HFMA2 R29, -RZ, RZ, 0, 0 ;  /* 0x00000000ff1d7431 */ /* 0x010fd600000001ff */
[----:B------:R-:W-:Y:S05]  /*6650*/  @!P0 BRA `(.L_x_766) ;  /* 0x0000000800748947 */ /* 0x000fea0003800000 */
[----:B------:R-:W4:Y:S01]  /*6660*/  S2UR UR15, SR_CTAID.Y ;  /* 0x00000000000f79c3 */ /* 0x000f220000002600 */
[----:B------:R-:W4:Y:S01]  /*6670*/  LDCU UR4, c[0x0][0x374] ;  /* 0x00006e80ff0477ac */ /* 0x000f220008000800 */
[----:B---3--:R-:W3:Y:S01]  /*6680*/  S2R R24, SR_TID.X ;  /* 0x0000000000187919 */ /* 0x008ee20000002100 */
[----:B------:R-:W-:Y:S01]  /*6690*/  MOV R33, RZ ;  /* 0x000000ff00217202 */ /* 0x000fe20000000f00 */
[----:B------:R-:W-:-:S04]  /*66a0*/  UIADD3 UR5, UPT, UPT, -UR6, URZ, URZ ;  /* 0x000000ff06057290 */ /* 0x000fc8000fffe1ff */
[----:B------:R-:W0:Y:S01]  /*66b0*/  S2UR UR6, SR_CTAID.X ;  /* 0x00000000000679c3 */ /* 0x000e220000002500 */
[----:B----4-:R-:W-:Y:S02]  /*66c0*/  UIMAD UR7, UR4, 0x3, UR15 ;  /* 0x00000003040778a4 */ /* 0x010fe4000f8e020f */
[----:B------:R-:W-:Y:S01]  /*66d0*/  MOV R25, UR15 ;  /* 0x0000000f00197c02 */ /* 0x000fe20008000f00 */
[----:B------:R-:W-:Y:S02]  /*66e0*/  ULEA UR10, UR4, UR15, 0x1 ;  /* 0x0000000f040a7291 */ /* 0x000fe4000f8e08ff */
[----:B------:R-:W-:Y:S02]  /*66f0*/  UIMAD UR11, UR4, 0x6, UR15 ;  /* 0x00000006040b78a4 */ /* 0x000fe4000f8e020f */
[----:B------:R-:W-:Y:S01]  /*6700*/  ULEA UR12, UR4, UR15, 0x2 ;  /* 0x0000000f040c7291 */ /* 0x000fe2000f8e10ff */
[----:B-1----:R-:W-:Y:S01]  /*6710*/  MOV R27, UR7 ;  /* 0x00000007001b7c02 */ /* 0x002fe20008000f00 */
[----:B------:R-:W-:Y:S01]  /*6720*/  UIMAD UR13, UR4, 0x7, UR15 ;  /* 0x00000007040d78a4 */ /* 0x000fe2000f8e020f */
[----:B------:R-:W-:Y:S01]  /*6730*/  MOV R31, UR10 ;  /* 0x0000000a001f7c02 */ /* 0x000fe20008000f00 */
[----:B------:R-:W-:Y:S01]  /*6740*/  UIMAD UR14, UR4, 0x5, UR15 ;  /* 0x00000005040e78a4 */ /* 0x000fe2000f8e020f */
[----:B------:R-:W-:Y:S01]  /*6750*/  MOV R30, UR11 ;  /* 0x0000000b001e7c02 */ /* 0x000fe20008000f00 */
[----:B------:R-:W-:Y:S01]  /*6760*/  UIADD3 UR4, UPT, UPT, UR15, UR4, URZ ;  /* 0x000000040f047290 */ /* 0x000fe2000fffe0ff */
[----:B------:R-:W-:-:S02]  /*6770*/  MOV R26, UR12 ;  /* 0x0000000c001a7c02 */ /* 0x000fc40008000f00 */
[----:B0-----:R-:W-:Y:S02]  /*6780*/  MOV R28, UR13 ;  /* 0x0000000d001c7c02 */ /* 0x001fe40008000f00 */
[----:B------:R-:W-:Y:S02]  /*6790*/  MOV R29, UR14 ;  /* 0x0000000e001d7c02 */ /* 0x000fe40008000f00 */
[----:B---3--:R-:W-:-:S07]  /*67a0*/  MOV R32, UR4 ;  /* 0x0000000400207c02 */ /* 0x008fce0008000f00 */
.L_x_767:
[----:B------:R-:W-:-:S04]  /*67b0*/  ISETP.NE.AND P1, PT, RZ, UR5, PT ;  /* 0x00000005ff007c0c */ /* 0x000fc8000bf25270 */
[----:B------:R-:W-:Y:S02]  /*67c0*/  ISETP.NE.OR P1, PT, R13, RZ, !P1 ;  /* 0x000000ff0d00720c */ /* 0x000fe40004f25670 */
[----:B------:R-:W-:-:S04]  /*67d0*/  IADD3 R13, PT, PT, R33, 0x1, RZ ;  /* 0x00000001210d7810 */ /* 0x000fc80007ffe0ff */
[----:B------:R-:W-:Y:S02]  /*67e0*/  ISETP.NE.AND P2, PT, R13, UR6, PT ;  /* 0x000000060d007c0c */ /* 0x000fe4000bf45270 */
[----:B------:R-:W-:-:S04]  /*67f0*/  MOV R13, R24 ;  /* 0x00000018000d7202 */ /* 0x000fc80000000f00 */
[----:B------:R-:W-:Y:S01]  /*6800*/  ISETP.NE.OR P2, PT, R13, RZ, !P2 ;  /* 0x000000ff0d00720c */ /* 0x000fe20005745670 */
[----:B--2---:R-:W0:Y:S01]  /*6810*/  @!P1 LDC R20, c[0x0][0x374] ;  /* 0x0000dd00ff149b82 */ /* 0x004e220000000800 */
[----:B------:R-:W-:-:S07]  /*6820*/  @!P1 LOP3.LUT R23, R54, 0x1, RZ, 0xc0, !PT ;  /* 0x0000000136179812 */ /* 0x000fce00078ec0ff */
[----:B------:R-:W1:Y:S08]  /*6830*/  @!P1 LDC R21, c[0x0][0x370] ;  /* 0x0000dc00ff159b82 */ /* 0x000e700000000800 */
[----:B------:R-:W2:Y:S01]  /*6840*/  @!P2 LDC R34, c[0x0][0x374] ;  /* 0x0000dd00ff22ab82 */ /* 0x000ea20000000800 */
[----:B0-----:R-:W-:-:S07]  /*6850*/  @!P1 IMAD R20, R23, R20, RZ ;  /* 0x0000001417149224 */ /* 0x001fce00078e02ff */
[----:B------:R-:W0:Y:S01]  /*6860*/  @!P2 LDC R35, c[0x0][0x370] ;  /* 0x0000dc00ff23ab82 */ /* 0x000e220000000800 */
[----:B-1----:R-:W-:-:S07]  /*6870*/  @!P1 IMAD R20, R20, R21, RZ ;  /* 0x0000001514149224 */ /* 0x002fce00078e02ff */
[----:B------:R-:W1:Y:S01]  /*6880*/  @!P1 LDC.64 R22, c[0x0][0x3d0] ;  /* 0x0000f400ff169b82 */ /* 0x000e620000000a00 */
[----:B------:R-:W-:-:S05]  /*6890*/  @!P2 LOP3.LUT R21, R54, 0x1, RZ, 0xc0, !PT ;  /* 0x000000013615a812 */ /* 0x000fca00078ec0ff */
[----:B--2---:R-:W-:Y:S01]  /*68a0*/  @!P2 IMAD R34, R21, R34, RZ ;  /* 0x000000221522a224 */ /* 0x004fe200078e02ff */
[----:B------:R-:W-:-:S03]  /*68b0*/  @!P1 SHF.L.U32 R21, R20, 0x1, RZ ;  /* 0x0000000114159819 */ /* 0x000fc600000006ff */
[----:B0-----:R-:W-:Y:S02]  /*68c0*/  @!P2 IMAD R34, R34, R35, RZ ;  /* 0x000000232222a224 */ /* 0x001fe400078e02ff */
[----:B-1----:R-:W-:Y:S02]  /*68d0*/  @!P1 IMAD.WIDE R22, R21, 0x4, R22 ;  /* 0x0000000415169825 */ /* 0x002fe400078e0216 */
[----:B------:R-:W0:Y:S02]  /*68e0*/  @!P2 LDC.64 R20, c[0x0][0x3d0] ;  /* 0x0000f400ff14ab82 */ /* 0x000e240000000a00 */
[----:B------:R-:W-:Y:S01]  /*68f0*/  @!P1 IMAD.WIDE.U32 R22, R25, 0x8, R22 ;  /* 0x0000000819169825 */ /* 0x000fe200078e0016 */
[----:B------:R-:W-:-:S05]  /*6900*/  @!P2 SHF.L.U32 R35, R34, 0x1, RZ ;  /* 0x000000012223a819 */ /* 0x000fca00000006ff */
[----:B------:R-:W2:Y:S01]  /*6910*/  @!P1 LDG.E.64 R22, desc[UR8][R22.64] ;  /* 0x0000000816169981 */ /* 0x000ea2000c1e1b00 */
[----:B0-----:R-:W-:-:S04]  /*6920*/  @!P2 IMAD.WIDE R20, R35, 0x4, R20 ;  /* 0x000000042314a825 */ /* 0x001fc800078e0214 */
[----:B------:R-:W-:-:S06]  /*6930*/  @!P2 IMAD.WIDE.U32 R20, R32, 0x8, R20 ;  /* 0x000000082014a825 */ /* 0x000fcc00078e0014 */
[----:B------:R-:W3:Y:S01]  /*6940*/  @!P2 LDG.E.64 R20, desc[UR8][R20.64] ;  /* 0x000000081414a981 */ /* 0x000ee2000c1e1b00 */
[----:B------:R-:W-:-:S04]  /*6950*/  IADD3 R34, PT, PT, R33, 0x2, RZ ;  /* 0x0000000221227810 */ /* 0x000fc80007ffe0ff */
[----:B------:R-:W-:-:S04]  /*6960*/  ISETP.NE.AND P0, PT, R34, UR6, PT ;  /* 0x0000000622007c0c */ /* 0x000fc8000bf05270 */
[----:B------:R-:W-:-:S13]  /*6970*/  ISETP.NE.OR P0, PT, R13, RZ, !P0 ;  /* 0x000000ff0d00720c */ /* 0x000fda0004705670 */
[----:B------:R-:W0:Y:S08]  /*6980*/  @!P0 LDC R34, c[0x0][0x374] ;  /* 0x0000dd00ff228b82 */ /* 0x000e300000000800 */
[----:B------:R-:W1:Y:S01]  /*6990*/  @!P0 LDC R35, c[0x0][0x370] ;  /* 0x0000dc00ff238b82 */ /* 0x000e620000000800 */
[----:B--2---:R-:W-:Y:S01]  /*69a0*/  @!P1 FADD.FTZ R19, R19, R23 ;  /* 0x0000001713139221 */ /* 0x004fe20000010000 */
[----:B------:R-:W-:Y:S01]  /*69b0*/  @!P0 LOP3.LUT R23, R54, 0x1, RZ, 0xc0, !PT ;  /* 0x0000000136178812 */ /* 0x000fe200078ec0ff */
[----:B------:R-:W-:-:S04]  /*69c0*/  @!P1 FADD.FTZ R18, R18, R22 ;  /* 0x0000001612129221 */ /* 0x000fc80000010000 */
[----:B0-----:R-:W-:Y:S01]  /*69d0*/  @!P0 IMAD R22, R23, R34, RZ ;  /* 0x0000002217168224 */ /* 0x001fe200078e02ff */
[----:B------:R-:W-:-:S04]  /*69e0*/  IADD3 R23, PT, PT, R33, 0x3, RZ ;  /* 0x0000000321177810 */ /* 0x000fc80007ffe0ff */
[----:B------:R-:W-:-:S04]  /*69f0*/  ISETP.NE.AND P1, PT, R23, UR6, PT ;  /* 0x0000000617007c0c */ /* 0x000fc8000bf25270 */
[----:B------:R-:W-:Y:S01]  /*6a00*/  ISETP.NE.OR P1, PT, R13, RZ, !P1 ;  /* 0x000000ff0d00720c */ /* 0x000fe20004f25670 */
[----:B---3--:R-:W-:Y:S01]  /*6a10*/  @!P2 FADD.FTZ R18, R18, R20 ;  /* 0x000000141212a221 */ /* 0x008fe20000010000 */
[----:B-1----:R-:W-:-:S11]  /*6a20*/  @!P0 IMAD R20, R22, R35, RZ ;  /* 0x0000002316148224 */ /* 0x002fd600078e02ff */
[----:B------:R-:W0:Y:S01]  /*6a30*/  @!P1 LDC R34, c[0x0][0x374] ;  /* 0x0000dd00ff229b82 */ /* 0x000e220000000800 */
[----:B------:R-:W-:-:S07]  /*6a40*/  @!P0 SHF.L.U32 R35, R20, 0x1, RZ ;  /* 0x0000000114238819 */ /* 0x000fce00000006ff */
[----:B------:R-:W1:Y:S02]  /*6a50*/  @!P0 LDC.64 R22, c[0x0][0x3d0] ;  /* 0x0000f400ff168b82 */ /* 0x000e640000000a00 */
[----:B-1----:R-:W-:Y:S01]  /*6a60*/  @!P0 IMAD.WIDE R22, R35, 0x4, R22 ;  /* 0x0000000423168825 */ /* 0x002fe200078e0216 */
[----:B------:R-:W-:-:S05]  /*6a70*/  @!P1 LOP3.LUT R35, R54, 0x1, RZ, 0xc0, !PT ;  /* 0x0000000136239812 */ /* 0x000fca00078ec0ff */
[----:B0-----:R-:W-:Y:S02]  /*6a80*/  @!P1 IMAD R20, R35, R34, RZ ;  /* 0x0000002223149224 */ /* 0x001fe400078e02ff */
[----:B------:R-:W0:Y:S01]  /*6a90*/  @!P1 LDC R35, c[0x0][0x370] ;  /* 0x0000dc00ff239b82 */ /* 0x000e220000000800 */
[----:B------:R-:W-:-:S04]  /*6aa0*/  @!P0 IMAD.WIDE.U32 R22, R31, 0x8, R22 ;  /* 0x000000081f168825 */ /* 0x000fc800078e0016 */
[----:B------:R-:W-:Y:S02]  /*6ab0*/  @!P2 FADD.FTZ R19, R19, R21 ;  /* 0x000000151313a221 */ /* 0x000fe40000010000 */
[----:B------:R-:W2:Y:S01]  /*6ac0*/  @!P0 LDG.E.64 R22, desc[UR8][R22.64] ;  /* 0x0000000816168981 */ /* 0x000ea2000c1e1b00 */
[----:B0-----:R-:W-:Y:S02]  /*6ad0*/  @!P1 IMAD R34, R20, R35, RZ ;  /* 0x0000002314229224 */ /* 0x001fe400078e02ff */
[----:B------:R-:W0:Y:S03]  /*6ae0*/  @!P1 LDC.64 R20, c[0x0][0x3d0] ;  /* 0x0000f400ff149b82 */ /* 0x000e260000000a00 */
[----:B------:R-:W-:-:S05]  /*6af0*/  @!P1 SHF.L.U32 R35, R34, 0x1, RZ ;  /* 0x0000000122239819 */ /* 0x000fca00000006ff */
[----:B0-----:R-:W-:-:S04]  /*6b00*/  @!P1 IMAD.WIDE R20, R35, 0x4, R20 ;  /* 0x0000000423149825 */ /* 0x001fc800078e0214 */
[----:B------:R-:W-:-:S06]  /*6b10*/  @!P1 IMAD.WIDE.U32 R20, R27, 0x8, R20 ;  /* 0x000000081b149825 */ /* 0x000fcc00078e0014 */
[----:B------:R-:W3:Y:S01]  /*6b20*/  @!P1 LDG.E.64 R20, desc[UR8][R20.64] ;  /* 0x0000000814149981 */ /* 0x000ee2000c1e1b00 */
[----:B------:R-:W-:-:S04]  /*6b30*/  IADD3 R34, PT, PT, R33, 0x4, RZ ;  /* 0x0000000421227810 */ /* 0x000fc80007ffe0ff */
[----:B------:R-:W-:-:S04]  /*6b40*/  ISETP.NE.AND P2, PT, R34, UR6, PT ;  /* 0x0000000622007c0c */ /* 0x000fc8000bf45270 */
[----:B------:R-:W-:-:S13]  /*6b50*/  ISETP.NE.OR P2, PT, R13, RZ, !P2 ;  /* 0x000000ff0d00720c */ /* 0x000fda0005745670 */
[----:B------:R-:W0:Y:S01]  /*6b60*/  @!P2 LDC R34, c[0x0][0x374] ;  /* 0x0000dd00ff22ab82 */ /* 0x000e220000000800 */
[----:B--2---:R-:W-:Y:S01]  /*6b70*/  @!P0 FADD.FTZ R18, R18, R22 ;  /* 0x0000001612128221 */ /* 0x004fe20000010000 */
[----:B------:R-:W-:Y:S01]  /*6b80*/  IADD3 R22, PT, PT, R33, 0x5, RZ ;  /* 0x0000000521167810 */ /* 0x000fe20007ffe0ff */
[----:B------:R-:W-:Y:S01]  /*6b90*/  @!P0 FADD.FTZ R19, R19, R23 ;  /* 0x0000001713138221 */ /* 0x000fe20000010000 */
[----:B------:R-:W-:Y:S02]  /*6ba0*/  @!P2 LOP3.LUT R23, R54, 0x1, RZ, 0xc0, !PT ;  /* 0x000000013617a812 */ /* 0x000fe400078ec0ff */
[----:B------:R-:W-:-:S03]  /*6bb0*/  ISETP.NE.AND P3, PT, R22, UR6, PT ;  /* 0x0000000616007c0c */ /* 0x000fc6000bf65270 */
[----:B0-----:R-:W-:Y:S01]  /*6bc0*/  @!P2 IMAD R22, R23, R34, RZ ;  /* 0x000000221716a224 */ /* 0x001fe200078e02ff */
[----:B------:R-:W-:Y:S01]  /*6bd0*/  ISETP.NE.OR P0, PT, R13, RZ, !P3 ;  /* 0x000000ff0d00720c */ /* 0x000fe20005f05670 */
[----:B------:R-:W0:-:S12]  /*6be0*/  @!P2 LDC R23, c[0x0][0x370] ;  /* 0x0000dc00ff17ab82 */ /* 0x000e180000000800 */
[----:B------:R-:W1:Y:S08]  /*6bf0*/  @!P0 LDC R34, c[0x0][0x374] ;  /* 0x0000dd00ff228b82 */ /* 0x000e700000000800 */
[----:B------:R-:W2:Y:S01]  /*6c00*/  @!P0 LDC R35, c[0x0][0x370] ;  /* 0x0000dc00ff238b82 */ /* 0x000ea20000000800 */
[----:B0-----:R-:W-:-:S05]  /*6c10*/  @!P2 IMAD R22, R22, R23, RZ ;  /* 0x000000171616a224 */ /* 0x001fca00078e02ff */
[----:B------:R-:W-:Y:S01]  /*6c20*/  @!P2 SHF.L.U32 R23, R22, 0x1, RZ ;  /* 0x000000011617a819 */ /* 0x000fe200000006ff */
[----:B---3--:R-:W-:Y:S01]  /*6c30*/  @!P1 FADD.FTZ R19, R19, R21 ;  /* 0x0000001513139221 */ /* 0x008fe20000010000 */
[----:B------:R-:W-:Y:S01]  /*6c40*/  @!P0 LOP3.LUT R21, R54, 0x1, RZ, 0xc0, !PT ;  /* 0x0000000136158812 */ /* 0x000fe200078ec0ff */
[----:B------:R-:W-:-:S04]  /*6c50*/  @!P1 FADD.FTZ R18, R18, R20 ;  /* 0x0000001412129221 */ /* 0x000fc80000010000 */
[----:B-1----:R-:W-:Y:S02]  /*6c60*/  @!P0 IMAD R34, R21, R34, RZ ;  /* 0x0000002215228224 */ /* 0x002fe400078e02ff */
[----:B------:R-:W0:Y:S02]  /*6c70*/  @!P2 LDC.64 R20, c[0x0][0x3d0] ;  /* 0x0000f400ff14ab82 */ /* 0x000e240000000a00 */
[----:B--2---:R-:W-:Y:S02]  /*6c80*/  @!P0 IMAD R34, R34, R35, RZ ;  /* 0x0000002322228224 */ /* 0x004fe400078e02ff */
[----:B0-----:R-:W-:-:S04]  /*6c90*/  @!P2 IMAD.WIDE R20, R23, 0x4, R20 ;  /* 0x000000041714a825 */ /* 0x001fc800078e0214 */
[----:B------:R-:W0:Y:S01]  /*6ca0*/  @!P0 LDC.64 R22, c[0x0][0x3d0] ;  /* 0x0000f400ff168b82 */ /* 0x000e220000000a00 */
        /* <DEDUP_REMOVED lines=21> */
[----:B------:R-:W-:Y:S01]  /*6e00*/  @!P0 FADD.FTZ R19, R19, R23 ;  /* 0x0000001713138221 */ /* 0x000fe20000010000 */
[----:B------:R-:W-:-:S06]  /*6e10*/  @!P1 SHF.L.U32 R35, R22, 0x1, RZ ;  /* 0x0000000116239819 */ /* 0x000fcc00000006ff */
[----:B------:R-:W1:Y:S02]  /*6e20*/  @!P1 LDC.64 R20, c[0x0][0x3d0] ;  /* 0x0000f400ff149b82 */ /* 0x000e640000000a00 */
[----:B-1----:R-:W-:Y:S01]  /*6e30*/  @!P1 IMAD.WIDE R20, R35, 0x4, R20 ;  /* 0x0000000423149825 */ /* 0x002fe200078e0214 */
[----:B------:R-:W-:-:S05]  /*6e40*/  @!P2 LOP3.LUT R35, R54, 0x1, RZ, 0xc0, !PT ;  /* 0x000000013623a812 */ /* 0x000fca00078ec0ff */
[----:B0-----:R-:W-:Y:S02]  /*6e50*/  @!P2 IMAD R22, R35, R34, RZ ;  /* 0x000000222316a224 */ /* 0x001fe400078e02ff */
[----:B------:R-:W0:Y:S01]  /*6e60*/  @!P2 LDC R35, c[0x0][0x370] ;  /* 0x0000dc00ff23ab82 */ /* 0x000e220000000800 */
[----:B------:R-:W-:-:S06]  /*6e70*/  @!P1 IMAD.WIDE.U32 R20, R30, 0x8, R20 ;  /* 0x000000081e149825 */ /* 0x000fcc00078e0014 */
[----:B------:R-:W2:Y:S01]  /*6e80*/  @!P1 LDG.E.64 R20, desc[UR8][R20.64] ;  /* 0x0000000814149981 */ /* 0x000ea2000c1e1b00 */
[----:B0-----:R-:W-:Y:S02]  /*6e90*/  @!P2 IMAD R34, R22, R35, RZ ;  /* 0x000000231622a224 */ /* 0x001fe400078e02ff */
[----:B------:R-:W0:Y:S03]  /*6ea0*/  @!P2 LDC.64 R22, c[0x0][0x3d0] ;  /* 0x0000f400ff16ab82 */ /* 0x000e260000000a00 */
[----:B------:R-:W-:-:S05]  /*6eb0*/  @!P2 SHF.L.U32 R35, R34, 0x1, RZ ;  /* 0x000000012223a819 */ /* 0x000fca00000006ff */
[----:B0-----:R-:W-:-:S04]  /*6ec0*/  @!P2 IMAD.WIDE R22, R35, 0x4, R22 ;  /* 0x000000042316a825 */ /* 0x001fc800078e0216 */
[----:B------:R-:W-:-:S06]  /*6ed0*/  @!P2 IMAD.WIDE.U32 R22, R28, 0x8, R22 ;  /* 0x000000081c16a825 */ /* 0x000fcc00078e0016 */
[----:B------:R-:W3:Y:S01]  /*6ee0*/  @!P2 LDG.E.64 R22, desc[UR8][R22.64] ;  /* 0x000000081616a981 */ /* 0x000ee2000c1e1b00 */
[----:B------:R-:W0:Y:S08]  /*6ef0*/  LDC R34, c[0x0][0x374] ;  /* 0x0000dd00ff227b82 */ /* 0x000e300000000800 */
[----:B------:R-:W1:Y:S01]  /*6f00*/  LDC R35, c[0x0][0x370] ;  /* 0x0000dc00ff237b82 */ /* 0x000e620000000800 */
[----:B------:R-:W-:Y:S01]  /*6f10*/  IADD3 R33, PT, PT, R33, 0x8, RZ ;  /* 0x0000000821217810 */ /* 0x000fe20007ffe0ff */
[----:B------:R-:W-:Y:S01]  /*6f20*/  UIADD3 UR5, UPT, UPT, UR5, 0x8, URZ ;  /* 0x0000000805057890 */ /* 0x000fe2000fffe0ff */
[----:B0-----:R-:W-:-:S02]  /*6f30*/  LEA R25, R34, R25, 0x3 ;  /* 0x0000001922197211 */ /* 0x001fc400078e18ff */
[C---:B------:R-:W-:Y:S02]  /*6f40*/  LEA R32, R34.reuse, R32, 0x3 ;  /* 0x0000002022207211 */ /* 0x040fe400078e18ff */
[C---:B------:R-:W-:Y:S02]  /*6f50*/  LEA R31, R34.reuse, R31, 0x3 ;  /* 0x0000001f221f7211 */ /* 0x040fe400078e18ff */
[C---:B------:R-:W-:Y:S02]  /*6f60*/  LEA R27, R34.reuse, R27, 0x3 ;  /* 0x0000001b221b7211 */ /* 0x040fe400078e18ff */
[C---:B------:R-:W-:Y:S02]  /*6f70*/  LEA R26, R34.reuse, R26, 0x3 ;  /* 0x0000001a221a7211 */ /* 0x040fe400078e18ff */
[C---:B------:R-:W-:Y:S02]  /*6f80*/  LEA R29, R34.reuse, R29, 0x3 ;  /* 0x0000001d221d7211 */ /* 0x040fe400078e18ff */
[----:B------:R-:W-:-:S02]  /*6f90*/  LEA R30, R34, R30, 0x3 ;  /* 0x0000001e221e7211 */ /* 0x000fc400078e18ff */
[----:B------:R-:W-:Y:S01]  /*6fa0*/  LEA R28, R34, R28, 0x3 ;  /* 0x0000001c221c7211 */ /* 0x000fe200078e18ff */
[----:B--2---:R-:W-:Y:S01]  /*6fb0*/  @!P1 FADD.FTZ R18, R18, R20 ;  /* 0x0000001412129221 */ /* 0x004fe20000010000 */
[----:B-1----:R-:W-:-:S04]  /*6fc0*/  LOP3.LUT R20, R35, 0x7ffffff8, RZ, 0xc0, !PT ;  /* 0x7ffffff823147812 */ /* 0x002fc800078ec0ff */
[----:B------:R-:W-:Y:S01]  /*6fd0*/  ISETP.NE.AND P0, PT, R33, R20, PT ;  /* 0x000000142100720c */ /* 0x000fe20003f05270 */
[----:B------:R-:W-:Y:S01]  /*6fe0*/  @!P1 FADD.FTZ R19, R19, R21 ;  /* 0x0000001513139221 */ /* 0x000fe20000010000 */
[----:B---3--:R-:W-:-:S03]  /*6ff0*/  @!P2 FADD.FTZ R18, R18, R22 ;  /* 0x000000161212a221 */ /* 0x008fc60000010000 */
[----:B------:R-:W-:-:S08]  /*7000*/  @!P2 FADD.FTZ R19, R19, R23 ;  /* 0x000000171313a221 */ /* 0x000fd00000010000 */
[----:B------:R-:W-:Y:S05]  /*7010*/  @P0 BRA `(.L_x_767) ;  /* 0xfffffff400e40947 */ /* 0x000fea000383ffff */
[----:B------:R-:W-:-:S07]  /*7020*/  MOV R29, R20 ;  /* 0x00000014001d7202 */ /* 0x000fce0000000f00 */
.L_x_766:
[----:B0-----:R-:W1:Y:S02]  /*7030*/  LDC R28, c[0x0][0x370] ;  /* 0x0000dc00ff1c7b82 */ /* 0x001e640000000800 */
[----:B-12---:R-:W-:-:S13]  /*7040*/  LOP3.LUT P0, R20, R28, 0x7, RZ, 0xc0, !PT ;  /* 0x000000071c147812 */ /* 0x006fda000780c0ff */
[----:B------:R-:W-:Y:S05]  /*7050*/  @!P0 BRA `(.L_x_763) ;  /* 0x0000000400e48947 */ /* 0x000fea0003800000 */
[----:B------:R-:W-:Y:S02]  /*7060*/  IADD3 R20, PT, PT, R20, -0x1, RZ ;  /* 0xffffffff14147810 */ /* 0x000fe40007ffe0ff */
[----:B------:R-:W-:Y:S02]  /*7070*/  LOP3.LUT P4, R30, R28, 0x3, RZ, 0xc0, !PT ;  /* 0x000000031c1e7812 */ /* 0x000fe4000788c0ff */
[----:B------:R-:W-:-:S13]  /*7080*/  ISETP.GE.U32.AND P0, PT, R20, 0x3, PT ;  /* 0x000000031400780c */ /* 0x000fda0003f06070 */
[----:B------:R-:W-:Y:S05]  /*7090*/  @!P0 BRA `(.L_x_768) ;  /* 0x0000000000f88947 */ /* 0x000fea0003800000 */
[----:B------:R-:W-:Y:S02]  /*70a0*/  ISETP.NE.AND P0, PT, R13, RZ, PT ;  /* 0x000000ff0d00720c */ /* 0x000fe40003f05270 */
[C---:B------:R-:W-:Y:S02]  /*70b0*/  IADD3 R23, PT, PT, R29.reuse, 0x1, RZ ;  /* 0x000000011d177810 */ /* 0x040fe40007ffe0ff */
[C---:B------:R-:W-:Y:S02]  /*70c0*/  ISETP.EQ.OR P1, PT, R29.reuse, UR6, P0 ;  /* 0x000000061d007c0c */ /* 0x040fe40008722670 */
[----:B------:R-:W-:Y:S02]  /*70d0*/  IADD3 R31, PT, PT, R29, 0x2, RZ ;  /* 0x000000021d1f7810 */ /* 0x000fe40007ffe0ff */
[----:B------:R-:W-:Y:S02]  /*70e0*/  ISETP.EQ.OR P2, PT, R23, UR6, P0 ;  /* 0x0000000617007c0c */ /* 0x000fe40008742670 */
[----:B------:R-:W-:-:S07]  /*70f0*/  ISETP.EQ.OR P3, PT, R31, UR6, P0 ;  /* 0x000000061f007c0c */ /* 0x000fce0008762670 */
[----:B------:R-:W0:Y:S01]  /*7100*/  @!P1 LDC R22, c[0x0][0x374] ;  /* 0x0000dd00ff169b82 */ /* 0x000e220000000800 */
[----:B------:R-:W1:Y:S01]  /*7110*/  @!P1 S2R R26, SR_CTAID.Y ;  /* 0x00000000001a9919 */ /* 0x000e620000002600 */
[----:B------:R-:W-:Y:S02]  /*7120*/  @!P1 LOP3.LUT R23, R54, 0x1, RZ, 0xc0, !PT ;  /* 0x0000000136179812 */ /* 0x000fe400078ec0ff */
[----:B------:R-:W2:Y:S04]  /*7130*/  @!P2 S2R R35, SR_CTAID.Y ;  /* 0x000000000023a919 */ /* 0x000ea80000002600 */
[----:B------:R-:W4:Y:S01]  /*7140*/  @!P1 LDC.64 R20, c[0x0][0x3d0] ;  /* 0x0000f400ff149b82 */ /* 0x000f220000000a00 */
[----:B---3--:R-:W3:Y:S07]  /*7150*/  @!P3 S2R R24, SR_CTAID.Y ;  /* 0x000000000018b919 */ /* 0x008eee0000002600 */
[----:B------:R-:W5:Y:S01]  /*7160*/  @!P2 LDC R32, c[0x0][0x374] ;  /* 0x0000dd00ff20ab82 */ /* 0x000f620000000800 */
[----:B0-----:R-:W-:-:S07]  /*7170*/  @!P1 IMAD R23, R23, R22, RZ ;  /* 0x0000001617179224 */ /* 0x001fce00078e02ff */
[----:B------:R-:W3:Y:S01]  /*7180*/  @!P3 LDC R27, c[0x0][0x374] ;  /* 0x0000dd00ff1bbb82 */ /* 0x000ee20000000800 */
[----:B------:R-:W-:-:S05]  /*7190*/  @!P1 IMAD R23, R23, R28, RZ ;  /* 0x0000001c17179224 */ /* 0x000fca00078e02ff */
[----:B------:R-:W-:Y:S01]  /*71a0*/  @!P1 SHF.L.U32 R25, R23, 0x1, RZ ;  /* 0x0000000117199819 */ /* 0x000fe200000006ff */
[C---:B-1----:R-:W-:Y:S01]  /*71b0*/  @!P1 IMAD R23, R29.reuse, R22, R26 ;  /* 0x000000161d179224 */ /* 0x042fe200078e021a */
[----:B------:R-:W-:-:S03]  /*71c0*/  IADD3 R26, PT, PT, R29, 0x3, RZ ;  /* 0x000000031d1a7810 */ /* 0x000fc60007ffe0ff */
[----:B----4-:R-:W-:Y:S01]  /*71d0*/  @!P1 IMAD.WIDE R20, R25, 0x4, R20 ;  /* 0x0000000419149825 */ /* 0x010fe200078e0214 */
[----:B------:R-:W-:Y:S02]  /*71e0*/  ISETP.EQ.OR P0, PT, R26, UR6, P0 ;  /* 0x000000061a007c0c */ /* 0x000fe40008702670 */
[C---:B------:R-:W-:Y:S01]  /*71f0*/  @!P2 LOP3.LUT R25, R54.reuse, 0x1, RZ, 0xc0, !PT ;  /* 0x000000013619a812 */ /* 0x040fe200078ec0ff */
[----:B------:R-:W-:Y:S02]  /*7200*/  @!P1 IMAD.WIDE.U32 R20, R23, 0x8, R20 ;  /* 0x0000000817149825 */ /* 0x000fe400078e0014 */
[----:B------:R-:W0:Y:S02]  /*7210*/  @!P2 LDC.64 R22, c[0x0][0x3d0] ;  /* 0x0000f400ff16ab82 */ /* 0x000e240000000a00 */
[----:B-----5:R-:W-:Y:S02]  /*7220*/  @!P2 IMAD R25, R25, R32, RZ ;  /* 0x000000201919a224 */ /* 0x020fe400078e02ff */
[----:B---3--:R-:W-:Y:S01]  /*7230*/  @!P3 IMAD R31, R31, R27, R24 ;  /* 0x0000001b1f1fb224 */ /* 0x008fe200078e0218 */
[----:B------:R-:W-:-:S03]  /*7240*/  @!P3 LOP3.LUT R24, R54, 0x1, RZ, 0xc0, !PT ;  /* 0x000000013618b812 */ /* 0x000fc600078ec0ff */
[----:B------:R-:W1:Y:S01]  /*7250*/  @!P0 S2R R33, SR_CTAID.Y ;  /* 0x0000000000218919 */ /* 0x000e620000002600 */
[----:B------:R-:W-:Y:S01]  /*7260*/  @!P2 IMAD R25, R25, R28, RZ ;  /* 0x0000001c1919a224 */ /* 0x000fe200078e02ff */
[----:B------:R-:W1:Y:S01]  /*7270*/  @!P0 LDC R65, c[0x0][0x374] ;  /* 0x0000dd00ff418b82 */ /* 0x000e620000000800 */
[----:B------:R-:W-:Y:S01]  /*7280*/  @!P2 IMAD R32, R29, R32, R32 ;  /* 0x000000201d20a224 */ /* 0x000fe200078e0220 */
[----:B------:R-:W3:Y:S01]  /*7290*/  @!P1 LDG.E.64 R20, desc[UR8][R20.64] ;  /* 0x0000000814149981 */ /* 0x000ee2000c1e1b00 */
[----:B------:R-:W-:Y:S01]  /*72a0*/  @!P3 IMAD R27, R24, R27, RZ ;  /* 0x0000001b181bb224 */ /* 0x000fe200078e02ff */
[----:B------:R-:W-:Y:S02]  /*72b0*/  @!P2 SHF.L.U32 R25, R25, 0x1, RZ ;  /* 0x000000011919a819 */ /* 0x000fe400000006ff */
[----:B--2---:R-:W-:Y:S01]  /*72c0*/  @!P2 IADD3 R35, PT, PT, R32, R35, RZ ;  /* 0x000000232023a210 */ /* 0x004fe20007ffe0ff */
[----:B------:R-:W-:-:S05]  /*72d0*/  @!P3 IMAD R27, R27, R28, RZ ;  /* 0x0000001c1b1bb224 */ /* 0x000fca00078e02ff */
[----:B------:R-:W-:Y:S01]  /*72e0*/  @!P3 SHF.L.U32 R27, R27, 0x1, RZ ;  /* 0x000000011b1bb819 */ /* 0x000fe200000006ff */
[----:B0-----:R-:W-:Y:S02]  /*72f0*/  @!P2 IMAD.WIDE R22, R25, 0x4, R22 ;  /* 0x000000041916a825 */ /* 0x001fe400078e0216 */
[----:B------:R-:W0:Y:S02]  /*7300*/  @!P3 LDC.64 R24, c[0x0][0x3d0] ;  /* 0x0000f400ff18bb82 */ /* 0x000e240000000a00 */
[----:B------:R-:W-:-:S06]  /*7310*/  @!P2 IMAD.WIDE.U32 R22, R35, 0x8, R22 ;  /* 0x000000082316a825 */ /* 0x000fcc00078e0016 */
[----:B------:R-:W2:Y:S01]  /*7320*/  @!P2 LDG.E.64 R22, desc[UR8][R22.64] ;  /* 0x000000081616a981 */ /* 0x000ea2000c1e1b00 */
[----:B-1----:R-:W-:Y:S01]  /*7330*/  @!P0 IMAD R33, R26, R65, R33 ;  /* 0x000000411a218224 */ /* 0x002fe200078e0221 */
[----:B------:R-:W-:-:S05]  /*7340*/  @!P0 LOP3.LUT R26, R54, 0x1, RZ, 0xc0, !PT ;  /* 0x00000001361a8812 */ /* 0x000fca00078ec0ff */
[----:B------:R-:W-:-:S04]  /*7350*/  @!P0 IMAD R65, R26, R65, RZ ;  /* 0x000000411a418224 */ /* 0x000fc800078e02ff */
[----:B------:R-:W-:Y:S02]  /*7360*/  @!P0 IMAD R65, R65, R28, RZ ;  /* 0x0000001c41418224 */ /* 0x000fe400078e02ff */
[----:B0-----:R-:W-:Y:S02]  /*7370*/  @!P3 IMAD.WIDE R24, R27, 0x4, R24 ;  /* 0x000000041b18b825 */ /* 0x001fe400078e0218 */
[----:B------:R-:W0:Y:S01]  /*7380*/  @!P0 LDC.64 R26, c[0x0][0x3d0] ;  /* 0x0000f400ff1a8b82 */ /* 0x000e220000000a00 */
[----:B------:R-:W-:Y:S01]  /*7390*/  @!P0 SHF.L.U32 R65, R65, 0x1, RZ ;  /* 0x0000000141418819 */ /* 0x000fe200000006ff */
[----:B------:R-:W-:-:S06]  /*73a0*/  @!P3 IMAD.WIDE.U32 R24, R31, 0x8, R24 ;  /* 0x000000081f18b825 */ /* 0x000fcc00078e0018 */
[----:B------:R-:W4:Y:S01]  /*73b0*/  @!P3 LDG.E.64 R24, desc[UR8][R24.64] ;  /* 0x000000081818b981 */ /* 0x000f22000c1e1b00 */
[----:B0-----:R-:W-:-:S04]  /*73c0*/  @!P0 IMAD.WIDE R26, R65, 0x4, R26 ;  /* 0x00000004411a8825 */ /* 0x001fc800078e021a */
[----:B------:R-:W-:-:S06]  /*73d0*/  @!P0 IMAD.WIDE.U32 R26, R33, 0x8, R26 ;  /* 0x00000008211a8825 */ /* 0x000fcc00078e001a */
        /* <DEDUP_REMOVED lines=10> */
.L_x_768:
[----:B------:R-:W-:Y:S05]  /*7480*/  @!P4 BRA `(.L_x_763) ;  /* 0x0000000000d8c947 */ /* 0x000fea0003800000 */
[----:B------:R-:W-:-:S13]  /*7490*/  ISETP.NE.AND P0, PT, R30, 0x1, PT ;  /* 0x000000011e00780c */ /* 0x000fda0003f05270 */
[----:B------:R-:W-:Y:S05]  /*74a0*/  @!P0 BRA `(.L_x_769) ;  /* 0x0000000000808947 */ /* 0x000fea0003800000 */
[----:B------:R-:W-:Y:S02]  /*74b0*/  ISETP.NE.AND P0, PT, R13, RZ, PT ;  /* 0x000000ff0d00720c */ /* 0x000fe40003f05270 */
[C---:B------:R-:W-:Y:S02]  /*74c0*/  IADD3 R20, PT, PT, R29.reuse, 0x1, RZ ;  /* 0x000000011d147810 */ /* 0x040fe40007ffe0ff */
[----:B------:R-:W-:Y:S02]  /*74d0*/  ISETP.EQ.OR P1, PT, R29, UR6, P0 ;  /* 0x000000061d007c0c */ /* 0x000fe40008722670 */
[----:B------:R-:W-:-:S11]  /*74e0*/  ISETP.EQ.OR P0, PT, R20, UR6, P0 ;  /* 0x0000000614007c0c */ /* 0x000fd60008702670 */
[----:B------:R-:W0:Y:S01]  /*74f0*/  @!P1 LDC R26, c[0x0][0x374] ;  /* 0x0000dd00ff1a9b82 */ /* 0x000e220000000800 */
[----:B------:R-:W1:Y:S01]  /*7500*/  @!P1 S2R R30, SR_CTAID.Y ;  /* 0x00000000001e9919 */ /* 0x000e620000002600 */
[C---:B------:R-:W-:Y:S02]  /*7510*/  @!P1 LOP3.LUT R25, R54.reuse, 0x1, RZ, 0xc0, !PT ;  /* 0x0000000136199812 */ /* 0x040fe400078ec0ff */
[----:B------:R-:W-:Y:S01]  /*7520*/  @!P0 LOP3.LUT R27, R54, 0x1, RZ, 0xc0, !PT ;  /* 0x00000001361b8812 */ /* 0x000fe200078ec0ff */
[----:B------:R-:W2:Y:S03]  /*7530*/  @!P0 S2R R31, SR_CTAID.Y ;  /* 0x00000000001f8919 */ /* 0x000ea60000002600 */
[----:B---3--:R-:W3:Y:S08]  /*7540*/  @!P0 LDC R24, c[0x0][0x374] ;  /* 0x0000dd00ff188b82 */ /* 0x008ef00000000800 */
[----:B------:R-:W4:Y:S08]  /*7550*/  @!P1 LDC.64 R20, c[0x0][0x3d0] ;  /* 0x0000f400ff149b82 */ /* 0x000f300000000a00 */
[----:B------:R-:W5:Y:S01]  /*7560*/  @!P0 LDC.64 R22, c[0x0][0x3d0] ;  /* 0x0000f400ff168b82 */ /* 0x000f620000000a00 */
[----:B0-----:R-:W-:-:S04]  /*7570*/  @!P1 IMAD R25, R25, R26, RZ ;  /* 0x0000001a19199224 */ /* 0x001fc800078e02ff */
[----:B------:R-:W-:Y:S02]  /*7580*/  @!P1 IMAD R25, R25, R28, RZ ;  /* 0x0000001c19199224 */ /* 0x000fe400078e02ff */
[----:B---3--:R-:W-:-:S03]  /*7590*/  @!P0 IMAD R27, R27, R24, RZ ;  /* 0x000000181b1b8224 */ /* 0x008fc600078e02ff */
[----:B------:R-:W-:Y:S01]  /*75a0*/  @!P1 SHF.L.U32 R25, R25, 0x1, RZ ;  /* 0x0000000119199819 */ /* 0x000fe200000006ff */
[----:B------:R-:W-:Y:S02]  /*75b0*/  @!P0 IMAD R24, R29, R24, R24 ;  /* 0x000000181d188224 */ /* 0x000fe400078e0218 */
[----:B------:R-:W-:Y:S02]  /*75c0*/  @!P0 IMAD R27, R27, R28, RZ ;  /* 0x0000001c1b1b8224 */ /* 0x000fe400078e02ff */
[----:B----4-:R-:W-:-:S03]  /*75d0*/  @!P1 IMAD.WIDE R20, R25, 0x4, R20 ;  /* 0x0000000419149825 */ /* 0x010fc600078e0214 */
[----:B------:R-:W-:Y:S01]  /*75e0*/  @!P0 SHF.L.U32 R27, R27, 0x1, RZ ;  /* 0x000000011b1b8819 */ /* 0x000fe200000006ff */
[----:B-1----:R-:W-:-:S04]  /*75f0*/  @!P1 IMAD R25, R29, R26, R30 ;  /* 0x0000001a1d199224 */ /* 0x002fc800078e021e */
[----:B-----5:R-:W-:Y:S01]  /*7600*/  @!P0 IMAD.WIDE R22, R27, 0x4, R22 ;  /* 0x000000041b168825 */ /* 0x020fe200078e0216 */
[----:B--2---:R-:W-:-:S03]  /*7610*/  @!P0 IADD3 R27, PT, PT, R24, R31, RZ ;  /* 0x0000001f181b8210 */ /* 0x004fc60007ffe0ff */
[----:B------:R-:W-:-:S04]  /*7620*/  @!P1 IMAD.WIDE.U32 R20, R25, 0x8, R20 ;  /* 0x0000000819149825 */ /* 0x000fc800078e0014 */
[----:B------:R-:W-:Y:S02]  /*7630*/  @!P0 IMAD.WIDE.U32 R22, R27, 0x8, R22 ;  /* 0x000000081b168825 */ /* 0x000fe400078e0016 */
[----:B------:R-:W2:Y:S04]  /*7640*/  @!P1 LDG.E.64 R20, desc[UR8][R20.64] ;  /* 0x0000000814149981 */ /* 0x000ea8000c1e1b00 */
[----:B------:R-:W3:Y:S01]  /*7650*/  @!P0 LDG.E.64 R22, desc[UR8][R22.64] ;  /* 0x0000000816168981 */ /* 0x000ee2000c1e1b00 */
[----:B------:R-:W-:Y:S01]  /*7660*/  IADD3 R29, PT, PT, R29, 0x2, RZ ;  /* 0x000000021d1d7810 */ /* 0x000fe20007ffe0ff */
[----:B--2---:R-:W-:Y:S01]  /*7670*/  @!P1 FADD.FTZ R18, R18, R20 ;  /* 0x0000001412129221 */ /* 0x004fe20000010000 */
[----:B------:R-:W-:-:S03]  /*7680*/  @!P1 FADD.FTZ R19, R19, R21 ;  /* 0x0000001513139221 */ /* 0x000fc60000010000 */
[----:B---3--:R-:W-:Y:S01]  /*7690*/  @!P0 FADD.FTZ R18, R18, R22 ;  /* 0x0000001612128221 */ /* 0x008fe20000010000 */
[----:B------:R-:W-:-:S07]  /*76a0*/  @!P0 FADD.FTZ R19, R19, R23 ;  /* 0x0000001713138221 */ /* 0x000fce0000010000 */
.L_x_769:
[----:B------:R-:W-:Y:S01]  /*76b0*/  ISETP.NE.AND P0, PT, R29, UR6, PT ;  /* 0x000000061d007c0c */ /* 0x000fe2000bf05270 */
[----:B------:R-:W-:Y:S01]  /*76c0*/  BSSY.RECONVERGENT B0, `(.L_x_763) ;  /* 0x0000012000007945 */ /* 0x000fe20003800200 */
[----:B------:R-:W-:Y:S02]  /*76d0*/  LOP3.LUT R20, R28, 0x1, RZ, 0xc0, !PT ;  /* 0x000000011c147812 */ /* 0x000fe400078ec0ff */
[----:B------:R-:W-:-:S04]  /*76e0*/  ISETP.NE.OR P0, PT, R13, RZ, !P0 ;  /* 0x000000ff0d00720c */ /* 0x000fc80004705670 */
[----:B------:R-:W-:-:S13]  /*76f0*/  ISETP.NE.U32.OR P0, PT, R20, 0x1, P0 ;  /* 0x000000011400780c */ /* 0x000fda0000705470 */
[----:B------:R-:W-:Y:S05]  /*7700*/  @P0 BRA `(.L_x_770) ;  /* 0x0000000000340947 */ /* 0x000fea0003800000 */
[----:B------:R-:W0:Y:S01]  /*7710*/  LDCU UR4, c[0x0][0x374] ;  /* 0x00006e80ff0477ac */ /* 0x000e220008000800 */
[----:B------:R-:W1:Y:S01]  /*7720*/  S2R R22, SR_CTAID.Y ;  /* 0x0000000000167919 */ /* 0x000e620000002600 */
[----:B------:R-:W2:Y:S01]  /*7730*/  LDC.64 R20, c[0x0][0x3d0] ;  /* 0x0000f400ff147b82 */ /* 0x000ea20000000a00 */
[----:B------:R-:W-:-:S05]  /*7740*/  LOP3.LUT R23, R54, 0x1, RZ, 0xc0, !PT ;  /* 0x0000000136177812 */ /* 0x000fca00078ec0ff */
[----:B0-----:R-:W-:-:S04]  /*7750*/  IMAD R23, R23, UR4, RZ ;  /* 0x0000000417177c24 */ /* 0x001fc8000f8e02ff */
[----:B------:R-:W-:-:S05]  /*7760*/  IMAD R23, R23, R28, RZ ;  /* 0x0000001c17177224 */ /* 0x000fca00078e02ff */
[----:B------:R-:W-:-:S05]  /*7770*/  SHF.L.U32 R23, R23, 0x1, RZ ;  /* 0x0000000117177819 */ /* 0x000fca00000006ff */
[----:B--2---:R-:W-:-:S04]  /*7780*/  IMAD.WIDE R20, R23, 0x4, R20 ;  /* 0x0000000417147825 */ /* 0x004fc800078e0214 */
[----:B-1----:R-:W-:-:S04]  /*7790*/  IMAD R29, R29, UR4, R22 ;  /* 0x000000041d1d7c24 */ /* 0x002fc8000f8e0216 */
[----:B------:R-:W-:-:S06]  /*77a0*/  IMAD.WIDE.U32 R20, R29, 0x8, R20 ;  /* 0x000000081d147825 */ /* 0x000fcc00078e0014 */
[----:B------:R-:W3:Y:S02]  /*77b0*/  LDG.E.64 R20, desc[UR8][R20.64] ;  /* 0x0000000814147981 */ /* 0x000ee4000c1e1b00 */
[----:B---3--:R-:W-:Y:S01]  /*77c0*/  FADD.FTZ R18, R18, R20 ;  /* 0x0000001412127221 */ /* 0x008fe20000010000 */
[----:B------:R-:W-:-:S07]  /*77d0*/  FADD.FTZ R19, R19, R21 ;  /* 0x0000001513137221 */ /* 0x000fce0000010000 */
.L_x_770:
[----:B------:R-:W-:Y:S05]  /*77e0*/  BSYNC.RECONVERGENT B0 ;  /* 0x0000000000007941 */ /* 0x000fea0003800200 */
.L_x_763:
[----:B------:R-:W5:Y:S01]  /*77f0*/  S2UR UR5, SR_CgaCtaId ;  /* 0x00000000000579c3 */ /* 0x000f620000008800 */
[----:B------:R-:W-:Y:S01]  /*7800*/  ISETP.NE.AND P0, PT, R13, RZ, PT ;  /* 0x000000ff0d00720c */ /* 0x000fe20003f05270 */
[----:B------:R-:W-:Y:S01]  /*7810*/  UMOV UR4, 0x400 ;  /* 0x0000040000047882 */ /* 0x000fe20000000000 */
[----:B------:R-:W0:Y:S01]  /*7820*/  LDCU.64 UR10, c[0x0][0x400] ;  /* 0x00008000ff0a77ac */ /* 0x000e220008000a00 */
[--C-:B----4-:R-:W-:Y:S02]  /*7830*/  HADD2.F32 R25, -RZ, R53.reuse.H0_H0 ;  /* 0x20000035ff197230 */ /* 0x110fe40000004100 */
[----:B------:R-:W-:Y:S02]  /*7840*/  HADD2.F32 R53, -RZ, R53.H1_H1 ;  /* 0x30000035ff357230 */ /* 0x000fe40000004100 */
[----:B--2---:R-:W2:Y:S01]  /*7850*/  LDC R23, c[0x0][0x41c] ;  /* 0x00010700ff177b82 */ /* 0x004ea20000000800 */
[----:B---3--:R-:W-:Y:S01]  /*7860*/  FADD.FTZ R24, -R12, R25 ;  /* 0x000000190c187221 */ /* 0x008fe20000010100 */
[----:B-----5:R-:W-:Y:S01]  /*7870*/  ULEA UR4, UR5, UR4, 0x18 ;  /* 0x0000000405047291 */ /* 0x020fe2000f8ec0ff */
[----:B------:R-:W3:Y:S01]  /*7880*/  LDCU.U8 UR5, c[0x0][0x414] ;  /* 0x00008280ff0577ac */ /* 0x000ee20008000000 */
[----:B--2---:R-:W-:-:S07]  /*7890*/  IMAD R23, R23, UR6, R56 ;  /* 0x0000000617177c24 */ /* 0x004fce000f8e0238 */
[----:B------:R2:W-:Y:S01]  /*78a0*/  @!P0 STS.64 [UR4+0xc8], R18 ;  /* 0x0000c812ff008988 */ /* 0x0005e20008000a04 */
[----:B------:R-:W-:Y:S01]  /*78b0*/  BAR.SYNC.DEFER_BLOCKING 0x0 ;  /* 0x0000000000007b1d */ /* 0x000fe20000010000 */
[----:B0-----:R-:W-:Y:S02]  /*78c0*/  ISETP.GE.U32.AND P0, PT, R23, UR10, PT ;  /* 0x0000000a17007c0c */ /* 0x001fe4000bf06070 */
[----:B--2---:R-:W-:Y:S01]  /*78d0*/  SHF.R.S32.HI R18, RZ, 0x1f, R23 ;  /* 0x0000001fff127819 */ /* 0x004fe20000011417 */
[----:B---3--:R-:W-:Y:S01]  /*78e0*/  UISETP.NE.AND UP0, UPT, UR5, URZ, UPT ;  /* 0x000000ff0500728c */ /* 0x008fe2000bf05270 */
[--C-:B------:R-:W-:Y:S02]  /*78f0*/  HADD2.F32 R19, -RZ, R52.reuse.H0_H0 ;  /* 0x20000034ff137230 */ /* 0x100fe40000004100 */
[----:B------:R-:W-:Y:S01]  /*7900*/  ISETP.GE.AND.EX P0, PT, R18, UR11, PT, P0 ;  /* 0x0000000b12007c0c */ /* 0x000fe2000bf06300 */
[----:B------:R-:W-:Y:S01]  /*7910*/  HADD2.F32 R52, -RZ, R52.H1_H1 ;  /* 0x30000034ff347230 */ /* 0x000fe20000004100 */
[----:B------:R-:W0:Y:S01]  /*7920*/  LDS.64 R20, [UR4+0xc8] ;  /* 0x0000c804ff147984 */ /* 0x000e220008000a00 */
[----:B------:R-:W0:Y:S02]  /*7930*/  LDCU UR4, c[0x0][0x42c] ;  /* 0x00008580ff0477ac */ /* 0x000e240008000800 */
[----:B0-----:R-:W-:Y:S01]  /*7940*/  FMUL.FTZ R25, R20, UR4 ;  /* 0x0000000414197c20 */ /* 0x001fe20008410000 */
[----:B------:R-:W-:Y:S01]  /*7950*/  FMUL.FTZ R22, R21, UR4 ;  /* 0x0000000415167c20 */ /* 0x000fe20008410000 */
[----:B------:R-:W-:Y:S01]  /*7960*/  FMUL.FTZ R21, R24, R63 ;  /* 0x0000003f18157220 */ /* 0x000fe20000410000 */
[----:B------:R-:W-:-:S03]  /*7970*/  FADD.FTZ R20, -R12, R53 ;  /* 0x000000350c147221 */ /* 0x000fc60000010100 */
[----:B------:R-:W-:Y:S01]  /*7980*/  FFMA.FTZ R33, R25, R21, R22 ;  /* 0x0000001519217223 */ /* 0x000fe20000010016 */
[----:B------:R-:W-:Y:S01]  /*7990*/  FMUL.FTZ R32, R20, R63 ;  /* 0x0000003f14207220 */ /* 0x000fe20000410000 */
        /* <DEDUP_REMOVED lines=19> */
.L_x_771:
[----:B------:R-:W-:Y:S01]  /*7ad0*/  FFMA.FTZ R24, R25, R32, R22 ;  /* 0x0000002019187223 */ /* 0x000fe20000010016 */
[----:B------:R-:W-:Y:S01]  /*7ae0*/  BSSY.RECONVERGENT B0, `(.L_x_772) ;  /* 0x0000014000007945 */ /* 0x000fe20003800200 */
[----:B------:R-:W-:Y:S01]  /*7af0*/  FFMA.FTZ R20, R16, R19, -R33 ;  /* 0x0000001310147223 */ /* 0x000fe20000010821 */
[----:B------:R-:W-:Y:S01]  /*7b00*/  IADD3 R29, PT, PT, R23, 0x20, RZ ;  /* 0x00000020171d7810 */ /* 0x000fe20007ffe0ff */
[----:B------:R-:W-:Y:S01]  /*7b10*/  FFMA.FTZ R24, R17, R52, -R24 ;  /* 0x0000003411187223 */ /* 0x000fe20000010818 */
[----:B-1----:R-:W-:Y:S01]  /*7b20*/  IADD3 R27, PT, PT, R23, 0x40, RZ ;  /* 0x00000040171b7810 */ /* 0x002fe20007ffe0ff */
[----:B------:R-:W-:Y:S06]  /*7b30*/  @P0 BRA `(.L_x_773) ;  /* 0x0000000000380947 */ /* 0x000fec0003800000 */
[----:B------:R-:W0:Y:S01]  /*7b40*/  LDCU.64 UR6, c[0x0][0x3f8] ;  /* 0x00007f00ff0677ac */ /* 0x000e220008000a00 */
[----:B------:R-:W-:Y:S01]  /*7b50*/  MOV R19, R69 ;  /* 0x0000004500137202 */ /* 0x000fe20000000f00 */
[-C--:B------:R-:W-:Y:S01]  /*7b60*/  FMUL.FTZ R31, R20, R63.reuse ;  /* 0x0000003f141f7220 */ /* 0x080fe20000410000 */
[----:B------:R-:W-:Y:S01]  /*7b70*/  FMUL.FTZ R24, R24, R63 ;  /* 0x0000003f18187220 */ /* 0x000fe20000410000 */
[----:B------:R-:W1:Y:S01]  /*7b80*/  LDCU.64 UR4, c[0x0][0x380] ;  /* 0x00007000ff0477ac */ /* 0x000e620008000a00 */
[----:B0-----:R-:W-:Y:S01]  /*7b90*/  IMAD R26, R18, UR6, RZ ;  /* 0x00000006121a7c24 */ /* 0x001fe2000f8e02ff */
[----:B------:R-:W-:-:S03]  /*7ba0*/  MOV R18, R66 ;  /* 0x0000004200127202 */ /* 0x000fc60000000f00 */
[C---:B------:R-:W-:Y:S02]  /*7bb0*/  IMAD R21, R23.reuse, UR7, R26 ;  /* 0x0000000717157c24 */ /* 0x040fe4000f8e021a */
[----:B------:R-:W-:-:S03]  /*7bc0*/  IMAD.WIDE.U32 R18, R23, UR6, R18 ;  /* 0x0000000617127c25 */ /* 0x000fc6000f8e0012 */
[----:B-1----:R-:W-:Y:S02]  /*7bd0*/  LEA R20, P0, R18, UR4, 0x1 ;  /* 0x0000000412147c11 */ /* 0x002fe4000f8008ff */
[----:B------:R-:W-:Y:S02]  /*7be0*/  IADD3 R21, PT, PT, R19, R21, RZ ;  /* 0x0000001513157210 */ /* 0x000fe40007ffe0ff */
[----:B------:R-:W-:Y:S02]  /*7bf0*/  F2FP.F16.F32.PACK_AB R19, R24, R31 ;  /* 0x0000001f1813723e */ /* 0x000fe400000000ff */
[----:B------:R-:W-:-:S05]  /*7c00*/  LEA.HI.X R21, R18, UR5, R21, 0x1, P0 ;  /* 0x0000000512157c11 */ /* 0x000fca00080f0c15 */
[----:B------:R0:W-:Y:S02]  /*7c10*/  STG.E desc[UR8][R20.64], R19 ;  /* 0x0000001314007986 */ /* 0x0001e4000c101908 */
.L_x_773:
[----:B------:R-:W-:Y:S05]  /*7c20*/  BSYNC.RECONVERGENT B0 ;  /* 0x0000000000007941 */ /* 0x000fea0003800200 */
.L_x_772:
[--C-:B0-----:R-:W-:Y:S01]  /*7c30*/  HADD2.F32 R19, -RZ, R51.reuse.H0_H0 ;  /* 0x20000033ff137230 */ /* 0x101fe20000004100 */
[----:B------:R-:W-:Y:S01]  /*7c40*/  ISETP.GE.U32.AND P0, PT, R29, UR10, PT ;  /* 0x0000000a1d007c0c */ /* 0x000fe2000bf06070 */
[----:B------:R-:W-:Y:S01]  /*7c50*/  HADD2.F32 R51, -RZ, R51.H1_H1 ;  /* 0x30000033ff337230 */ /* 0x000fe20000004100 */
[----:B------:R-:W-:Y:S01]  /*7c60*/  ISETP.GE.U32.AND P1, PT, R27, UR10, PT ;  /* 0x0000000a1b007c0c */ /* 0x000fe2000bf26070 */
[--C-:B------:R-:W-:Y:S02]  /*7c70*/  HADD2.F32 R21, -RZ, R50.reuse.H0_H0 ;  /* 0x20000032ff157230 */ /* 0x100fe40000004100 */
[----:B------:R-:W-:Y:S01]  /*7c80*/  FADD.FTZ R20, -R12, R19 ;  /* 0x000000130c147221 */ /* 0x000fe20000010100 */
[----:B------:R-:W-:Y:S01]  /*7c90*/  SHF.R.S32.HI R18, RZ, 0x1f, R29 ;  /* 0x0000001fff127819 */ /* 0x000fe2000001141d */
[----:B------:R-:W-:Y:S01]  /*7ca0*/  HADD2.F32 R50, -RZ, R50.H1_H1 ;  /* 0x30000032ff327230 */ /* 0x000fe20000004100 */
[----:B------:R-:W-:Y:S01]  /*7cb0*/  SHF.R.S32.HI R24, RZ, 0x1f, R27 ;  /* 0x0000001fff187819 */ /* 0x000fe2000001141b */
[----:B------:R-:W-:Y:S01]  /*7cc0*/  FMUL.FTZ R31, R20, R63 ;  /* 0x0000003f141f7220 */ /* 0x000fe20000410000 */
[----:B------:R-:W-:Y:S01]  /*7cd0*/  FADD.FTZ R20, -R12, R51 ;  /* 0x000000330c147221 */ /* 0x000fe20000010100 */
[----:B------:R-:W-:Y:S01]  /*7ce0*/  ISETP.GE.AND.EX P0, PT, R18, UR11, PT, P0 ;  /* 0x0000000b12007c0c */ /* 0x000fe2000bf06300 */
[----:B------:R-:W-:Y:S01]  /*7cf0*/  HADD2.F32 R19, -RZ, R49.H0_H0 ;  /* 0x20000031ff137230 */ /* 0x000fe20000004100 */
[----:B------:R-:W-:Y:S01]  /*7d00*/  ISETP.GE.AND.EX P1, PT, R24, UR11, PT, P1 ;  /* 0x0000000b18007c0c */ /* 0x000fe2000bf26310 */
[----:B------:R-:W-:Y:S01]  /*7d10*/  FFMA.FTZ R53, R25, R31, R22 ;  /* 0x0000001f19357223 */ /* 0x000fe20000010016 */
[----:B------:R-:W-:Y:S01]  /*7d20*/  FMUL.FTZ R34, R20, R63 ;  /* 0x0000003f14227220 */ /* 0x000fe20000410000 */
        /* <DEDUP_REMOVED lines=19> */
.L_x_774:
[----:B------:R-:W-:Y:S01]  /*7e60*/  FFMA.FTZ R26, R25, R34, R22 ;  /* 0x00000022191a7223 */ /* 0x000fe20000010016 */
[----:B------:R-:W-:Y:S01]  /*7e70*/  BSSY.RECONVERGENT B0, `(.L_x_775) ;  /* 0x0000014000007945 */ /* 0x000fe20003800200 */
[----:B------:R-:W-:Y:S01]  /*7e80*/  FFMA.FTZ R20, R16, R21, -R53 ;  /* 0x0000001510147223 */ /* 0x000fe20000010835 */
[----:B------:R-:W-:Y:S02]  /*7e90*/  HADD2.F32 R49, -RZ, R49.H1_H1 ;  /* 0x30000031ff317230 */ /* 0x000fe40000004100 */
[----:B------:R-:W-:Y:S01]  /*7ea0*/  FADD.FTZ R30, -R12, R19 ;  /* 0x000000130c1e7221 */ /* 0x000fe20000010100 */
[----:B------:R-:W-:Y:S01]  /*7eb0*/  FFMA.FTZ R26, R17, R50, -R26 ;  /* 0x00000032111a7223 */ /* 0x000fe2000001081a */
[----:B------:R-:W-:Y:S06]  /*7ec0*/  @P0 BRA `(.L_x_776) ;  /* 0x0000000000380947 */ /* 0x000fec0003800000 */
[----:B------:R-:W0:Y:S01]  /*7ed0*/  LDCU.64 UR4, c[0x0][0x3f8] ;  /* 0x00007f00ff0477ac */ /* 0x000e220008000a00 */
[----:B------:R-:W-:Y:S01]  /*7ee0*/  MOV R19, R69 ;  /* 0x0000004500137202 */ /* 0x000fe20000000f00 */
[----:B------:R-:W-:Y:S01]  /*7ef0*/  FMUL.FTZ R26, R26, R63 ;  /* 0x0000003f1a1a7220 */ /* 0x000fe20000410000 */
[----:B------:R-:W1:Y:S01]  /*7f00*/  LDCU.64 UR6, c[0x0][0x380] ;  /* 0x00007000ff0677ac */ /* 0x000e620008000a00 */
[----:B0-----:R-:W-:Y:S01]  /*7f10*/  IMAD R28, R18, UR4, RZ ;  /* 0x00000004121c7c24 */ /* 0x001fe2000f8e02ff */
[----:B------:R-:W-:-:S03]  /*7f20*/  MOV R18, R66 ;  /* 0x0000004200127202 */ /* 0x000fc60000000f00 */
[C---:B------:R-:W-:Y:S02]  /*7f30*/  IMAD R21, R29.reuse, UR5, R28 ;  /* 0x000000051d157c24 */ /* 0x040fe4000f8e021c */
[----:B------:R-:W-:-:S04]  /*7f40*/  IMAD.WIDE.U32 R18, R29, UR4, R18 ;  /* 0x000000041d127c25 */ /* 0x000fc8000f8e0012 */
[----:B------:R-:W-:Y:S01]  /*7f50*/  FMUL.FTZ R29, R20, R63 ;  /* 0x0000003f141d7220 */ /* 0x000fe20000410000 */
[----:B-1----:R-:W-:Y:S02]  /*7f60*/  LEA R20, P0, R18, UR6, 0x1 ;  /* 0x0000000612147c11 */ /* 0x002fe4000f8008ff */
[----:B------:R-:W-:Y:S02]  /*7f70*/  IADD3 R21, PT, PT, R19, R21, RZ ;  /* 0x0000001513157210 */ /* 0x000fe40007ffe0ff */
[----:B------:R-:W-:Y:S02]  /*7f80*/  F2FP.F16.F32.PACK_AB R19, R26, R29 ;  /* 0x0000001d1a13723e */ /* 0x000fe400000000ff */
[----:B------:R-:W-:-:S05]  /*7f90*/  LEA.HI.X R21, R18, UR7, R21, 0x1, P0 ;  /* 0x0000000712157c11 */ /* 0x000fca00080f0c15 */
[----:B------:R0:W-:Y:S02]  /*7fa0*/  STG.E desc[UR8][R20.64], R19 ;  /* 0x0000001314007986 */ /* 0x0001e4000c101908 */
.L_x_776:
[----:B------:R-:W-:Y:S05]  /*7fb0*/  BSYNC.RECONVERGENT B0 ;  /* 0x0000000000007941 */ /* 0x000fea0003800200 */
.L_x_775:
[----:B0-----:R-:W-:Y:S01]  /*7fc0*/  FMUL.FTZ R21, R30, R63 ;  /* 0x0000003f1e157220 */ /* 0x001fe20000410000 */
[----:B------:R-:W-:Y:S01]  /*7fd0*/  FADD.FTZ R18, -R12, R49 ;  /* 0x000000310c127221 */ /* 0x000fe20000010100 */
[--C-:B------:R-:W-:Y:S02]  /*7fe0*/  HADD2.F32 R19, -RZ, R48.reuse.H0_H0 ;  /* 0x20000030ff137230 */ /* 0x100fe40000004100 */
[----:B------:R-:W-:Y:S02]  /*7ff0*/  HADD2.F32 R48, -RZ, R48.H1_H1 ;  /* 0x30000030ff307230 */ /* 0x000fe40000004100 */
[----:B------:R-:W-:Y:S01]  /*8000*/  FFMA.FTZ R35, R25, R21, R22 ;  /* 0x0000001519237223 */ /* 0x000fe20000010016 */
        /* <DEDUP_REMOVED lines=20> */
.L_x_777:
[----:B------:R-:W-:Y:S01]  /*8150*/  FFMA.FTZ R18, R25, R30, R22 ;  /* 0x0000001e19127223 */ /* 0x000fe20000010016 */
[----:B------:R-:W-:Y:S01]  /*8160*/  BSSY.RECONVERGENT B0, `(.L_x_778) ;  /* 0x0000014000007945 */ /* 0x000fe20003800200 */
[----:B------:R-:W-:Y:S01]  /*8170*/  FFMA.FTZ R20, R16, R19, -R35 ;  /* 0x0000001310147223 */ /* 0x000fe20000010823 */
[----:B------:R-:W-:Y:S01]  /*8180*/  IADD3 R31, PT, PT, R23, 0x60, RZ ;  /* 0x00000060171f7810 */ /* 0x000fe20007ffe0ff */
[----:B------:R-:W-:Y:S01]  /*8190*/  FFMA.FTZ R48, R17, R48, -R18 ;  /* 0x0000003011307223 */ /* 0x000fe20000010812 */
[----:B------:R-:W-:Y:S01]  /*81a0*/  IADD3 R29, PT, PT, R23, 0x80, RZ ;  /* 0x00000080171d7810 */ /* 0x000fe20007ffe0ff */
        /* <DEDUP_REMOVED lines=10> */
[----:B-1----:R-:W-:Y:S02]  /*8250*/  LEA R20, P0, R18, UR6, 0x1 ;  /* 0x0000000612147c11 */ /* 0x002fe4000f8008ff */
[----:B------:R-:W-:Y:S02]  /*8260*/  IADD3 R21, PT, PT, R19, R21, RZ ;  /* 0x0000001513157210 */ /* 0x000fe40007ffe0ff */
[----:B------:R-:W-:Y:S02]  /*8270*/  F2FP.F16.F32.PACK_AB R19, R24, R27 ;  /* 0x0000001b1813723e */ /* 0x000fe400000000ff */
[----:B------:R-:W-:-:S05]  /*8280*/  LEA.HI.X R21, R18, UR7, R21, 0x1, P0 ;  /* 0x0000000712157c11 */ /* 0x000fca00080f0c15 */
[----:B------:R0:W-:Y:S02]  /*8290*/  STG.E desc[UR8][R20.64], R19 ;  /* 0x0000001314007986 */ /* 0x0001e4000c101908 */
.L_x_779:
[----:B------:R-:W-:Y:S05]  /*82a0*/  BSYNC.RECONVERGENT B0 ;  /* 0x0000000000007941 */ /* 0x000fea0003800200 */
.L_x_778:
[--C-:B0-----:R-:W-:Y:S01]  /*82b0*/  HADD2.F32 R19, -RZ, R47.reuse.H0_H0 ;  /* 0x2000002fff137230 */ /* 0x101fe20000004100 */
[----:B------:R-:W-:Y:S01]  /*82c0*/  ISETP.GE.U32.AND P0, PT, R31, UR10, PT ;  /* 0x0000000a1f007c0c */ /* 0x000fe2000bf06070 */
[----:B------:R-:W-:Y:S01]  /*82d0*/  HADD2.F32 R47, -RZ, R47.H1_H1 ;  /* 0x3000002fff2f7230 */ /* 0x000fe20000004100 */
[----:B------:R-:W-:Y:S01]  /*82e0*/  ISETP.GE.U32.AND P1, PT, R29, UR10, PT ;  /* 0x0000000a1d007c0c */ /* 0x000fe2000bf26070 */
[----:B------:R-:W-:Y:S02]  /*82f0*/  HADD2.F32 R49, -RZ, R45.H0_H0 ;  /* 0x2000002dff317230 */ /* 0x000fe40000004100 */
[----:B------:R-:W-:Y:S01]  /*8300*/  FADD.FTZ R20, -R12, R19 ;  /* 0x000000130c147221 */ /* 0x000fe20000010100 */
[----:B------:R-:W-:Y:S01]  /*8310*/  SHF.R.S32.HI R18, RZ, 0x1f, R31 ;  /* 0x0000001fff127819 */ /* 0x000fe2000001141f */
[--C-:B------:R-:W-:Y:S01]  /*8320*/  HADD2.F32 R19, -RZ, R46.reuse.H0_H0 ;  /* 0x2000002eff137230 */ /* 0x100fe20000004100 */
[----:B------:R-:W-:Y:S01]  /*8330*/  SHF.R.S32.HI R24, RZ, 0x1f, R29 ;  /* 0x0000001fff187819 */ /* 0x000fe2000001141d */
[----:B------:R-:W-:Y:S01]  /*8340*/  FMUL.FTZ R21, R20, R63 ;  /* 0x0000003f14157220 */ /* 0x000fe20000410000 */
[----:B------:R-:W-:Y:S01]  /*8350*/  FADD.FTZ R20, -R12, R47 ;  /* 0x0000002f0c147221 */ /* 0x000fe20000010100 */
[----:B------:R-:W-:Y:S01]  /*8360*/  ISETP.GE.AND.EX P0, PT, R18, UR11, PT, P0 ;  /* 0x0000000b12007c0c */ /* 0x000fe2000bf06300 */
[----:B------:R-:W-:Y:S01]  /*8370*/  HADD2.F32 R46, -RZ, R46.H1_H1 ;  /* 0x3000002eff2e7230 */ /* 0x000fe20000004100 */
        /* <DEDUP_REMOVED lines=22> */
.L_x_780:
        /* <DEDUP_REMOVED lines=9> */
[-C--:B------:R-:W-:Y:S01]  /*8570*/  FMUL.FTZ R27, R20, R63.reuse ;  /* 0x0000003f141b7220 */ /* 0x080fe20000410000 */
[----:B------:R-:W-:Y:S01]  /*8580*/  FMUL.FTZ R26, R26, R63 ;  /* 0x0000003f1a1a7220 */ /* 0x000fe20000410000 */
[----:B------:R-:W1:Y:S01]  /*8590*/  LDCU.64 UR6, c[0x0][0x380] ;  /* 0x00007000ff0677ac */ /* 0x000e620008000a00 */
[----:B0-----:R-:W-:Y:S01]  /*85a0*/  IMAD R28, R18, UR4, RZ ;  /* 0x00000004121c7c24 */ /* 0x001fe2000f8e02ff */
[----:B------:R-:W-:-:S05]  /*85b0*/  MOV R18, R66 ;  /* 0x0000004200127202 */ /* 0x000fca0000000f00 */
[----:B------:R-:W-:-:S04]  /*85c0*/  IMAD.WIDE.U32 R18, R31, UR4, R18 ;  /* 0x000000041f127c25 */ /* 0x000fc8000f8e0012 */
[----:B------:R-:W-:Y:S01]  /*85d0*/  IMAD R31, R31, UR5, R28 ;  /* 0x000000051f1f7c24 */ /* 0x000fe2000f8e021c */
[----:B-1----:R-:W-:-:S04]  /*85e0*/  LEA R20, P0, R18, UR6, 0x1 ;  /* 0x0000000612147c11 */ /* 0x002fc8000f8008ff */
[----:B------:R-:W-:Y:S02]  /*85f0*/  IADD3 R31, PT, PT, R19, R31, RZ ;  /* 0x0000001f131f7210 */ /* 0x000fe40007ffe0ff */
[----:B------:R-:W-:Y:S02]  /*8600*/  F2FP.F16.F32.PACK_AB R19, R26, R27 ;  /* 0x0000001b1a13723e */ /* 0x000fe400000000ff */
[----:B------:R-:W-:-:S05]  /*8610*/  LEA.HI.X R21, R18, UR7, R31, 0x1, P0 ;  /* 0x0000000712157c11 */ /* 0x000fca00080f0c1f */
[----:B------:R0:W-:Y:S02]  /*8620*/  STG.E desc[UR8][R20.64], R19 ;  /* 0x0000001314007986 */ /* 0x0001e4000c101908 */
.L_x_782:
[----:B------:R-:W-:Y:S05]  /*8630*/  BSYNC.RECONVERGENT B0 ;  /* 0x0000000000007941 */ /* 0x000fea0003800200 */
.L_x_781:
        /* <DEDUP_REMOVED lines=25> */
.L_x_783:
[----:B------:R-:W-:Y:S01]  /*87d0*/  FFMA.FTZ R18, R25, R30, R22 ;  /* 0x0000001e19127223 */ /* 0x000fe20000010016 */
[----:B------:R-:W-:Y:S01]  /*87e0*/  BSSY.RECONVERGENT B0, `(.L_x_784) ;  /* 0x0000014000007945 */ /* 0x000fe20003800200 */
[----:B------:R-:W-:Y:S01]  /*87f0*/  FFMA.FTZ R20, R16, R19, -R45 ;  /* 0x0000001310147223 */ /* 0x000fe2000001082d */
[--C-:B------:R-:W-:Y:S02]  /*8800*/  HADD2.F32 R27, -RZ, R43.reuse.H0_H0 ;  /* 0x2000002bff1b7230 */ /* 0x100fe40000004100 */
[----:B------:R-:W-:Y:S01]  /*8810*/  FFMA.FTZ R44, R17, R44, -R18 ;  /* 0x0000002c112c7223 */ /* 0x000fe20000010812 */
[----:B------:R-:W-:Y:S01]  /*8820*/  HADD2.F32 R31, -RZ, R43.H1_H1 ;  /* 0x3000002bff1f7230 */ /* 0x000fe20000004100 */
        /* <DEDUP_REMOVED lines=15> */
.L_x_785:
[----:B------:R-:W-:Y:S05]  /*8920*/  BSYNC.RECONVERGENT B0 ;  /* 0x0000000000007941 */ /* 0x000fea0003800200 */
.L_x_784:
[----:B------:R-:W-:Y:S02]  /*8930*/  HADD2.F32 R45, -RZ, R3.H0_H0 ;  /* 0x20000003ff2d7230 */ /* 0x000fe40000004100 */
[C---:B------:R-:W-:Y:S01]  /*8940*/  FADD.FTZ R35, -R12.reuse, R27 ;  /* 0x0000001b0c237221 */ /* 0x040fe20000010100 */
[----:B------:R-:W-:Y:S02]  /*8950*/  HADD2.F32 R49, -RZ, R7.H0_H0 ;  /* 0x20000007ff317230 */ /* 0x000fe40000004100 */
[C---:B------:R-:W-:Y:S01]  /*8960*/  FADD.FTZ R31, -R12.reuse, R31 ;  /* 0x0000001f0c1f7221 */ /* 0x040fe20000010100 */
[----:B------:R-:W-:Y:S02]  /*8970*/  HADD2.F32 R53, -RZ, R11.H0_H0 ;  /* 0x2000000bff357230 */ /* 0x000fe40000004100 */
[----:B------:R-:W-:Y:S01]  /*8980*/  FMUL.FTZ R35, R35, R63 ;  /* 0x0000003f23237220 */ /* 0x000fe20000410000 */
[----:B0-----:R-:W-:Y:S02]  /*8990*/  HADD2.F32 R21, -RZ, R39.H0_H0 ;  /* 0x20000027ff157230 */ /* 0x001fe40000004100 */
[----:B------:R-:W-:Y:S01]  /*89a0*/  FADD.FTZ R64, -R12, R45 ;  /* 0x0000002d0c407221 */ /* 0x000fe20000010100 */
[----:B------:R-:W-:-:S02]  /*89b0*/  HADD2.F32 R3, -RZ, R3.H1_H1 ;  /* 0x30000003ff037230 */ /* 0x000fc40000004100 */
[C---:B------:R-:W-:Y:S01]  /*89c0*/  FADD.FTZ R50, -R12.reuse, R49 ;  /* 0x000000310c327221 */ /* 0x040fe20000010100 */
[----:B------:R-:W-:Y:S02]  /*89d0*/  HADD2.F32 R7, -RZ, R7.H1_H1 ;  /* 0x30000007ff077230 */ /* 0x000fe40000004100 */
[C---:B------:R-:W-:Y:S01]  /*89e0*/  FADD.FTZ R76, -R12.reuse, R21 ;  /* 0x000000150c4c7221 */ /* 0x040fe20000010100 */
[----:B------:R-:W-:Y:S02]  /*89f0*/  HADD2.F32 R11, -RZ, R11.H1_H1 ;  /* 0x3000000bff0b7230 */ /* 0x000fe40000004100 */
[C---:B------:R-:W-:Y:S01]  /*8a00*/  FADD.FTZ R24, -R12.reuse, R3 ;  /* 0x000000030c187221 */ /* 0x040fe20000010100 */
[----:B------:R-:W-:Y:S02]  /*8a10*/  HADD2.F32 R47, -RZ, R5.H0_H0 ;  /* 0x20000005ff2f7230 */ /* 0x000fe40000004100 */
[----:B------:R-:W-:Y:S01]  /*8a20*/  FADD.FTZ R48, -R12, R7 ;  /* 0x000000070c307221 */ /* 0x000fe20000010100 */
[----:B------:R-:W-:-:S02]  /*8a30*/  HADD2.F32 R51, -RZ, R9.H0_H0 ;  /* 0x20000009ff337230 */ /* 0x000fc40000004100 */
[C---:B------:R-:W-:Y:S01]  /*8a40*/  FADD.FTZ R32, -R12.reuse, R11 ;  /* 0x0000000b0c207221 */ /* 0x040fe20000010100 */
[----:B------:R-:W-:Y:S01]  /*8a50*/  HADD2.F32 R5, -RZ, R5.H1_H1 ;  /* 0x30000005ff057230 */ /* 0x000fe20000004100 */
[C---:B------:R-:W-:Y:S01]  /*8a60*/  IADD3 R21, PT, PT, R23.reuse, 0xa0, RZ ;  /* 0x000000a017157810 */ /* 0x040fe20007ffe0ff */
[----:B------:R-:W-:Y:S01]  /*8a70*/  HADD2.F32 R9, -RZ, R9.H1_H1 ;  /* 0x30000009ff097230 */ /* 0x000fe20000004100 */
[C---:B------:R-:W-:Y:S01]  /*8a80*/  IADD3 R11, PT, PT, R23.reuse, 0xc0, RZ ;  /* 0x000000c0170b7810 */ /* 0x040fe20007ffe0ff */
[----:B------:R-:W-:Y:S01]  /*8a90*/  HADD2.F32 R19, -RZ, R41.H0_H0 ;  /* 0x20000029ff137230 */ /* 0x000fe20000004100 */
[C---:B------:R-:W-:Y:S01]  /*8aa0*/  IADD3 R7, PT, PT, R23.reuse, 0xe0, RZ ;  /* 0x000000e017077810 */ /* 0x040fe20007ffe0ff */
[----:B------:R-:W-:Y:S01]  /*8ab0*/  HADD2.F32 R43, -RZ, R37.H0_H0 ;  /* 0x20000025ff2b7230 */ /* 0x000fe20000004100 */
[----:B------:R-:W-:Y:S01]  /*8ac0*/  IADD3 R3, PT, PT, R23, 0x100, RZ ;  /* 0x0000010017037810 */ /* 0x000fe20007ffe0ff */
[----:B------:R-:W-:Y:S02]  /*8ad0*/  HADD2.F32 R65, -RZ, R59.H0_H0 ;  /* 0x2000003bff417230 */ /* 0x000fe40000004100 */
[----:B------:R-:W-:Y:S01]  /*8ae0*/  FADD.FTZ R52, -R12, R5 ;  /* 0x000000050c347221 */ /* 0x000fe20000010100 */
[----:B------:R-:W-:-:S02]  /*8af0*/  HADD2.F32 R41, -RZ, R41.H1_H1 ;  /* 0x30000029ff297230 */ /* 0x000fc40000004100 */
[C---:B------:R-:W-:Y:S01]  /*8b00*/  FADD.FTZ R44, -R12.reuse, R9 ;  /* 0x000000090c2c7221 */ /* 0x040fe20000010100 */
[----:B------:R-:W-:Y:S01]  /*8b10*/  HADD2.F32 R39, -RZ, R39.H1_H1 ;  /* 0x30000027ff277230 */ /* 0x000fe20000004100 */
[----:B------:R-:W-:Y:S01]  /*8b20*/  ISETP.GE.U32.AND P0, PT, R21, UR10, PT ;  /* 0x0000000a15007c0c */ /* 0x000fe2000bf06070 */
[----:B------:R-:W-:Y:S01]  /*8b30*/  HADD2.F32 R37, -RZ, R37.H1_H1 ;  /* 0x30000025ff257230 */ /* 0x000fe20000004100 */
[----:B------:R-:W-:Y:S01]  /*8b40*/  ISETP.GE.U32.AND P1, PT, R11, UR10, PT ;  /* 0x0000000a0b007c0c */ /* 0x000fe2000bf26070 */
[----:B------:R-:W-:Y:S01]  /*8b50*/  HADD2.F32 R59, -RZ, R59.H1_H1 ;  /* 0x3000003bff3b7230 */ /* 0x000fe20000004100 */
[----:B------:R-:W-:Y:S01]  /*8b60*/  ISETP.GE.U32.AND P2, PT, R7, UR10, PT ;  /* 0x0000000a07007c0c */ /* 0x000fe2000bf46070 */
[--C-:B------:R-:W-:Y:S01]  /*8b70*/  HADD2.F32 R33, -RZ, R62.reuse.H0_H0 ;  /* 0x2000003eff217230 */ /* 0x100fe20000004100 */
[----:B------:R-:W-:Y:S01]  /*8b80*/  ISETP.GE.U32.AND P3, PT, R3, UR10, PT ;  /* 0x0000000a03007c0c */ /* 0x000fe2000bf66070 */
[----:B------:R-:W-:Y:S01]  /*8b90*/  HADD2.F32 R29, -RZ, R62.H1_H1 ;  /* 0x3000003eff1d7230 */ /* 0x000fe20000004100 */
[----:B------:R-:W-:Y:S01]  /*8ba0*/  SHF.R.S32.HI R18, RZ, 0x1f, R21 ;  /* 0x0000001fff127819 */ /* 0x000fe20000011415 */
[C---:B------:R-:W-:Y:S01]  /*8bb0*/  FADD.FTZ R19, -R12.reuse, R19 ;  /* 0x000000130c137221 */ /* 0x040fe20000010100 */
[----:B------:R-:W-:Y:S01]  /*8bc0*/  SHF.R.S32.HI R27, RZ, 0x1f, R11 ;  /* 0x0000001fff1b7819 */ /* 0x000fe2000001140b */
[C---:B------:R-:W-:Y:S01]  /*8bd0*/  FADD.FTZ R20, -R12.reuse, R41 ;  /* 0x000000290c147221 */ /* 0x040fe20000010100 */
[----:B------:R-:W-:Y:S01]  /*8be0*/  SHF.R.S32.HI R9, RZ, 0x1f, R7 ;  /* 0x0000001fff097819 */ /* 0x000fe20000011407 */
[C---:B------:R-:W-:Y:S01]  /*8bf0*/  FADD.FTZ R74, -R12.reuse, R39 ;  /* 0x000000270c4a7221 */ /* 0x040fe20000010100 */
[----:B------:R-:W-:Y:S01]  /*8c00*/  SHF.R.S32.HI R5, RZ, 0x1f, R3 ;  /* 0x0000001fff057819 */ /* 0x000fe20000011403 */
[C---:B------:R-:W-:Y:S01]  /*8c10*/  FADD.FTZ R72, -R12.reuse, R43 ;  /* 0x0000002b0c487221 */ /* 0x040fe20000010100 */
[C---:B------:R-:W-:Y:S01]  /*8c20*/  FADD.FTZ R70, -R12.reuse, R37 ;  /* 0x000000250c467221 */ /* 0x040fe20000010100 */
[C---:B------:R-:W-:Y:S01]  /*8c30*/  FADD.FTZ R62, -R12.reuse, R47 ;  /* 0x0000002f0c3e7221 */ /* 0x040fe20000010100 */
[C---:B------:R-:W-:Y:S01]  /*8c40*/  FADD.FTZ R46, -R12.reuse, R51 ;  /* 0x000000330c2e7221 */ /* 0x040fe20000010100 */
[C---:B------:R-:W-:Y:S01]  /*8c50*/  FADD.FTZ R34, -R12.reuse, R53 ;  /* 0x000000350c227221 */ /* 0x040fe20000010100 */
[C---:B------:R-:W-:Y:S01]  /*8c60*/  FADD.FTZ R30, -R12.reuse, R65 ;  /* 0x000000410c1e7221 */ /* 0x040fe20000010100 */
[C---:B------:R-:W-:Y:S01]  /*8c70*/  FADD.FTZ R26, -R12.reuse, R59 ;  /* 0x0000003b0c1a7221 */ /* 0x040fe20000010100 */
[C---:B------:R-:W-:Y:S01]  /*8c80*/  FADD.FTZ R28, -R12.reuse, R33 ;  /* 0x000000210c1c7221 */ /* 0x040fe20000010100 */
[----:B------:R-:W-:Y:S01]  /*8c90*/  FADD.FTZ R12, -R12, R29 ;  /* 0x0000001d0c0c7221 */ /* 0x000fe20000010100 */
[--C-:B------:R-:W-:Y:S01]  /*8ca0*/  HADD2.F32 R33, -RZ, R42.reuse.H0_H0 ;  /* 0x2000002aff217230 */ /* 0x100fe20000004100 */
[----:B------:R-:W-:Y:S01]  /*8cb0*/  ISETP.GE.AND.EX P0, PT, R18, UR11, PT, P0 ;  /* 0x0000000b12007c0c */ /* 0x000fe2000bf06300 */
[----:B------:R-:W-:Y:S01]  /*8cc0*/  HADD2.F32 R42, -RZ, R42.H1_H1 ;  /* 0x3000002aff2a7230 */ /* 0x000fe20000004100 */
[----:B------:R-:W-:Y:S01]  /*8cd0*/  ISETP.GE.AND.EX P1, PT, R27, UR11, PT, P1 ;  /* 0x0000000b1b007c0c */ /* 0x000fe2000bf26310 */
[----:B------:R-:W-:Y:S01]  /*8ce0*/  FFMA.FTZ R29, R25, R35, R22 ;  /* 0x00000023191d7223 */ /* 0x000fe20000010016 */
[----:B------:R-:W-:Y:S01]  /*8cf0*/  ISETP.GE.AND.EX P2, PT, R9, UR11, PT, P2 ;  /* 0x0000000b09007c0c */ /* 0x000fe2000bf46320 */
[----:B------:R-:W-:Y:S01]  /*8d00*/  FMUL.FTZ R31, R31, R63 ;  /* 0x0000003f1f1f7220 */ /* 0x000fe20000410000 */
[----:B------:R-:W-:Y:S01]  /*8d10*/  ISETP.GE.AND.EX P3, PT, R5, UR11, PT, P3 ;  /* 0x0000000b05007c0c */ /* 0x000fe2000bf66330 */
[----:B------:R-:W-:-:S12]  /*8d20*/  BRA.U !UP0, `(.L_x_786) ;  /* 0x0000000108487547 */ /* 0x000fd8000b800000 */
        /* <DEDUP_REMOVED lines=11> */
[----:B------:R-:W-:Y:S01]  /*8de0*/  FMUL.FTZ R33, R33, R41 ;  /* 0x0000002921217220 */ /* 0x000fe20000410000 */
[----:B-1----:R-:W-:Y:S01]  /*8df0*/  FADD.FTZ R39, -R45, 1 ;  /* 0x3f8000002d277421 */ /* 0x002fe20000010100 */
[----:B------:R-:W-:Y:S01]  /*8e00*/  FMUL.FTZ R49, R42, R45 ;  /* 0x0000002d2a317220 */ /* 0x000fe20000410000 */
[----:B------:R-:W-:Y:S02]  /*8e10*/  FFMA.FTZ R42, R35, R47, 1 ;  /* 0x3f800000232a7423 */ /* 0x000fe4000001002f */
[----:B------:R-:W-:Y:S02]  /*8e20*/  FFMA.FTZ R39, R37, R39, 1 ;  /* 0x3f80000025277423 */ /* 0x000fe40000010027 */
[----:B------:R-:W-:Y:S02]  /*8e30*/  FMUL.FTZ R33, R33, R42 ;  /* 0x0000002a21217220 */ /* 0x000fe40000410000 */
[----:B------:R-:W-:-:S07]  /*8e40*/  FMUL.FTZ R42, R49, R39 ;  /* 0x00000027312a7220 */ /* 0x000fce0000410000 */
.L_x_786:
        /* <DEDUP_REMOVED lines=8> */
[----:B------:R-:W-:Y:S01]  /*8ed0*/  MOV R19, R69 ;  /* 0x0000004500137202 */ /* 0x000fe20000000f00 */
[----:B------:R-:W1:Y:S01]  /*8ee0*/  LDCU.64 UR6, c[0x0][0x380] ;  /* 0x00007000ff0677ac */ /* 0x000e620008000a00 */
[----:B0-----:R-:W-:Y:S01]  /*8ef0*/  IMAD R42, R18, UR4, RZ ;  /* 0x00000004122a7c24 */ /* 0x001fe2000f8e02ff */
[----:B------:R-:W-:-:S05]  /*8f00*/  MOV R18, R66 ;  /* 0x0000004200127202 */ /* 0x000fca0000000f00 */
        /* <DEDUP_REMOVED lines=9> */
.L_x_788:
[----:B------:R-:W-:Y:S05]  /*8fa0*/  BSYNC.RECONVERGENT B0 ;  /* 0x0000000000007941 */ /* 0x000fea0003800200 */
.L_x_787:
[--C-:B------:R-:W-:Y:S02]  /*8fb0*/  HADD2.F32 R19, -RZ, R40.reuse.H0_H0 ;  /* 0x20000028ff137230 */ /* 0x100fe40000004100 */
[C-C-:B------:R-:W-:Y:S01]  /*8fc0*/  FFMA.FTZ R37, R25.reuse, R31, R22.reuse ;  /* 0x0000001f19257223 */ /* 0x140fe20000010016 */
[----:B------:R-:W-:Y:S01]  /*8fd0*/  FFMA.FTZ R39, R25, R29, R22 ;  /* 0x0000001d19277223 */ /* 0x000fe20000010016 */
        /* <DEDUP_REMOVED lines=20> */
.L_x_789:
[----:B------:R-:W-:Y:S01]  /*9120*/  BSSY.RECONVERGENT B0, `(.L_x_790) ;  /* 0x0000013000007945 */ /* 0x000fe20003800200 */
[----:B0-----:R-:W-:Y:S01]  /*9130*/  FFMA.FTZ R20, R16, R19, -R37 ;  /* 0x0000001310147223 */ /* 0x001fe20000010825 */
        /* <DEDUP_REMOVED lines=17> */
.L_x_791:
[----:B------:R-:W-:Y:S05]  /*9250*/  BSYNC.RECONVERGENT B0 ;  /* 0x0000000000007941 */ /* 0x000fea0003800200 */
.L_x_790:
        /* <DEDUP_REMOVED lines=23> */
.L_x_792:
        /* <DEDUP_REMOVED lines=21> */
.L_x_794:
[----:B------:R-:W-:Y:S05]  /*9520*/  BSYNC.RECONVERGENT B0 ;  /* 0x0000000000007941 */ /* 0x000fea0003800200 */
.L_x_793:
[--C-:B0-----:R-:W-:Y:S02]  /*9530*/  HADD2.F32 R7, -RZ, R36.reuse.H0_H0 ;  /* 0x20000024ff077230 */ /* 0x101fe40000004100 */
[C-C-:B------:R-:W-:Y:S01]  /*9540*/  FFMA.FTZ R29, R25.reuse, R11, R22.reuse ;  /* 0x0000000b191d7223 */ /* 0x140fe20000010016 */
[----:B------:R-:W-:Y:S01]  /*9550*/  FFMA.FTZ R42, R25, R70, R22 ;  /* 0x00000046192a7223 */ /* 0x000fe20000010016 */
        /* <DEDUP_REMOVED lines=20> */
.L_x_795:
        /* <DEDUP_REMOVED lines=18> */
.L_x_797:
[----:B------:R-:W-:Y:S05]  /*97c0*/  BSYNC.RECONVERGENT B0 ;  /* 0x0000000000007941 */ /* 0x000fea0003800200 */
.L_x_796:
[C---:B------:R-:W-:Y:S01]  /*97d0*/  IADD3 R19, PT, PT, R23.reuse, 0x120, RZ ;  /* 0x0000012017137810 */ /* 0x040fe20007ffe0ff */
[--C-:B------:R-:W-:Y:S01]  /*97e0*/  HADD2.F32 R5, -RZ, R4.reuse.H0_H0 ;  /* 0x20000004ff057230 */ /* 0x100fe20000004100 */
[C---:B------:R-:W-:Y:S01]  /*97f0*/  IADD3 R43, PT, PT, R23.reuse, 0x140, RZ ;  /* 0x00000140172b7810 */ /* 0x040fe20007ffe0ff */
[-C--:B0-----:R-:W-:Y:S01]  /*9800*/  FMUL.FTZ R3, R46, R63.reuse ;  /* 0x0000003f2e037220 */ /* 0x081fe20000410000 */
[C---:B------:R-:W-:Y:S01]  /*9810*/  IADD3 R33, PT, PT, R23.reuse, 0x160, RZ ;  /* 0x0000016017217810 */ /* 0x040fe20007ffe0ff */
[----:B------:R-:W-:Y:S01]  /*9820*/  HADD2.F32 R4, -RZ, R4.H1_H1 ;  /* 0x30000004ff047230 */ /* 0x000fe20000004100 */
[C---:B------:R-:W-:Y:S01]  /*9830*/  IADD3 R20, PT, PT, R23.reuse, 0x180, RZ ;  /* 0x0000018017147810 */ /* 0x040fe20007ffe0ff */
[-C--:B------:R-:W-:Y:S01]  /*9840*/  FMUL.FTZ R45, R64, R63.reuse ;  /* 0x0000003f402d7220 */ /* 0x080fe20000410000 */
[C---:B------:R-:W-:Y:S01]  /*9850*/  IADD3 R11, PT, PT, R23.reuse, 0x1a0, RZ ;  /* 0x000001a0170b7810 */ /* 0x040fe20007ffe0ff */
[-C--:B------:R-:W-:Y:S01]  /*9860*/  FMUL.FTZ R7, R62, R63.reuse ;  /* 0x0000003f3e077220 */ /* 0x080fe20000410000 */
[C---:B------:R-:W-:Y:S01]  /*9870*/  IADD3 R9, PT, PT, R23.reuse, 0x1c0, RZ ;  /* 0x000001c017097810 */ /* 0x040fe20007ffe0ff */
[-C--:B------:R-:W-:Y:S01]  /*9880*/  FMUL.FTZ R52, R52, R63.reuse ;  /* 0x0000003f34347220 */ /* 0x080fe20000410000 */
[----:B------:R-:W-:Y:S01]  /*9890*/  IADD3 R31, PT, PT, R23, 0x1e0, RZ ;  /* 0x000001e0171f7810 */ /* 0x000fe20007ffe0ff */
[-C--:B------:R-:W-:Y:S01]  /*98a0*/  FMUL.FTZ R37, R50, R63.reuse ;  /* 0x0000003f32257220 */ /* 0x080fe20000410000 */
[----:B------:R-:W-:Y:S01]  /*98b0*/  ISETP.GE.U32.AND P2, PT, R19, UR10, PT ;  /* 0x0000000a13007c0c */ /* 0x000fe2000bf46070 */
        /* <DEDUP_REMOVED lines=11> */
[----:B------:R-:W-:Y:S01]  /*9970*/  SHF.R.S32.HI R18, RZ, 0x1f, R19 ;  /* 0x0000001fff127819 */ /* 0x000fe20000011413 */
[-C--:B------:R-:W-:Y:S01]  /*9980*/  FMUL.FTZ R41, R28, R63.reuse ;  /* 0x0000003f1c297220 */ /* 0x080fe20000410000 */
[----:B------:R-:W-:Y:S01]  /*9990*/  SHF.R.S32.HI R40, RZ, 0x1f, R43 ;  /* 0x0000001fff287819 */ /* 0x000fe2000001142b */
[-C--:B------:R-:W-:Y:S01]  /*99a0*/  FMUL.FTZ R12, R12, R63.reuse ;  /* 0x0000003f0c0c7220 */ /* 0x080fe20000410000 */
[----:B------:R-:W-:Y:S01]  /*99b0*/  SHF.R.S32.HI R38, RZ, 0x1f, R33 ;  /* 0x0000001fff267819 */ /* 0x000fe20000011421 */
[----:B------:R-:W-:Y:S01]  /*99c0*/  FMUL.FTZ R46, R24, R63 ;  /* 0x0000003f182e7220 */ /* 0x000fe20000410000 */
[----:B------:R-:W-:-:S02]  /*99d0*/  SHF.R.S32.HI R29, RZ, 0x1f, R20 ;  /* 0x0000001fff1d7819 */ /* 0x000fc40000011414 */
[----:B------:R-:W-:Y:S02]  /*99e0*/  SHF.R.S32.HI R27, RZ, 0x1f, R11 ;  /* 0x0000001fff1b7819 */ /* 0x000fe4000001140b */
[----:B------:R-:W-:Y:S02]  /*99f0*/  SHF.R.S32.HI R23, RZ, 0x1f, R9 ;  /* 0x0000001fff177819 */ /* 0x000fe40000011409 */
[----:B------:R-:W-:Y:S02]  /*9a00*/  ISETP.GE.U32.AND P3, PT, R31, UR10, PT ;  /* 0x0000000a1f007c0c */ /* 0x000fe4000bf66070 */
[----:B------:R-:W-:Y:S02]  /*9a10*/  ISETP.GE.AND.EX P2, PT, R18, UR11, PT, P2 ;  /* 0x0000000b12007c0c */ /* 0x000fe4000bf46320 */
[----:B------:R-:W-:Y:S02]  /*9a20*/  ISETP.GE.AND.EX P1, PT, R40, UR11, PT, P1 ;  /* 0x0000000b28007c0c */ /* 0x000fe4000bf26310 */
[----:B------:R-:W-:-:S02]  /*9a30*/  ISETP.GE.AND.EX P0, PT, R38, UR11, PT, P0 ;  /* 0x0000000b26007c0c */ /* 0x000fc4000bf06300 */
[----:B------:R-:W-:Y:S02]  /*9a40*/  ISETP.GE.AND.EX P6, PT, R29, UR11, PT, P6 ;  /* 0x0000000b1d007c0c */ /* 0x000fe4000bfc6360 */
[----:B------:R-:W-:Y:S02]  /*9a50*/  ISETP.GE.AND.EX P4, PT, R27, UR11, PT, P4 ;  /* 0x0000000b1b007c0c */ /* 0x000fe4000bf86340 */
        /* <DEDUP_REMOVED lines=20> */
.L_x_798:
[C-C-:B------:R-:W-:Y:S01]  /*9ba0*/  FFMA.FTZ R65, R25.reuse, R45, R22.reuse ;  /* 0x0000002d19417223 */ /* 0x140fe20000010016 */
[C-C-:B------:R-:W-:Y:S01]  /*9bb0*/  FFMA.FTZ R46, R25.reuse, R46, R22.reuse ;  /* 0x0000002e192e7223 */ /* 0x140fe20000010016 */
[----:B------:R-:W-:Y:S01]  /*9bc0*/  BSSY.RECONVERGENT B0, `(.L_x_799) ;  /* 0x000001e000007945 */ /* 0x000fe20003800200 */
[C-C-:B------:R-:W-:Y:S01]  /*9bd0*/  FFMA.FTZ R59, R25.reuse, R7, R22.reuse ;  /* 0x00000007193b7223 */ /* 0x140fe20000010016 */
        /* <DEDUP_REMOVED lines=10> */
[----:B------:R-:W-:Y:S01]  /*9c80*/  FFMA.FTZ R22, R25, R12, R22 ;  /* 0x0000000c19167223 */ /* 0x000fe20000010016 */
[----:B------:R-:W-:Y:S01]  /*9c90*/  FFMA.FTZ R44, R16, R5, -R65 ;  /* 0x00000005102c7223 */ /* 0x000fe20000010841 */
[----:B------:R-:W-:Y:S01]  /*9ca0*/  FFMA.FTZ R46, R17, R4, -R46 ;  /* 0x00000004112e7223 */ /* 0x000fe2000001082e */
[----:B------:R-:W-:Y:S06]  /*9cb0*/  @P2 BRA `(.L_x_800) ;  /* 0x0000000000382947 */ /* 0x000fec0003800000 */
        /* <DEDUP_REMOVED lines=14> */
.L_x_800:
[----:B------:R-:W-:Y:S05]  /*9da0*/  BSYNC.RECONVERGENT B0 ;  /* 0x0000000000007941 */ /* 0x000fea0003800200 */
.L_x_799:
        /* <DEDUP_REMOVED lines=21> */
.L_x_801:
        /* <DEDUP_REMOVED lines=18> */
.L_x_803:
[----:B------:R-:W-:Y:S05]  /*a020*/  BSYNC.RECONVERGENT B0 ;  /* 0x0000000000007941 */ /* 0x000fea0003800200 */
.L_x_802:
        /* <DEDUP_REMOVED lines=21> */
.L_x_804:
        /* <DEDUP_REMOVED lines=18> */
.L_x_806:
[----:B------:R-:W-:Y:S05]  /*a2a0*/  BSYNC.RECONVERGENT B0 ;  /* 0x0000000000007941 */ /* 0x000fea0003800200 */
.L_x_805:
        /* <DEDUP_REMOVED lines=21> */
.L_x_807:
        /* <DEDUP_REMOVED lines=18> */
.L_x_809:
[----:B------:R-:W-:Y:S05]  /*a520*/  BSYNC.RECONVERGENT B0 ;  /* 0x0000000000007941 */ /* 0x000fea0003800200 */
.L_x_808:
        /* <DEDUP_REMOVED lines=21> */
.L_x_810:
        /* <DEDUP_REMOVED lines=18> */
.L_x_812:
[----:B------:R-:W-:Y:S05]  /*a7a0*/  BSYNC.RECONVERGENT B0 ;  /* 0x0000000000007941 */ /* 0x000fea0003800200 */
.L_x_811:
        /* <DEDUP_REMOVED lines=21> */
.L_x_813:
        /* <DEDUP_REMOVED lines=18> */
.L_x_815:
[----:B------:R-:W-:Y:S05]  /*aa20*/  BSYNC.RECONVERGENT B0 ;  /* 0x0000000000007941 */ /* 0x000fea0003800200 */
.L_x_814:
        /* <DEDUP_REMOVED lines=22> */
.L_x_816:
        /* <DEDUP_REMOVED lines=9> */
[----:B------:R-:W-:Y:S01]  /*ac20*/  F2FP.F16.F32.PACK_AB R3, R22, R3 ;  /* 0x000000031603723e */ /* 0x000fe200000000ff */
        /* <DEDUP_REMOVED lines=8> */
.L_x_818:
[----:B------:R-:W-:Y:S05]  /*acb0*/  BSYNC.RECONVERGENT B0 ;  /* 0x0000000000007941 */ /* 0x000fea0003800200 */
.L_x_817:
[----:B0-----:R-:W0:Y:S01]  /*acc0*/  LDC R4, c[0x0][0x374] ;  /* 0x0000dd00ff047b82 */ /* 0x001e220000000800 */
[----:B------:R-:W1:Y:S01]  /*acd0*/  LDCU UR4, c[0x0][0x410] ;  /* 0x00008200ff0477ac */ /* 0x000e620008000800 */
[----:B------:R-:W-:Y:S01]  /*ace0*/  IADD3 R54, PT, PT, R54, 0x1, RZ ;  /* 0x0000000136367810 */ /* 0x000fe20007ffe0ff */
[----:B------:R-:W1:Y:S02]  /*acf0*/  LDCU UR5, c[0x0][0x3e0] ;  /* 0x00007c00ff0577ac */ /* 0x000e640008000800 */
[----:B-1----:R-:W-:Y:S01]  /*ad00*/  UIMAD UR4, UR4, UR5, URZ ;  /* 0x00000005040472a4 */ /* 0x002fe2000f8e02ff */
[----:B0-----:R-:W-:-:S05]  /*ad10*/  IADD3 R57, PT, PT, R4, R57, RZ ;  /* 0x0000003904397210 */ /* 0x001fca0007ffe0ff */
[----:B------:R-:W-:-:S13]  /*ad20*/  ISETP.GE.AND P0, PT, R57, UR4, PT ;  /* 0x0000000439007c0c */ /* 0x000fda000bf06270 */
[----:B------:R-:W-:Y:S05]  /*ad30*/  @!P0 BRA `(.L_x_819) ;  /* 0xffffff5400088947 */ /* 0x000fea000383ffff */
.L_x_752:
[----:B------:R-:W0:Y:S01]  /*ad40*/  LDC R4, c[0x0][0x370] ;  /* 0x0000dc00ff047b82 */ /* 0x000e220000000800 */
        /* <DEDUP_REMOVED lines=14> */
.L_x_821:
[----:B------:R-:W-:Y:S05]  /*ae30*/  BSYNC.RECONVERGENT B0 ;  /* 0x0000000000007941 */ /* 0x000fea0003800200 */
.L_x_820:
        /* <DEDUP_REMOVED lines=11> */
.L_x_823:
[----:B------:R-:W2:Y:S04]  /*aef0*/  LDG.E.STRONG.GPU R5, desc[UR8][R2.64] ;  /* 0x0000000802057981 */ /* 0x000ea8000c1ef900 */
[----:B--2---:R-:W-:Y:S01]  /*af00*/  CCTL.IVALL ;  /* 0x00000000ff00798f */ /* 0x004fe20002000000 */
[----:B------:R-:W-:Y:S05]  /*af10*/  YIELD ;  /* 0x0000000000007946 */ /* 0x000fea0003800000 */
[----:B------:R-:W-:-:S13]  /*af20*/  ISETP.NE.AND P0, PT, R5, R0, PT ;  /* 0x000000000500720c */ /* 0x000fda0003f05270 */
[----:B------:R-:W-:Y:S05]  /*af30*/  @P0 BRA `(.L_x_823) ;  /* 0xfffffffc00ec0947 */ /* 0x000fea000383ffff */
.L_x_822:
        /* <DEDUP_REMOVED lines=75> */
.L_x_826:
        /* <DEDUP_REMOVED lines=29> */
.L_x_825:
[----:B------:R-:W-:Y:S05]  /*b5c0*/  BSYNC.RECONVERGENT B0 ;  /* 0x0000000000007941 */ /* 0x000fea0003800200 */
.L_x_824:
        /* <DEDUP_REMOVED lines=10> */
.L_x_827:
        /* <DEDUP_REMOVED lines=82> */
.L_x_828:
        /* <DEDUP_REMOVED lines=15> */
.L_x_3425:


//--------------------- .text._Z35group_norm_nhwc_bwd_one_pass_kernelI11Fp16IOBf16WLi64ELi42ELi672EEv26Group_norm_nhwc_bwd_params --------------------------
	.section	.text._Z35group_norm_nhwc_bwd_one_pass_kernelI11Fp16IOBf16WLi64ELi42ELi672EEv26Group_norm_nhwc_bwd_params,"ax",@progbits
	.align	128
        .global         _Z35group_norm_nhwc_bwd_one_pass_kernelI11Fp16IOBf16WLi64ELi42ELi672EEv26Group_norm_nhwc_bwd_params
        .type           _Z35group_norm_nhwc_bwd_one_pass_kernelI11Fp16IOBf16WLi64ELi42ELi672EEv26Group_norm_nhwc_bwd_params,@function
        .size           _Z35group_norm_nhwc_bwd_one_pass_kernelI11Fp16IOBf16WLi64ELi42ELi672EEv26Group_norm_nhwc_bwd_params,(.L_x_3426 - _Z35group_norm_nhwc_bwd_one_pass_kernelI11Fp16IOBf16WLi64ELi42ELi672EEv26Group_norm_nhwc_bwd_params)
        .other          _Z35group_norm_nhwc_bwd_one_pass_kernelI11Fp16IOBf16WLi64ELi42ELi672EEv26Group_norm_nhwc_bwd_params,@"STO_CUDA_ENTRY STV_DEFAULT"
_Z35group_norm_nhwc_bwd_one_pass_kernelI11Fp16IOBf16WLi64ELi42ELi672EEv26Group_norm_nhwc_bwd_params:
.text._Z35group_norm_nhwc_bwd_one_pass_kernelI11Fp16IOBf16WLi64ELi42ELi672EEv26Group_norm_nhwc_bwd_params:
        /* <DEDUP_REMOVED lines=24> */
.L_x_854:
[----:B-1----:R-:W2:Y:S01]  /*0180*/  LDC R7, c[0x0][0x410] ;  /* 0x00010400ff077b82 */ /* 0x002ea20000000800 */
[----:B------:R-:W-:Y:S01]  /*0190*/  IABS R6, R28 ;  /* 0x0000001c00067213 */ /* 0x000fe20000000000 */
[----:B------:R-:W3:Y:S01]  /*01a0*/  LDCU.128 UR4, c[0x0][0x400] ;  /* 0x00008000ff0477ac */ /* 0x000ee20008000c00 */
[----:B------:R-:W-:-:S05]  /*01b0*/  ISETP.GE.AND P1, PT, R28, RZ, PT ;  /* 0x000000ff1c00720c */ /* 0x000fca0003f26270 */
[----:B------:R-:W4:Y:S08]  /*01c0*/  LDC.64 R12, c[0x0][0x3b8] ;  /* 0x0000ee00ff0c7b82 */ /* 0x000f300000000a00 */
[----:B------:R-:W1:Y:S01]  /*01d0*/  LDC R10, c[0x0][0x41c] ;  /* 0x00010700ff0a7b82 */ /* 0x000e620000000800 */
[----:B--2---:R-:W-:-:S04]  /*01e0*/  IABS R15, R7 ;  /* 0x00000007000f7213 */ /* 0x004fc80000000000 */
[----:B------:R-:W2:Y:S01]  /*01f0*/  I2F.RP R3, R15 ;  /* 0x0000000f00037306 */ /* 0x000ea20000209400 */
[----:B----4-:R-:W-:-:S06]  /*0200*/  IMAD.WIDE R12, R28, 0x8, R12 ;  /* 0x000000081c0c7825 */ /* 0x010fcc00078e020c */
[----:B------:R-:W4:Y:S01]  /*0210*/  LDG.E.64 R12, desc[UR12][R12.64] ;  /* 0x0000000c0c0c7981 */ /* 0x000f22000c1e1b00 */
[----:B--2---:R-:W2:Y:S02]  /*0220*/  MUFU.RCP R3, R3 ;  /* 0x0000000300037308 */ /* 0x004ea40000001000 */
[----:B0-2---:R-:W-:-:S06]  /*0230*/  IADD3 R8, PT, PT, R3, 0xffffffe, RZ ;  /* 0x0ffffffe03087810 */ /* 0x005fcc0007ffe0ff */
[----:B------:R2:W0:Y:S02]  /*0240*/  F2I.FTZ.U32.TRUNC.NTZ R9, R8 ;  /* 0x0000000800097305 */ /* 0x000424000021f000 */
[----:B--2---:R-:W-:Y:S02]  /*0250*/  MOV R8, RZ ;  /* 0x000000ff00087202 */ /* 0x004fe40000000f00 */
[----:B0-----:R-:W-:-:S05]  /*0260*/  IADD3 R4, PT, PT, RZ, -R9, RZ ;  /* 0x80000009ff047210 */ /* 0x001fca0007ffe0ff */
[----:B------:R-:W-:-:S04]  /*0270*/  IMAD R11, R4, R15, RZ ;  /* 0x0000000f040b7224 */ /* 0x000fc800078e02ff */
[----:B------:R-:W-:Y:S01]  /*0280*/  IMAD.HI.U32 R9, R9, R11, R8 ;  /* 0x0000000b09097227 */ /* 0x000fe200078e0008 */
[----:B------:R-:W-:-:S05]  /*0290*/  LOP3.LUT R8, R21, 0xffff, RZ, 0xc0, !PT ;  /* 0x0000ffff15087812 */ /* 0x000fca00078ec0ff */
[----:B------:R-:W-:-:S05]  /*02a0*/  IMAD.HI.U32 R4, R9, R6, RZ ;  /* 0x0000000609047227 */ /* 0x000fca00078e00ff */
[----:B------:R-:W-:-:S05]  /*02b0*/  IADD3 R3, PT, PT, -R4, RZ, RZ ;  /* 0x000000ff04037210 */ /* 0x000fca0007ffe1ff */
[C---:B------:R-:W-:Y:S02]  /*02c0*/  IMAD R6, R15.reuse, R3, R6 ;  /* 0x000000030f067224 */ /* 0x040fe400078e0206 */
[----:B------:R-:W-:Y:S01]  /*02d0*/  IMAD R3, R8, 0xc31, RZ ;  /* 0x00000c3108037824 */ /* 0x000fe200078e02ff */
[----:B------:R-:W-:Y:S02]  /*02e0*/  LOP3.LUT R8, R28, R7, RZ, 0x3c, !PT ;  /* 0x000000071c087212 */ /* 0x000fe400078e3cff */
[----:B------:R-:W-:Y:S02]  /*02f0*/  ISETP.GT.U32.AND P4, PT, R15, R6, PT ;  /* 0x000000060f00720c */ /* 0x000fe40003f84070 */
[----:B------:R-:W-:Y:S02]  /*0300*/  SHF.R.U32.HI R3, RZ, 0x10, R3 ;  /* 0x00000010ff037819 */ /* 0x000fe40000011603 */
[----:B------:R-:W-:-:S03]  /*0310*/  ISETP.GE.AND P2, PT, R8, RZ, PT ;  /* 0x000000ff0800720c */ /* 0x000fc60003f46270 */
[----:B-1----:R-:W-:-:S05]  /*0320*/  IMAD R9, R10, UR8, R3 ;  /* 0x000000080a097c24 */ /* 0x002fca000f8e0203 */
[----:B---3--:R-:W-:Y:S02]  /*0330*/  ISETP.GE.U32.AND P0, PT, R9, UR4, PT ;  /* 0x0000000409007c0c */ /* 0x008fe4000bf06070 */
[-C--:B------:R-:W-:Y:S02]  /*0340*/  @!P4 IADD3 R6, PT, PT, R6, -R15.reuse, RZ ;  /* 0x8000000f0606c210 */ /* 0x080fe40007ffe0ff */
[----:B------:R-:W-:Y:S02]  /*0350*/  SHF.R.S32.HI R11, RZ, 0x1f, R9 ;  /* 0x0000001fff0b7819 */ /* 0x000fe40000011409 */
[----:B------:R-:W-:Y:S02]  /*0360*/  ISETP.GE.U32.AND P3, PT, R6, R15, PT ;  /* 0x0000000f0600720c */ /* 0x000fe40003f66070 */
[----:B------:R-:W-:Y:S02]  /*0370*/  ISETP.GE.AND.EX P0, PT, R11, UR5, PT, P0 ;  /* 0x000000050b007c0c */ /* 0x000fe4000bf06300 */
[----:B------:R-:W-:-:S02]  /*0380*/  ISETP.GT.U32.AND P5, PT, R15, R6, PT ;  /* 0x000000060f00720c */ /* 0x000fc40003fa4070 */
[----:B------:R-:W-:Y:S02]  /*0390*/  IADD3 R15, PT, PT, R6, -R15, RZ ;  /* 0x8000000f060f7210 */ /* 0x000fe40007ffe0ff */
[----:B------:R-:W-:Y:S02]  /*03a0*/  IADD3 R27, PT, PT, R9, 0x20, RZ ;  /* 0x00000020091b7810 */ /* 0x000fe40007ffe0ff */
[----:B------:R-:W-:Y:S02]  /*03b0*/  SEL R15, R15, R6, !P5 ;  /* 0x000000060f0f7207 */ /* 0x000fe40006800000 */
[----:B------:R-:W-:Y:S02]  /*03c0*/  @!P4 IADD3 R4, PT, PT, R4, 0x1, RZ ;  /* 0x000000010404c810 */ /* 0x000fe40007ffe0ff */
[----:B------:R-:W-:Y:S01]  /*03d0*/  ISETP.NE.AND P4, PT, R7, RZ, PT ;  /* 0x000000ff0700720c */ /* 0x000fe20003f85270 */
[----:B------:R-:W0:Y:S01]  /*03e0*/  @!P0 LDC.64 R22, c[0x0][0x3a0] ;  /* 0x0000e800ff168b82 */ /* 0x000e220000000a00 */
[----:B------:R-:W-:-:S02]  /*03f0*/  LOP3.LUT R8, RZ, R7, RZ, 0x33, !PT ;  /* 0x00000007ff087212 */ /* 0x000fc400078e33ff */
[----:B------:R-:W-:Y:S02]  /*0400*/  @!P1 IADD3 R15, PT, PT, -R15, RZ, RZ ;  /* 0x000000ff0f0f9210 */ /* 0x000fe40007ffe1ff */
[----:B------:R-:W-:Y:S02]  /*0410*/  ISETP.GE.U32.AND P1, PT, R27, UR4, PT ;  /* 0x000000041b007c0c */ /* 0x000fe4000bf26070 */
[----:B------:R-:W-:Y:S01]  /*0420*/  SHF.R.S32.HI R17, RZ, 0x1f, R27 ;  /* 0x0000001fff117819 */ /* 0x000fe2000001141b */
[----:B------:R-:W1:Y:S01]  /*0430*/  @!P0 LDC.64 R6, c[0x0][0x3f8] ;  /* 0x0000fe00ff068b82 */ /* 0x000e620000000a00 */
[----:B------:R-:W-:Y:S02]  /*0440*/  @P3 IADD3 R4, PT, PT, R4, 0x1, RZ ;  /* 0x0000000104043810 */ /* 0x000fe40007ffe0ff */
[----:B------:R-:W-:Y:S02]  /*0450*/  SEL R30, R8, R15, !P4 ;  /* 0x0000000f081e7207 */ /* 0x000fe40006000000 */
[----:B------:R-:W-:Y:S01]  /*0460*/  ISETP.GE.AND.EX P1, PT, R17, UR5, PT, P1 ;  /* 0x0000000511007c0c */ /* 0x000fe2000bf26310 */
[----:B------:R-:W2:Y:S01]  /*0470*/  LDCU.U8 UR5, c[0x0][0x414] ;  /* 0x00008280ff0577ac */ /* 0x000ea20008000000 */
[----:B------:R-:W-:Y:S01]  /*0480*/  @!P2 IADD3 R4, PT, PT, -R4, RZ, RZ ;  /* 0x000000ff0404a210 */ /* 0x000fe20007ffe1ff */
[----:B------:R-:W-:-:S03]  /*0490*/  IMAD R19, R30, 0x2a, RZ ;  /* 0x0000002a1e137824 */ /* 0x000fc600078e02ff */
[----:B------:R-:W-:Y:S02]  /*04a0*/  SEL R15, R8, R4, !P4 ;  /* 0x00000004080f7207 */ /* 0x000fe40006000000 */
[C---:B------:R-:W-:Y:S02]  /*04b0*/  IADD3 R32, P2, PT, R19.reuse, R2, RZ ;  /* 0x0000000213207210 */ /* 0x040fe40007f5e0ff */
[----:B------:R-:W-:Y:S02]  /*04c0*/  SHF.R.S32.HI R2, RZ, 0x1f, R15 ;  /* 0x0000001fff027819 */ /* 0x000fe4000001140f */
[----:B------:R-:W-:Y:S02]  /*04d0*/  LEA.HI.X.SX32 R33, R19, RZ, 0x1, P2 ;  /* 0x000000ff13217211 */ /* 0x000fe400010f0eff */
[----:B------:R-:W3:Y:S01]  /*04e0*/  @!P1 LDC.64 R18, c[0x0][0x3f8] ;  /* 0x0000fe00ff129b82 */ /* 0x000ee20000000a00 */
[----:B------:R-:W-:Y:S02]  /*04f0*/  IMAD R2, R2, UR6, RZ ;  /* 0x0000000602027c24 */ /* 0x000fe4000f8e02ff */
[----:B------:R-:W-:-:S04]  /*0500*/  IMAD.WIDE.U32 R32, R15, UR6, R32 ;  /* 0x000000060f207c25 */ /* 0x000fc8000f8e0020 */
[----:B------:R-:W-:Y:S02]  /*0510*/  IMAD R35, R15, UR7, R2 ;  /* 0x000000070f237c24 */ /* 0x000fe4000f8e0202 */
[----:B-1----:R-:W-:Y:S01]  /*0520*/  @!P0 IMAD R2, R11, R6, RZ ;  /* 0x000000060b028224 */ /* 0x002fe200078e02ff */
[----:B------:R-:W-:Y:S02]  /*0530*/  @!P0 MOV R34, R32 ;  /* 0x0000002000228202 */ /* 0x000fe40000000f00 */
[----:B------:R-:W-:Y:S01]  /*0540*/  IADD3 R35, PT, PT, R33, R35, RZ ;  /* 0x0000002321237210 */ /* 0x000fe20007ffe0ff */
[----:B------:R-:W-:Y:S01]  /*0550*/  @!P0 IMAD R11, R9, R7, R2 ;  /* 0x00000007090b8224 */ /* 0x000fe200078e0202 */
[----:B--2---:R-:W-:Y:S02]  /*0560*/  ISETP.NE.AND P2, PT, RZ, UR5, PT ;  /* 0x00000005ff007c0c */ /* 0x004fe4000bf45270 */
[----:B------:R-:W-:Y:S01]  /*0570*/  PRMT R2, R3, 0x9910, RZ ;  /* 0x0000991003027816 */ /* 0x000fe200000000ff */
[----:B------:R-:W-:-:S02]  /*0580*/  @!P0 IMAD.WIDE.U32 R6, R9, R6, R34 ;  /* 0x0000000609068225 */ /* 0x000fc400078e0022 */
[----:B------:R-:W1:Y:S02]  /*0590*/  @!P1 LDC.64 R8, c[0x0][0x3a0] ;  /* 0x0000e800ff089b82 */ /* 0x000e640000000a00 */
[----:B------:R-:W-:Y:S01]  /*05a0*/  IMAD R2, R2, 0x15, RZ ;  /* 0x0000001502027824 */ /* 0x000fe200078e02ff */
[----:B------:R-:W-:Y:S02]  /*05b0*/  @!P0 IADD3 R3, PT, PT, R7, R11, RZ ;  /* 0x0000000b07038210 */ /* 0x000fe40007ffe0ff */
[C---:B------:R-:W-:Y:S02]  /*05c0*/  @!P0 SHF.L.U32 R31, R6.reuse, 0x1, RZ ;  /* 0x00000001061f8819 */ /* 0x040fe400000006ff */
[----:B------:R-:W-:Y:S01]  /*05d0*/  IADD3 R4, PT, PT, RZ, -R2, RZ ;  /* 0x80000002ff047210 */ /* 0x000fe20007ffe0ff */
[----:B---3--:R-:W-:Y:S01]  /*05e0*/  @!P1 IMAD R2, R17, R18, RZ ;  /* 0x0000001211029224 */ /* 0x008fe200078e02ff */
[----:B------:R-:W-:Y:S01]  /*05f0*/  @!P0 SHF.L.U64.HI R3, R6, 0x1, R3 ;  /* 0x0000000106038819 */ /* 0x000fe20000010203 */
[----:B------:R-:W2:Y:S01]  /*0600*/  @P2 LDC.64 R14, c[0x0][0x3b0] ;  /* 0x0000ec00ff0e2b82 */ /* 0x000ea20000000a00 */
[----:B------:R-:W-:-:S07]  /*0610*/  PRMT R4, R4, 0x7710, RZ ;  /* 0x0000771004047816 */ /* 0x000fce00000000ff */
[----:B------:R-:W3:Y:S01]  /*0620*/  @!P0 LDC.64 R6, c[0x0][0x398] ;  /* 0x0000e600ff068b82 */ /* 0x000ee20000000a00 */
[----:B------:R-:W-:-:S07]  /*0630*/  IADD3 R4, PT, PT, R4, R21, RZ ;  /* 0x0000001504047210 */ /* 0x000fce0007ffe0ff */
[----:B------:R-:W1:Y:S08]  /*0640*/  @!P1 LDC.64 R10, c[0x0][0x398] ;  /* 0x0000e600ff0a9b82 */ /* 0x000e700000000a00 */
[----:B------:R-:W1:Y:S01]  /*0650*/  LDC.64 R16, c[0x0][0x3a8] ;  /* 0x0000ea00ff107b82 */ /* 0x000e620000000a00 */
[----:B------:R-:W-:Y:S02]  /*0660*/  @!P1 MOV R24, R32 ;  /* 0x0000002000189202 */ /* 0x000fe40000000f00 */
[----:B------:R-:W-:-:S02]  /*0670*/  @!P1 MOV R25, R35 ;  /* 0x0000002300199202 */ /* 0x000fc40000000f00 */
[----:B------:R-:W-:Y:S01]  /*0680*/  SHF.L.U32 R4, R4, 0x1, RZ ;  /* 0x0000000104047819 */ /* 0x000fe200000006ff */
[C---:B------:R-:W-:Y:S02]  /*0690*/  @!P1 IMAD R37, R27.reuse, R19, R2 ;  /* 0x000000131b259224 */ /* 0x040fe400078e0202 */
[----:B------:R-:W-:Y:S01]  /*06a0*/  @!P1 IMAD.WIDE.U32 R18, R27, R18, R24 ;  /* 0x000000121b129225 */ /* 0x000fe200078e0018 */
[----:B------:R-:W-:Y:S02]  /*06b0*/  LOP3.LUT R2, R4, 0xffff, RZ, 0xc0, !PT ;  /* 0x0000ffff04027812 */ /* 0x000fe400078ec0ff */
[----:B0-----:R-:W-:Y:S02]  /*06c0*/  @!P0 IADD3 R22, P3, PT, R31, R22, RZ ;  /* 0x000000161f168210 */ /* 0x001fe40007f7e0ff */
[----:B------:R-:W-:Y:S01]  /*06d0*/  @!P1 IADD3 R37, PT, PT, R19, R37, RZ ;  /* 0x0000002513259210 */ /* 0x000fe20007ffe0ff */
[----:B------:R-:W-:Y:S01]  /*06e0*/  IMAD R19, R30, 0x2a, R2 ;  /* 0x0000002a1e137824 */ /* 0x000fe200078e0202 */
[----:B------:R-:W-:-:S02]  /*06f0*/  @!P1 SHF.L.U32 R25, R18, 0x1, RZ ;  /* 0x0000000112199819 */ /* 0x000fc400000006ff */
[----:B------:R-:W-:Y:S01]  /*0700*/  @!P0 IADD3.X R23, PT, PT, R3, R23, RZ, P3, !PT ;  /* 0x0000001703178210 */ /* 0x000fe20001ffe4ff */
[----:B--2---:R-:W-:Y:S01]  /*0710*/  @P2 IMAD.WIDE R14, R19, 0x2, R14 ;  /* 0x00000002130e2825 */ /* 0x004fe200078e020e */
[----:B------:R-:W-:Y:S02]  /*0720*/  @!P1 SHF.L.U64.HI R18, R18, 0x1, R37 ;  /* 0x0000000112129819 */ /* 0x000fe40000010225 */
[----:B---3--:R-:W-:Y:S02]  /*0730*/  @!P0 IADD3 R6, P3, PT, R31, R6, RZ ;  /* 0x000000061f068210 */ /* 0x008fe40007f7e0ff */
[----:B-1----:R-:W-:Y:S01]  /*0740*/  @!P1 IADD3 R8, P4, PT, R25, R8, RZ ;  /* 0x0000000819089210 */ /* 0x002fe20007f9e0ff */
[----:B------:R-:W-:Y:S01]  /*0750*/  IMAD.WIDE R16, R19, 0x2, R16 ;  /* 0x0000000213107825 */ /* 0x000fe200078e0210 */
[----:B------:R-:W-:Y:S02]  /*0760*/  @!P1 IADD3 R10, P5, PT, R25, R10, RZ ;  /* 0x0000000a190a9210 */ /* 0x000fe40007fbe0ff */
[----:B------:R-:W-:-:S02]  /*0770*/  CS2R R24, SRZ ;  /* 0x0000000000187805 */ /* 0x000fc4000001ff00 */
[----:B------:R-:W-:Y:S01]  /*0780*/  @!P0 IADD3.X R7, PT, PT, R3, R7, RZ, P3, !PT ;  /* 0x0000000703078210 */ /* 0x000fe20001ffe4ff */
[----:B------:R-:W2:Y:S01]  /*0790*/  @P2 LDG.E.U16 R19, desc[UR12][R14.64] ;  /* 0x0000000c0e132981 */ /* 0x000ea2000c1e1500 */
[C---:B------:R-:W-:Y:S02]  /*07a0*/  @!P1 IADD3.X R9, PT, PT, R18.reuse, R9, RZ, P4, !PT ;  /* 0x0000000912099210 */ /* 0x040fe400027fe4ff */
[----:B------:R-:W-:Y:S01]  /*07b0*/  @!P1 IADD3.X R11, PT, PT, R18, R11, RZ, P5, !PT ;  /* 0x0000000b120b9210 */ /* 0x000fe20002ffe4ff */
[----:B------:R-:W3:Y:S04]  /*07c0*/  LDG.E.U16 R3, desc[UR12][R16.64] ;  /* 0x0000000c10037981 */ /* 0x000ee8000c1e1500 */
[----:B------:R-:W3:Y:S04]  /*07d0*/  @P2 LDG.E.U16 R18, desc[UR12][R14.64+0x2] ;  /* 0x0000020c0e122981 */ /* 0x000ee8000c1e1500 */
[----:B------:R-:W3:Y:S04]  /*07e0*/  LDG.E.U16 R4, desc[UR12][R16.64+0x2] ;  /* 0x0000020c10047981 */ /* 0x000ee8000c1e1500 */
[----:B------:R-:W5:Y:S04]  /*07f0*/  @!P1 LDG.E R25, desc[UR12][R8.64] ;  /* 0x0000000c08199981 */ /* 0x000f68000c1e1900 */
[----:B------:R-:W5:Y:S01]  /*0800*/  @!P1 LDG.E R24, desc[UR12][R10.64] ;  /* 0x0000000c0a189981 */ /* 0x000f62000c1e1900 */
[----:B------:R-:W-:-:S06]  /*0810*/  CS2R R26, SRZ ;  /* 0x00000000001a7805 */ /* 0x000fcc000001ff00 */
[----:B------:R0:W5:Y:S04]  /*0820*/  @!P0 LDG.E R27, desc[UR12][R22.64] ;  /* 0x0000000c161b8981 */ /* 0x000168000c1e1900 */
[----:B------:R1:W5:Y:S01]  /*0830*/  @!P0 LDG.E R26, desc[UR12][R6.64] ;  /* 0x0000000c061a8981 */ /* 0x000362000c1e1900 */
[----:B----4-:R-:W-:-:S13]  /*0840*/  R2UR UR9, R12 ;  /* 0x000000000c0972ca */ /* 0x010fda00000e0000 */
[----:B------:R-:W-:-:S05]  /*0850*/  MOV R12, UR9 ;  /* 0x00000009000c7c02 */ /* 0x000fca0008000f00 */
[----:B------:R-:W-:-:S05]  /*0860*/  FFMA.FTZ R13, -R12, UR9, R13 ;  /* 0x000000090c0d7c23 */ /* 0x000fca000801010d */
[----:B------:R-:W-:-:S13]  /*0870*/  FSETP.GTU.FTZ.AND P0, PT, R13, RZ, PT ;  /* 0x000000ff0d00720b */ /* 0x000fda0003f1c000 */
[----:B------:R-:W-:-:S05]  /*0880*/  VOTEU.ANY UP0, P0 ;  /* 0x0000000000ff7886 */ /* 0x000fca0000000100 */
[----:B------:R-:W4:Y:S01]  /*0890*/  @UP0 LDCU UR4, c[0x0][0x3c0] ;  /* 0x00007800ff0407ac */ /* 0x000f220008000800 */
[----:B------:R-:W-:-:S13]  /*08a0*/  PLOP3.LUT P0, PT, PT, PT, UP0, 0x80, 0x8 ;  /* 0x000000000008781c */ /* 0x000fda0003f0f008 */
[----:B----4-:R-:W-:-:S06]  /*08b0*/  @P0 FADD.FTZ R12, R13, UR4 ;  /* 0x000000040d0c0e21 */ /* 0x010fcc0008010000 */
[----:B------:R-:W4:Y:S01]  /*08c0*/  @P0 MUFU.RSQ R12, R12 ;  /* 0x0000000c000c0308 */ /* 0x000f220000001400 */
[----:B------:R-:W-:Y:S01]  /*08d0*/  UISETP.NE.AND UP1, UPT, UR5, URZ, UPT ;  /* 0x000000ff0500728c */ /* 0x000fe2000bf25270 */
[----:B0-----:R-:W-:Y:S01]  /*08e0*/  CS2R R22, SRZ ;  /* 0x0000000000167805 */ /* 0x001fe2000001ff00 */
[----:B------:R-:W-:Y:S01]  /*08f0*/  UMOV UR6, 0x3f800000 ;  /* 0x3f80000000067882 */ /* 0x000fe20000000000 */
[----:B----4-:R-:W-:-:S13]  /*0900*/  @P0 R2UR UR4, R12 ;  /* 0x000000000c0402ca */ /* 0x010fda00000e0000 */
[----:B------:R-:W-:Y:S01]  /*0910*/  @UP0 UMOV UR6, UR4 ;  /* 0x0000000400060c82 */ /* 0x000fe20008000000 */
[----:B--2---:R-:W-:Y:S02]  /*0920*/  @P2 SHF.L.U32 R23, R19, 0x10, RZ ;  /* 0x0000001013172819 */ /* 0x004fe400000006ff */
[----:B---3--:R-:W-:Y:S02]  /*0930*/  SHF.L.U32 R3, R3, 0x10, RZ ;  /* 0x0000001003037819 */ /* 0x008fe400000006ff */
[----:B------:R-:W-:Y:S02]  /*0940*/  @P2 SHF.L.U32 R22, R18, 0x10, RZ ;  /* 0x0000001012162819 */ /* 0x000fe400000006ff */
[----:B------:R-:W-:Y:S01]  /*0950*/  SHF.L.U32 R4, R4, 0x10, RZ ;  /* 0x0000001004047819 */ /* 0x000fe200000006ff */
[----:B-1----:R-:W-:Y:S06]  /*0960*/  BRA.U UP1, `(.L_x_830) ;  /* 0x0000000101947547 */ /* 0x002fec000b800000 */
        /* <DEDUP_REMOVED lines=9> */
[----:B------:R-:W-:Y:S01]  /*0a00*/  FMUL.FTZ R11, R4, R7 ;  /* 0x00000007040b7220 */ /* 0x000fe20000410000 */
[----:B------:R-:W-:Y:S01]  /*0a10*/  FMUL.FTZ R10, R10, UR6 ;  /* 0x000000060a0a7c20 */ /* 0x000fe20008410000 */
[----:B------:R-:W-:Y:S01]  /*0a20*/  FADD.FTZ R14, RZ, R12 ;  /* 0x0000000cff0e7221 */ /* 0x000fe20000010000 */
[----:B------:R-:W-:Y:S01]  /*0a30*/  FFMA.FTZ R13, R9, R12, RZ ;  /* 0x0000000c090d7223 */ /* 0x000fe200000100ff */
[----:B------:R-:W-:Y:S02]  /*0a40*/  HADD2.F32 R8, -RZ, R24.H0_H0 ;  /* 0x20000018ff087230 */ /* 0x000fe40000004100 */
[----:B------:R-:W-:Y:S01]  /*0a50*/  FADD.FTZ R16, R15, -UR9 ;  /* 0x800000090f107e21 */ /* 0x000fe20008010000 */
[----:B------:R-:W-:Y:S01]  /*0a60*/  FADD.FTZ R12, R11, R14 ;  /* 0x0000000e0b0c7221 */ /* 0x000fe20000010000 */
[----:B------:R-:W-:-:S02]  /*0a70*/  HADD2.F32 R15, -RZ, R25.H1_H1 ;  /* 0x30000019ff0f7230 */ /* 0x000fc40000004100 */
[----:B------:R-:W-:Y:S01]  /*0a80*/  FFMA.FTZ R14, R10, R11, R13 ;  /* 0x0000000b0a0e7223 */ /* 0x000fe2000001000d */
[----:B------:R-:W-:Y:S01]  /*0a90*/  FMUL.FTZ R17, R3, R8 ;  /* 0x0000000803117220 */ /* 0x000fe20000410000 */
[----:B------:R-:W-:Y:S01]  /*0aa0*/  FMUL.FTZ R11, R16, UR6 ;  /* 0x00000006100b7c20 */ /* 0x000fe20008410000 */
[----:B------:R-:W-:Y:S02]  /*0ab0*/  HADD2.F32 R13, -RZ, R24.H1_H1 ;  /* 0x30000018ff0d7230 */ /* 0x000fe40000004100 */
[----:B------:R-:W-:Y:S01]  /*0ac0*/  FADD.FTZ R15, R15, -UR9 ;  /* 0x800000090f0f7e21 */ /* 0x000fe20008010000 */
[----:B------:R-:W-:Y:S01]  /*0ad0*/  FADD.FTZ R12, R12, R17 ;  /* 0x000000110c0c7221 */ /* 0x000fe20000010000 */
[----:B------:R-:W-:Y:S01]  /*0ae0*/  FFMA.FTZ R14, R11, R17, R14 ;  /* 0x000000110b0e7223 */ /* 0x000fe2000001000e */
[----:B------:R-:W-:Y:S01]  /*0af0*/  FADD.FTZ R17, RZ, R6 ;  /* 0x00000006ff117221 */ /* 0x000fe20000010000 */
[----:B------:R-:W-:Y:S01]  /*0b00*/  FFMA.FTZ R9, R6, R9, RZ ;  /* 0x0000000906097223 */ /* 0x000fe200000100ff */
[----:B------:R-:W-:Y:S01]  /*0b10*/  FMUL.FTZ R19, R4, R13 ;  /* 0x0000000d04137220 */ /* 0x000fe20000410000 */
[----:B------:R-:W-:Y:S01]  /*0b20*/  FMUL.FTZ R15, R15, UR6 ;  /* 0x000000060f0f7c20 */ /* 0x000fe20008410000 */
[----:B------:R-:W-:Y:S01]  /*0b30*/  FFMA.FTZ R16, R7, R10, RZ ;  /* 0x0000000a07107223 */ /* 0x000fe200000100ff */
[----:B------:R-:W-:Y:S01]  /*0b40*/  FADD.FTZ R18, RZ, R7 ;  /* 0x00000007ff127221 */ /* 0x000fe20000010000 */
[C---:B------:R-:W-:Y:S01]  /*0b50*/  FADD.FTZ R10, R8.reuse, R17 ;  /* 0x00000011080a7221 */ /* 0x040fe20000010000 */
[----:B------:R-:W-:Y:S01]  /*0b60*/  FADD.FTZ R6, R19, R12 ;  /* 0x0000000c13067221 */ /* 0x000fe20000010000 */
[----:B------:R-:W-:Y:S01]  /*0b70*/  FFMA.FTZ R8, R8, R11, R9 ;  /* 0x0000000b08087223 */ /* 0x000fe20000010009 */
[----:B------:R-:W-:Y:S01]  /*0b80*/  FFMA.FTZ R12, R15, R19, R14 ;  /* 0x000000130f0c7223 */ /* 0x000fe2000001000e */
[C---:B------:R-:W-:Y:S01]  /*0b90*/  FADD.FTZ R11, R13.reuse, R18 ;  /* 0x000000120d0b7221 */ /* 0x040fe20000010000 */
[----:B------:R-:W-:Y:S01]  /*0ba0*/  FFMA.FTZ R9, R13, R15, R16 ;  /* 0x0000000f0d097223 */ /* 0x000fe20000010010 */
[----:B------:R-:W-:Y:S06]  /*0bb0*/  BRA `(.L_x_831) ;  /* 0x00000004002c7947 */ /* 0x000fec0003800000 */
.L_x_830:
[----:B-----5:R-:W-:Y:S02]  /*0bc0*/  HADD2.F32 R6, -RZ, R27.H0_H0 ;  /* 0x2000001bff067230 */ /* 0x020fe40000004100 */
[----:B------:R-:W-:-:S03]  /*0bd0*/  HADD2.F32 R9, -RZ, R25.H0_H0 ;  /* 0x20000019ff097230 */ /* 0x000fc60000004100 */
[----:B------:R-:W-:Y:S01]  /*0be0*/  FADD.FTZ R7, R6, -UR9 ;  /* 0x8000000906077e21 */ /* 0x000fe20008010000 */
[----:B------:R-:W-:-:S03]  /*0bf0*/  HADD2.F32 R6, -RZ, R27.H1_H1 ;  /* 0x3000001bff067230 */ /* 0x000fc60000004100 */
[----:B------:R-:W-:Y:S02]  /*0c00*/  FMUL.FTZ R8, R7, UR6 ;  /* 0x0000000607087c20 */ /* 0x000fe40008410000 */
[----:B------:R-:W-:Y:S02]  /*0c10*/  FADD.FTZ R6, R6, -UR9 ;  /* 0x8000000906067e21 */ /* 0x000fe40008010000 */
[----:B------:R-:W-:Y:S01]  /*0c20*/  FFMA.FTZ R13, R3, R8, R23 ;  /* 0x00000008030d7223 */ /* 0x000fe20000010017 */
[----:B------:R-:W-:Y:S01]  /*0c30*/  FADD.FTZ R8, R9, -UR9 ;  /* 0x8000000909087e21 */ /* 0x000fe20008010000 */
[----:B------:R-:W-:Y:S01]  /*0c40*/  FMUL.FTZ R7, R6, UR6 ;  /* 0x0000000606077c20 */ /* 0x000fe20008410000 */
[----:B------:R-:W-:Y:S02]  /*0c50*/  HADD2.F32 R6, -RZ, R25.H1_H1 ;  /* 0x30000019ff067230 */ /* 0x000fe40000004100 */
[----:B------:R-:W-:Y:S01]  /*0c60*/  FMUL.FTZ R12, R13, -1.4426950216293334961 ;  /* 0xbfb8aa3b0d0c7820 */ /* 0x000fe20000410000 */
[----:B------:R-:W-:Y:S01]  /*0c70*/  FMUL.FTZ R8, R8, UR6 ;  /* 0x0000000608087c20 */ /* 0x000fe20008410000 */
[----:B------:R-:W-:Y:S01]  /*0c80*/  FFMA.FTZ R11, R4, R7, R22 ;  /* 0x00000007040b7223 */ /* 0x000fe20000010016 */
[----:B------:R-:W-:-:S02]  /*0c90*/  FADD.FTZ R9, R6, -UR9 ;  /* 0x8000000906097e21 */ /* 0x000fc40008010000 */
[----:B------:R-:W-:Y:S01]  /*0ca0*/  FFMA.FTZ R6, R3, R8, R23 ;  /* 0x0000000803067223 */ /* 0x000fe20000010017 */
[----:B------:R-:W-:Y:S01]  /*0cb0*/  FMUL.FTZ R17, R11, -1.4426950216293334961 ;  /* 0xbfb8aa3b0b117820 */ /* 0x000fe20000410000 */
[----:B------:R-:W0:Y:S01]  /*0cc0*/  MUFU.EX2 R12, R12 ;  /* 0x0000000c000c7308 */ /* 0x000e220000000800 */
[----:B------:R-:W-:Y:S01]  /*0cd0*/  FMUL.FTZ R9, R9, UR6 ;  /* 0x0000000609097c20 */ /* 0x000fe20008410000 */
[----:B------:R-:W-:-:S03]  /*0ce0*/  FMUL.FTZ R19, R6, -1.4426950216293334961 ;  /* 0xbfb8aa3b06137820 */ /* 0x000fc60000410000 */
[----:B------:R-:W-:-:S03]  /*0cf0*/  FFMA.FTZ R10, R4, R9, R22 ;  /* 0x00000009040a7223 */ /* 0x000fc60000010016 */
[----:B------:R-:W1:Y:S01]  /*0d00*/  MUFU.EX2 R17, R17 ;  /* 0x0000001100117308 */ /* 0x000e620000000800 */
[----:B------:R-:W-:-:S07]  /*0d10*/  FMUL.FTZ R31, R10, -1.4426950216293334961 ;  /* 0xbfb8aa3b0a1f7820 */ /* 0x000fce0000410000 */
        /* <DEDUP_REMOVED lines=15> */
[----:B--2---:R-:W-:-:S04]  /*0e10*/  FADD.FTZ R18, -R15, 1 ;  /* 0x3f8000000f127421 */ /* 0x004fc80000010100 */
[----:B------:R-:W-:Y:S01]  /*0e20*/  FFMA.FTZ R17, R11, R18, 1 ;  /* 0x3f8000000b117423 */ /* 0x000fe20000010012 */
[----:B------:R-:W-:Y:S01]  /*0e30*/  FMUL.FTZ R18, R14, R15 ;  /* 0x0000000f0e127220 */ /* 0x000fe20000410000 */
[----:B------:R-:W-:Y:S02]  /*0e40*/  HADD2.F32 R14, -RZ, R24.H1_H1 ;  /* 0x30000018ff0e7230 */ /* 0x000fe40000004100 */
[----:B0-----:R-:W-:-:S04]  /*0e50*/  FADD.FTZ R11, -R12, 1 ;  /* 0x3f8000000c0b7421 */ /* 0x001fc80000010100 */
[----:B------:R-:W-:Y:S01]  /*0e60*/  FFMA.FTZ R15, R6, R11, 1 ;  /* 0x3f800000060f7423 */ /* 0x000fe2000001000b */
[----:B------:R-:W-:Y:S01]  /*0e70*/  FMUL.FTZ R11, R19, R16 ;  /* 0x00000010130b7220 */ /* 0x000fe20000410000 */
[----:B------:R-:W-:Y:S02]  /*0e80*/  HADD2.F32 R6, -RZ, R27.H0_H0 ;  /* 0x2000001bff067230 */ /* 0x000fe40000004100 */
[----:B------:R-:W-:Y:S02]  /*0e90*/  HADD2.F32 R19, -RZ, R24.H0_H0 ;  /* 0x20000018ff137230 */ /* 0x000fe40000004100 */
[----:B-1----:R-:W-:Y:S01]  /*0ea0*/  FMUL.FTZ R14, R14, R13 ;  /* 0x0000000d0e0e7220 */ /* 0x002fe20000410000 */
[----:B------:R-:W-:Y:S02]  /*0eb0*/  FADD.FTZ R6, R6, -UR9 ;  /* 0x8000000906067e21 */ /* 0x000fe40008010000 */
[----:B------:R-:W-:Y:S01]  /*0ec0*/  FMUL.FTZ R12, R19, R12 ;  /* 0x0000000c130c7220 */ /* 0x000fe20000410000 */
[----:B------:R-:W-:Y:S01]  /*0ed0*/  FADD.FTZ R19, -R13, 1 ;  /* 0x3f8000000d137421 */ /* 0x000fe20000010100 */
[----:B------:R-:W-:Y:S01]  /*0ee0*/  FMUL.FTZ R13, R18, R17 ;  /* 0x00000011120d7220 */ /* 0x000fe20000410000 */
[----:B------:R-:W-:Y:S01]  /*0ef0*/  FMUL.FTZ R6, R6, UR6 ;  /* 0x0000000606067c20 */ /* 0x000fe20008410000 */
[C---:B------:R-:W-:Y:S01]  /*0f00*/  FMUL.FTZ R17, R3.reuse, R11 ;  /* 0x0000000b03117220 */ /* 0x040fe20000410000 */
        /* <DEDUP_REMOVED lines=22> */
.L_x_831:
        /* <DEDUP_REMOVED lines=44> */
.L_x_833:
[----:B------:R-:W-:Y:S05]  /*1330*/  BSYNC.RECONVERGENT B0 ;  /* 0x0000000000007941 */ /* 0x000fea0003800200 */
.L_x_832:
        /* <DEDUP_REMOVED lines=54> */
.L_x_835:
[----:B------:R-:W-:Y:S05]  /*16a0*/  BSYNC.RECONVERGENT B0 ;  /* 0x0000000000007941 */ /* 0x000fea0003800200 */
.L_x_834:
        /* <DEDUP_REMOVED lines=158> */
.L_x_837:
[----:B------:R-:W-:Y:S05]  /*2090*/  BSYNC.RECONVERGENT B0 ;  /* 0x0000000000007941 */ /* 0x000fea0003800200 */
.L_x_836:
        /* <DEDUP_REMOVED lines=31> */
.L_x_839:
[----:B------:R-:W-:Y:S05]  /*2290*/  BSYNC.RECONVERGENT B0 ;  /* 0x0000000000007941 */ /* 0x000fea0003800200 */
.L_x_838:
        /* <DEDUP_REMOVED lines=24> */
.L_x_842:
[----:B----4-:R-:W2:Y:S04]  /*2420*/  LDG.E.STRONG.GPU R10, desc[UR12][R8.64] ;  /* 0x0000000c080a7981 */ /* 0x010ea8000c1ef900 */
[----:B--2---:R-:W-:Y:S01]  /*2430*/  CCTL.IVALL ;  /* 0x00000000ff00798f */ /* 0x004fe20002000000 */
[----:B------:R-:W-:Y:S05]  /*2440*/  YIELD ;  /* 0x0000000000007946 */ /* 0x000fea0003800000 */
[----:B------:R-:W-:-:S13]  /*2450*/  ISETP.NE.AND P0, PT, R10, R15, PT ;  /* 0x0000000f0a00720c */ /* 0x000fda0003f05270 */
[----:B------:R-:W-:Y:S05]  /*2460*/  @P0 BRA `(.L_x_842) ;  /* 0xfffffffc00ec0947 */ /* 0x000fea000383ffff */
.L_x_841:
        /* <DEDUP_REMOVED lines=14> */
.L_x_844:
        /* <DEDUP_REMOVED lines=62> */
.L_x_843:
        /* <DEDUP_REMOVED lines=35> */
.L_x_845:
        /* <DEDUP_REMOVED lines=19> */
.L_x_846:
        /* <DEDUP_REMOVED lines=9> */
.L_x_847:
[----:B------:R-:W-:Y:S05]  /*2d20*/  BSYNC.RECONVERGENT B0 ;  /* 0x0000000000007941 */ /* 0x000fea0003800200 */
.L_x_840:
        /* <DEDUP_REMOVED lines=23> */
[----:B------:R-:W-:Y:S01]  /*2ea0*/  FMUL.FTZ R18, R6, UR6 ;  /* 0x0000000606127c20 */ /* 0x000fe20008410000 */
[----:B--2---:R-:W-:Y:S01]  /*2eb0*/  FADD.FTZ R15, R25, -UR9 ;  /* 0x80000009190f7e21 */ /* 0x004fe20008010000 */
[----:B------:R-:W-:Y:S01]  /*2ec0*/  FMUL.FTZ R27, R27, UR6 ;  /* 0x000000061b1b7c20 */ /* 0x000fe20008410000 */
[----:B------:R-:W-:Y:S01]  /*2ed0*/  FMUL.FTZ R12, R7, UR6 ;  /* 0x00000006070c7c20 */ /* 0x000fe20008410000 */
[----:B------:R-:W-:Y:S01]  /*2ee0*/  SHF.R.S32.HI R6, RZ, 0x1f, R11 ;  /* 0x0000001fff067819 */ /* 0x000fe2000001140b */
[----:B------:R-:W-:Y:S01]  /*2ef0*/  FMUL.FTZ R15, R15, UR6 ;  /* 0x000000060f0f7c20 */ /* 0x000fe20008410000 */
[----:B------:R-:W0:Y:S01]  /*2f00*/  LDS.64 R8, [UR4+0xc8] ;  /* 0x0000c804ff087984 */ /* 0x000e220008000a00 */
[----:B------:R-:W0:Y:S01]  /*2f10*/  LDCU UR4, c[0x0][0x42c] ;  /* 0x00008580ff0477ac */ /* 0x000e220008000800 */
[----:B------:R-:W-:Y:S01]  /*2f20*/  ISETP.GE.AND.EX P0, PT, R6, UR11, PT, P0 ;  /* 0x0000000b06007c0c */ /* 0x000fe2000bf06300 */
[----:B0-----:R-:W-:Y:S01]  /*2f30*/  FMUL.FTZ R13, R8, UR4 ;  /* 0x00000004080d7c20 */ /* 0x001fe20008410000 */
[----:B-1----:R-:W-:Y:S01]  /*2f40*/  FMUL.FTZ R16, R9, UR4 ;  /* 0x0000000409107c20 */ /* 0x002fe20008410000 */
[----:B------:R-:W-:-:S02]  /*2f50*/  HADD2.F32 R9, -RZ, R26.H0_H0 ;  /* 0x2000001aff097230 */ /* 0x000fc40000004100 */
[----:B------:R-:W-:Y:S02]  /*2f60*/  HADD2.F32 R26, -RZ, R26.H1_H1 ;  /* 0x3000001aff1a7230 */ /* 0x000fe40000004100 */
        /* <DEDUP_REMOVED lines=18> */
[----:B-1----:R-:W-:Y:S01]  /*3090*/  FMUL.FTZ R9, R9, R30 ;  /* 0x0000001e09097220 */ /* 0x002fe20000410000 */
[----:B------:R-:W-:Y:S02]  /*30a0*/  FADD.FTZ R30, -R30, 1 ;  /* 0x3f8000001e1e7421 */ /* 0x000fe40000010100 */
[----:B------:R-:W-:Y:S02]  /*30b0*/  FMUL.FTZ R26, R26, R31 ;  /* 0x0000001f1a1a7220 */ /* 0x000fe40000410000 */
[----:B------:R-:W-:-:S04]  /*30c0*/  FFMA.FTZ R30, R17, R30, 1 ;  /* 0x3f800000111e7423 */ /* 0x000fc8000001001e */
[----:B------:R-:W-:-:S07]  /*30d0*/  FMUL.FTZ R9, R9, R30 ;  /* 0x0000001e09097220 */ /* 0x000fce0000410000 */
.L_x_848:
[----:B------:R-:W-:Y:S01]  /*30e0*/  BSSY.RECONVERGENT B0, `(.L_x_849) ;  /* 0x0000012000007945 */ /* 0x000fe20003800200 */
[----:B------:R-:W-:Y:S01]  /*30f0*/  FFMA.FTZ R8, R3, R9, -R8 ;  /* 0x0000000903087223 */ /* 0x000fe20000010808 */
[----:B------:R-:W-:Y:S02]  /*3100*/  FFMA.FTZ R26, R4, R26, -R7 ;  /* 0x0000001a041a7223 */ /* 0x000fe40000010807 */
[----:B------:R-:W-:Y:S05]  /*3110*/  @P0 BRA `(.L_x_850) ;  /* 0x0000000000380947 */ /* 0x000fea0003800000 */
        /* <DEDUP_REMOVED lines=11> */
[----:B------:R-:W-:Y:S02]  /*31d0*/  F2FP.F16.F32.PACK_AB R11, R11, R16 ;  /* 0x000000100b0b723e */ /* 0x000fe400000000ff */
[----:B------:R-:W-:-:S05]  /*31e0*/  LEA.HI.X R9, R6, UR5, R9, 0x1, P0 ;  /* 0x0000000506097c11 */ /* 0x000fca00080f0c09 */
[----:B------:R0:W-:Y:S02]  /*31f0*/  STG.E desc[UR12][R8.64], R11 ;  /* 0x0000000b08007986 */ /* 0x0001e4000c10190c */
.L_x_850:
[----:B------:R-:W-:Y:S05]  /*3200*/  BSYNC.RECONVERGENT B0 ;  /* 0x0000000000007941 */ /* 0x000fea0003800200 */
.L_x_849:
[--C-:B------:R-:W-:Y:S01]  /*3210*/  HADD2.F32 R7, -RZ, R24.reuse.H0_H0 ;  /* 0x20000018ff077230 */ /* 0x100fe20000004100 */
[----:B------:R-:W-:Y:S01]  /*3220*/  SHF.R.S32.HI R6, RZ, 0x1f, R14 ;  /* 0x0000001fff067819 */ /* 0x000fe2000001140e */
        /* <DEDUP_REMOVED lines=20> */
.L_x_851:
        /* <DEDUP_REMOVED lines=18> */
.L_x_853:
[----:B------:R-:W-:Y:S05]  /*3490*/  BSYNC.RECONVERGENT B0 ;  /* 0x0000000000007941 */ /* 0x000fea0003800200 */
.L_x_852:
[----:B------:R-:W2:Y:S01]  /*34a0*/  LDCU UR4, c[0x0][0x410] ;  /* 0x00008200ff0477ac */ /* 0x000ea20008000800 */
[----:B------:R-:W-:Y:S02]  /*34b0*/  IADD3 R28, PT, PT, R5, R28, RZ ;  /* 0x0000001c051c7210 */ /* 0x000fe40007ffe0ff */
[----:B------:R-:W-:Y:S01]  /*34c0*/  IADD3 R29, PT, PT, R29, 0x1, RZ ;  /* 0x000000011d1d7810 */ /* 0x000fe20007ffe0ff */
[----:B------:R-:W2:Y:S02]  /*34d0*/  LDCU UR5, c[0x0][0x3e0] ;  /* 0x00007c00ff0577ac */ /* 0x000ea40008000800 */
[----:B--2---:R-:W-:-:S06]  /*34e0*/  UIMAD UR4, UR4, UR5, URZ ;  /* 0x00000005040472a4 */ /* 0x004fcc000f8e02ff */
[----:B------:R-:W-:-:S13]  /*34f0*/  ISETP.GE.AND P0, PT, R28, UR4, PT ;  /* 0x000000041c007c0c */ /* 0x000fda000bf06270 */
[----:B------:R-:W-:Y:S05]  /*3500*/  @!P0 BRA `(.L_x_854) ;  /* 0xffffffcc001c8947 */ /* 0x000fea000383ffff */
.L_x_829:
        /* <DEDUP_REMOVED lines=19> */
.L_x_856:
[----:B------:R-:W-:Y:S05]  /*3640*/  BSYNC.RECONVERGENT B0 ;  /* 0x0000000000007941 */ /* 0x000fea0003800200 */
.L_x_855:
[----:B------:R-:W-:Y:S05]  /*3650*/  @P0 EXIT ;  /* 0x000000000000094d */ /* 0x000fea0003800000 */
[----:B------:R-:W-:Y:S05]  /*3660*/  @P2 BRA `(.L_x_857) ;  /* 0x0000000000202947 */ /* 0x000fea0003800000 */
[----:B------:R-:W-:-:S05]  /*3670*/  IMAD R0, R4, R7, RZ ;  /* 0x0000000704007224 */ /* 0x000fca00078e02ff */
[----:B------:R-:W-:-:S13]  /*3680*/  ISETP.NE.AND P0, PT, R0, -0x1, PT ;  /* 0xffffffff0000780c */ /* 0x000fda0003f05270 */
[----:B------:R-:W-:Y:S05]  /*3690*/  @!P0 BRA `(.L_x_857) ;  /* 0x0000000000148947 */ /* 0x000fea0003800000 */
.L_x_858:
[----:B-1----:R-:W2:Y:S04]  /*36a0*/  LDG.E.STRONG.GPU R5, desc[UR12][R2.64] ;  /* 0x0000000c02057981 */ /* 0x002ea8000c1ef900 */
[----:B--2---:R-:W-:Y:S01]  /*36b0*/  CCTL.IVALL ;  /* 0x00000000ff00798f */ /* 0x004fe20002000000 */
[----:B------:R-:W-:Y:S05]  /*36c0*/  YIELD ;  /* 0x0000000000007946 */ /* 0x000fea0003800000 */
[----:B------:R-:W-:-:S13]  /*36d0*/  ISETP.NE.AND P0, PT, R5, R0, PT ;  /* 0x000000000500720c */ /* 0x000fda0003f05270 */
[----:B------:R-:W-:Y:S05]  /*36e0*/  @P0 BRA `(.L_x_858) ;  /* 0xfffffffc00ec0947 */ /* 0x000fea000383ffff */
.L_x_857:
        /* <DEDUP_REMOVED lines=82> */
.L_x_861:
        /* <DEDUP_REMOVED lines=32> */
.L_x_860:
[----:B------:R-:W-:Y:S05]  /*3e10*/  BSYNC.RECONVERGENT B0 ;  /* 0x0000000000007941 */ /* 0x000fea0003800200 */
.L_x_859:
        /* <DEDUP_REMOVED lines=11> */
.L_x_863:
        /* <DEDUP_REMOVED lines=88> */
.L_x_862:
[----:B------:R-:W-:Y:S05]  /*4450*/  EXIT ;  /* 0x000000000000794d */ /* 0x000fea0003800000 */
.L_x_864:
        /* <DEDUP_REMOVED lines=10> */
.L_x_3426:


//--------------------- .text._Z35group_norm_nhwc_bwd_one_pass_kernelI11Fp16IOBf16WLi128ELi42ELi672EEv26Group_norm_nhwc_bwd_params --------------------------
	.section	.text._Z35group_norm_nhwc_bwd_one_pass_kernelI11Fp16IOBf16WLi128ELi42ELi672EEv26Group_norm_nhwc_bwd_params,"ax",@progbits
	.align	128
        .global         _Z35group_norm_nhwc_bwd_one_pass_kernelI11Fp16IOBf16WLi128ELi42ELi672EEv26Group_norm_nhwc_bwd_params
        .type           _Z35group_norm_nhwc_bwd_one_pass_kernelI11Fp16IOBf16WLi128ELi42ELi672EEv26Group_norm_nhwc_bwd_params,@function
        .size           _Z35group_norm_nhwc_bwd_one_pass_kernelI11Fp16IOBf16WLi128ELi42ELi672EEv26Group_norm_nhwc_bwd_params,(.L_x_3427 - _Z35group_norm_nhwc_bwd_one_pass_kernelI11Fp16IOBf16WLi128ELi42ELi672EEv26Group_norm_nhwc_bwd_params)
        .other          _Z35group_norm_nhwc_bwd_one_pass_kernelI11Fp16IOBf16WLi128ELi42ELi672EEv26Group_norm_nhwc_bwd_params,@"STO_CUDA_ENTRY STV_DEFAULT"
_Z35group_norm_nhwc_bwd_one_pass_kernelI11Fp16IOBf16WLi128ELi42ELi672EEv26Group_norm_nhwc_bwd_params:
.text._Z35group_norm_nhwc_bwd_one_pass_kernelI11Fp16IOBf16WLi128ELi42ELi672EEv26Group_norm_nhwc_bwd_params:
        /* <DEDUP_REMOVED lines=52> */
.L_x_896:
        /* <DEDUP_REMOVED lines=27> */
[----:B------:R-:W-:Y:S02]  /*04f0*/  IADD3 R17, PT, PT, R8, -R17, RZ ;  /* 0x8000001108117210 */ /* 0x000fe40007ffe0ff */
[----:B------:R-:W-:-:S02]  /*0500*/  ISETP.NE.AND P4, PT, R21, RZ, PT ;  /* 0x000000ff1500720c */ /* 0x000fc40003f85270 */
[----:B------:R-:W-:Y:S02]  /*0510*/  SEL R8, R17, R8, !P5 ;  /* 0x0000000811087207 */ /* 0x000fe40006800000 */
[----:B------:R-:W-:Y:S02]  /*0520*/  LOP3.LUT R17, RZ, R21, RZ, 0x33, !PT ;  /* 0x00000015ff117212 */ /* 0x000fe400078e33ff */
[----:B------:R-:W-:Y:S01]  /*0530*/  @!P3 IADD3 R8, PT, PT, -R8, RZ, RZ ;  /* 0x000000ff0808b210 */ /* 0x000fe20007ffe1ff */
[----:B------:R-:W0:Y:S01]  /*0540*/  @!P1 LDC.64 R20, c[0x0][0x398] ;  /* 0x0000e600ff149b82 */ /* 0x000e220000000a00 */
[----:B------:R-:W-:Y:S02]  /*0550*/  @P2 IADD3 R15, PT, PT, R15, 0x1, RZ ;  /* 0x000000010f0f2810 */ /* 0x000fe40007ffe0ff */
[----:B------:R-:W-:Y:S02]  /*0560*/  ISETP.GE.U32.AND P2, PT, R45, UR12, PT ;  /* 0x0000000c2d007c0c */ /* 0x000fe4000bf46070 */
[----:B------:R-:W-:-:S02]  /*0570*/  MOV R10, R15 ;  /* 0x0000000f000a7202 */ /* 0x000fc40000000f00 */
[----:B------:R-:W-:Y:S01]  /*0580*/  SEL R57, R17, R8, !P4 ;  /* 0x0000000811397207 */ /* 0x000fe20006000000 */
[----:B------:R-:W2:Y:S01]  /*0590*/  @!P1 LDC.64 R14, c[0x0][0x3f8] ;  /* 0x0000fe00ff0e9b82 */ /* 0x000ea20000000a00 */
[----:B------:R-:W-:Y:S02]  /*05a0*/  ISETP.GE.AND.EX P2, PT, R11, UR13, PT, P2 ;  /* 0x0000000d0b007c0c */ /* 0x000fe4000bf46320 */
[----:B------:R-:W-:Y:S01]  /*05b0*/  @!P0 IADD3 R10, PT, PT, -R10, RZ, RZ ;  /* 0x000000ff0a0a8210 */ /* 0x000fe20007ffe1ff */
[----:B------:R-:W-:Y:S01]  /*05c0*/  IMAD R33, R57, 0x2a, RZ ;  /* 0x0000002a39217824 */ /* 0x000fe200078e02ff */
[----:B------:R-:W-:Y:S02]  /*05d0*/  ISETP.GE.U32.AND P3, PT, R44, UR12, PT ;  /* 0x0000000c2c007c0c */ /* 0x000fe4000bf66070 */
[----:B------:R-:W-:Y:S02]  /*05e0*/  SEL R19, R17, R10, !P4 ;  /* 0x0000000a11137207 */ /* 0x000fe40006000000 */
[----:B------:R-:W-:-:S02]  /*05f0*/  IADD3 R60, P0, PT, R33, R6, RZ ;  /* 0x00000006213c7210 */ /* 0x000fc40007f1e0ff */
[----:B------:R-:W-:Y:S02]  /*0600*/  SHF.R.S32.HI R8, RZ, 0x1f, R19 ;  /* 0x0000001fff087819 */ /* 0x000fe40000011413 */
[----:B------:R-:W-:Y:S01]  /*0610*/  LEA.HI.X.SX32 R61, R33, RZ, 0x1, P0 ;  /* 0x000000ff213d7211 */ /* 0x000fe200000f0eff */
[----:B------:R-:W3:Y:S01]  /*0620*/  @!P2 LDC.64 R16, c[0x0][0x3f8] ;  /* 0x0000fe00ff10ab82 */ /* 0x000ee20000000a00 */
[----:B------:R-:W-:Y:S01]  /*0630*/  ISETP.GE.U32.AND P0, PT, R51, UR12, PT ;  /* 0x0000000c33007c0c */ /* 0x000fe2000bf06070 */
[----:B------:R-:W-:Y:S01]  /*0640*/  IMAD R8, R8, UR14, RZ ;  /* 0x0000000e08087c24 */ /* 0x000fe2000f8e02ff */
[----:B------:R-:W-:Y:S01]  /*0650*/  ISETP.GE.AND.EX P3, PT, R13, UR13, PT, P3 ;  /* 0x0000000d0d007c0c */ /* 0x000fe2000bf66330 */
[----:B------:R-:W-:Y:S01]  /*0660*/  IMAD.WIDE.U32 R60, R19, UR14, R60 ;  /* 0x0000000e133c7c25 */ /* 0x000fe2000f8e003c */
[----:B------:R-:W-:-:S03]  /*0670*/  ISETP.GE.AND.EX P0, PT, R7, UR13, PT, P0 ;  /* 0x0000000d07007c0c */ /* 0x000fc6000bf06300 */
[----:B------:R-:W-:Y:S01]  /*0680*/  IMAD R59, R19, UR15, R8 ;  /* 0x0000000f133b7c24 */ /* 0x000fe2000f8e0208 */
[----:B------:R-:W-:Y:S01]  /*0690*/  @!P1 MOV R58, R60 ;  /* 0x0000003c003a9202 */ /* 0x000fe20000000f00 */
[-C--:B--2---:R-:W-:Y:S01]  /*06a0*/  @!P1 IMAD R8, R9, R14.reuse, RZ ;  /* 0x0000000e09089224 */ /* 0x084fe200078e02ff */
[----:B------:R-:W2:Y:S02]  /*06b0*/  @!P2 LDC.64 R22, c[0x0][0x3a0] ;  /* 0x0000e800ff16ab82 */ /* 0x000ea40000000a00 */
[----:B------:R-:W-:Y:S01]  /*06c0*/  IADD3 R59, PT, PT, R61, R59, RZ ;  /* 0x0000003b3d3b7210 */ /* 0x000fe20007ffe0ff */
[C---:B------:R-:W-:Y:S02]  /*06d0*/  @!P1 IMAD R25, R46.reuse, R15, R8 ;  /* 0x0000000f2e199224 */ /* 0x040fe400078e0208 */
[----:B------:R-:W-:-:S03]  /*06e0*/  @!P1 IMAD.WIDE.U32 R18, R46, R14, R58 ;  /* 0x0000000e2e129225 */ /* 0x000fc600078e003a */
[----:B------:R-:W4:Y:S02]  /*06f0*/  @!P0 LDC.64 R30, c[0x0][0x3f8] ;  /* 0x0000fe00ff1e8b82 */ /* 0x000f240000000a00 */
[----:B------:R-:W-:Y:S01]  /*0700*/  @!P1 IADD3 R19, PT, PT, R19, R25, RZ ;  /* 0x0000001913139210 */ /* 0x000fe20007ffe0ff */
[----:B---3--:R-:W-:Y:S01]  /*0710*/  @!P2 IMAD R10, R11, R16, RZ ;  /* 0x000000100b0aa224 */ /* 0x008fe200078e02ff */
[----:B------:R-:W-:-:S04]  /*0720*/  @!P1 SHF.L.U32 R25, R18, 0x1, RZ ;  /* 0x0000000112199819 */ /* 0x000fc800000006ff */
[----:B------:R-:W3:Y:S01]  /*0730*/  LDC.64 R14, c[0x0][0x3b8] ;  /* 0x0000ee00ff0e7b82 */ /* 0x000ee20000000a00 */
[----:B------:R-:W-:Y:S01]  /*0740*/  @!P1 SHF.L.U64.HI R8, R18, 0x1, R19 ;  /* 0x0000000112089819 */ /* 0x000fe20000010213 */
[----:B------:R-:W-:Y:S01]  /*0750*/  @!P2 IMAD R27, R45, R17, R10 ;  /* 0x000000112d1ba224 */ /* 0x000fe200078e020a */
[----:B------:R-:W-:Y:S02]  /*0760*/  @!P2 MOV R18, R60 ;  /* 0x0000003c0012a202 */ /* 0x000fe40000000f00 */
[----:B------:R-:W-:Y:S02]  /*0770*/  @!P2 MOV R19, R59 ;  /* 0x0000003b0013a202 */ /* 0x000fe40000000f00 */
[C---:B-1----:R-:W-:Y:S02]  /*0780*/  @!P1 IADD3 R28, P4, PT, R25.reuse, R28, RZ ;  /* 0x0000001c191c9210 */ /* 0x042fe40007f9e0ff */
[----:B0-----:R-:W-:Y:S01]  /*0790*/  @!P1 IADD3 R20, P5, PT, R25, R20, RZ ;  /* 0x0000001419149210 */ /* 0x001fe20007fbe0ff */
[----:B------:R-:W-:Y:S01]  /*07a0*/  @!P2 IMAD.WIDE.U32 R16, R45, R16, R18 ;  /* 0x000000102d10a225 */ /* 0x000fe200078e0012 */
[----:B------:R-:W-:Y:S01]  /*07b0*/  @!P1 IADD3.X R29, PT, PT, R8, R29, RZ, P4, !PT ;  /* 0x0000001d081d9210 */ /* 0x000fe200027fe4ff */
[----:B------:R-:W0:Y:S03]  /*07c0*/  @!P2 LDC.64 R18, c[0x0][0x398] ;  /* 0x0000e600ff12ab82 */ /* 0x000e260000000a00 */
[----:B------:R-:W-:Y:S01]  /*07d0*/  @!P2 IADD3 R17, PT, PT, R17, R27, RZ ;  /* 0x0000001b1111a210 */ /* 0x000fe20007ffe0ff */
[----:B------:R-:W5:Y:S01]  /*07e0*/  @!P1 LDG.E R32, desc[UR8][R28.64] ;  /* 0x000000081c209981 */ /* 0x000f62000c1e1900 */
[----:B------:R-:W-:-:S02]  /*07f0*/  @!P2 SHF.L.U32 R53, R16, 0x1, RZ ;  /* 0x000000011035a819 */ /* 0x000fc400000006ff */
[----:B------:R-:W-:Y:S01]  /*0800*/  @!P2 SHF.L.U64.HI R10, R16, 0x1, R17 ;  /* 0x00000001100aa819 */ /* 0x000fe20000010211 */
[----:B----4-:R-:W-:Y:S01]  /*0810*/  @!P0 IMAD R12, R7, R30, RZ ;  /* 0x0000001e070c8224 */ /* 0x010fe200078e02ff */
[----:B------:R-:W-:Y:S01]  /*0820*/  @!P1 IADD3.X R21, PT, PT, R8, R21, RZ, P5, !PT ;  /* 0x0000001508159210 */ /* 0x000fe20002ffe4ff */
[----:B------:R-:W1:Y:S01]  /*0830*/  @!P3 LDC.64 R24, c[0x0][0x3f8] ;  /* 0x0000fe00ff18bb82 */ /* 0x000e620000000a00 */
[----:B--2---:R-:W-:Y:S01]  /*0840*/  @!P2 IADD3 R22, P4, PT, R53, R22, RZ ;  /* 0x000000163516a210 */ /* 0x004fe20007f9e0ff */
[----:B---3--:R-:W-:Y:S01]  /*0850*/  IMAD.WIDE R16, R36, 0x8, R14 ;  /* 0x0000000824107825 */ /* 0x008fe200078e020e */
[----:B------:R-:W-:-:S05]  /*0860*/  MOV R15, RZ ;  /* 0x000000ff000f7202 */ /* 0x000fca0000000f00 */
[----:B------:R-:W2:Y:S01]  /*0870*/  LDG.E.64 R16, desc[UR8][R16.64] ;  /* 0x0000000810107981 */ /* 0x000ea2000c1e1b00 */
[----:B------:R-:W3:Y:S03]  /*0880*/  @!P0 LDC.64 R26, c[0x0][0x3a0] ;  /* 0x0000e800ff1a8b82 */ /* 0x000ee60000000a00 */
[----:B------:R4:W5:Y:S01]  /*0890*/  @!P1 LDG.E R15, desc[UR8][R20.64] ;  /* 0x00000008140f9981 */ /* 0x000962000c1e1900 */
[----:B0-----:R-:W-:Y:S02]  /*08a0*/  @!P2 IADD3 R52, P1, PT, R53, R18, RZ ;  /* 0x000000123534a210 */ /* 0x001fe40007f3e0ff */
[----:B------:R-:W-:Y:S02]  /*08b0*/  @!P0 MOV R18, R60 ;  /* 0x0000003c00128202 */ /* 0x000fe40000000f00 */
[----:B------:R-:W-:Y:S02]  /*08c0*/  @!P2 IADD3.X R53, PT, PT, R10, R19, RZ, P1, !PT ;  /* 0x000000130a35a210 */ /* 0x000fe40000ffe4ff */
[----:B------:R-:W-:-:S02]  /*08d0*/  @!P0 MOV R19, R59 ;  /* 0x0000003b00138202 */ /* 0x000fc40000000f00 */
[----:B------:R-:W-:Y:S01]  /*08e0*/  @!P2 IADD3.X R23, PT, PT, R10, R23, RZ, P4, !PT ;  /* 0x000000170a17a210 */ /* 0x000fe200027fe4ff */
[C---:B------:R-:W-:Y:S01]  /*08f0*/  @!P0 IMAD R55, R51.reuse, R31, R12 ;  /* 0x0000001f33378224 */ /* 0x040fe200078e020c */
[----:B------:R-:W-:Y:S01]  /*0900*/  ISETP.NE.AND P4, PT, RZ, UR11, PT ;  /* 0x0000000bff007c0c */ /* 0x000fe2000bf85270 */
[----:B------:R-:W-:Y:S01]  /*0910*/  @!P0 IMAD.WIDE.U32 R30, R51, R30, R18 ;  /* 0x0000001e331e8225 */ /* 0x000fe200078e0012 */
[----:B------:R-:W-:Y:S01]  /*0920*/  MOV R8, RZ ;  /* 0x000000ff00087202 */ /* 0x000fe20000000f00 */
[----:B------:R-:W0:Y:S03]  /*0930*/  @!P0 LDC.64 R18, c[0x0][0x398] ;  /* 0x0000e600ff128b82 */ /* 0x000e260000000a00 */
[----:B------:R-:W-:Y:S02]  /*0940*/  @!P0 IADD3 R31, PT, PT, R31, R55, RZ ;  /* 0x000000371f1f8210 */ /* 0x000fe40007ffe0ff */
[----:B------:R1:W5:Y:S01]  /*0950*/  @!P2 LDG.E R8, desc[UR8][R22.64] ;  /* 0x000000081608a981 */ /* 0x000362000c1e1900 */
[----:B------:R-:W-:-:S02]  /*0960*/  @!P0 SHF.L.U32 R55, R30, 0x1, RZ ;  /* 0x000000011e378819 */ /* 0x000fc400000006ff */
[----:B------:R-:W-:Y:S01]  /*0970*/  @!P0 SHF.L.U64.HI R12, R30, 0x1, R31 ;  /* 0x000000011e0c8819 */ /* 0x000fe2000001021f */
[----:B----4-:R-:W4:Y:S01]  /*0980*/  @!P3 LDC.64 R20, c[0x0][0x3a0] ;  /* 0x0000e800ff14bb82 */ /* 0x010f220000000a00 */
[----:B------:R-:W-:Y:S01]  /*0990*/  MOV R10, RZ ;  /* 0x000000ff000a7202 */ /* 0x000fe20000000f00 */
[----:B-1----:R-:W-:-:S05]  /*09a0*/  @!P3 IMAD R14, R13, R24, RZ ;  /* 0x000000180d0eb224 */ /* 0x002fca00078e02ff */
[----:B------:R1:W5:Y:S01]  /*09b0*/  @!P2 LDG.E R10, desc[UR8][R52.64] ;  /* 0x00000008340aa981 */ /* 0x000362000c1e1900 */
[----:B------:R-:W4:Y:S08]  /*09c0*/  @P4 LDC.64 R28, c[0x0][0x3b0] ;  /* 0x0000ec00ff1c4b82 */ /* 0x000f300000000a00 */
[----:B------:R-:W4:Y:S08]  /*09d0*/  @!P3 LDC.64 R22, c[0x0][0x398] ;  /* 0x0000e600ff16bb82 */ /* 0x000f300000000a00 */
[----:B------:R-:W4:Y:S01]  /*09e0*/  LDC.64 R30, c[0x0][0x3a8] ;  /* 0x0000ea00ff1e7b82 */ /* 0x000f220000000a00 */
[----:B-1----:R-:W-:-:S02]  /*09f0*/  @!P3 MOV R52, R60 ;  /* 0x0000003c0034b202 */ /* 0x002fc40000000f00 */
[----:B------:R-:W-:Y:S01]  /*0a00*/  @!P3 MOV R53, R59 ;  /* 0x0000003b0035b202 */ /* 0x000fe20000000f00 */
[C---:B------:R-:W-:Y:S01]  /*0a10*/  @!P3 IMAD R63, R44.reuse, R25, R14 ;  /* 0x000000192c3fb224 */ /* 0x040fe200078e020e */
[----:B---3--:R-:W-:Y:S01]  /*0a20*/  @!P0 IADD3 R26, P1, PT, R55, R26, RZ ;  /* 0x0000001a371a8210 */ /* 0x008fe20007f3e0ff */
[----:B------:R-:W-:Y:S01]  /*0a30*/  @!P3 IMAD.WIDE.U32 R24, R44, R24, R52 ;  /* 0x000000182c18b225 */ /* 0x000fe200078e0034 */
[----:B------:R-:W-:Y:S02]  /*0a40*/  IADD3 R33, PT, PT, R33, R6, RZ ;  /* 0x0000000621217210 */ /* 0x000fe40007ffe0ff */
[----:B------:R-:W-:Y:S02]  /*0a50*/  @!P0 IADD3.X R27, PT, PT, R12, R27, RZ, P1, !PT ;  /* 0x0000001b0c1b8210 */ /* 0x000fe40000ffe4ff */
[----:B------:R-:W-:Y:S02]  /*0a60*/  @!P3 IADD3 R53, PT, PT, R25, R63, RZ ;  /* 0x0000003f1935b210 */ /* 0x000fe40007ffe0ff */
[----:B------:R-:W-:-:S02]  /*0a70*/  @!P3 SHF.L.U32 R25, R24, 0x1, RZ ;  /* 0x000000011819b819 */ /* 0x000fc400000006ff */
[----:B------:R-:W-:Y:S02]  /*0a80*/  MOV R34, RZ ;  /* 0x000000ff00227202 */ /* 0x000fe40000000f00 */
[----:B0-----:R-:W-:Y:S01]  /*0a90*/  @!P0 IADD3 R18, P1, PT, R55, R18, RZ ;  /* 0x0000001237128210 */ /* 0x001fe20007f3e0ff */
[----:B----4-:R-:W-:Y:S01]  /*0aa0*/  @P4 IMAD.WIDE R28, R33, 0x2, R28 ;  /* 0x00000002211c4825 */ /* 0x010fe200078e021c */
[----:B------:R-:W-:Y:S02]  /*0ab0*/  @!P3 SHF.L.U64.HI R24, R24, 0x1, R53 ;  /* 0x000000011818b819 */ /* 0x000fe40000010235 */
[----:B------:R-:W-:Y:S01]  /*0ac0*/  @!P3 IADD3 R20, P2, PT, R25, R20, RZ ;  /* 0x000000141914b210 */ /* 0x000fe20007f5e0ff */
[----:B------:R-:W-:Y:S01]  /*0ad0*/  IMAD.WIDE R30, R33, 0x2, R30 ;  /* 0x00000002211e7825 */ /* 0x000fe200078e021e */
[----:B------:R-:W-:Y:S01]  /*0ae0*/  @!P3 IADD3 R22, P5, PT, R25, R22, RZ ;  /* 0x000000161916b210 */ /* 0x000fe20007fbe0ff */
[----:B------:R0:W5:Y:S01]  /*0af0*/  @!P0 LDG.E R34, desc[UR8][R26.64] ;  /* 0x000000081a228981 */ /* 0x000162000c1e1900 */
[----:B------:R-:W-:-:S02]  /*0b00*/  @!P0 IADD3.X R19, PT, PT, R12, R19, RZ, P1, !PT ;  /* 0x000000130c138210 */ /* 0x000fc40000ffe4ff */
[----:B------:R-:W-:Y:S01]  /*0b10*/  MOV R33, RZ ;  /* 0x000000ff00217202 */ /* 0x000fe20000000f00 */
[----:B------:R-:W3:Y:S01]  /*0b20*/  LDG.E.U16 R52, desc[UR8][R30.64] ;  /* 0x000000081e347981 */ /* 0x000ee2000c1e1500 */
[----:B------:R-:W-:Y:S02]  /*0b30*/  MOV R12, RZ ;  /* 0x000000ff000c7202 */ /* 0x000fe40000000f00 */
[----:B------:R-:W-:Y:S01]  /*0b40*/  MOV R14, RZ ;  /* 0x000000ff000e7202 */ /* 0x000fe20000000f00 */
[----:B------:R-:W4:Y:S01]  /*0b50*/  LDG.E.U16 R25, desc[UR8][R30.64+0x2] ;  /* 0x000002081e197981 */ /* 0x000f22000c1e1500 */
[C---:B------:R-:W-:Y:S02]  /*0b60*/  @!P3 IADD3.X R21, PT, PT, R24.reuse, R21, RZ, P2, !PT ;  /* 0x000000151815b210 */ /* 0x040fe400017fe4ff */
[----:B------:R-:W-:Y:S01]  /*0b70*/  @!P3 IADD3.X R23, PT, PT, R24, R23, RZ, P5, !PT ;  /* 0x000000171817b210 */ /* 0x000fe20002ffe4ff */
[----:B------:R-:W4:Y:S04]  /*0b80*/  @P4 LDG.E.U16 R27, desc[UR8][R28.64] ;  /* 0x000000081c1b4981 */ /* 0x000f28000c1e1500 */
[----:B------:R-:W4:Y:S04]  /*0b90*/  @P4 LDG.E.U16 R26, desc[UR8][R28.64+0x2] ;  /* 0x000002081c1a4981 */ /* 0x000f28000c1e1500 */
[----:B------:R0:W5:Y:S04]  /*0ba0*/  @!P0 LDG.E R33, desc[UR8][R18.64] ;  /* 0x0000000812218981 */ /* 0x000168000c1e1900 */
[----:B------:R0:W5:Y:S04]  /*0bb0*/  @!P3 LDG.E R12, desc[UR8][R20.64] ;  /* 0x00000008140cb981 */ /* 0x000168000c1e1900 */
[----:B------:R0:W5:Y:S01]  /*0bc0*/  @!P3 LDG.E R14, desc[UR8][R22.64] ;  /* 0x00000008160eb981 */ /* 0x000162000c1e1900 */
[----:B------:R-:W-:Y:S01]  /*0bd0*/  MOV R55, 0x3f800000 ;  /* 0x3f80000000377802 */ /* 0x000fe20000000f00 */
[----:B------:R-:W-:Y:S01]  /*0be0*/  UISETP.NE.AND UP0, UPT, UR11, URZ, UPT ;  /* 0x000000ff0b00728c */ /* 0x000fe2000bf05270 */
[----:B------:R-:W-:-:S02]  /*0bf0*/  MOV R53, RZ ;  /* 0x000000ff00357202 */ /* 0x000fc40000000f00 */
[----:B------:R-:W-:Y:S01]  /*0c00*/  MOV R54, RZ ;  /* 0x000000ff00367202 */ /* 0x000fe20000000f00 */
[----:B--2---:R-:W-:-:S05]  /*0c10*/  FFMA.FTZ R17, -R16, R16, R17 ;  /* 0x0000001010117223 */ /* 0x004fca0000010111 */
[----:B------:R-:W-:-:S13]  /*0c20*/  FSETP.GTU.FTZ.AND P1, PT, R17, RZ, PT ;  /* 0x000000ff1100720b */ /* 0x000fda0003f3c000 */
[----:B------:R-:W1:Y:S02]  /*0c30*/  @P1 LDC R24, c[0x0][0x3c0] ;  /* 0x0000f000ff181b82 */ /* 0x000e640000000800 */
[----:B-1----:R-:W-:-:S04]  /*0c40*/  @P1 FADD.FTZ R24, R17, R24 ;  /* 0x0000001811181221 */ /* 0x002fc80000010000 */
[----:B------:R0:W1:Y:S01]  /*0c50*/  @P1 MUFU.RSQ R55, R24 ;  /* 0x0000001800371308 */ /* 0x0000620000001400 */
[----:B---3--:R-:W-:Y:S02]  /*0c60*/  SHF.L.U32 R52, R52, 0x10, RZ ;  /* 0x0000001034347819 */ /* 0x008fe400000006ff */
[----:B----4-:R-:W-:Y:S02]  /*0c70*/  SHF.L.U32 R17, R25, 0x10, RZ ;  /* 0x0000001019117819 */ /* 0x010fe400000006ff */
[----:B------:R-:W-:Y:S02]  /*0c80*/  @P4 SHF.L.U32 R53, R27, 0x10, RZ ;  /* 0x000000101b354819 */ /* 0x000fe400000006ff */
[----:B------:R-:W-:Y:S01]  /*0c90*/  @P4 SHF.L.U32 R54, R26, 0x10, RZ ;  /* 0x000000101a364819 */ /* 0x000fe200000006ff */
[----:B01----:R-:W-:Y:S06]  /*0ca0*/  BRA.U UP0, `(.L_x_866) ;  /* 0x0000000500247547 */ /* 0x003fec000b800000 */
[--C-:B-----5:R-:W-:Y:S02]  /*0cb0*/  HADD2.F32 R21, -RZ, R34.reuse.H0_H0 ;  /* 0x20000022ff157230 */ /* 0x120fe40000004100 */
[----:B------:R-:W-:Y:S02]  /*0cc0*/  HADD2.F32 R23, -RZ, R34.H1_H1 ;  /* 0x30000022ff177230 */ /* 0x000fe40000004100 */
[--C-:B------:R-:W-:Y:S02]  /*0cd0*/  HADD2.F32 R19, -RZ, R33.reuse.H0_H0 ;  /* 0x20000021ff137230 */ /* 0x100fe40000004100 */
[C---:B------:R-:W-:Y:S01]  /*0ce0*/  FADD.FTZ R20, -R16.reuse, R21 ;  /* 0x0000001510147221 */ /* 0x040fe20000010100 */
[----:B------:R-:W-:Y:S02]  /*0cf0*/  HADD2.F32 R18, -RZ, R33.H1_H1 ;  /* 0x30000021ff127230 */ /* 0x000fe40000004100 */
[----:B------:R-:W-:Y:S01]  /*0d00*/  FADD.FTZ R22, -R16, R23 ;  /* 0x0000001710167221 */ /* 0x000fe20000010100 */
[----:B------:R-:W-:-:S02]  /*0d10*/  HADD2.F32 R27, -RZ, R32.H0_H0 ;  /* 0x20000020ff1b7230 */ /* 0x000fc40000004100 */
[----:B------:R-:W-:Y:S01]  /*0d20*/  FMUL.FTZ R23, R52, R19 ;  /* 0x0000001334177220 */ /* 0x000fe20000410000 */
[-C--:B------:R-:W-:Y:S01]  /*0d30*/  FMUL.FTZ R20, R20, R55.reuse ;  /* 0x0000003714147220 */ /* 0x080fe20000410000 */
        /* <DEDUP_REMOVED lines=29> */
[----:B------:R-:W-:Y:S02]  /*0f10*/  HADD2.F32 R27, -RZ, R10.H0_H0 ;  /* 0x2000000aff1b7230 */ /* 0x000fe40000004100 */
[----:B------:R-:W-:Y:S02]  /*0f20*/  HADD2.F32 R19, -RZ, R8.H1_H1 ;  /* 0x30000008ff137230 */ /* 0x000fe40000004100 */
[----:B------:R-:W-:Y:S01]  /*0f30*/  FMUL.FTZ R29, R18, R55 ;  /* 0x00000037121d7220 */ /* 0x000fe20000410000 */
[----:B------:R-:W-:-:S02]  /*0f40*/  HADD2.F32 R18, -RZ, R10.H1_H1 ;  /* 0x3000000aff127230 */ /* 0x000fc40000004100 */
[----:B------:R-:W-:Y:S01]  /*0f50*/  FADD.FTZ R22, R24, R27 ;  /* 0x0000001b18167221 */ /* 0x000fe20000010000 */
[----:B------:R-:W-:Y:S01]  /*0f60*/  FMUL.FTZ R24, R52, R27 ;  /* 0x0000001b34187220 */ /* 0x000fe20000410000 */
[----:B------:R-:W-:Y:S01]  /*0f70*/  FADD.FTZ R28, -R16, R19 ;  /* 0x00000013101c7221 */ /* 0x000fe20000010100 */
[----:B------:R-:W-:Y:S01]  /*0f80*/  FFMA.FTZ R20, R27, R29, R26 ;  /* 0x0000001d1b147223 */ /* 0x000fe2000001001a */
[----:B------:R-:W-:Y:S01]  /*0f90*/  FMUL.FTZ R19, R17, R18 ;  /* 0x0000001211137220 */ /* 0x000fe20000410000 */
[----:B------:R-:W-:Y:S01]  /*0fa0*/  FFMA.FTZ R29, R29, R24, R30 ;  /* 0x000000181d1d7223 */ /* 0x000fe2000001001e */
[----:B------:R-:W-:Y:S01]  /*0fb0*/  FADD.FTZ R24, R25, R24 ;  /* 0x0000001819187221 */ /* 0x000fe20000010000 */
[----:B------:R-:W-:Y:S01]  /*0fc0*/  FMUL.FTZ R28, R28, R55 ;  /* 0x000000371c1c7220 */ /* 0x000fe20000410000 */
[----:B------:R-:W-:Y:S02]  /*0fd0*/  HADD2.F32 R25, -RZ, R12.H0_H0 ;  /* 0x2000000cff197230 */ /* 0x000fe40000004100 */
[----:B------:R-:W-:Y:S01]  /*0fe0*/  FADD.FTZ R23, R23, R18 ;  /* 0x0000001217177221 */ /* 0x000fe20000010000 */
[----:B------:R-:W-:-:S02]  /*0ff0*/  HADD2.F32 R27, -RZ, R14.H0_H0 ;  /* 0x2000000eff1b7230 */ /* 0x000fc40000004100 */
[----:B------:R-:W-:Y:S01]  /*1000*/  FFMA.FTZ R21, R18, R28, R21 ;  /* 0x0000001c12157223 */ /* 0x000fe20000010015 */
[----:B------:R-:W-:Y:S01]  /*1010*/  FFMA.FTZ R29, R28, R19, R29 ;  /* 0x000000131c1d7223 */ /* 0x000fe2000001001d */
[----:B------:R-:W-:Y:S01]  /*1020*/  FADD.FTZ R18, -R16, R25 ;  /* 0x0000001910127221 */ /* 0x000fe20000010100 */
[----:B------:R-:W-:Y:S01]  /*1030*/  FADD.FTZ R24, R19, R24 ;  /* 0x0000001813187221 */ /* 0x000fe20000010000 */
[----:B------:R-:W-:Y:S01]  /*1040*/  FMUL.FTZ R25, R52, R27 ;  /* 0x0000001b34197220 */ /* 0x000fe20000410000 */
[----:B------:R-:W-:Y:S02]  /*1050*/  HADD2.F32 R19, -RZ, R12.H1_H1 ;  /* 0x3000000cff137230 */ /* 0x000fe40000004100 */
[----:B------:R-:W-:Y:S01]  /*1060*/  FMUL.FTZ R26, R18, R55 ;  /* 0x00000037121a7220 */ /* 0x000fe20000410000 */
[----:B------:R-:W-:Y:S02]  /*1070*/  HADD2.F32 R18, -RZ, R14.H1_H1 ;  /* 0x3000000eff127230 */ /* 0x000fe40000004100 */
[----:B------:R-:W-:Y:S01]  /*1080*/  FADD.FTZ R28, R24, R25 ;  /* 0x00000019181c7221 */ /* 0x000fe20000010000 */
[----:B------:R-:W-:Y:S01]  /*1090*/  FADD.FTZ R22, R22, R27 ;  /* 0x0000001b16167221 */ /* 0x000fe20000010000 */
[----:B------:R-:W-:Y:S01]  /*10a0*/  FADD.FTZ R24, -R16, R19 ;  /* 0x0000001310187221 */ /* 0x000fe20000010100 */
[----:B------:R-:W-:Y:S01]  /*10b0*/  FFMA.FTZ R29, R26, R25, R29 ;  /* 0x000000191a1d7223 */ /* 0x000fe2000001001d */
[----:B------:R-:W-:Y:S01]  /*10c0*/  FMUL.FTZ R19, R17, R18 ;  /* 0x0000001211137220 */ /* 0x000fe20000410000 */
[----:B------:R-:W-:Y:S01]  /*10d0*/  FFMA.FTZ R20, R27, R26, R20 ;  /* 0x0000001a1b147223 */ /* 0x000fe20000010014 */
[----:B------:R-:W-:Y:S01]  /*10e0*/  FMUL.FTZ R24, R24, R55 ;  /* 0x0000003718187220 */ /* 0x000fe20000410000 */
[----:B------:R-:W-:Y:S01]  /*10f0*/  FADD.FTZ R23, R23, R18 ;  /* 0x0000001217177221 */ /* 0x000fe20000010000 */
[----:B------:R-:W-:-:S02]  /*1100*/  FADD.FTZ R28, R19, R28 ;  /* 0x0000001c131c7221 */ /* 0x000fc40000010000 */
[----:B------:R-:W-:Y:S01]  /*1110*/  FFMA.FTZ R29, R24, R19, R29 ;  /* 0x00000013181d7223 */ /* 0x000fe2000001001d */
[----:B------:R-:W-:Y:S01]  /*1120*/  FFMA.FTZ R21, R18, R24, R21 ;  /* 0x0000001812157223 */ /* 0x000fe20000010015 */
[----:B------:R-:W-:Y:S06]  /*1130*/  BRA `(.L_x_867) ;  /* 0x0000000800407947 */ /* 0x000fec0003800000 */
.L_x_866:
[--C-:B-----5:R-:W-:Y:S02]  /*1140*/  HADD2.F32 R19, -RZ, R34.reuse.H0_H0 ;  /* 0x20000022ff137230 */ /* 0x120fe40000004100 */
[----:B------:R-:W-:Y:S02]  /*1150*/  HADD2.F32 R21, -RZ, R34.H1_H1 ;  /* 0x30000022ff157230 */ /* 0x000fe40000004100 */
[----:B------:R-:W-:Y:S02]  /*1160*/  HADD2.F32 R23, -RZ, R32.H1_H1 ;  /* 0x30000020ff177230 */ /* 0x000fe40000004100 */
[----:B------:R-:W-:Y:S01]  /*1170*/  FADD.FTZ R18, -R16, R19 ;  /* 0x0000001310127221 */ /* 0x000fe20000010100 */
[----:B------:R-:W-:-:S03]  /*1180*/  HADD2.F32 R31, -RZ, R33.H0_H0 ;  /* 0x20000021ff1f7230 */ /* 0x000fc60000004100 */
[----:B------:R-:W-:Y:S01]  /*1190*/  FMUL.FTZ R19, R18, R55 ;  /* 0x0000003712137220 */ /* 0x000fe20000410000 */
[----:B------:R-:W-:Y:S01]  /*11a0*/  FADD.FTZ R18, -R16, R21 ;  /* 0x0000001510127221 */ /* 0x000fe20000010100 */
[----:B------:R-:W-:Y:S02]  /*11b0*/  HADD2.F32 R21, -RZ, R32.H0_H0 ;  /* 0x20000020ff157230 */ /* 0x000fe40000004100 */
        /* <DEDUP_REMOVED lines=31> */
[----:B--2---:R-:W-:Y:S01]  /*13b0*/  FADD.FTZ R24, R30, 1 ;  /* 0x3f8000001e187421 */ /* 0x004fe20000010000 */
[----:B------:R-:W-:-:S05]  /*13c0*/  HADD2.F32 R30, -RZ, R15.H0_H0 ;  /* 0x2000000fff1e7230 */ /* 0x000fca0000004100 */
[----:B------:R-:W1:Y:S01]  /*13d0*/  MUFU.RCP R24, R24 ;  /* 0x0000001800187308 */ /* 0x000e620000001000 */
[----:B0-----:R-:W-:Y:S01]  /*13e0*/  FADD.FTZ R31, -R29, 1 ;  /* 0x3f8000001d1f7421 */ /* 0x001fe20000010100 */
[----:B------:R-:W-:-:S03]  /*13f0*/  FMUL.FTZ R29, R30, R29 ;  /* 0x0000001d1e1d7220 */ /* 0x000fc60000410000 */
[----:B------:R-:W-:Y:S01]  /*1400*/  FFMA.FTZ R22, R22, R31, 1 ;  /* 0x3f80000016167423 */ /* 0x000fe2000001001f */
[----:B------:R-:W-:-:S03]  /*1410*/  HADD2.F32 R31, -RZ, R15.H1_H1 ;  /* 0x3000000fff1f7230 */ /* 0x000fc60000004100 */
[----:B------:R-:W-:Y:S01]  /*1420*/  FMUL.FTZ R29, R29, R22 ;  /* 0x000000161d1d7220 */ /* 0x000fe20000410000 */
[----:B------:R-:W-:-:S04]  /*1430*/  FMUL.FTZ R22, R52, R26 ;  /* 0x0000001a34167220 */ /* 0x000fc80000410000 */
[----:B------:R-:W-:Y:S01]  /*1440*/  FFMA.FTZ R27, R19, R22, RZ ;  /* 0x00000016131b7223 */ /* 0x000fe200000100ff */
[----:B-1----:R-:W-:Y:S01]  /*1450*/  FADD.FTZ R56, -R24, 1 ;  /* 0x3f80000018387421 */ /* 0x002fe20000010100 */
[----:B------:R-:W-:-:S03]  /*1460*/  FMUL.FTZ R30, R31, R24 ;  /* 0x000000181f1e7220 */ /* 0x000fc60000410000 */
[----:B------:R-:W-:Y:S01]  /*1470*/  FFMA.FTZ R31, R23, R56, 1 ;  /* 0x3f800000171f7423 */ /* 0x000fe20000010038 */
[----:B------:R-:W-:Y:S01]  /*1480*/  FMUL.FTZ R23, R28, R25 ;  /* 0x000000191c177220 */ /* 0x000fe20000410000 */
[----:B------:R-:W-:Y:S02]  /*1490*/  HADD2.F32 R25, -RZ, R8.H0_H0 ;  /* 0x20000008ff197230 */ /* 0x000fe40000004100 */
[----:B------:R-:W-:Y:S01]  /*14a0*/  FADD.FTZ R28, RZ, R22 ;  /* 0x00000016ff1c7221 */ /* 0x000fe20000010000 */
[----:B------:R-:W-:Y:S02]  /*14b0*/  FMUL.FTZ R24, R30, R31 ;  /* 0x0000001f1e187220 */ /* 0x000fe40000410000 */
[----:B------:R-:W-:Y:S01]  /*14c0*/  FADD.FTZ R30, -R16, R25 ;  /* 0x00000019101e7221 */ /* 0x000fe20000010100 */
[----:B------:R-:W-:-:S03]  /*14d0*/  FMUL.FTZ R25, R17, R23 ;  /* 0x0000001711197220 */ /* 0x000fc60000410000 */
[----:B------:R-:W-:Y:S01]  /*14e0*/  FMUL.FTZ R22, R30, R55 ;  /* 0x000000371e167220 */ /* 0x000fe20000410000 */
[----:B------:R-:W-:Y:S01]  /*14f0*/  FFMA.FTZ R30, R18, R25, R27 ;  /* 0x00000019121e7223 */ /* 0x000fe2000001001b */
[----:B------:R-:W-:Y:S01]  /*1500*/  FADD.FTZ R27, R25, R28 ;  /* 0x0000001c191b7221 */ /* 0x000fe20000010000 */
[----:B------:R-:W-:Y:S01]  /*1510*/  FFMA.FTZ R28, R19, R26, RZ ;  /* 0x0000001a131c7223 */ /* 0x000fe200000100ff */
[C---:B------:R-:W-:Y:S01]  /*1520*/  FFMA.FTZ R31, R52.reuse, R22, R53 ;  /* 0x00000016341f7223 */ /* 0x040fe20000010035 */
[----:B------:R-:W-:Y:S02]  /*1530*/  FADD.FTZ R19, RZ, R26 ;  /* 0x0000001aff137221 */ /* 0x000fe40000010000 */
[-C--:B------:R-:W-:Y:S01]  /*1540*/  FFMA.FTZ R25, R21, R29.reuse, R28 ;  /* 0x0000001d15197223 */ /* 0x080fe2000001001c */
[----:B------:R-:W-:Y:S01]  /*1550*/  FMUL.FTZ R56, R31, -1.4426950216293334961 ;  /* 0xbfb8aa3b1f387820 */ /* 0x000fe20000410000 */
[----:B------:R-:W-:Y:S01]  /*1560*/  FADD.FTZ R19, R19, R29 ;  /* 0x0000001d13137221 */ /* 0x000fe20000010000 */
[----:B------:R-:W-:-:S04]  /*1570*/  FMUL.FTZ R29, R52, R29 ;  /* 0x0000001d341d7220 */ /* 0x000fc80000410000 */
[----:B------:R-:W0:Y:S01]  /*1580*/  MUFU.EX2 R56, R56 ;  /* 0x0000003800387308 */ /* 0x000e220000000800 */
[----:B------:R-:W-:Y:S01]  /*1590*/  FFMA.FTZ R30, R21, R29, R30 ;  /* 0x0000001d151e7223 */ /* 0x000fe2000001001e */
[----:B------:R-:W-:Y:S02]  /*15a0*/  HADD2.F32 R21, -RZ, R10.H0_H0 ;  /* 0x2000000aff157230 */ /* 0x000fe40000004100 */
[----:B0-----:R-:W-:Y:S01]  /*15b0*/  FADD.FTZ R62, R56, 1 ;  /* 0x3f800000383e7421 */ /* 0x001fe20000010000 */
[----:B------:R-:W-:Y:S01]  /*15c0*/  FADD.FTZ R56, R27, R29 ;  /* 0x0000001d1b387221 */ /* 0x000fe20000010000 */
[----:B------:R-:W-:Y:S01]  /*15d0*/  FFMA.FTZ R27, R18, R23, RZ ;  /* 0x00000017121b7223 */ /* 0x000fe200000100ff */
[----:B------:R-:W-:-:S03]  /*15e0*/  FADD.FTZ R23, RZ, R23 ;  /* 0x00000017ff177221 */ /* 0x000fc60000010000 */
[----:B------:R-:W0:Y:S01]  /*15f0*/  MUFU.RCP R62, R62 ;  /* 0x0000003e003e7308 */ /* 0x000e220000001000 */
[----:B------:R-:W-:Y:S01]  /*1600*/  FADD.FTZ R18, R23, R24 ;  /* 0x0000001817127221 */ /* 0x000fe20000010000 */
[----:B0-----:R-:W-:Y:S01]  /*1610*/  FMUL.FTZ R26, R21, R62 ;  /* 0x0000003e151a7220 */ /* 0x001fe20000410000 */
[----:B------:R-:W-:Y:S01]  /*1620*/  FADD.FTZ R28, -R62, 1 ;  /* 0x3f8000003e1c7421 */ /* 0x000fe20000010100 */
[----:B------:R-:W-:-:S03]  /*1630*/  HADD2.F32 R21, -RZ, R8.H1_H1 ;  /* 0x30000008ff157230 */ /* 0x000fc60000004100 */
[----:B------:R-:W-:Y:S02]  /*1640*/  FFMA.FTZ R31, R31, R28, 1 ;  /* 0x3f8000001f1f7423 */ /* 0x000fe4000001001c */
[----:B------:R-:W-:Y:S02]  /*1650*/  FADD.FTZ R28, -R16, R21 ;  /* 0x00000015101c7221 */ /* 0x000fe40000010100 */
[----:B------:R-:W-:Y:S02]  /*1660*/  FMUL.FTZ R26, R26, R31 ;  /* 0x0000001f1a1a7220 */ /* 0x000fe40000410000 */
[----:B------:R-:W-:Y:S01]  /*1670*/  FMUL.FTZ R21, R28, R55 ;  /* 0x000000371c157220 */ /* 0x000fe20000410000 */
[-C--:B------:R-:W-:Y:S01]  /*1680*/  FFMA.FTZ R28, R20, R24.reuse, R27 ;  /* 0x00000018141c7223 */ /* 0x080fe2000001001b */
[----:B------:R-:W-:Y:S01]  /*1690*/  FMUL.FTZ R27, R17, R24 ;  /* 0x00000018111b7220 */ /* 0x000fe20000410000 */
[----:B------:R-:W-:Y:S01]  /*16a0*/  FADD.FTZ R19, R19, R26 ;  /* 0x0000001a13137221 */ /* 0x000fe20000010000 */
[----:B------:R-:W-:Y:S01]  /*16b0*/  FFMA.FTZ R31, R17, R21, R54 ;  /* 0x00000015111f7223 */ /* 0x000fe20000010036 */
[----:B------:R-:W-:Y:S01]  /*16c0*/  FFMA.FTZ R25, R22, R26, R25 ;  /* 0x0000001a16197223 */ /* 0x000fe20000010019 */
[----:B------:R-:W-:Y:S01]  /*16d0*/  FFMA.FTZ R29, R20, R27, R30 ;  /* 0x0000001b141d7223 */ /* 0x000fe2000001001e */
[----:B------:R-:W-:-:S02]  /*16e0*/  HADD2.F32 R20, -RZ, R10.H1_H1 ;  /* 0x3000000aff147230 */ /* 0x000fc40000004100 */
[----:B------:R-:W-:Y:S01]  /*16f0*/  FMUL.FTZ R62, R31, -1.4426950216293334961 ;  /* 0xbfb8aa3b1f3e7820 */ /* 0x000fe20000410000 */
[----:B------:R-:W-:Y:S01]  /*1700*/  FADD.FTZ R56, R27, R56 ;  /* 0x000000381b387221 */ /* 0x000fe20000010000 */
[----:B------:R-:W-:-:S04]  /*1710*/  FMUL.FTZ R26, R52, R26 ;  /* 0x0000001a341a7220 */ /* 0x000fc80000410000 */
[----:B------:R-:W0:Y:S01]  /*1720*/  MUFU.EX2 R62, R62 ;  /* 0x0000003e003e7308 */ /* 0x000e220000000800 */
[----:B------:R-:W-:Y:S01]  /*1730*/  FFMA.FTZ R29, R22, R26, R29 ;  /* 0x0000001a161d7223 */ /* 0x000fe2000001001d */
[----:B0-----:R-:W-:-:S06]  /*1740*/  FADD.FTZ R63, R62, 1 ;  /* 0x3f8000003e3f7421 */ /* 0x001fcc0000010000 */
[----:B------:R-:W0:Y:S02]  /*1750*/  MUFU.RCP R63, R63 ;  /* 0x0000003f003f7308 */ /* 0x000e240000001000 */
[----:B0-----:R-:W-:Y:S01]  /*1760*/  FMUL.FTZ R23, R20, R63 ;  /* 0x0000003f14177220 */ /* 0x001fe20000410000 */
[----:B------:R-:W-:-:S04]  /*1770*/  FADD.FTZ R20, -R63, 1 ;  /* 0x3f8000003f147421 */ /* 0x000fc80000010100 */
[----:B------:R-:W-:Y:S01]  /*1780*/  FFMA.FTZ R20, R31, R20, 1 ;  /* 0x3f8000001f147423 */ /* 0x000fe20000010014 */
[----:B------:R-:W-:-:S03]  /*1790*/  HADD2.F32 R31, -RZ, R12.H0_H0 ;  /* 0x2000000cff1f7230 */ /* 0x000fc60000004100 */
[----:B------:R-:W-:Y:S02]  /*17a0*/  FMUL.FTZ R23, R23, R20 ;  /* 0x0000001417177220 */ /* 0x000fe40000410000 */
[----:B------:R-:W-:Y:S01]  /*17b0*/  FADD.FTZ R24, -R16, R31 ;  /* 0x0000001f10187221 */ /* 0x000fe20000010100 */
[----:B------:R-:W-:Y:S02]  /*17c0*/  HADD2.F32 R31, -RZ, R14.H0_H0 ;  /* 0x2000000eff1f7230 */ /* 0x000fe40000004100 */
[----:B------:R-:W-:Y:S01]  /*17d0*/  FADD.FTZ R18, R18, R23 ;  /* 0x0000001712127221 */ /* 0x000fe20000010000 */
[----:B------:R-:W-:-:S04]  /*17e0*/  FMUL.FTZ R20, R24, R55 ;  /* 0x0000003718147220 */ /* 0x000fc80000410000 */
[----:B------:R-:W-:-:S04]  /*17f0*/  FFMA.FTZ R24, R52, R20, R53 ;  /* 0x0000001434187223 */ /* 0x000fc80000010035 */
[----:B------:R-:W-:-:S06]  /*1800*/  FMUL.FTZ R27, R24, -1.4426950216293334961 ;  /* 0xbfb8aa3b181b7820 */ /* 0x000fcc0000410000 */
[----:B------:R-:W0:Y:S02]  /*1810*/  MUFU.EX2 R27, R27 ;  /* 0x0000001b001b7308 */ /* 0x000e240000000800 */
[----:B0-----:R-:W-:Y:S01]  /*1820*/  FADD.FTZ R30, R27, 1 ;  /* 0x3f8000001b1e7421 */ /* 0x001fe20000010000 */
[----:B------:R-:W-:-:S05]  /*1830*/  HADD2.F32 R27, -RZ, R12.H1_H1 ;  /* 0x3000000cff1b7230 */ /* 0x000fca0000004100 */
[----:B------:R-:W0:Y:S02]  /*1840*/  MUFU.RCP R30, R30 ;  /* 0x0000001e001e7308 */ /* 0x000e240000001000 */
[----:B0-----:R-:W-:Y:S01]  /*1850*/  FMUL.FTZ R22, R31, R30 ;  /* 0x0000001e1f167220 */ /* 0x001fe20000410000 */
[----:B------:R-:W-:-:S04]  /*1860*/  FADD.FTZ R31, -R30, 1 ;  /* 0x3f8000001e1f7421 */ /* 0x000fc80000010100 */
[----:B------:R-:W-:Y:S01]  /*1870*/  FFMA.FTZ R31, R24, R31, 1 ;  /* 0x3f800000181f7423 */ /* 0x000fe2000001001f */
[----:B------:R-:W-:Y:S01]  /*1880*/  FADD.FTZ R24, -R16, R27 ;  /* 0x0000001b10187221 */ /* 0x000fe20000010100 */
[----:B------:R-:W-:Y:S02]  /*1890*/  FFMA.FTZ R27, R21, R23, R28 ;  /* 0x00000017151b7223 */ /* 0x000fe4000001001c */
[----:B------:R-:W-:Y:S01]  /*18a0*/  FMUL.FTZ R22, R22, R31 ;  /* 0x0000001f16167220 */ /* 0x000fe20000410000 */
[----:B------:R-:W-:Y:S01]  /*18b0*/  FMUL.FTZ R24, R24, R55 ;  /* 0x0000003718187220 */ /* 0x000fe20000410000 */
[----:B------:R-:W-:Y:S01]  /*18c0*/  FADD.FTZ R31, R56, R26 ;  /* 0x0000001a381f7221 */ /* 0x000fe20000010000 */
[C---:B------:R-:W-:Y:S02]  /*18d0*/  FMUL.FTZ R26, R17.reuse, R23 ;  /* 0x00000017111a7220 */ /* 0x040fe40000410000 */
[----:B------:R-:W-:Y:S02]  /*18e0*/  FFMA.FTZ R30, R17, R24, R54 ;  /* 0x00000018111e7223 */ /* 0x000fe40000010036 */
[----:B------:R-:W-:Y:S01]  /*18f0*/  FFMA.FTZ R29, R21, R26, R29 ;  /* 0x0000001a151d7223 */ /* 0x000fe2000001001d */
[----:B------:R-:W-:-:S02]  /*1900*/  HADD2.F32 R21, -RZ, R14.H1_H1 ;  /* 0x3000000eff157230 */ /* 0x000fc40000004100 */
[----:B------:R-:W-:Y:S01]  /*1910*/  FMUL.FTZ R56, R30, -1.4426950216293334961 ;  /* 0xbfb8aa3b1e387820 */ /* 0x000fe20000410000 */
[----:B------:R-:W-:Y:S01]  /*1920*/  FADD.FTZ R31, R26, R31 ;  /* 0x0000001f1a1f7221 */ /* 0x000fe20000010000 */
[----:B------:R-:W-:-:S04]  /*1930*/  FMUL.FTZ R26, R52, R22 ;  /* 0x00000016341a7220 */ /* 0x000fc80000410000 */
[----:B------:R-:W0:Y:S01]  /*1940*/  MUFU.EX2 R56, R56 ;  /* 0x0000003800387308 */ /* 0x000e220000000800 */
[C---:B------:R-:W-:Y:S01]  /*1950*/  FFMA.FTZ R29, R20.reuse, R26, R29 ;  /* 0x0000001a141d7223 */ /* 0x040fe2000001001d */
[----:B------:R-:W-:Y:S01]  /*1960*/  FADD.FTZ R26, R31, R26 ;  /* 0x0000001a1f1a7221 */ /* 0x000fe20000010000 */
[----:B------:R-:W-:Y:S01]  /*1970*/  FFMA.FTZ R20, R20, R22, R25 ;  /* 0x0000001614147223 */ /* 0x000fe20000010019 */
[----:B------:R-:W-:Y:S01]  /*1980*/  FADD.FTZ R22, R19, R22 ;  /* 0x0000001613167221 */ /* 0x000fe20000010000 */
[----:B0-----:R-:W-:-:S06]  /*1990*/  FADD.FTZ R62, R56, 1 ;  /* 0x3f800000383e7421 */ /* 0x001fcc0000010000 */
[----:B------:R-:W0:Y:S02]  /*19a0*/  MUFU.RCP R62, R62 ;  /* 0x0000003e003e7308 */ /* 0x000e240000001000 */
[----:B0-----:R-:W-:Y:S01]  /*19b0*/  FADD.FTZ R23, -R62, 1 ;  /* 0x3f8000003e177421 */ /* 0x001fe20000010100 */
[----:B------:R-:W-:-:S03]  /*19c0*/  FMUL.FTZ R21, R21, R62 ;  /* 0x0000003e15157220 */ /* 0x000fc60000410000 */
[----:B------:R-:W-:-:S04]  /*19d0*/  FFMA.FTZ R30, R30, R23, 1 ;  /* 0x3f8000001e1e7423 */ /* 0x000fc80000010017 */
[----:B------:R-:W-:-:S04]  /*19e0*/  FMUL.FTZ R30, R21, R30 ;  /* 0x0000001e151e7220 */ /* 0x000fc80000410000 */
[----:B------:R-:W-:Y:S01]  /*19f0*/  FMUL.FTZ R21, R17, R30 ;  /* 0x0000001e11157220 */ /* 0x000fe20000410000 */
[----:B------:R-:W-:-:S03]  /*1a00*/  FADD.FTZ R23, R18, R30 ;  /* 0x0000001e12177221 */ /* 0x000fc60000010000 */
[C---:B------:R-:W-:Y:S01]  /*1a10*/  FFMA.FTZ R29, R24.reuse, R21, R29 ;  /* 0x00000015181d7223 */ /* 0x040fe2000001001d */
[----:B------:R-:W-:Y:S01]  /*1a20*/  FADD.FTZ R28, R21, R26 ;  /* 0x0000001a151c7221 */ /* 0x000fe20000010000 */
[----:B------:R-:W-:-:S07]  /*1a30*/  FFMA.FTZ R21, R24, R30, R27 ;  /* 0x0000001e18157223 */ /* 0x000fce000001001b */
.L_x_867:
        /* <DEDUP_REMOVED lines=35> */
.L_x_869:
[----:B------:R-:W-:Y:S05]  /*1c70*/  BSYNC.RECONVERGENT B0 ;  /* 0x0000000000007941 */ /* 0x000fea0003800200 */
.L_x_868:
        /* <DEDUP_REMOVED lines=9> */
[----:B0--3--:R-:W-:-:S03]  /*1d10*/  FADD.FTZ R18, R19, R29 ;  /* 0x0000001d13127221 */ /* 0x009fc60000010000 */
        /* <DEDUP_REMOVED lines=46> */
.L_x_871:
[----:B------:R-:W-:Y:S05]  /*2000*/  BSYNC.RECONVERGENT B0 ;  /* 0x0000000000007941 */ /* 0x000fea0003800200 */
.L_x_870:
        /* <DEDUP_REMOVED lines=158> */
.L_x_873:
[----:B------:R-:W-:Y:S05]  /*29f0*/  BSYNC.RECONVERGENT B0 ;  /* 0x0000000000007941 */ /* 0x000fea0003800200 */
.L_x_872:
        /* <DEDUP_REMOVED lines=29> */
.L_x_875:
[----:B------:R-:W-:Y:S05]  /*2bd0*/  BSYNC.RECONVERGENT B0 ;  /* 0x0000000000007941 */ /* 0x000fea0003800200 */
.L_x_874:
        /* <DEDUP_REMOVED lines=23> */
.L_x_878:
[----:B-1----:R-:W4:Y:S04]  /*2d50*/  LDG.E.STRONG.GPU R22, desc[UR8][R20.64] ;  /* 0x0000000814167981 */ /* 0x002f28000c1ef900 */
[----:B----4-:R-:W-:Y:S01]  /*2d60*/  CCTL.IVALL ;  /* 0x00000000ff00798f */ /* 0x010fe20002000000 */
[----:B------:R-:W-:Y:S05]  /*2d70*/  YIELD ;  /* 0x0000000000007946 */ /* 0x000fea0003800000 */
[----:B------:R-:W-:-:S13]  /*2d80*/  ISETP.NE.AND P1, PT, R22, R27, PT ;  /* 0x0000001b1600720c */ /* 0x000fda0003f25270 */
[----:B------:R-:W-:Y:S05]  /*2d90*/  @P1 BRA `(.L_x_878) ;  /* 0xfffffffc00ec1947 */ /* 0x000fea000383ffff */
.L_x_877:
        /* <DEDUP_REMOVED lines=14> */
.L_x_880:
        /* <DEDUP_REMOVED lines=60> */
.L_x_879:
        /* <DEDUP_REMOVED lines=33> */
.L_x_881:
        /* <DEDUP_REMOVED lines=19> */
.L_x_882:
        /* <DEDUP_REMOVED lines=9> */
.L_x_883:
[----:B------:R-:W-:Y:S05]  /*3610*/  BSYNC.RECONVERGENT B0 ;  /* 0x0000000000007941 */ /* 0x000fea0003800200 */
.L_x_876:
[----:B------:R-:W5:Y:S01]  /*3620*/  S2UR UR7, SR_CgaCtaId ;  /* 0x00000000000779c3 */ /* 0x000f620000008800 */
[----:B------:R-:W-:Y:S01]  /*3630*/  UMOV UR6, 0x400 ;  /* 0x0000040000067882 */ /* 0x000fe20000000000 */
[--C-:B-1--4-:R-:W-:Y:S01]  /*3640*/  HADD2.F32 R23, -RZ, R34.reuse.H0_H0 ;  /* 0x20000022ff177230 */ /* 0x112fe20000004100 */
[----:B------:R-:W1:Y:S01]  /*3650*/  LDCU.64 UR14, c[0x0][0x400] ;  /* 0x00008000ff0e77ac */ /* 0x000e620008000a00 */
[----:B------:R-:W-:Y:S02]  /*3660*/  HADD2.F32 R25, -RZ, R34.H1_H1 ;  /* 0x30000022ff197230 */ /* 0x000fe40000004100 */
[--C-:B------:R-:W-:Y:S02]  /*3670*/  HADD2.F32 R27, -RZ, R32.reuse.H0_H0 ;  /* 0x20000020ff1b7230 */ /* 0x100fe40000004100 */
[C---:B------:R-:W-:Y:S01]  /*3680*/  FADD.FTZ R30, -R16.reuse, R23 ;  /* 0x00000017101e7221 */ /* 0x040fe20000010100 */
[----:B------:R-:W-:Y:S02]  /*3690*/  HADD2.F32 R29, -RZ, R32.H1_H1 ;  /* 0x30000020ff1d7230 */ /* 0x000fe40000004100 */
[----:B------:R-:W-:Y:S01]  /*36a0*/  FADD.FTZ R32, -R16, R25 ;  /* 0x0000001910207221 */ /* 0x000fe20000010100 */
[----:B------:R-:W-:-:S02]  /*36b0*/  HADD2.F32 R31, -RZ, R8.H0_H0 ;  /* 0x20000008ff1f7230 */ /* 0x000fc40000004100 */
[C---:B------:R-:W-:Y:S01]  /*36c0*/  FADD.FTZ R24, -R16.reuse, R27 ;  /* 0x0000001b10187221 */ /* 0x040fe20000010100 */
[----:B------:R-:W-:Y:S02]  /*36d0*/  HADD2.F32 R57, -RZ, R8.H1_H1 ;  /* 0x30000008ff397230 */ /* 0x000fe40000004100 */
[C---:B--2---:R-:W-:Y:S01]  /*36e0*/  FADD.FTZ R26, -R16.reuse, R29 ;  /* 0x0000001d101a7221 */ /* 0x044fe20000010100 */
[----:B------:R-:W-:Y:S02]  /*36f0*/  HADD2.F32 R63, -RZ, R12.H0_H0 ;  /* 0x2000000cff3f7230 */ /* 0x000fe40000004100 */
[----:B------:R-:W-:Y:S01]  /*3700*/  FADD.FTZ R28, -R16, R31 ;  /* 0x0000001f101c7221 */ /* 0x000fe20000010100 */
[-C--:B------:R-:W-:Y:S01]  /*3710*/  FMUL.FTZ R34, R30, R55.reuse ;  /* 0x000000371e227220 */ /* 0x080fe20000410000 */
[----:B------:R-:W-:Y:S01]  /*3720*/  FADD.FTZ R22, -R16, R57 ;  /* 0x0000003910167221 */ /* 0x000fe20000010100 */
[----:B------:R-:W-:Y:S01]  /*3730*/  FMUL.FTZ R32, R32, R55 ;  /* 0x0000003720207220 */ /* 0x000fe20000410000 */
[----:B-----5:R-:W-:-:S09]  /*3740*/  ULEA UR6, UR7, UR6, 0x18 ;  /* 0x0000000607067291 */ /* 0x020fd2000f8ec0ff */
[----:B------:R0:W-:Y:S01]  /*3750*/  @!P2 STS.64 [UR6+0xc8], R18 ;  /* 0x0000c812ff00a988 */ /* 0x0001e20008000a06 */
[----:B------:R-:W-:Y:S01]  /*3760*/  BAR.SYNC.DEFER_BLOCKING 0x0 ;  /* 0x0000000000007b1d */ /* 0x000fe20000010000 */
[----:B0--3--:R-:W-:Y:S02]  /*3770*/  HADD2.F32 R19, -RZ, R12.H1_H1 ;  /* 0x3000000cff137230 */ /* 0x009fe40000004100 */
[C---:B------:R-:W-:Y:S01]  /*3780*/  FADD.FTZ R12, -R16.reuse, R63 ;  /* 0x0000003f100c7221 */ /* 0x040fe20000010100 */
[--C-:B------:R-:W-:Y:S02]  /*3790*/  HADD2.F32 R18, -RZ, R33.reuse.H1_H1 ;  /* 0x30000021ff127230 */ /* 0x100fe40000004100 */
[----:B------:R-:W-:Y:S01]  /*37a0*/  FADD.FTZ R16, -R16, R19 ;  /* 0x0000001310107221 */ /* 0x000fe20000010100 */
[----:B------:R-:W-:Y:S01]  /*37b0*/  HADD2.F32 R19, -RZ, R33.H0_H0 ;  /* 0x20000021ff137230 */ /* 0x000fe20000004100 */
[----:B------:R-:W0:Y:S01]  /*37c0*/  LDS.64 R20, [UR6+0xc8] ;  /* 0x0000c806ff147984 */ /* 0x000e220008000a00 */
[----:B------:R-:W0:Y:S02]  /*37d0*/  LDCU UR6, c[0x0][0x42c] ;  /* 0x00008580ff0677ac */ /* 0x000e240008000800 */
[----:B0-----:R-:W-:Y:S01]  /*37e0*/  FMUL.FTZ R8, R20, UR6 ;  /* 0x0000000614087c20 */ /* 0x001fe20008410000 */
[----:B------:R-:W-:Y:S01]  /*37f0*/  FMUL.FTZ R23, R21, UR6 ;  /* 0x0000000615177c20 */ /* 0x000fe20008410000 */
        /* <DEDUP_REMOVED lines=19> */
.L_x_884:
        /* <DEDUP_REMOVED lines=20> */
.L_x_886:
[----:B------:R-:W-:Y:S05]  /*3a70*/  BSYNC.RECONVERGENT B0 ;  /* 0x0000000000007941 */ /* 0x000fea0003800200 */
.L_x_885:
        /* <DEDUP_REMOVED lines=39> */
.L_x_887:
        /* <DEDUP_REMOVED lines=15> */
[----:B------:R-:W-:Y:S02]  /*3de0*/  F2FP.F16.F32.PACK_AB R15, R15, R26 ;  /* 0x0000001a0f0f723e */ /* 0x000fe400000000ff */
[----:B------:R-:W-:-:S05]  /*3df0*/  LEA.HI.X R21, R18, UR13, R21, 0x1, P0 ;  /* 0x0000000d12157c11 */ /* 0x000fca00080f0c15 */
[----:B------:R0:W-:Y:S02]  /*3e00*/  STG.E desc[UR8][R20.64], R15 ;  /* 0x0000000f14007986 */ /* 0x0001e4000c101908 */
.L_x_889:
[----:B------:R-:W-:Y:S05]  /*3e10*/  BSYNC.RECONVERGENT B0 ;  /* 0x0000000000007941 */ /* 0x000fea0003800200 */
.L_x_888:
        /* <DEDUP_REMOVED lines=21> */
.L_x_890:
        /* <DEDUP_REMOVED lines=18> */
.L_x_892:
[----:B------:R-:W-:Y:S05]  /*4090*/  BSYNC.RECONVERGENT B0 ;  /* 0x0000000000007941 */ /* 0x000fea0003800200 */
.L_x_891:
        /* <DEDUP_REMOVED lines=21> */
.L_x_893:
        /* <DEDUP_REMOVED lines=18> */
.L_x_895:
[----:B------:R-:W-:Y:S05]  /*4310*/  BSYNC.RECONVERGENT B0 ;  /* 0x0000000000007941 */ /* 0x000fea0003800200 */
.L_x_894:
[----:B------:R-:W-:Y:S02]  /*4320*/  IADD3 R36, PT, PT, R3, R36, RZ ;  /* 0x0000002403247210 */ /* 0x000fe40007ffe0ff */
[----:B------:R-:W-:Y:S02]  /*4330*/  IADD3 R35, PT, PT, R35, 0x1, RZ ;  /* 0x0000000123237810 */ /* 0x000fe40007ffe0ff */
[----:B------:R-:W-:-:S13]  /*4340*/  ISETP.GE.AND P0, PT, R36, UR4, PT ;  /* 0x0000000424007c0c */ /* 0x000fda000bf06270 */
[----:B------:R-:W-:Y:S05]  /*4350*/  @!P0 BRA `(.L_x_896) ;  /* 0xffffffbc00f88947 */ /* 0x000fea000383ffff */
.L_x_865:
        /* <DEDUP_REMOVED lines=19> */
.L_x_898:
[----:B------:R-:W-:Y:S05]  /*4490*/  BSYNC.RECONVERGENT B0 ;  /* 0x0000000000007941 */ /* 0x000fea0003800200 */
.L_x_897:
[----:B------:R-:W-:Y:S05]  /*44a0*/  @P0 EXIT ;  /* 0x000000000000094d */ /* 0x000fea0003800000 */
[----:B------:R-:W-:Y:S05]  /*44b0*/  @P2 BRA `(.L_x_899) ;  /* 0x0000000000202947 */ /* 0x000fea0003800000 */
[----:B------:R-:W-:-:S05]  /*44c0*/  IMAD R0, R6, R7, RZ ;  /* 0x0000000706007224 */ /* 0x000fca00078e02ff */
[----:B------:R-:W-:-:S13]  /*44d0*/  ISETP.NE.AND P0, PT, R0, -0x1, PT ;  /* 0xffffffff0000780c */ /* 0x000fda0003f05270 */
[----:B------:R-:W-:Y:S05]  /*44e0*/  @!P0 BRA `(.L_x_899) ;  /* 0x0000000000148947 */ /* 0x000fea0003800000 */
.L_x_900:
[----:B--2---:R-:W2:Y:S04]  /*44f0*/  LDG.E.STRONG.GPU R3, desc[UR8][R4.64] ;  /* 0x0000000804037981 */ /* 0x004ea8000c1ef900 */
[----:B--2---:R-:W-:Y:S01]  /*4500*/  CCTL.IVALL ;  /* 0x00000000ff00798f */ /* 0x004fe20002000000 */
[----:B------:R-:W-:Y:S05]  /*4510*/  YIELD ;  /* 0x0000000000007946 */ /* 0x000fea0003800000 */
[----:B------:R-:W-:-:S13]  /*4520*/  ISETP.NE.AND P0, PT, R3, R0, PT ;  /* 0x000000000300720c */ /* 0x000fda0003f05270 */
[----:B------:R-:W-:Y:S05]  /*4530*/  @P0 BRA `(.L_x_900) ;  /* 0xfffffffc00ec0947 */ /* 0x000fea000383ffff */
.L_x_899:
        /* <DEDUP_REMOVED lines=25> */
[--C-:B0-----:R-:W-:Y:S02]  /*46d0*/  SHF.R.U32.HI R15, RZ, 0x5, R4.reuse ;  /* 0x00000005ff0f7819 */ /* 0x101fe40000011604 */
        /* <DEDUP_REMOVED lines=48> */
.L_x_903:
        /* <DEDUP_REMOVED lines=31> */
.L_x_902:
[----:B------:R-:W-:Y:S05]  /*4bd0*/  BSYNC.RECONVERGENT B0 ;  /* 0x0000000000007941 */ /* 0x000fea0003800200 */
.L_x_901:
        /* <DEDUP_REMOVED lines=10> */
.L_x_904:
        /* <DEDUP_REMOVED lines=87> */
.L_x_905:
        /* <DEDUP_REMOVED lines=9> */
.L_x_3427:


//--------------------- .text._Z35group_norm_nhwc_bwd_one_pass_kernelI11Fp16IOBf16WLi256ELi42ELi672EEv26Group_norm_nhwc_bwd_params --------------------------
	.section	.text._Z35group_norm_nhwc_bwd_one_pass_kernelI11Fp16IOBf16WLi256ELi42ELi672EEv26Group_norm_nhwc_bwd_params,"ax",@progbits
	.align	128
        .global         _Z35group_norm_nhwc_bwd_one_pass_kernelI11Fp16IOBf16WLi256ELi42ELi672EEv26Group_norm_nhwc_bwd_params
        .type           _Z35group_norm_nhwc_bwd_one_pass_kernelI11Fp16IOBf16WLi256ELi42ELi672EEv26Group_norm_nhwc_bwd_params,@function
        .size           _Z35group_norm_nhwc_bwd_one_pass_kernelI11Fp16IOBf16WLi256ELi42ELi672EEv26Group_norm_nhwc_bwd_params,(.L_x_3428 - _Z35group_norm_nhwc_bwd_one_pass_kernelI11Fp16IOBf16WLi256ELi42ELi672EEv26Group_norm_nhwc_bwd_params)
        .other          _Z35group_norm_nhwc_bwd_one_pass_kernelI11Fp16IOBf16WLi256ELi42ELi672EEv26Group_norm_nhwc_bwd_params,@"STO_CUDA_ENTRY STV_DEFAULT"
_Z35group_norm_nhwc_bwd_one_pass_kernelI11Fp16IOBf16WLi256ELi42ELi672EEv26Group_norm_nhwc_bwd_params:
.text._Z35group_norm_nhwc_bwd_one_pass_kernelI11Fp16IOBf16WLi256ELi42ELi672EEv26Group_norm_nhwc_bwd_params:
        /* <DEDUP_REMOVED lines=22> */
.L_x_949:
[----:B-1----:R-:W1:Y:S01]  /*0160*/  LDC R10, c[0x0][0x410] ;  /* 0x00010400ff0a7b82 */ /* 0x002e620000000800 */
[----:B--2---:R-:W2:Y:S01]  /*0170*/  LDCU UR4, c[0x0][0x41c] ;  /* 0x00008380ff0477ac */ /* 0x004ea20008000800 */
        /* <DEDUP_REMOVED lines=25> */
[----:B---3--:R-:W-:Y:S02]  /*0310*/  ISETP.GE.U32.AND P0, PT, R7, UR8, PT ;  /* 0x0000000807007c0c */ /* 0x008fe4000bf06070 */
[----:B------:R-:W-:-:S02]  /*0320*/  CS2R R34, SRZ ;  /* 0x0000000000227805 */ /* 0x000fc4000001ff00 */
[----:B------:R-:W-:Y:S01]  /*0330*/  SHF.R.S32.HI R15, RZ, 0x1f, R7 ;  /* 0x0000001fff0f7819 */ /* 0x000fe20000011407 */
[----:B------:R-:W1:Y:S01]  /*0340*/  LDCU.U8 UR4, c[0x0][0x414] ;  /* 0x00008280ff0477ac */ /* 0x000e620008000000 */
[CC--:B------:R-:W-:Y:S02]  /*0350*/  ISETP.GE.U32.AND P1, PT, R4.reuse, R9.reuse, PT ;  /* 0x000000090400720c */ /* 0x0c0fe40003f26070 */
[----:B------:R-:W-:Y:S02]  /*0360*/  ISETP.GE.AND.EX P0, PT, R15, UR9, PT, P0 ;  /* 0x000000090f007c0c */ /* 0x000fe4000bf06300 */
[----:B------:R-:W-:Y:S02]  /*0370*/  ISETP.GT.U32.AND P5, PT, R9, R4, PT ;  /* 0x000000040900720c */ /* 0x000fe40003fa4070 */
[----:B------:R-:W-:Y:S02]  /*0380*/  IADD3 R9, PT, PT, R4, -R9, RZ ;  /* 0x8000000904097210 */ /* 0x000fe40007ffe0ff */
[----:B------:R-:W-:-:S02]  /*0390*/  IADD3 R13, PT, PT, R7, 0x20, RZ ;  /* 0x00000020070d7810 */ /* 0x000fc40007ffe0ff */
[----:B------:R-:W-:Y:S02]  /*03a0*/  SEL R4, R9, R4, !P5 ;  /* 0x0000000409047207 */ /* 0x000fe40006800000 */
[----:B------:R-:W-:Y:S02]  /*03b0*/  ISETP.NE.AND P5, PT, R10, RZ, PT ;  /* 0x000000ff0a00720c */ /* 0x000fe40003fa5270 */
[----:B------:R-:W-:Y:S01]  /*03c0*/  @P1 IADD3 R5, PT, PT, R5, 0x1, RZ ;  /* 0x0000000105051810 */ /* 0x000fe20007ffe0ff */
[----:B------:R-:W2:Y:S01]  /*03d0*/  @!P0 LDC.64 R18, c[0x0][0x3f8] ;  /* 0x0000fe00ff128b82 */ /* 0x000ea20000000a00 */
[----:B------:R-:W-:Y:S02]  /*03e0*/  LOP3.LUT R9, RZ, R10, RZ, 0x33, !PT ;  /* 0x0000000aff097212 */ /* 0x000fe400078e33ff */
[----:B------:R-:W-:Y:S02]  /*03f0*/  @!P2 IADD3 R4, PT, PT, -R4, RZ, RZ ;  /* 0x000000ff0404a210 */ /* 0x000fe40007ffe1ff */
[----:B------:R-:W-:-:S02]  /*0400*/  MOV R6, R5 ;  /* 0x0000000500067202 */ /* 0x000fc40000000f00 */
[----:B------:R-:W-:Y:S01]  /*0410*/  SEL R5, R9, R4, !P5 ;  /* 0x0000000409057207 */ /* 0x000fe20006800000 */
[----:B------:R-:W3:Y:S01]  /*0420*/  @!P0 LDC.64 R24, c[0x0][0x3a0] ;  /* 0x0000e800ff188b82 */ /* 0x000ee20000000a00 */
[----:B------:R-:W-:Y:S02]  /*0430*/  @!P4 IADD3 R6, PT, PT, -R6, RZ, RZ ;  /* 0x000000ff0606c210 */ /* 0x000fe40007ffe1ff */
[----:B------:R-:W-:Y:S01]  /*0440*/  ISETP.GE.U32.AND P3, PT, R13, UR8, PT ;  /* 0x000000080d007c0c */ /* 0x000fe2000bf66070 */
[----:B------:R-:W-:Y:S01]  /*0450*/  IMAD R11, R5, 0x2a, RZ ;  /* 0x0000002a050b7824 */ /* 0x000fe200078e02ff */
[----:B------:R-:W-:Y:S02]  /*0460*/  SEL R9, R9, R6, !P5 ;  /* 0x0000000609097207 */ /* 0x000fe40006800000 */
[----:B0-----:R-:W-:Y:S01]  /*0470*/  SHF.R.S32.HI R17, RZ, 0x1f, R13 ;  /* 0x0000001fff117819 */ /* 0x001fe2000001140d */
[----:B------:R-:W4:Y:S01]  /*0480*/  @!P0 LDC.64 R26, c[0x0][0x398] ;  /* 0x0000e600ff1a8b82 */ /* 0x000f220000000a00 */
[----:B------:R-:W-:-:S02]  /*0490*/  IADD3 R52, P1, PT, R11, R2, RZ ;  /* 0x000000020b347210 */ /* 0x000fc40007f3e0ff */
[----:B------:R-:W-:Y:S02]  /*04a0*/  SHF.R.S32.HI R2, RZ, 0x1f, R9 ;  /* 0x0000001fff027819 */ /* 0x000fe40000011409 */
[----:B------:R-:W-:Y:S02]  /*04b0*/  ISETP.GE.AND.EX P3, PT, R17, UR9, PT, P3 ;  /* 0x0000000911007c0c */ /* 0x000fe4000bf66330 */
[----:B------:R-:W-:Y:S01]  /*04c0*/  LEA.HI.X.SX32 R53, R11, RZ, 0x1, P1 ;  /* 0x000000ff0b357211 */ /* 0x000fe200008f0eff */
[----:B------:R-:W-:-:S04]  /*04d0*/  IMAD R2, R2, UR10, RZ ;  /* 0x0000000a02027c24 */ /* 0x000fc8000f8e02ff */
[----:B------:R-:W-:Y:S02]  /*04e0*/  IMAD R55, R9, UR11, R2 ;  /* 0x0000000b09377c24 */ /* 0x000fe4000f8e0202 */
[----:B--2---:R-:W-:Y:S02]  /*04f0*/  @!P0 IMAD R2, R15, R18, RZ ;  /* 0x000000120f028224 */ /* 0x004fe400078e02ff */
[----:B------:R-:W-:Y:S02]  /*0500*/  IMAD.WIDE.U32 R52, R9, UR10, R52 ;  /* 0x0000000a09347c25 */ /* 0x000fe4000f8e0034 */
[----:B------:R-:W2:Y:S02]  /*0510*/  @!P3 LDC.64 R28, c[0x0][0x3f8] ;  /* 0x0000fe00ff1cbb82 */ /* 0x000ea40000000a00 */
[C---:B------:R-:W-:Y:S01]  /*0520*/  @!P0 IMAD R11, R7.reuse, R19, R2 ;  /* 0x00000013070b8224 */ /* 0x040fe200078e0202 */
[----:B------:R-:W-:Y:S02]  /*0530*/  IADD3 R19, PT, PT, R7, 0x40, RZ ;  /* 0x0000004007137810 */ /* 0x000fe40007ffe0ff */
[----:B------:R-:W-:-:S02]  /*0540*/  IADD3 R55, PT, PT, R53, R55, RZ ;  /* 0x0000003735377210 */ /* 0x000fc40007ffe0ff */
[----:B------:R-:W-:Y:S01]  /*0550*/  ISETP.GE.U32.AND P1, PT, R19, UR8, PT ;  /* 0x0000000813007c0c */ /* 0x000fe2000bf26070 */
[----:B------:R-:W0:Y:S01]  /*0560*/  @!P3 LDC.64 R30, c[0x0][0x3a0] ;  /* 0x0000e800ff1ebb82 */ /* 0x000e220000000a00 */
[----:B------:R-:W-:Y:S02]  /*0570*/  SHF.R.S32.HI R21, RZ, 0x1f, R19 ;  /* 0x0000001fff157819 */ /* 0x000fe40000011413 */
[-C--:B------:R-:W-:Y:S02]  /*0580*/  @!P0 MOV R54, R52.reuse ;  /* 0x0000003400368202 */ /* 0x080fe40000000f00 */
[----:B------:R-:W-:Y:S02]  /*0590*/  ISETP.GE.AND.EX P1, PT, R21, UR9, PT, P1 ;  /* 0x0000000915007c0c */ /* 0x000fe4000bf26310 */
[----:B------:R-:W-:Y:S01]  /*05a0*/  @!P3 MOV R14, R52 ;  /* 0x00000034000eb202 */ /* 0x000fe20000000f00 */
[----:B------:R-:W-:Y:S01]  /*05b0*/  @!P0 IMAD.WIDE.U32 R8, R7, R18, R54 ;  /* 0x0000001207088225 */ /* 0x000fe200078e0036 */
[----:B------:R-:W1:Y:S01]  /*05c0*/  @!P3 LDC.64 R32, c[0x0][0x398] ;  /* 0x0000e600ff20bb82 */ /* 0x000e620000000a00 */
[----:B------:R-:W-:-:S03]  /*05d0*/  @!P3 MOV R15, R55 ;  /* 0x00000037000fb202 */ /* 0x000fc60000000f00 */
[----:B------:R-:W-:Y:S02]  /*05e0*/  @!P0 IADD3 R9, PT, PT, R9, R11, RZ ;  /* 0x0000000b09098210 */ /* 0x000fe40007ffe0ff */
[C---:B------:R-:W-:Y:S01]  /*05f0*/  @!P0 SHF.L.U32 R23, R8.reuse, 0x1, RZ ;  /* 0x0000000108178819 */ /* 0x040fe200000006ff */
[-C--:B--2---:R-:W-:Y:S01]  /*0600*/  @!P3 IMAD R4, R17, R28.reuse, RZ ;  /* 0x0000001c1104b224 */ /* 0x084fe200078e02ff */
[----:B------:R-:W-:Y:S01]  /*0610*/  @!P0 SHF.L.U64.HI R2, R8, 0x1, R9 ;  /* 0x0000000108028819 */ /* 0x000fe20000010209 */
[----:B------:R-:W-:Y:S01]  /*0620*/  @!P3 IMAD.WIDE.U32 R14, R13, R28, R14 ;  /* 0x0000001c0d0eb225 */ /* 0x000fe200078e000e */
[----:B---3--:R-:W-:Y:S01]  /*0630*/  @!P0 IADD3 R10, P2, PT, R23, R24, RZ ;  /* 0x00000018170a8210 */ /* 0x008fe20007f5e0ff */
[----:B------:R-:W2:Y:S02]  /*0640*/  @!P1 LDC.64 R8, c[0x0][0x3f8] ;  /* 0x0000fe00ff089b82 */ /* 0x000ea40000000a00 */
[----:B------:R-:W-:Y:S01]  /*0650*/  @!P3 IMAD R17, R13, R29, R4 ;  /* 0x0000001d0d11b224 */ /* 0x000fe200078e0204 */
[----:B------:R-:W-:-:S02]  /*0660*/  @!P0 IADD3.X R11, PT, PT, R2, R25, RZ, P2, !PT ;  /* 0x00000019020b8210 */ /* 0x000fc400017fe4ff */
[----:B----4-:R-:W-:Y:S02]  /*0670*/  @!P0 IADD3 R12, P2, PT, R23, R26, RZ ;  /* 0x0000001a170c8210 */ /* 0x010fe40007f5e0ff */
[----:B------:R-:W-:Y:S01]  /*0680*/  IADD3 R23, PT, PT, R7, 0x60, RZ ;  /* 0x0000006007177810 */ /* 0x000fe20007ffe0ff */
[----:B------:R-:W5:Y:S01]  /*0690*/  @!P0 LDG.E R40, desc[UR6][R10.64] ;  /* 0x000000060a288981 */ /* 0x000f62000c1e1900 */
[----:B------:R-:W-:Y:S01]  /*06a0*/  @!P0 IADD3.X R13, PT, PT, R2, R27, RZ, P2, !PT ;  /* 0x0000001b020d8210 */ /* 0x000fe200017fe4ff */
[----:B------:R-:W3:Y:S01]  /*06b0*/  @!P1 LDC.64 R24, c[0x0][0x398] ;  /* 0x0000e600ff189b82 */ /* 0x000ee20000000a00 */
[----:B------:R-:W-:Y:S02]  /*06c0*/  ISETP.GE.U32.AND P2, PT, R23, UR8, PT ;  /* 0x0000000817007c0c */ /* 0x000fe4000bf46070 */
[----:B------:R-:W-:Y:S01]  /*06d0*/  SHF.R.S32.HI R27, RZ, 0x1f, R23 ;  /* 0x0000001fff1b7819 */ /* 0x000fe20000011417 */
[----:B------:R4:W5:Y:S01]  /*06e0*/  @!P0 LDG.E R39, desc[UR6][R12.64] ;  /* 0x000000060c278981 */ /* 0x000962000c1e1900 */
[----:B------:R-:W-:-:S02]  /*06f0*/  @!P3 IADD3 R15, PT, PT, R15, R17, RZ ;  /* 0x000000110f0fb210 */ /* 0x000fc40007ffe0ff */
[----:B------:R-:W-:Y:S02]  /*0700*/  ISETP.GE.AND.EX P2, PT, R27, UR9, PT, P2 ;  /* 0x000000091b007c0c */ /* 0x000fe4000bf46320 */
[C---:B------:R-:W-:Y:S02]  /*0710*/  @!P3 SHF.L.U32 R17, R14.reuse, 0x1, RZ ;  /* 0x000000010e11b819 */ /* 0x040fe400000006ff */
[----:B------:R-:W-:Y:S02]  /*0720*/  @!P3 SHF.L.U64.HI R2, R14, 0x1, R15 ;  /* 0x000000010e02b819 */ /* 0x000fe4000001020f */
[C---:B0-----:R-:W-:Y:S02]  /*0730*/  @!P3 IADD3 R14, P4, PT, R17.reuse, R30, RZ ;  /* 0x0000001e110eb210 */ /* 0x041fe40007f9e0ff */
[----:B-1----:R-:W-:Y:S02]  /*0740*/  @!P3 IADD3 R16, P0, PT, R17, R32, RZ ;  /* 0x000000201110b210 */ /* 0x002fe40007f1e0ff */
[----:B------:R-:W-:-:S02]  /*0750*/  @!P3 IADD3.X R15, PT, PT, R2, R31, RZ, P4, !PT ;  /* 0x0000001f020fb210 */ /* 0x000fc400027fe4ff */
[----:B------:R-:W-:Y:S01]  /*0760*/  @!P3 IADD3.X R17, PT, PT, R2, R33, RZ, P0, !PT ;  /* 0x000000210211b210 */ /* 0x000fe200007fe4ff */
[----:B--2---:R-:W-:Y:S01]  /*0770*/  @!P1 IMAD R2, R21, R8, RZ ;  /* 0x0000000815029224 */ /* 0x004fe200078e02ff */
[----:B------:R-:W-:Y:S01]  /*0780*/  IADD3 R4, PT, PT, R7, 0x80, RZ ;  /* 0x0000008007047810 */ /* 0x000fe20007ffe0ff */
[----:B------:R-:W0:Y:S01]  /*0790*/  @!P1 LDC.64 R20, c[0x0][0x3a0] ;  /* 0x0000e800ff149b82 */ /* 0x000e220000000a00 */
[----:B----4-:R-:W-:Y:S01]  /*07a0*/  @!P1 MOV R12, R52 ;  /* 0x00000034000c9202 */ /* 0x010fe20000000f00 */
[----:B------:R1:W5:Y:S01]  /*07b0*/  @!P3 LDG.E R38, desc[UR6][R14.64] ;  /* 0x000000060e26b981 */ /* 0x000362000c1e1900 */
[----:B------:R-:W-:-:S05]  /*07c0*/  ISETP.GE.U32.AND P0, PT, R4, UR8, PT ;  /* 0x0000000804007c0c */ /* 0x000fca000bf06070 */
[----:B------:R-:W2:Y:S01]  /*07d0*/  @!P2 LDC.64 R10, c[0x0][0x3f8] ;  /* 0x0000fe00ff0aab82 */ /* 0x000ea20000000a00 */
[----:B------:R-:W-:Y:S01]  /*07e0*/  SHF.R.S32.HI R29, RZ, 0x1f, R4 ;  /* 0x0000001fff1d7819 */ /* 0x000fe20000011404 */
[----:B------:R4:W5:Y:S01]  /*07f0*/  @!P3 LDG.E R37, desc[UR6][R16.64] ;  /* 0x000000061025b981 */ /* 0x000962000c1e1900 */
[----:B------:R-:W-:Y:S02]  /*0800*/  @!P1 MOV R13, R55 ;  /* 0x00000037000d9202 */ /* 0x000fe40000000f00 */
[----:B------:R-:W-:Y:S01]  /*0810*/  ISETP.GE.AND.EX P0, PT, R29, UR9, PT, P0 ;  /* 0x000000091d007c0c */ /* 0x000fe2000bf06300 */
[C---:B------:R-:W-:Y:S02]  /*0820*/  @!P1 IMAD R9, R19.reuse, R9, R2 ;  /* 0x0000000913099224 */ /* 0x040fe400078e0202 */
[----:B------:R-:W-:Y:S01]  /*0830*/  @!P1 IMAD.WIDE.U32 R12, R19, R8, R12 ;  /* 0x00000008130c9225 */ /* 0x000fe200078e000c */
[----:B------:R-:W-:Y:S01]  /*0840*/  IADD3 R8, PT, PT, R7, 0xa0, RZ ;  /* 0x000000a007087810 */ /* 0x000fe20007ffe0ff */
[----:B-1----:R-:W1:Y:S03]  /*0850*/  @!P2 LDC.64 R14, c[0x0][0x398] ;  /* 0x0000e600ff0eab82 */ /* 0x002e660000000a00 */
[----:B------:R-:W-:-:S02]  /*0860*/  @!P1 IADD3 R9, PT, PT, R13, R9, RZ ;  /* 0x000000090d099210 */ /* 0x000fc40007ffe0ff */
[----:B------:R-:W-:-:S03]  /*0870*/  @!P1 SHF.L.U32 R19, R12, 0x1, RZ ;  /* 0x000000010c139819 */ /* 0x000fc600000006ff */
[----:B----4-:R-:W4:Y:S01]  /*0880*/  @!P0 LDC.64 R16, c[0x0][0x3f8] ;  /* 0x0000fe00ff108b82 */ /* 0x010f220000000a00 */
[----:B------:R-:W-:Y:S02]  /*0890*/  @!P1 SHF.L.U64.HI R12, R12, 0x1, R9 ;  /* 0x000000010c0c9819 */ /* 0x000fe40000010209 */
[----:B------:R-:W-:Y:S02]  /*08a0*/  ISETP.GE.U32.AND P4, PT, R8, UR8, PT ;  /* 0x0000000808007c0c */ /* 0x000fe4000bf86070 */
[----:B------:R-:W-:Y:S01]  /*08b0*/  SHF.R.S32.HI R31, RZ, 0x1f, R8 ;  /* 0x0000001fff1f7819 */ /* 0x000fe20000011408 */
[----:B--2---:R-:W-:Y:S01]  /*08c0*/  @!P2 IMAD R18, R27, R10, RZ ;  /* 0x0000000a1b12a224 */ /* 0x004fe200078e02ff */
[----:B0-----:R-:W-:Y:S02]  /*08d0*/  @!P1 IADD3 R20, P6, PT, R19, R20, RZ ;  /* 0x0000001413149210 */ /* 0x001fe40007fde0ff */
[----:B------:R-:W-:Y:S01]  /*08e0*/  ISETP.GE.AND.EX P4, PT, R31, UR9, PT, P4 ;  /* 0x000000091f007c0c */ /* 0x000fe2000bf86340 */
[----:B------:R-:W-:Y:S01]  /*08f0*/  @!P2 IMAD R27, R23, R11, R18 ;  /* 0x0000000b171ba224 */ /* 0x000fe200078e0212 */
[----:B------:R-:W-:-:S02]  /*0900*/  @!P1 IADD3.X R21, PT, PT, R12, R21, RZ, P6, !PT ;  /* 0x000000150c159210 */ /* 0x000fc400037fe4ff */
[----:B---3--:R-:W-:Y:S02]  /*0910*/  @!P1 IADD3 R24, P6, PT, R19, R24, RZ ;  /* 0x0000001813189210 */ /* 0x008fe40007fde0ff */
[----:B------:R-:W-:Y:S01]  /*0920*/  @!P2 MOV R18, R52 ;  /* 0x000000340012a202 */ /* 0x000fe20000000f00 */
[----:B------:R0:W5:Y:S01]  /*0930*/  @!P1 LDG.E R36, desc[UR6][R20.64] ;  /* 0x0000000614249981 */ /* 0x000162000c1e1900 */
[----:B------:R-:W-:Y:S02]  /*0940*/  @!P2 MOV R19, R55 ;  /* 0x000000370013a202 */ /* 0x000fe40000000f00 */
[C---:B------:R-:W-:Y:S02]  /*0950*/  IADD3 R2, PT, PT, R7.reuse, 0xc0, RZ ;  /* 0x000000c007027810 */ /* 0x040fe40007ffe0ff */
[----:B------:R-:W-:Y:S01]  /*0960*/  IADD3 R26, PT, PT, R7, 0xe0, RZ ;  /* 0x000000e0071a7810 */ /* 0x000fe20007ffe0ff */
[----:B------:R-:W-:Y:S01]  /*0970*/  @!P2 IMAD.WIDE.U32 R10, R23, R10, R18 ;  /* 0x0000000a170aa225 */ /* 0x000fe200078e0012 */
[----:B------:R-:W2:Y:S01]  /*0980*/  @!P2 LDC.64 R6, c[0x0][0x3a0] ;  /* 0x0000e800ff06ab82 */ /* 0x000ea20000000a00 */
[----:B------:R-:W-:-:S03]  /*0990*/  @!P1 IADD3.X R25, PT, PT, R12, R25, RZ, P6, !PT ;  /* 0x000000190c199210 */ /* 0x000fc600037fe4ff */
[----:B------:R-:W-:Y:S02]  /*09a0*/  @!P2 IADD3 R23, PT, PT, R11, R27, RZ ;  /* 0x0000001b0b17a210 */ /* 0x000fe40007ffe0ff */
[C---:B------:R-:W-:Y:S01]  /*09b0*/  @!P2 SHF.L.U32 R11, R10.reuse, 0x1, RZ ;  /* 0x000000010a0ba819 */ /* 0x040fe200000006ff */
[----:B------:R3:W5:Y:S01]  /*09c0*/  @!P1 LDG.E R35, desc[UR6][R24.64] ;  /* 0x0000000618239981 */ /* 0x000762000c1e1900 */
[----:B------:R-:W3:Y:S02]  /*09d0*/  @!P4 LDC.64 R18, c[0x0][0x3f8] ;  /* 0x0000fe00ff12cb82 */ /* 0x000ee40000000a00 */
[----:B-1----:R-:W-:Y:S01]  /*09e0*/  @!P2 IADD3 R28, P1, PT, R11, R14, RZ ;  /* 0x0000000e0b1ca210 */ /* 0x002fe20007f3e0ff */
[----:B----4-:R-:W-:Y:S01]  /*09f0*/  @!P0 IMAD R14, R29, R16, RZ ;  /* 0x000000101d0e8224 */ /* 0x010fe200078e02ff */
[----:B------:R-:W-:-:S03]  /*0a00*/  @!P2 SHF.L.U64.HI R12, R10, 0x1, R23 ;  /* 0x000000010a0ca819 */ /* 0x000fc60000010217 */
[----:B------:R-:W-:Y:S01]  /*0a10*/  @!P0 IMAD R27, R4, R17, R14 ;  /* 0x00000011041b8224 */ /* 0x000fe200078e020e */
[----:B------:R-:W-:Y:S02]  /*0a20*/  @!P2 IADD3.X R29, PT, PT, R12, R15, RZ, P1, !PT ;  /* 0x0000000f0c1da210 */ /* 0x000fe40000ffe4ff */
[----:B------:R-:W1:Y:S01]  /*0a30*/  LDC.64 R14, c[0x0][0x3b8] ;  /* 0x0000ee00ff0e7b82 */ /* 0x000e620000000a00 */
[----:B0-----:R-:W-:Y:S02]  /*0a40*/  @!P0 MOV R20, R52 ;  /* 0x0000003400148202 */ /* 0x001fe40000000f00 */
[----:B------:R-:W-:Y:S02]  /*0a50*/  @!P0 MOV R21, R55 ;  /* 0x0000003700158202 */ /* 0x000fe40000000f00 */
[----:B--2---:R-:W-:Y:S02]  /*0a60*/  @!P2 IADD3 R22, P6, PT, R11, R6, RZ ;  /* 0x000000060b16a210 */ /* 0x004fe40007fde0ff */
[----:B------:R-:W-:Y:S01]  /*0a70*/  ISETP.GE.U32.AND P5, PT, R2, UR8, PT ;  /* 0x0000000802007c0c */ /* 0x000fe2000bfa6070 */
[----:B------:R-:W-:Y:S01]  /*0a80*/  @!P0 IMAD.WIDE.U32 R20, R4, R16, R20 ;  /* 0x0000001004148225 */ /* 0x000fe200078e0014 */
[----:B------:R-:W-:Y:S01]  /*0a90*/  SHF.R.S32.HI R13, RZ, 0x1f, R2 ;  /* 0x0000001fff0d7819 */ /* 0x000fe20000011402 */
[----:B------:R-:W0:Y:S01]  /*0aa0*/  @!P0 LDC.64 R10, c[0x0][0x3a0] ;  /* 0x0000e800ff0a8b82 */ /* 0x000e220000000a00 */
[----:B------:R-:W-:Y:S01]  /*0ab0*/  @!P2 IADD3.X R23, PT, PT, R12, R7, RZ, P6, !PT ;  /* 0x000000070c17a210 */ /* 0x000fe200037fe4ff */
[----:B---3--:R-:W-:Y:S01]  /*0ac0*/  @!P4 IMAD R31, R31, R18, RZ ;  /* 0x000000121f1fc224 */ /* 0x008fe200078e02ff */
[----:B------:R-:W-:-:S02]  /*0ad0*/  ISETP.GE.AND.EX P5, PT, R13, UR9, PT, P5 ;  /* 0x000000090d007c0c */ /* 0x000fc4000bfa6350 */
[----:B------:R-:W-:-:S03]  /*0ae0*/  @!P0 IADD3 R21, PT, PT, R21, R27, RZ ;  /* 0x0000001b15158210 */ /* 0x000fc60007ffe0ff */
[----:B------:R-:W2:Y:S01]  /*0af0*/  @!P0 LDC.64 R6, c[0x0][0x398] ;  /* 0x0000e600ff068b82 */ /* 0x000ea20000000a00 */
[----:B------:R-:W-:Y:S01]  /*0b00*/  @!P4 IMAD R27, R8, R19, R31 ;  /* 0x00000013081bc224 */ /* 0x000fe200078e021f */
[----:B------:R-:W-:Y:S01]  /*0b10*/  @!P4 MOV R30, R52 ;  /* 0x00000034001ec202 */ /* 0x000fe20000000f00 */
[----:B------:R3:W5:Y:S01]  /*0b20*/  @!P2 LDG.E R34, desc[UR6][R22.64] ;  /* 0x000000061622a981 */ /* 0x000762000c1e1900 */
[----:B------:R-:W-:Y:S01]  /*0b30*/  @!P4 MOV R31, R55 ;  /* 0x00000037001fc202 */ /* 0x000fe20000000f00 */
[----:B-1----:R-:W-:Y:S01]  /*0b40*/  IMAD.WIDE R14, R43, 0x8, R14 ;  /* 0x000000082b0e7825 */ /* 0x002fe200078e020e */
[----:B------:R-:W-:Y:S02]  /*0b50*/  @!P0 SHF.L.U32 R25, R20, 0x1, RZ ;  /* 0x0000000114198819 */ /* 0x000fe400000006ff */
[----:B------:R-:W1:Y:S01]  /*0b60*/  @!P4 LDC.64 R16, c[0x0][0x3a0] ;  /* 0x0000e800ff10cb82 */ /* 0x000e620000000a00 */
[----:B------:R-:W-:Y:S01]  /*0b70*/  @!P4 IMAD.WIDE.U32 R30, R8, R18, R30 ;  /* 0x00000012081ec225 */ /* 0x000fe200078e001e */
[----:B------:R-:W-:Y:S01]  /*0b80*/  @!P0 SHF.L.U64.HI R12, R20, 0x1, R21 ;  /* 0x00000001140c8819 */ /* 0x000fe20000010215 */
[----:B------:R-:W4:Y:S01]  /*0b90*/  LDG.E.64 R14, desc[UR6][R14.64] ;  /* 0x000000060e0e7981 */ /* 0x000f22000c1e1b00 */
[----:B------:R-:W-:-:S04]  /*0ba0*/  ISETP.GE.U32.AND P3, PT, R26, UR8, PT ;  /* 0x000000081a007c0c */ /* 0x000fc8000bf66070 */
[----:B------:R-:W1:Y:S01]  /*0bb0*/  @!P4 LDC.64 R18, c[0x0][0x398] ;  /* 0x0000e600ff12cb82 */ /* 0x000e620000000a00 */
[----:B------:R-:W-:Y:S02]  /*0bc0*/  SHF.R.S32.HI R9, RZ, 0x1f, R26 ;  /* 0x0000001fff097819 */ /* 0x000fe4000001141a */
[----:B------:R-:W-:-:S05]  /*0bd0*/  MOV R4, RZ ;  /* 0x000000ff00047202 */ /* 0x000fca0000000f00 */
[----:B------:R-:W1:Y:S01]  /*0be0*/  @!P5 LDC.64 R20, c[0x0][0x3f8] ;  /* 0x0000fe00ff14db82 */ /* 0x000e620000000a00 */
[----:B------:R-:W-:Y:S01]  /*0bf0*/  ISETP.GE.AND.EX P3, PT, R9, UR9, PT, P3 ;  /* 0x0000000909007c0c */ /* 0x000fe2000bf66330 */
[----:B------:R1:W5:Y:S01]  /*0c00*/  @!P2 LDG.E R4, desc[UR6][R28.64] ;  /* 0x000000061c04a981 */ /* 0x000362000c1e1900 */
[----:B---3--:R-:W-:Y:S02]  /*0c10*/  @!P4 IADD3 R23, PT, PT, R31, R27, RZ ;  /* 0x0000001b1f17c210 */ /* 0x008fe40007ffe0ff */
[C---:B--2---:R-:W-:Y:S02]  /*0c20*/  @!P0 IADD3 R22, P2, PT, R25.reuse, R6, RZ ;  /* 0x0000000619168210 */ /* 0x044fe40007f5e0ff */
[----:B0-----:R-:W-:Y:S02]  /*0c30*/  @!P0 IADD3 R24, P6, PT, R25, R10, RZ ;  /* 0x0000000a19188210 */ /* 0x001fe40007fde0ff */
[----:B------:R-:W-:Y:S02]  /*0c40*/  @!P4 SHF.L.U64.HI R32, R30, 0x1, R23 ;  /* 0x000000011e20c819 */ /* 0x000fe40000010217 */
[----:B------:R-:W-:-:S02]  /*0c50*/  @!P0 IADD3.X R23, PT, PT, R12, R7, RZ, P2, !PT ;  /* 0x000000070c178210 */ /* 0x000fc400017fe4ff */
[----:B------:R-:W-:Y:S02]  /*0c60*/  MOV R6, RZ ;  /* 0x000000ff00067202 */ /* 0x000fe40000000f00 */
[----:B------:R-:W-:Y:S02]  /*0c70*/  MOV R7, RZ ;  /* 0x000000ff00077202 */ /* 0x000fe40000000f00 */
[----:B------:R-:W-:Y:S02]  /*0c80*/  @!P0 IADD3.X R25, PT, PT, R12, R11, RZ, P6, !PT ;  /* 0x0000000b0c198210 */ /* 0x000fe400037fe4ff */
[----:B------:R-:W-:Y:S01]  /*0c90*/  @!P4 SHF.L.U32 R27, R30, 0x1, RZ ;  /* 0x000000011e1bc819 */ /* 0x000fe200000006ff */
[----:B------:R-:W0:Y:S01]  /*0ca0*/  @!P3 LDC.64 R10, c[0x0][0x3f8] ;  /* 0x0000fe00ff0abb82 */ /* 0x000e220000000a00 */
[----:B------:R-:W-:Y:S01]  /*0cb0*/  ISETP.NE.AND P1, PT, RZ, UR4, PT ;  /* 0x00000004ff007c0c */ /* 0x000fe2000bf25270 */
[----:B------:R2:W5:Y:S01]  /*0cc0*/  @!P0 LDG.E R6, desc[UR6][R24.64] ;  /* 0x0000000618068981 */ /* 0x000562000c1e1900 */
[----:B-1----:R-:W-:-:S03]  /*0cd0*/  @!P4 IADD3 R30, P6, PT, R27, R16, RZ ;  /* 0x000000101b1ec210 */ /* 0x002fc60007fde0ff */
[----:B------:R1:W5:Y:S01]  /*0ce0*/  @!P0 LDG.E R7, desc[UR6][R22.64] ;  /* 0x0000000616078981 */ /* 0x000362000c1e1900 */
[----:B------:R-:W-:Y:S01]  /*0cf0*/  @!P4 IADD3 R12, P0, PT, R27, R18, RZ ;  /* 0x000000121b0cc210 */ /* 0x000fe20007f1e0ff */
[----:B------:R-:W-:Y:S01]  /*0d00*/  @!P5 IMAD R18, R13, R20, RZ ;  /* 0x000000140d12d224 */ /* 0x000fe200078e02ff */
[C---:B------:R-:W-:Y:S02]  /*0d10*/  @!P4 IADD3.X R31, PT, PT, R32.reuse, R17, RZ, P6, !PT ;  /* 0x00000011201fc210 */ /* 0x040fe400037fe4ff */
[----:B------:R-:W-:Y:S01]  /*0d20*/  @!P4 IADD3.X R13, PT, PT, R32, R19, RZ, P0, !PT ;  /* 0x00000013200dc210 */ /* 0x000fe200007fe4ff */
[----:B------:R-:W3:Y:S01]  /*0d30*/  @!P5 LDC.64 R16, c[0x0][0x3a0] ;  /* 0x0000e800ff10db82 */ /* 0x000ee20000000a00 */
[----:B------:R-:W-:Y:S02]  /*0d40*/  @!P5 MOV R32, R52 ;  /* 0x000000340020d202 */ /* 0x000fe40000000f00 */
[----:B------:R-:W-:Y:S01]  /*0d50*/  @!P5 MOV R33, R55 ;  /* 0x000000370021d202 */ /* 0x000fe20000000f00 */
[C---:B------:R-:W-:Y:S01]  /*0d60*/  @!P5 IMAD R27, R2.reuse, R21, R18 ;  /* 0x00000015021bd224 */ /* 0x040fe200078e0212 */
[----:B------:R-:W-:Y:S01]  /*0d70*/  MOV R8, RZ ;  /* 0x000000ff00087202 */ /* 0x000fe20000000f00 */
[----:B------:R-:W-:-:S02]  /*0d80*/  @!P5 IMAD.WIDE.U32 R32, R2, R20, R32 ;  /* 0x000000140220d225 */ /* 0x000fc400078e0020 */
[----:B------:R-:W3:Y:S03]  /*0d90*/  @P1 LDC.64 R28, c[0x0][0x3b0] ;  /* 0x0000ec00ff1c1b82 */ /* 0x000ee60000000a00 */
[----:B------:R0:W5:Y:S05]  /*0da0*/  @!P4 LDG.E R8, desc[UR6][R30.64] ;  /* 0x000000061e08c981 */ /* 0x00016a000c1e1900 */
[----:B------:R-:W3:Y:S08]  /*0db0*/  LDC.64 R20, c[0x0][0x3a8] ;  /* 0x0000ea00ff147b82 */ /* 0x000ef00000000a00 */
[----:B------:R-:W3:Y:S08]  /*0dc0*/  @!P5 LDC.64 R18, c[0x0][0x398] ;  /* 0x0000e600ff12db82 */ /* 0x000ef00000000a00 */
[----:B--2---:R-:W2:Y:S08]  /*0dd0*/  @!P3 LDC.64 R24, c[0x0][0x3a0] ;  /* 0x0000e800ff18bb82 */ /* 0x004eb00000000a00 */
[----:B-1----:R-:W1:Y:S01]  /*0de0*/  @!P3 LDC.64 R22, c[0x0][0x398] ;  /* 0x0000e600ff16bb82 */ /* 0x002e620000000a00 */
[----:B------:R-:W-:Y:S01]  /*0df0*/  @!P5 IADD3 R27, PT, PT, R33, R27, RZ ;  /* 0x0000001b211bd210 */ /* 0x000fe20007ffe0ff */
[----:B0-----:R-:W-:Y:S01]  /*0e00*/  @!P3 IMAD R9, R9, R10, RZ ;  /* 0x0000000a0909b224 */ /* 0x001fe200078e02ff */
[----:B------:R-:W-:-:S02]  /*0e10*/  @!P3 MOV R30, R52 ;  /* 0x00000034001eb202 */ /* 0x000fc40000000f00 */
[----:B------:R-:W-:Y:S01]  /*0e20*/  @!P3 MOV R31, R55 ;  /* 0x00000037001fb202 */ /* 0x000fe20000000f00 */
[----:B------:R-:W-:Y:S01]  /*0e30*/  @!P3 IMAD R11, R26, R11, R9 ;  /* 0x0000000b1a0bb224 */ /* 0x000fe200078e0209 */
[----:B------:R-:W-:Y:S02]  /*0e40*/  @!P5 SHF.L.U64.HI R46, R32, 0x1, R27 ;  /* 0x00000001202ed819 */ /* 0x000fe4000001021b */
[----:B------:R-:W-:Y:S01]  /*0e50*/  LOP3.LUT R2, R42, 0xffff, RZ, 0xc0, !PT ;  /* 0x0000ffff2a027812 */ /* 0x000fe200078ec0ff */
[----:B------:R-:W-:Y:S01]  /*0e60*/  @!P3 IMAD.WIDE.U32 R26, R26, R10, R30 ;  /* 0x0000000a1a1ab225 */ /* 0x000fe200078e001e */
[----:B------:R-:W-:Y:S02]  /*0e70*/  @!P5 SHF.L.U32 R45, R32, 0x1, RZ ;  /* 0x00000001202dd819 */ /* 0x000fe400000006ff */
[----:B------:R-:W-:Y:S01]  /*0e80*/  MOV R9, RZ ;  /* 0x000000ff00097202 */ /* 0x000fe20000000f00 */
[----:B------:R-:W-:Y:S01]  /*0e90*/  IMAD R33, R5, 0x2a, R2 ;  /* 0x0000002a05217824 */ /* 0x000fe200078e0202 */
[----:B---3--:R-:W-:-:S02]  /*0ea0*/  @!P5 IADD3 R16, P0, PT, R45, R16, RZ ;  /* 0x000000102d10d210 */ /* 0x008fc40007f1e0ff */
[----:B------:R-:W-:Y:S02]  /*0eb0*/  @!P3 IADD3 R27, PT, PT, R27, R11, RZ ;  /* 0x0000000b1b1bb210 */ /* 0x000fe40007ffe0ff */
[----:B------:R-:W-:Y:S01]  /*0ec0*/  @!P3 SHF.L.U32 R11, R26, 0x1, RZ ;  /* 0x000000011a0bb819 */ /* 0x000fe200000006ff */
[----:B------:R0:W5:Y:S01]  /*0ed0*/  @!P4 LDG.E R9, desc[UR6][R12.64] ;  /* 0x000000060c09c981 */ /* 0x000162000c1e1900 */
[----:B------:R-:W-:Y:S01]  /*0ee0*/  MOV R10, RZ ;  /* 0x000000ff000a7202 */ /* 0x000fe20000000f00 */
[----:B------:R-:W-:Y:S01]  /*0ef0*/  @P1 IMAD.WIDE R28, R33, 0x2, R28 ;  /* 0x00000002211c1825 */ /* 0x000fe200078e021c */
[----:B------:R-:W-:Y:S02]  /*0f00*/  @!P5 IADD3.X R17, PT, PT, R46, R17, RZ, P0, !PT ;  /* 0x000000112e11d210 */ /* 0x000fe400007fe4ff */
[----:B------:R-:W-:Y:S01]  /*0f10*/  @!P5 IADD3 R18, P0, PT, R45, R18, RZ ;  /* 0x000000122d12d210 */ /* 0x000fe20007f1e0ff */
[----:B------:R-:W-:Y:S01]  /*0f20*/  IMAD.WIDE R20, R33, 0x2, R20 ;  /* 0x0000000221147825 */ /* 0x000fe200078e0214 */
[----:B------:R-:W-:Y:S01]  /*0f30*/  @!P3 SHF.L.U64.HI R26, R26, 0x1, R27 ;  /* 0x000000011a1ab819 */ /* 0x000fe2000001021b */
[----:B------:R3:W5:Y:S01]  /*0f40*/  @!P5 LDG.E R10, desc[UR6][R16.64] ;  /* 0x00000006100ad981 */ /* 0x000762000c1e1900 */
[----:B--2---:R-:W-:-:S02]  /*0f50*/  @!P3 IADD3 R24, P2, PT, R11, R24, RZ ;  /* 0x000000180b18b210 */ /* 0x004fc40007f5e0ff */
[----:B-1----:R-:W-:Y:S02]  /*0f60*/  @!P3 IADD3 R22, P4, PT, R11, R22, RZ ;  /* 0x000000160b16b210 */ /* 0x002fe40007f9e0ff */
[----:B0-----:R-:W-:Y:S02]  /*0f70*/  CS2R R12, SRZ ;  /* 0x00000000000c7805 */ /* 0x001fe4000001ff00 */
[----:B------:R-:W-:Y:S01]  /*0f80*/  MOV R11, RZ ;  /* 0x000000ff000b7202 */ /* 0x000fe20000000f00 */
[----:B------:R-:W2:Y:S01]  /*0f90*/  @P1 LDG.E.U16 R31, desc[UR6][R28.64] ;  /* 0x000000061c1f1981 */ /* 0x000ea2000c1e1500 */
[----:B------:R-:W-:Y:S02]  /*0fa0*/  @!P5 IADD3.X R19, PT, PT, R46, R19, RZ, P0, !PT ;  /* 0x000000132e13d210 */ /* 0x000fe400007fe4ff */
[C---:B------:R-:W-:Y:S01]  /*0fb0*/  @!P3 IADD3.X R25, PT, PT, R26.reuse, R25, RZ, P2, !PT ;  /* 0x000000191a19b210 */ /* 0x040fe200017fe4ff */
[----:B------:R-:W2:Y:S01]  /*0fc0*/  @P1 LDG.E.U16 R30, desc[UR6][R28.64+0x2] ;  /* 0x000002061c1e1981 */ /* 0x000ea2000c1e1500 */
[----:B------:R-:W-:-:S03]  /*0fd0*/  @!P3 IADD3.X R23, PT, PT, R26, R23, RZ, P4, !PT ;  /* 0x000000171a17b210 */ /* 0x000fc600027fe4ff */
[----:B------:R-:W2:Y:S04]  /*0fe0*/  LDG.E.U16 R45, desc[UR6][R20.64] ;  /* 0x00000006142d7981 */ /* 0x000ea8000c1e1500 */
[----:B------:R-:W2:Y:S04]  /*0ff0*/  LDG.E.U16 R17, desc[UR6][R20.64+0x2] ;  /* 0x0000020614117981 */ /* 0x000ea8000c1e1500 */
[----:B------:R0:W5:Y:S04]  /*1000*/  @!P5 LDG.E R11, desc[UR6][R18.64] ;  /* 0x00000006120bd981 */ /* 0x000168000c1e1900 */
[----:B------:R0:W5:Y:S04]  /*1010*/  @!P3 LDG.E R12, desc[UR6][R24.64] ;  /* 0x00000006180cb981 */ /* 0x000168000c1e1900 */
[----:B------:R0:W5:Y:S01]  /*1020*/  @!P3 LDG.E R13, desc[UR6][R22.64] ;  /* 0x00000006160db981 */ /* 0x000162000c1e1900 */
[----:B------:R-:W-:Y:S01]  /*1030*/  MOV R47, 0x3f800000 ;  /* 0x3f800000002f7802 */ /* 0x000fe20000000f00 */
[----:B------:R-:W-:Y:S01]  /*1040*/  UISETP.NE.AND UP0, UPT, UR4, URZ, UPT ;  /* 0x000000ff0400728c */ /* 0x000fe2000bf05270 */
[----:B------:R-:W-:-:S02]  /*1050*/  MOV R50, RZ ;  /* 0x000000ff00327202 */ /* 0x000fc40000000f00 */
[----:B------:R-:W-:Y:S01]  /*1060*/  MOV R48, RZ ;  /* 0x000000ff00307202 */ /* 0x000fe20000000f00 */
[----:B----4-:R-:W-:-:S05]  /*1070*/  FFMA.FTZ R15, -R14, R14, R15 ;  /* 0x0000000e0e0f7223 */ /* 0x010fca000001010f */
[----:B------:R-:W-:-:S13]  /*1080*/  FSETP.GTU.FTZ.AND P0, PT, R15, RZ, PT ;  /* 0x000000ff0f00720b */ /* 0x000fda0003f1c000 */
[----:B---3--:R-:W1:Y:S02]  /*1090*/  @P0 LDC R16, c[0x0][0x3c0] ;  /* 0x0000f000ff100b82 */ /* 0x008e640000000800 */
[----:B-1----:R-:W-:-:S04]  /*10a0*/  @P0 FADD.FTZ R16, R15, R16 ;  /* 0x000000100f100221 */ /* 0x002fc80000010000 */
[----:B------:R0:W1:Y:S01]  /*10b0*/  @P0 MUFU.RSQ R47, R16 ;  /* 0x00000010002f0308 */ /* 0x0000620000001400 */
[----:B--2---:R-:W-:Y:S02]  /*10c0*/  @P1 SHF.L.U32 R50, R31, 0x10, RZ ;  /* 0x000000101f321819 */ /* 0x004fe400000006ff */
[----:B------:R-:W-:Y:S02]  /*10d0*/  @P1 SHF.L.U32 R48, R30, 0x10, RZ ;  /* 0x000000101e301819 */ /* 0x000fe400000006ff */
[----:B------:R-:W-:Y:S02]  /*10e0*/  SHF.L.U32 R45, R45, 0x10, RZ ;  /* 0x000000102d2d7819 */ /* 0x000fe400000006ff */
[----:B------:R-:W-:Y:S01]  /*10f0*/  SHF.L.U32 R15, R17, 0x10, RZ ;  /* 0x00000010110f7819 */ /* 0x000fe200000006ff */
[----:B01----:R-:W-:Y:S06]  /*1100*/  BRA.U UP0, `(.L_x_907) ;  /* 0x0000000900447547 */ /* 0x003fec000b800000 */
[----:B-----5:R-:W-:Y:S02]  /*1110*/  HADD2.F32 R17, -RZ, R40.H0_H0 ;  /* 0x20000028ff117230 */ /* 0x020fe40000004100 */
[----:B------:R-:W-:Y:S02]  /*1120*/  HADD2.F32 R16, -RZ, R39.H0_H0 ;  /* 0x20000027ff107230 */ /* 0x000fe40000004100 */
[----:B------:R-:W-:Y:S02]  /*1130*/  HADD2.F32 R21, -RZ, R38.H0_H0 ;  /* 0x20000026ff157230 */ /* 0x000fe40000004100 */
[----:B------:R-:W-:Y:S01]  /*1140*/  FADD.FTZ R20, -R14, R17 ;  /* 0x000000110e147221 */ /* 0x000fe20000010100 */
[----:B------:R-:W-:Y:S02]  /*1150*/  HADD2.F32 R19, -RZ, R40.H1_H1 ;  /* 0x30000028ff137230 */ /* 0x000fe40000004100 */
[----:B------:R-:W-:Y:S01]  /*1160*/  FMUL.FTZ R24, R45, R16 ;  /* 0x000000102d187220 */ /* 0x000fe20000410000 */
[----:B------:R-:W-:-:S02]  /*1170*/  HADD2.F32 R26, -RZ, R37.H0_H0 ;  /* 0x20000025ff1a7230 */ /* 0x000fc40000004100 */
[----:B------:R-:W-:Y:S01]  /*1180*/  FMUL.FTZ R17, R20, R47 ;  /* 0x0000002f14117220 */ /* 0x000fe20000410000 */
[C---:B------:R-:W-:Y:S01]  /*1190*/  FADD.FTZ R28, -R14.reuse, R21 ;  /* 0x000000150e1c7221 */ /* 0x040fe20000010100 */
[----:B------:R-:W-:Y:S01]  /*11a0*/  FADD.FTZ R21, RZ, R24 ;  /* 0x00000018ff157221 */ /* 0x000fe20000010000 */
[----:B------:R-:W-:Y:S02]  /*11b0*/  HADD2.F32 R18, -RZ, R39.H1_H1 ;  /* 0x30000027ff127230 */ /* 0x000fe40000004100 */
[----:B------:R-:W-:Y:S01]  /*11c0*/  FFMA.FTZ R24, R17, R24, RZ ;  /* 0x0000001811187223 */ /* 0x000fe200000100ff */
[----:B------:R-:W-:Y:S01]  /*11d0*/  FADD.FTZ R25, RZ, R16 ;  /* 0x00000010ff197221 */ /* 0x000fe20000010000 */
[----:B------:R-:W-:Y:S01]  /*11e0*/  FADD.FTZ R22, -R14, R19 ;  /* 0x000000130e167221 */ /* 0x000fe20000010100 */
[----:B------:R-:W-:Y:S01]  /*11f0*/  FFMA.FTZ R17, R16, R17, RZ ;  /* 0x0000001110117223 */ /* 0x000fe200000100ff */
[-C--:B------:R-:W-:Y:S01]  /*1200*/  FMUL.FTZ R23, R28, R47.reuse ;  /* 0x0000002f1c177220 */ /* 0x080fe20000410000 */
[----:B------:R-:W-:Y:S01]  /*1210*/  FMUL.FTZ R16, R45, R26 ;  /* 0x0000001a2d107220 */ /* 0x000fe20000410000 */
[----:B------:R-:W-:Y:S01]  /*1220*/  FADD.FTZ R25, R26, R25 ;  /* 0x000000191a197221 */ /* 0x000fe20000010000 */
[----:B------:R-:W-:Y:S01]  /*1230*/  FMUL.FTZ R20, R15, R18 ;  /* 0x000000120f147220 */ /* 0x000fe20000410000 */
[----:B------:R-:W-:Y:S01]  /*1240*/  FMUL.FTZ R19, R22, R47 ;  /* 0x0000002f16137220 */ /* 0x000fe20000410000 */
[----:B------:R-:W-:Y:S01]  /*1250*/  FFMA.FTZ R26, R26, R23, R17 ;  /* 0x000000171a1a7223 */ /* 0x000fe20000010011 */
[----:B------:R-:W-:-:S02]  /*1260*/  HADD2.F32 R17, -RZ, R38.H1_H1 ;  /* 0x30000026ff117230 */ /* 0x000fc40000004100 */
[----:B------:R-:W-:Y:S01]  /*1270*/  FADD.FTZ R21, R20, R21 ;  /* 0x0000001514157221 */ /* 0x000fe20000010000 */
[----:B------:R-:W-:Y:S01]  /*1280*/  FFMA.FTZ R24, R19, R20, R24 ;  /* 0x0000001413187223 */ /* 0x000fe20000010018 */
[----:B------:R-:W-:Y:S01]  /*1290*/  FFMA.FTZ R19, R18, R19, RZ ;  /* 0x0000001312137223 */ /* 0x000fe200000100ff */
[----:B------:R-:W-:Y:S02]  /*12a0*/  HADD2.F32 R29, -RZ, R35.H0_H0 ;  /* 0x20000023ff1d7230 */ /* 0x000fe40000004100 */
[----:B------:R-:W-:Y:S01]  /*12b0*/  FADD.FTZ R20, -R14, R17 ;  /* 0x000000110e147221 */ /* 0x000fe20000010100 */
[----:B------:R-:W-:Y:S01]  /*12c0*/  FADD.FTZ R27, R21, R16 ;  /* 0x00000010151b7221 */ /* 0x000fe20000010000 */
[----:B------:R-:W-:Y:S01]  /*12d0*/  FFMA.FTZ R24, R23, R16, R24 ;  /* 0x0000001017187223 */ /* 0x000fe20000010018 */
[----:B------:R-:W-:Y:S02]  /*12e0*/  HADD2.F32 R16, -RZ, R37.H1_H1 ;  /* 0x30000025ff107230 */ /* 0x000fe40000004100 */
[----:B------:R-:W-:Y:S01]  /*12f0*/  FADD.FTZ R21, RZ, R18 ;  /* 0x00000012ff157221 */ /* 0x000fe20000010000 */
[----:B------:R-:W-:-:S02]  /*1300*/  HADD2.F32 R23, -RZ, R36.H0_H0 ;  /* 0x20000024ff177230 */ /* 0x000fc40000004100 */
[----:B------:R-:W-:Y:S01]  /*1310*/  FMUL.FTZ R17, R20, R47 ;  /* 0x0000002f14117220 */ /* 0x000fe20000410000 */
[----:B------:R-:W-:Y:S01]  /*1320*/  FMUL.FTZ R20, R45, R29 ;  /* 0x0000001d2d147220 */ /* 0x000fe20000410000 */
[C---:B------:R-:W-:Y:S01]  /*1330*/  FADD.FTZ R21, R16.reuse, R21 ;  /* 0x0000001510157221 */ /* 0x040fe20000010000 */
[----:B------:R-:W-:Y:S01]  /*1340*/  FADD.FTZ R25, R25, R29 ;  /* 0x0000001d19197221 */ /* 0x000fe20000010000 */
[----:B------:R-:W-:Y:S01]  /*1350*/  FFMA.FTZ R19, R16, R17, R19 ;  /* 0x0000001110137223 */ /* 0x000fe20000010013 */
[----:B------:R-:W-:Y:S01]  /*1360*/  FADD.FTZ R18, -R14, R23 ;  /* 0x000000170e127221 */ /* 0x000fe20000010100 */
[----:B------:R-:W-:Y:S01]  /*1370*/  FMUL.FTZ R16, R15, R16 ;  /* 0x000000100f107220 */ /* 0x000fe20000410000 */
[----:B------:R-:W-:Y:S02]  /*1380*/  HADD2.F32 R23, -RZ, R36.H1_H1 ;  /* 0x30000024ff177230 */ /* 0x000fe40000004100 */
[----:B------:R-:W-:Y:S01]  /*1390*/  FMUL.FTZ R31, R18, R47 ;  /* 0x0000002f121f7220 */ /* 0x000fe20000410000 */
[----:B------:R-:W-:Y:S01]  /*13a0*/  FADD.FTZ R27, R16, R27 ;  /* 0x0000001b101b7221 */ /* 0x000fe20000010000 */
[----:B------:R-:W-:Y:S01]  /*13b0*/  FFMA.FTZ R24, R17, R16, R24 ;  /* 0x0000001011187223 */ /* 0x000fe20000010018 */
[----:B------:R-:W-:-:S02]  /*13c0*/  HADD2.F32 R16, -RZ, R35.H1_H1 ;  /* 0x30000023ff107230 */ /* 0x000fc40000004100 */
[----:B------:R-:W-:Y:S01]  /*13d0*/  FADD.FTZ R18, -R14, R23 ;  /* 0x000000170e127221 */ /* 0x000fe20000010100 */
[----:B------:R-:W-:Y:S01]  /*13e0*/  FFMA.FTZ R26, R29, R31, R26 ;  /* 0x0000001f1d1a7223 */ /* 0x000fe2000001001a */
[----:B------:R-:W-:Y:S01]  /*13f0*/  FADD.FTZ R22, R27, R20 ;  /* 0x000000141b167221 */ /* 0x000fe20000010000 */
[----:B------:R-:W-:Y:S01]  /*1400*/  FFMA.FTZ R31, R31, R20, R24 ;  /* 0x000000141f1f7223 */ /* 0x000fe20000010018 */
[----:B------:R-:W-:Y:S01]  /*1410*/  FMUL.FTZ R18, R18, R47 ;  /* 0x0000002f12127220 */ /* 0x000fe20000410000 */
[--C-:B------:R-:W-:Y:S02]  /*1420*/  HADD2.F32 R23, -RZ, R34.reuse.H0_H0 ;  /* 0x20000022ff177230 */ /* 0x100fe40000004100 */
[----:B------:R-:W-:Y:S01]  /*1430*/  FMUL.FTZ R17, R15, R16 ;  /* 0x000000100f117220 */ /* 0x000fe20000410000 */
[----:B------:R-:W-:Y:S02]  /*1440*/  HADD2.F32 R27, -RZ, R34.H1_H1 ;  /* 0x30000022ff1b7230 */ /* 0x000fe40000004100 */
[----:B------:R-:W-:Y:S01]  /*1450*/  FFMA.FTZ R19, R16, R18, R19 ;  /* 0x0000001210137223 */ /* 0x000fe20000010013 */
[----:B------:R-:W-:Y:S01]  /*1460*/  FADD.FTZ R21, R21, R16 ;  /* 0x0000001015157221 */ /* 0x000fe20000010000 */
[----:B------:R-:W-:Y:S01]  /*1470*/  FFMA.FTZ R31, R18, R17, R31 ;  /* 0x00000011121f7223 */ /* 0x000fe2000001001f */
[C---:B------:R-:W-:Y:S01]  /*1480*/  FADD.FTZ R18, -R14.reuse, R23 ;  /* 0x000000170e127221 */ /* 0x040fe20000010100 */
[----:B------:R-:W-:Y:S01]  /*1490*/  FADD.FTZ R20, -R14, R27 ;  /* 0x0000001b0e147221 */ /* 0x000fe20000010100 */
[----:B------:R-:W-:Y:S01]  /*14a0*/  FADD.FTZ R22, R17, R22 ;  /* 0x0000001611167221 */ /* 0x000fe20000010000 */
[----:B------:R-:W-:-:S02]  /*14b0*/  HADD2.F32 R17, -RZ, R4.H0_H0 ;  /* 0x20000004ff117230 */ /* 0x000fc40000004100 */
[-C--:B------:R-:W-:Y:S01]  /*14c0*/  FMUL.FTZ R18, R18, R47.reuse ;  /* 0x0000002f12127220 */ /* 0x080fe20000410000 */
[----:B------:R-:W-:Y:S02]  /*14d0*/  HADD2.F32 R16, -RZ, R4.H1_H1 ;  /* 0x30000004ff107230 */ /* 0x000fe40000004100 */
[----:B------:R-:W-:Y:S01]  /*14e0*/  FMUL.FTZ R20, R20, R47 ;  /* 0x0000002f14147220 */ /* 0x000fe20000410000 */
[----:B------:R-:W-:Y:S02]  /*14f0*/  HADD2.F32 R27, -RZ, R6.H0_H0 ;  /* 0x20000006ff1b7230 */ /* 0x000fe40000004100 */
[----:B------:R-:W-:Y:S01]  /*1500*/  FADD.FTZ R25, R25, R17 ;  /* 0x0000001119197221 */ /* 0x000fe20000010000 */
[----:B------:R-:W-:Y:S01]  /*1510*/  FFMA.FTZ R26, R17, R18, R26 ;  /* 0x00000012111a7223 */ /* 0x000fe2000001001a */
[----:B------:R-:W-:Y:S01]  /*1520*/  FMUL.FTZ R17, R45, R17 ;  /* 0x000000112d117220 */ /* 0x000fe20000410000 */
[----:B------:R-:W-:Y:S01]  /*1530*/  FADD.FTZ R21, R21, R16 ;  /* 0x0000001015157221 */ /* 0x000fe20000010000 */
[----:B------:R-:W-:Y:S01]  /*1540*/  FFMA.FTZ R19, R16, R20, R19 ;  /* 0x0000001410137223 */ /* 0x000fe20000010013 */
[----:B------:R-:W-:Y:S01]  /*1550*/  FMUL.FTZ R23, R15, R16 ;  /* 0x000000100f177220 */ /* 0x000fe20000410000 */
[----:B------:R-:W-:Y:S01]  /*1560*/  FADD.FTZ R16, -R14, R27 ;  /* 0x0000001b0e107221 */ /* 0x000fe20000010100 */
[----:B------:R-:W-:Y:S01]  /*1570*/  FADD.FTZ R22, R22, R17 ;  /* 0x0000001116167221 */ /* 0x000fe20000010000 */
[----:B------:R-:W-:Y:S01]  /*1580*/  FFMA.FTZ R31, R18, R17, R31 ;  /* 0x00000011121f7223 */ /* 0x000fe2000001001f */
[----:B------:R-:W-:-:S02]  /*1590*/  HADD2.F32 R27, -RZ, R7.H0_H0 ;  /* 0x20000007ff1b7230 */ /* 0x000fc40000004100 */
[----:B------:R-:W-:Y:S01]  /*15a0*/  FMUL.FTZ R16, R16, R47 ;  /* 0x0000002f10107220 */ /* 0x000fe20000410000 */
[----:B------:R-:W-:Y:S01]  /*15b0*/  FADD.FTZ R22, R23, R22 ;  /* 0x0000001617167221 */ /* 0x000fe20000010000 */
[----:B------:R-:W-:Y:S01]  /*15c0*/  FFMA.FTZ R31, R20, R23, R31 ;  /* 0x00000017141f7223 */ /* 0x000fe2000001001f */
[----:B------:R-:W-:Y:S02]  /*15d0*/  HADD2.F32 R17, -RZ, R6.H1_H1 ;  /* 0x30000006ff117230 */ /* 0x000fe40000004100 */
        /* <DEDUP_REMOVED lines=8> */
[----:B------:R-:W-:Y:S01]  /*1660*/  FADD.FTZ R20, -R14, R27 ;  /* 0x0000001b0e147221 */ /* 0x000fe20000010100 */
[----:B------:R-:W-:Y:S02]  /*1670*/  HADD2.F32 R23, -RZ, R8.H1_H1 ;  /* 0x30000008ff177230 */ /* 0x000fe40000004100 */
[-C--:B------:R-:W-:Y:S01]  /*1680*/  FMUL.FTZ R18, R18, R47.reuse ;  /* 0x0000002f12127220 */ /* 0x080fe20000410000 */
[--C-:B------:R-:W-:Y:S02]  /*1690*/  HADD2.F32 R27, -RZ, R9.reuse.H0_H0 ;  /* 0x20000009ff1b7230 */ /* 0x100fe40000004100 */
[----:B------:R-:W-:Y:S01]  /*16a0*/  FMUL.FTZ R24, R20, R47 ;  /* 0x0000002f14187220 */ /* 0x000fe20000410000 */
[----:B------:R-:W-:Y:S01]  /*16b0*/  FMUL.FTZ R17, R15, R16 ;  /* 0x000000100f117220 */ /* 0x000fe20000410000 */
[----:B------:R-:W-:Y:S01]  /*16c0*/  FADD.FTZ R20, -R14, R23 ;  /* 0x000000170e147221 */ /* 0x000fe20000010100 */
[----:B------:R-:W-:Y:S01]  /*16d0*/  FADD.FTZ R21, R21, R16 ;  /* 0x0000001015157221 */ /* 0x000fe20000010000 */
[----:B------:R-:W-:Y:S01]  /*16e0*/  FFMA.FTZ R19, R16, R18, R19 ;  /* 0x0000001210137223 */ /* 0x000fe20000010013 */
[----:B------:R-:W-:Y:S01]  /*16f0*/  FADD.FTZ R25, R25, R27 ;  /* 0x0000001b19197221 */ /* 0x000fe20000010000 */
[----:B------:R-:W-:Y:S01]  /*1700*/  FFMA.FTZ R26, R27, R24, R26 ;  /* 0x000000181b1a7223 */ /* 0x000fe2000001001a */
[----:B------:R-:W-:-:S02]  /*1710*/  HADD2.F32 R16, -RZ, R9.H1_H1 ;  /* 0x30000009ff107230 */ /* 0x000fc40000004100 */
[----:B------:R-:W-:Y:S01]  /*1720*/  FMUL.FTZ R27, R45, R27 ;  /* 0x0000001b2d1b7220 */ /* 0x000fe20000410000 */
[----:B------:R-:W-:Y:S01]  /*1730*/  FFMA.FTZ R31, R18, R17, R31 ;  /* 0x00000011121f7223 */ /* 0x000fe2000001001f */
        /* <DEDUP_REMOVED lines=8> */
[----:B------:R-:W-:-:S02]  /*17c0*/  HADD2.F32 R29, -RZ, R11.H0_H0 ;  /* 0x2000000bff1d7230 */ /* 0x000fc40000004100 */
[----:B------:R-:W-:Y:S01]  /*17d0*/  FADD.FTZ R16, -R14, R23 ;  /* 0x000000170e107221 */ /* 0x000fe20000010100 */
[----:B------:R-:W-:Y:S02]  /*17e0*/  HADD2.F32 R27, -RZ, R10.H1_H1 ;  /* 0x3000000aff1b7230 */ /* 0x000fe40000004100 */
[----:B------:R-:W-:Y:S01]  /*17f0*/  FFMA.FTZ R31, R20, R17, R31 ;  /* 0x00000011141f7223 */ /* 0x000fe2000001001f */
[----:B------:R-:W-:Y:S01]  /*1800*/  FADD.FTZ R22, R17, R22 ;  /* 0x0000001611167221 */ /* 0x000fe20000010000 */
        /* <DEDUP_REMOVED lines=9> */
[--C-:B------:R-:W-:Y:S02]  /*18a0*/  HADD2.F32 R27, -RZ, R13.reuse.H0_H0 ;  /* 0x2000000dff1b7230 */ /* 0x100fe40000004100 */
[----:B------:R-:W-:Y:S01]  /*18b0*/  FADD.FTZ R24, -R14, R23 ;  /* 0x000000170e187221 */ /* 0x000fe20000010100 */
[----:B------:R-:W-:Y:S01]  /*18c0*/  FADD.FTZ R22, R17, R22 ;  /* 0x0000001611167221 */ /* 0x000fe20000010000 */
[----:B------:R-:W-:Y:S01]  /*18d0*/  FFMA.FTZ R31, R18, R17, R31 ;  /* 0x00000011121f7223 */ /* 0x000fe2000001001f */
[----:B------:R-:W-:Y:S02]  /*18e0*/  HADD2.F32 R17, -RZ, R12.H1_H1 ;  /* 0x3000000cff117230 */ /* 0x000fe40000004100 */
[----:B------:R-:W-:Y:S01]  /*18f0*/  FFMA.FTZ R26, R29, R20, R26 ;  /* 0x000000141d1a7223 */ /* 0x000fe2000001001a */
[----:B------:R-:W-:-:S02]  /*1900*/  HADD2.F32 R20, -RZ, R13.H1_H1 ;  /* 0x3000000dff147230 */ /* 0x000fc40000004100 */
        /* <DEDUP_REMOVED lines=14> */
[----:B------:R-:W-:Y:S01]  /*19f0*/  FADD.FTZ R19, R21, R20 ;  /* 0x0000001415137221 */ /* 0x000fe20000010000 */
[----:B------:R-:W-:Y:S01]  /*1a00*/  FFMA.FTZ R17, R20, R24, R17 ;  /* 0x0000001814117223 */ /* 0x000fe20000010011 */
[----:B------:R-:W-:Y:S06]  /*1a10*/  BRA `(.L_x_908) ;  /* 0x0000001000807947 */ /* 0x000fec0003800000 */
.L_x_907:
[--C-:B-----5:R-:W-:Y:S02]  /*1a20*/  HADD2.F32 R17, -RZ, R40.reuse.H0_H0 ;  /* 0x20000028ff117230 */ /* 0x120fe40000004100 */
[----:B------:R-:W-:Y:S02]  /*1a30*/  HADD2.F32 R19, -RZ, R40.H1_H1 ;  /* 0x30000028ff137230 */ /* 0x000fe40000004100 */
[----:B------:R-:W-:Y:S02]  /*1a40*/  HADD2.F32 R27, -RZ, R38.H0_H0 ;  /* 0x20000026ff1b7230 */ /* 0x000fe40000004100 */
[----:B------:R-:W-:Y:S01]  /*1a50*/  FADD.FTZ R16, -R14, R17 ;  /* 0x000000110e107221 */ /* 0x000fe20000010100 */
[----:B------:R-:W-:Y:S02]  /*1a60*/  HADD2.F32 R31, -RZ, R36.H0_H0 ;  /* 0x20000024ff1f7230 */ /* 0x000fe40000004100 */
[----:B------:R-:W-:Y:S02]  /*1a70*/  HADD2.F32 R49, -RZ, R37.H1_H1 ;  /* 0x30000025ff317230 */ /* 0x000fe40000004100 */
[----:B------:R-:W-:Y:S01]  /*1a80*/  FMUL.FTZ R17, R16, R47 ;  /* 0x0000002f10117220 */ /* 0x000fe20000410000 */
[C---:B------:R-:W-:Y:S01]  /*1a90*/  FADD.FTZ R16, -R14.reuse, R19 ;  /* 0x000000130e107221 */ /* 0x040fe20000010100 */
[----:B------:R-:W-:Y:S01]  /*1aa0*/  FADD.FTZ R20, -R14, R27 ;  /* 0x0000001b0e147221 */ /* 0x000fe20000010100 */
[----:B------:R-:W-:-:S02]  /*1ab0*/  HADD2.F32 R27, -RZ, R38.H1_H1 ;  /* 0x30000026ff1b7230 */ /* 0x000fc40000004100 */
[----:B------:R-:W-:Y:S01]  /*1ac0*/  FFMA.FTZ R18, R45, R17, R50 ;  /* 0x000000112d127223 */ /* 0x000fe20000010032 */
[-C--:B------:R-:W-:Y:S01]  /*1ad0*/  FMUL.FTZ R16, R16, R47.reuse ;  /* 0x0000002f10107220 */ /* 0x080fe20000410000 */
[----:B------:R-:W-:Y:S01]  /*1ae0*/  FMUL.FTZ R20, R20, R47 ;  /* 0x0000002f14147220 */ /* 0x000fe20000410000 */
[----:B------:R-:W-:Y:S01]  /*1af0*/  FADD.FTZ R30, -R14, R31 ;  /* 0x0000001f0e1e7221 */ /* 0x000fe20000010100 */
[----:B------:R-:W-:Y:S01]  /*1b00*/  FMUL.FTZ R19, R18, -1.4426950216293334961 ;  /* 0xbfb8aa3b12137820 */ /* 0x000fe20000410000 */
[----:B------:R-:W-:Y:S01]  /*1b10*/  FFMA.FTZ R21, R15, R16, R48 ;  /* 0x000000100f157223 */ /* 0x000fe20000010030 */
[----:B------:R-:W-:Y:S01]  /*1b20*/  FFMA.FTZ R22, R45, R20, R50 ;  /* 0x000000142d167223 */ /* 0x000fe20000010032 */
[----:B------:R-:W-:Y:S02]  /*1b30*/  HADD2.F32 R31, -RZ, R36.H1_H1 ;  /* 0x30000024ff1f7230 */ /* 0x000fe40000004100 */
[----:B------:R-:W-:Y:S01]  /*1b40*/  FMUL.FTZ R24, R21, -1.4426950216293334961 ;  /* 0xbfb8aa3b15187820 */ /* 0x000fe20000410000 */
[----:B------:R-:W0:Y:S01]  /*1b50*/  MUFU.EX2 R19, R19 ;  /* 0x0000001300137308 */ /* 0x000e220000000800 */
[----:B------:R-:W-:Y:S01]  /*1b60*/  FMUL.FTZ R29, R22, -1.4426950216293334961 ;  /* 0xbfb8aa3b161d7820 */ /* 0x000fe20000410000 */
[----:B------:R-:W-:-:S06]  /*1b70*/  HADD2.F32 R51, -RZ, R8.H1_H1 ;  /* 0x30000008ff337230 */ /* 0x000fcc0000004100 */
[----:B------:R-:W1:Y:S08]  /*1b80*/  MUFU.EX2 R24, R24 ;  /* 0x0000001800187308 */ /* 0x000e700000000800 */
[----:B------:R-:W2:Y:S01]  /*1b90*/  MUFU.EX2 R29, R29 ;  /* 0x0000001d001d7308 */ /* 0x000ea20000000800 */
[----:B0-----:R-:W-:-:S07]  /*1ba0*/  FADD.FTZ R23, R19, 1 ;  /* 0x3f80000013177421 */ /* 0x001fce0000010000 */
[----:B------:R-:W0:Y:S01]  /*1bb0*/  MUFU.RCP R23, R23 ;  /* 0x0000001700177308 */ /* 0x000e220000001000 */
[----:B-1----:R-:W-:Y:S01]  /*1bc0*/  FADD.FTZ R25, R24, 1 ;  /* 0x3f80000018197421 */ /* 0x002fe20000010000 */
[----:B------:R-:W-:-:S06]  /*1bd0*/  FADD.FTZ R24, -R14, R27 ;  /* 0x0000001b0e187221 */ /* 0x000fcc0000010100 */
[----:B------:R-:W1:Y:S01]  /*1be0*/  MUFU.RCP R26, R25 ;  /* 0x00000019001a7308 */ /* 0x000e620000001000 */
[----:B--2---:R-:W-:-:S07]  /*1bf0*/  FADD.FTZ R29, R29, 1 ;  /* 0x3f8000001d1d7421 */ /* 0x004fce0000010000 */
[----:B------:R-:W-:Y:S01]  /*1c00*/  MUFU.RCP R29, R29 ;  /* 0x0000001d001d7308 */ /* 0x000fe20000001000 */
[----:B0-----:R-:W-:-:S04]  /*1c10*/  FADD.FTZ R19, -R23, 1 ;  /* 0x3f80000017137421 */ /* 0x001fc80000010100 */
[----:B------:R-:W-:Y:S01]  /*1c20*/  FFMA.FTZ R27, R18, R19, 1 ;  /* 0x3f800000121b7423 */ /* 0x000fe20000010013 */
[----:B------:R-:W-:Y:S01]  /*1c30*/  FMUL.FTZ R19, R24, R47 ;  /* 0x0000002f18137220 */ /* 0x000fe20000410000 */
[--C-:B------:R-:W-:Y:S02]  /*1c40*/  HADD2.F32 R24, -RZ, R39.reuse.H0_H0 ;  /* 0x20000027ff187230 */ /* 0x100fe40000004100 */
[----:B-1----:R-:W-:Y:S01]  /*1c50*/  FADD.FTZ R18, -R26, 1 ;  /* 0x3f8000001a127421 */ /* 0x002fe20000010100 */
[----:B------:R-:W-:Y:S02]  /*1c60*/  FFMA.FTZ R25, R15, R19, R48 ;  /* 0x000000130f197223 */ /* 0x000fe40000010030 */
[----:B------:R-:W-:Y:S01]  /*1c70*/  FMUL.FTZ R24, R24, R23 ;  /* 0x0000001718187220 */ /* 0x000fe20000410000 */
[----:B------:R-:W-:Y:S01]  /*1c80*/  FFMA.FTZ R28, R21, R18, 1 ;  /* 0x3f800000151c7423 */ /* 0x000fe20000010012 */
[----:B------:R-:W-:Y:S01]  /*1c90*/  FMUL.FTZ R21, R25, -1.4426950216293334961 ;  /* 0xbfb8aa3b19157820 */ /* 0x000fe20000410000 */
[----:B------:R-:W-:-:S02]  /*1ca0*/  HADD2.F32 R23, -RZ, R39.H1_H1 ;  /* 0x30000027ff177230 */ /* 0x000fc40000004100 */
[----:B------:R-:W-:Y:S01]  /*1cb0*/  FMUL.FTZ R18, R30, R47 ;  /* 0x0000002f1e127220 */ /* 0x000fe20000410000 */
[----:B------:R-:W-:Y:S02]  /*1cc0*/  FMUL.FTZ R24, R24, R27 ;  /* 0x0000001b18187220 */ /* 0x000fe40000410000 */
[----:B------:R-:W0:Y:S01]  /*1cd0*/  MUFU.EX2 R21, R21 ;  /* 0x0000001500157308 */ /* 0x000e220000000800 */
[----:B------:R-:W-:Y:S01]  /*1ce0*/  FMUL.FTZ R23, R23, R26 ;  /* 0x0000001a17177220 */ /* 0x000fe20000410000 */
[----:B------:R-:W-:-:S03]  /*1cf0*/  FFMA.FTZ R30, R45, R18, R50 ;  /* 0x000000122d1e7223 */ /* 0x000fc60000010032 */
[----:B------:R-:W-:Y:S01]  /*1d00*/  FMUL.FTZ R23, R23, R28 ;  /* 0x0000001c17177220 */ /* 0x000fe20000410000 */
[----:B------:R-:W-:Y:S01]  /*1d10*/  FADD.FTZ R28, -R14, R31 ;  /* 0x0000001f0e1c7221 */ /* 0x000fe20000010100 */
[----:B------:R-:W-:-:S06]  /*1d20*/  FMUL.FTZ R27, R30, -1.4426950216293334961 ;  /* 0xbfb8aa3b1e1b7820 */ /* 0x000fcc0000410000 */
[----:B------:R-:W1:Y:S01]  /*1d30*/  MUFU.EX2 R27, R27 ;  /* 0x0000001b001b7308 */ /* 0x000e620000000800 */
[----:B0-----:R-:W-:Y:S01]  /*1d40*/  FADD.FTZ R26, R21, 1 ;  /* 0x3f800000151a7421 */ /* 0x001fe20000010000 */
[----:B------:R-:W-:Y:S01]  /*1d50*/  FMUL.FTZ R21, R28, R47 ;  /* 0x0000002f1c157220 */ /* 0x000fe20000410000 */
[----:B------:R-:W-:-:S03]  /*1d60*/  HADD2.F32 R28, -RZ, R37.H0_H0 ;  /* 0x20000025ff1c7230 */ /* 0x000fc60000004100 */
[----:B------:R-:W-:Y:S02]  /*1d70*/  FFMA.FTZ R31, R15, R21, R48 ;  /* 0x000000150f1f7223 */ /* 0x000fe40000010030 */
[----:B------:R-:W0:Y:S02]  /*1d80*/  MUFU.RCP R26, R26 ;  /* 0x0000001a001a7308 */ /* 0x000e240000001000 */
[----:B------:R-:W-:Y:S01]  /*1d90*/  FMUL.FTZ R33, R31, -1.4426950216293334961 ;  /* 0xbfb8aa3b1f217820 */ /* 0x000fe20000410000 */
[----:B-1----:R-:W-:Y:S01]  /*1da0*/  FADD.FTZ R32, R27, 1 ;  /* 0x3f8000001b207421 */ /* 0x002fe20000010000 */
[----:B------:R-:W-:-:S04]  /*1db0*/  FADD.FTZ R27, -R29, 1 ;  /* 0x3f8000001d1b7421 */ /* 0x000fc80000010100 */
[----:B------:R-:W1:Y:S01]  /*1dc0*/  MUFU.EX2 R33, R33 ;  /* 0x0000002100217308 */ /* 0x000e620000000800 */
[----:B------:R-:W-:Y:S01]  /*1dd0*/  FMUL.FTZ R29, R28, R29 ;  /* 0x0000001d1c1d7220 */ /* 0x000fe20000410000 */
[----:B------:R-:W-:-:S06]  /*1de0*/  FFMA.FTZ R22, R22, R27, 1 ;  /* 0x3f80000016167423 */ /* 0x000fcc000001001b */
[----:B------:R-:W2:Y:S01]  /*1df0*/  MUFU.RCP R32, R32 ;  /* 0x0000002000207308 */ /* 0x000ea20000001000 */
[----:B0-----:R-:W-:-:S04]  /*1e00*/  FADD.FTZ R28, -R26, 1 ;  /* 0x3f8000001a1c7421 */ /* 0x001fc80000010100 */
[----:B------:R-:W-:Y:S01]  /*1e10*/  FFMA.FTZ R25, R25, R28, 1 ;  /* 0x3f80000019197423 */ /* 0x000fe2000001001c */
[----:B------:R-:W-:Y:S01]  /*1e20*/  FMUL.FTZ R28, R49, R26 ;  /* 0x0000001a311c7220 */ /* 0x000fe20000410000 */
[--C-:B------:R-:W-:Y:S02]  /*1e30*/  HADD2.F32 R26, -RZ, R35.reuse.H1_H1 ;  /* 0x30000023ff1a7230 */ /* 0x100fe40000004100 */
[----:B-1----:R-:W-:Y:S01]  /*1e40*/  FADD.FTZ R27, R33, 1 ;  /* 0x3f800000211b7421 */ /* 0x002fe20000010000 */
[----:B------:R-:W-:Y:S02]  /*1e50*/  HADD2.F32 R49, -RZ, R35.H0_H0 ;  /* 0x20000023ff317230 */ /* 0x000fe40000004100 */
[----:B------:R-:W-:-:S03]  /*1e60*/  FMUL.FTZ R28, R28, R25 ;  /* 0x000000191c1c7220 */ /* 0x000fc60000410000 */
[----:B------:R-:W0:Y:S01]  /*1e70*/  MUFU.RCP R27, R27 ;  /* 0x0000001b001b7308 */ /* 0x000e220000001000 */
[----:B--2---:R-:W-:Y:S01]  /*1e80*/  FADD.FTZ R33, -R32, 1 ;  /* 0x3f80000020217421 */ /* 0x004fe20000010100 */
[----:B------:R-:W-:-:S03]  /*1e90*/  FMUL.FTZ R32, R49, R32 ;  /* 0x0000002031207220 */ /* 0x000fc60000410000 */
[----:B------:R-:W-:-:S04]  /*1ea0*/  FFMA.FTZ R33, R30, R33, 1 ;  /* 0x3f8000001e217423 */ /* 0x000fc80000010021 */
[----:B------:R-:W-:Y:S01]  /*1eb0*/  FMUL.FTZ R25, R32, R33 ;  /* 0x0000002120197220 */ /* 0x000fe20000410000 */
[----:B0-----:R-:W-:Y:S01]  /*1ec0*/  FADD.FTZ R30, -R27, 1 ;  /* 0x3f8000001b1e7421 */ /* 0x001fe20000010100 */
[----:B------:R-:W-:Y:S01]  /*1ed0*/  FMUL.FTZ R26, R26, R27 ;  /* 0x0000001b1a1a7220 */ /* 0x000fe20000410000 */
[--C-:B------:R-:W-:Y:S02]  /*1ee0*/  HADD2.F32 R27, -RZ, R34.reuse.H0_H0 ;  /* 0x20000022ff1b7230 */ /* 0x100fe40000004100 */
[----:B------:R-:W-:Y:S01]  /*1ef0*/  FFMA.FTZ R49, R31, R30, 1 ;  /* 0x3f8000001f317423 */ /* 0x000fe2000001001e */
[----:B------:R-:W-:Y:S01]  /*1f00*/  FMUL.FTZ R31, R29, R22 ;  /* 0x000000161d1f7220 */ /* 0x000fe20000410000 */
[----:B------:R-:W-:Y:S01]  /*1f10*/  FMUL.FTZ R22, R45, R24 ;  /* 0x000000182d167220 */ /* 0x000fe20000410000 */
[----:B------:R-:W-:Y:S01]  /*1f20*/  FADD.FTZ R32, -R14, R27 ;  /* 0x0000001b0e207221 */ /* 0x000fe20000010100 */
        /* <DEDUP_REMOVED lines=8> */
[----:B------:R-:W-:Y:S01]  /*1fb0*/  FFMA.FTZ R33, R45, R22, R50 ;  /* 0x000000162d217223 */ /* 0x000fe20000010032 */
[----:B------:R-:W-:Y:S01]  /*1fc0*/  FFMA.FTZ R27, R17, R24, RZ ;  /* 0x00000018111b7223 */ /* 0x000fe200000100ff */
[----:B------:R-:W-:-:S02]  /*1fd0*/  HADD2.F32 R17, -RZ, R34.H1_H1 ;  /* 0x30000022ff117230 */ /* 0x000fc40000004100 */
[C---:B------:R-:W-:Y:S01]  /*1fe0*/  FFMA.FTZ R29, R20.reuse, R32, R29 ;  /* 0x00000020141d7223 */ /* 0x040fe2000001001d */
[----:B------:R-:W-:Y:S01]  /*1ff0*/  FMUL.FTZ R46, R33, -1.4426950216293334961 ;  /* 0xbfb8aa3b212e7820 */ /* 0x000fe20000410000 */
[----:B------:R-:W-:Y:S01]  /*2000*/  FFMA.FTZ R27, R20, R31, R27 ;  /* 0x0000001f141b7223 */ /* 0x000fe2000001001b */
[----:B------:R-:W-:Y:S02]  /*2010*/  HADD2.F32 R20, -RZ, R4.H0_H0 ;  /* 0x20000004ff147230 */ /* 0x000fe40000004100 */
[----:B------:R-:W-:Y:S01]  /*2020*/  FADD.FTZ R24, RZ, R24 ;  /* 0x00000018ff187221 */ /* 0x000fe20000010000 */
[----:B------:R-:W-:Y:S01]  /*2030*/  FFMA.FTZ R27, R18, R25, R27 ;  /* 0x00000019121b7223 */ /* 0x000fe2000001001b */
[----:B------:R-:W0:Y:S02]  /*2040*/  MUFU.EX2 R46, R46 ;  /* 0x0000002e002e7308 */ /* 0x000e240000000800 */
[----:B------:R-:W-:Y:S01]  /*2050*/  FADD.FTZ R24, R24, R31 ;  /* 0x0000001f18187221 */ /* 0x000fe20000010000 */
[----:B------:R-:W-:Y:S01]  /*2060*/  FADD.FTZ R31, R30, R32 ;  /* 0x000000201e1f7221 */ /* 0x000fe20000010000 */
[----:B------:R-:W-:Y:S01]  /*2070*/  FFMA.FTZ R30, R16, R23, RZ ;  /* 0x00000017101e7223 */ /* 0x000fe200000100ff */
[----:B------:R-:W-:Y:S01]  /*2080*/  FMUL.FTZ R32, R15, R28 ;  /* 0x0000001c0f207220 */ /* 0x000fe20000410000 */
[----:B------:R-:W-:-:S02]  /*2090*/  FADD.FTZ R23, RZ, R23 ;  /* 0x00000017ff177221 */ /* 0x000fc40000010000 */
[C---:B------:R-:W-:Y:S01]  /*20a0*/  FFMA.FTZ R30, R19.reuse, R28, R30 ;  /* 0x0000001c131e7223 */ /* 0x040fe2000001001e */
[----:B------:R-:W-:Y:S01]  /*20b0*/  FFMA.FTZ R19, R19, R32, R29 ;  /* 0x0000002013137223 */ /* 0x000fe2000001001d */
[----:B------:R-:W-:Y:S02]  /*20c0*/  HADD2.F32 R29, -RZ, R6.H0_H0 ;  /* 0x20000006ff1d7230 */ /* 0x000fe40000004100 */
[----:B------:R-:W-:Y:S01]  /*20d0*/  FADD.FTZ R31, R32, R31 ;  /* 0x0000001f201f7221 */ /* 0x000fe20000010000 */
[----:B------:R-:W-:Y:S01]  /*20e0*/  FADD.FTZ R23, R23, R28 ;  /* 0x0000001c17177221 */ /* 0x000fe20000010000 */
[----:B------:R-:W-:Y:S02]  /*20f0*/  HADD2.F32 R28, -RZ, R4.H1_H1 ;  /* 0x30000004ff1c7230 */ /* 0x000fe40000004100 */
[----:B------:R-:W-:Y:S01]  /*2100*/  FFMA.FTZ R30, R21, R26, R30 ;  /* 0x0000001a151e7223 */ /* 0x000fe2000001001e */
[----:B0-----:R-:W-:-:S06]  /*2110*/  FADD.FTZ R49, R46, 1 ;  /* 0x3f8000002e317421 */ /* 0x001fcc0000010000 */
[----:B------:R-:W0:Y:S02]  /*2120*/  MUFU.RCP R49, R49 ;  /* 0x0000003100317308 */ /* 0x000e240000001000 */
[----:B0-----:R-:W-:Y:S01]  /*2130*/  FADD.FTZ R46, -R49, 1 ;  /* 0x3f800000312e7421 */ /* 0x001fe20000010100 */
[----:B------:R-:W-:-:S03]  /*2140*/  FMUL.FTZ R20, R20, R49 ;  /* 0x0000003114147220 */ /* 0x000fc60000410000 */
[----:B------:R-:W-:Y:S01]  /*2150*/  FFMA.FTZ R33, R33, R46, 1 ;  /* 0x3f80000021217423 */ /* 0x000fe2000001002e */
[----:B------:R-:W-:-:S03]  /*2160*/  FADD.FTZ R46, -R14, R17 ;  /* 0x000000110e2e7221 */ /* 0x000fc60000010100 */
[----:B------:R-:W-:Y:S01]  /*2170*/  FMUL.FTZ R20, R20, R33 ;  /* 0x0000002114147220 */ /* 0x000fe20000410000 */
[----:B------:R-:W-:-:S03]  /*2180*/  FMUL.FTZ R17, R46, R47 ;  /* 0x0000002f2e117220 */ /* 0x000fc60000410000 */
[----:B------:R-:W-:Y:S01]  /*2190*/  FFMA.FTZ R27, R22, R20, R27 ;  /* 0x00000014161b7223 */ /* 0x000fe2000001001b */
        /* <DEDUP_REMOVED lines=8> */
[----:B------:R-:W-:Y:S01]  /*2220*/  FADD.FTZ R16, -R14, R29 ;  /* 0x0000001d0e107221 */ /* 0x000fe20000010100 */
[----:B------:R-:W-:Y:S01]  /*2230*/  FADD.FTZ R29, R24, R25 ;  /* 0x00000019181d7221 */ /* 0x000fe20000010000 */
[C---:B------:R-:W-:Y:S01]  /*2240*/  FMUL.FTZ R24, R45.reuse, R25 ;  /* 0x000000192d187220 */ /* 0x040fe20000410000 */
[----:B------:R-:W-:Y:S01]  /*2250*/  FMUL.FTZ R28, R28, R33 ;  /* 0x000000211c1c7220 */ /* 0x000fe20000410000 */
[----:B------:R-:W-:Y:S02]  /*2260*/  FMUL.FTZ R16, R16, R47 ;  /* 0x0000002f10107220 */ /* 0x000fe40000410000 */
[----:B------:R-:W-:Y:S01]  /*2270*/  FFMA.FTZ R33, R18, R24, R19 ;  /* 0x0000001812217223 */ /* 0x000fe20000010013 */
[----:B------:R-:W-:Y:S02]  /*2280*/  HADD2.F32 R18, -RZ, R7.H0_H0 ;  /* 0x20000007ff127230 */ /* 0x000fe40000004100 */
[----:B------:R-:W-:Y:S01]  /*2290*/  FFMA.FTZ R32, R45, R16, R50 ;  /* 0x000000102d207223 */ /* 0x000fe20000010032 */
[----:B------:R-:W-:-:S03]  /*22a0*/  FADD.FTZ R31, R31, R24 ;  /* 0x000000181f1f7221 */ /* 0x000fc60000010000 */
        /* <DEDUP_REMOVED lines=12> */
[----:B------:R-:W-:Y:S02]  /*2370*/  HADD2.F32 R23, -RZ, R7.H1_H1 ;  /* 0x30000007ff177230 */ /* 0x000fe40000004100 */
[----:B------:R-:W-:Y:S01]  /*2380*/  FMUL.FTZ R18, R18, R47 ;  /* 0x0000002f12127220 */ /* 0x000fe20000410000 */
[----:B------:R-:W-:Y:S01]  /*2390*/  FFMA.FTZ R33, R21, R26, R33 ;  /* 0x0000001a15217223 */ /* 0x000fe20000010021 */
[----:B------:R-:W-:Y:S02]  /*23a0*/  FADD.FTZ R31, R26, R31 ;  /* 0x0000001f1a1f7221 */ /* 0x000fe40000010000 */
[----:B------:R-:W-:Y:S01]  /*23b0*/  FFMA.FTZ R24, R15, R18, R48 ;  /* 0x000000120f187223 */ /* 0x000fe20000010030 */
[----:B------:R-:W-:-:S03]  /*23c0*/  FMUL.FTZ R26, R45, R20 ;  /* 0x000000142d1a7220 */ /* 0x000fc60000410000 */
[----:B------:R-:W-:Y:S01]  /*23d0*/  FMUL.FTZ R32, R24, -1.4426950216293334961 ;  /* 0xbfb8aa3b18207820 */ /* 0x000fe20000410000 */
[----:B------:R-:W-:Y:S01]  /*23e0*/  FFMA.FTZ R33, R22, R26, R33 ;  /* 0x0000001a16217223 */ /* 0x000fe20000010021 */
[----:B------:R-:W-:Y:S02]  /*23f0*/  HADD2.F32 R22, -RZ, R9.H0_H0 ;  /* 0x20000009ff167230 */ /* 0x000fe40000004100 */
[----:B------:R-:W-:Y:S01]  /*2400*/  FADD.FTZ R31, R31, R26 ;  /* 0x0000001a1f1f7221 */ /* 0x000fe20000010000 */
[----:B------:R-:W-:Y:S01]  /*2410*/  FADD.FTZ R26, R25, R28 ;  /* 0x0000001c191a7221 */ /* 0x000fe20000010000 */
[----:B------:R-:W0:Y:S02]  /*2420*/  MUFU.EX2 R32, R32 ;  /* 0x0000002000207308 */ /* 0x000e240000000800 */
[----:B0-----:R-:W-:-:S06]  /*2430*/  FADD.FTZ R46, R32, 1 ;  /* 0x3f800000202e7421 */ /* 0x001fcc0000010000 */
[----:B------:R-:W0:Y:S02]  /*2440*/  MUFU.RCP R46, R46 ;  /* 0x0000002e002e7308 */ /* 0x000e240000001000 */
[----:B0-----:R-:W-:Y:S01]  /*2450*/  FADD.FTZ R21, -R46, 1 ;  /* 0x3f8000002e157421 */ /* 0x001fe20000010100 */
[----:B------:R-:W-:-:S03]  /*2460*/  FMUL.FTZ R23, R23, R46 ;  /* 0x0000002e17177220 */ /* 0x000fc60000410000 */
[----:B------:R-:W-:Y:S01]  /*2470*/  FFMA.FTZ R24, R24, R21, 1 ;  /* 0x3f80000018187423 */ /* 0x000fe20000010015 */
[----:B------:R-:W-:-:S03]  /*2480*/  HADD2.F32 R21, -RZ, R8.H0_H0 ;  /* 0x20000008ff157230 */ /* 0x000fc60000004100 */
[----:B------:R-:W-:Y:S01]  /*2490*/  FMUL.FTZ R23, R23, R24 ;  /* 0x0000001817177220 */ /* 0x000fe20000410000 */
[----:B------:R-:W-:Y:S01]  /*24a0*/  FADD.FTZ R24, R29, R20 ;  /* 0x000000141d187221 */ /* 0x000fe20000010000 */
[C---:B------:R-:W-:Y:S01]  /*24b0*/  FADD.FTZ R32, -R14.reuse, R21 ;  /* 0x000000150e207221 */ /* 0x040fe20000010100 */
[----:B------:R-:W-:Y:S01]  /*24c0*/  FADD.FTZ R20, -R14, R51 ;  /* 0x000000330e147221 */ /* 0x000fe20000010100 */
[----:B------:R-:W-:Y:S02]  /*24d0*/  FADD.FTZ R26, R26, R23 ;  /* 0x000000171a1a7221 */ /* 0x000fe40000010000 */
[-C--:B------:R-:W-:Y:S01]  /*24e0*/  FMUL.FTZ R21, R32, R47.reuse ;  /* 0x0000002f20157220 */ /* 0x080fe20000410000 */
[----:B------:R-:W-:-:S03]  /*24f0*/  FMUL.FTZ R20, R20, R47 ;  /* 0x0000002f14147220 */ /* 0x000fc60000410000 */
        /* <DEDUP_REMOVED lines=8> */
[----:B------:R-:W-:-:S03]  /*2580*/  FFMA.FTZ R32, R15, R20, R48 ;  /* 0x000000140f207223 */ /* 0x000fc60000010030 */
[----:B------:R-:W-:Y:S01]  /*2590*/  FMUL.FTZ R22, R22, R29 ;  /* 0x0000001d16167220 */ /* 0x000fe20000410000 */
[----:B------:R-:W-:Y:S01]  /*25a0*/  FMUL.FTZ R46, R32, -1.4426950216293334961 ;  /* 0xbfb8aa3b202e7820 */ /* 0x000fe20000410000 */
[-C--:B------:R-:W-:Y:S01]  /*25b0*/  FFMA.FTZ R29, R17, R28.reuse, R30 ;  /* 0x0000001c111d7223 */ /* 0x080fe2000001001e */
[----:B------:R-:W-:Y:S01]  /*25c0*/  FMUL.FTZ R28, R15, R28 ;  /* 0x0000001c0f1c7220 */ /* 0x000fe20000410000 */
[----:B------:R-:W-:Y:S02]  /*25d0*/  HADD2.F32 R30, -RZ, R9.H1_H1 ;  /* 0x30000009ff1e7230 */ /* 0x000fe40000004100 */
[-C--:B------:R-:W-:Y:S01]  /*25e0*/  FFMA.FTZ R29, R18, R23.reuse, R29 ;  /* 0x00000017121d7223 */ /* 0x080fe2000001001d */
[----:B------:R-:W0:Y:S01]  /*25f0*/  MUFU.EX2 R46, R46 ;  /* 0x0000002e002e7308 */ /* 0x000e220000000800 */
[----:B------:R-:W-:Y:S01]  /*2600*/  FFMA.FTZ R33, R17, R28, R33 ;  /* 0x0000001c11217223 */ /* 0x000fe20000010021 */
[----:B------:R-:W-:Y:S01]  /*2610*/  FMUL.FTZ R23, R15, R23 ;  /* 0x000000170f177220 */ /* 0x000fe20000410000 */
[----:B0-----:R-:W-:-:S06]  /*2620*/  FADD.FTZ R49, R46, 1 ;  /* 0x3f8000002e317421 */ /* 0x001fcc0000010000 */
[----:B------:R-:W0:Y:S02]  /*2630*/  MUFU.RCP R49, R49 ;  /* 0x0000003100317308 */ /* 0x000e240000001000 */
[----:B0-----:R-:W-:Y:S01]  /*2640*/  FADD.FTZ R17, -R49, 1 ;  /* 0x3f80000031117421 */ /* 0x001fe20000010100 */
[----:B------:R-:W-:-:S03]  /*2650*/  FMUL.FTZ R25, R30, R49 ;  /* 0x000000311e197220 */ /* 0x000fc60000410000 */
[----:B------:R-:W-:Y:S01]  /*2660*/  FFMA.FTZ R32, R32, R17, 1 ;  /* 0x3f80000020207423 */ /* 0x000fe20000010011 */
[----:B------:R-:W-:-:S03]  /*2670*/  HADD2.F32 R17, -RZ, R10.H0_H0 ;  /* 0x2000000aff117230 */ /* 0x000fc60000004100 */
[----:B------:R-:W-:Y:S01]  /*2680*/  FMUL.FTZ R25, R25, R32 ;  /* 0x0000002019197220 */ /* 0x000fe20000410000 */
[C---:B------:R-:W-:Y:S01]  /*2690*/  FMUL.FTZ R32, R45.reuse, R19 ;  /* 0x000000132d207220 */ /* 0x040fe20000410000 */
[----:B------:R-:W-:Y:S02]  /*26a0*/  FADD.FTZ R30, -R14, R17 ;  /* 0x000000110e1e7221 */ /* 0x000fe40000010100 */
[----:B------:R-:W-:Y:S01]  /*26b0*/  FADD.FTZ R26, R26, R25 ;  /* 0x000000191a1a7221 */ /* 0x000fe20000010000 */
[----:B------:R-:W-:Y:S01]  /*26c0*/  FFMA.FTZ R46, R16, R32, R33 ;  /* 0x00000020102e7223 */ /* 0x000fe20000010021 */
[----:B------:R-:W-:Y:S01]  /*26d0*/  FMUL.FTZ R17, R30, R47 ;  /* 0x0000002f1e117220 */ /* 0x000fe20000410000 */
[----:B------:R-:W-:Y:S01]  /*26e0*/  FADD.FTZ R30, R28, R31 ;  /* 0x0000001f1c1e7221 */ /* 0x000fe20000010000 */
[----:B------:R-:W-:Y:S01]  /*26f0*/  FADD.FTZ R31, R24, R19 ;  /* 0x00000013181f7221 */ /* 0x000fe20000010000 */
[----:B------:R-:W-:Y:S01]  /*2700*/  FFMA.FTZ R28, R16, R19, R27 ;  /* 0x00000013101c7223 */ /* 0x000fe2000001001b */
[----:B------:R-:W-:Y:S01]  /*2710*/  FFMA.FTZ R49, R45, R17, R50 ;  /* 0x000000112d317223 */ /* 0x000fe20000010032 */
[----:B------:R-:W-:-:S02]  /*2720*/  HADD2.F32 R19, -RZ, R11.H0_H0 ;  /* 0x2000000bff137230 */ /* 0x000fc40000004100 */
[----:B------:R-:W-:Y:S01]  /*2730*/  FADD.FTZ R30, R30, R32 ;  /* 0x000000201e1e7221 */ /* 0x000fe20000010000 */
[----:B------:R-:W-:Y:S02]  /*2740*/  HADD2.F32 R33, -RZ, R11.H1_H1 ;  /* 0x3000000bff217230 */ /* 0x000fe40000004100 */
[----:B------:R-:W-:Y:S01]  /*2750*/  FMUL.FTZ R51, R49, -1.4426950216293334961 ;  /* 0xbfb8aa3b31337820 */ /* 0x000fe20000410000 */
[----:B------:R-:W-:Y:S01]  /*2760*/  FFMA.FTZ R46, R18, R23, R46 ;  /* 0x00000017122e7223 */ /* 0x000fe2000001002e */
[----:B------:R-:W-:Y:S01]  /*2770*/  FADD.FTZ R30, R23, R30 ;  /* 0x0000001e171e7221 */ /* 0x000fe20000010000 */
[-C--:B------:R-:W-:Y:S01]  /*2780*/  FMUL.FTZ R23, R45, R22.reuse ;  /* 0x000000162d177220 */ /* 0x080fe20000410000 */
[----:B------:R-:W-:Y:S01]  /*2790*/  FFMA.FTZ R28, R21, R22, R28 ;  /* 0x00000016151c7223 */ /* 0x000fe2000001001c */
[----:B------:R-:W-:Y:S01]  /*27a0*/  FADD.FTZ R31, R31, R22 ;  /* 0x000000161f1f7221 */ /* 0x000fe20000010000 */
[----:B------:R-:W0:Y:S01]  /*27b0*/  MUFU.EX2 R51, R51 ;  /* 0x0000003300337308 */ /* 0x000e220000000800 */
[----:B------:R-:W-:Y:S01]  /*27c0*/  FFMA.FTZ R46, R21, R23, R46 ;  /* 0x00000017152e7223 */ /* 0x000fe2000001002e */
[----:B------:R-:W-:-:S02]  /*27d0*/  HADD2.F32 R21, -RZ, R12.H1_H1 ;  /* 0x3000000cff157230 */ /* 0x000fc40000004100 */
[----:B------:R-:W-:Y:S01]  /*27e0*/  FADD.FTZ R30, R30, R23 ;  /* 0x000000171e1e7221 */ /* 0x000fe20000010000 */
[----:B------:R-:W-:Y:S02]  /*27f0*/  HADD2.F32 R22, -RZ, R13.H0_H0 ;  /* 0x2000000dff167230 */ /* 0x000fe40000004100 */
[-C--:B------:R-:W-:Y:S01]  /*2800*/  FFMA.FTZ R29, R20, R25.reuse, R29 ;  /* 0x00000019141d7223 */ /* 0x080fe2000001001d */
[----:B------:R-:W-:-:S04]  /*2810*/  FMUL.FTZ R25, R15, R25 ;  /* 0x000000190f197220 */ /* 0x000fc80000410000 */
[----:B------:R-:W-:Y:S01]  /*2820*/  FFMA.FTZ R46, R20, R25, R46 ;  /* 0x00000019142e7223 */ /* 0x000fe2000001002e */
[----:B------:R-:W-:Y:S01]  /*2830*/  FADD.FTZ R30, R25, R30 ;  /* 0x0000001e191e7221 */ /* 0x000fe20000010000 */
[----:B0-----:R-:W-:-:S06]  /*2840*/  FADD.FTZ R56, R51, 1 ;  /* 0x3f80000033387421 */ /* 0x001fcc0000010000 */
[----:B------:R-:W0:Y:S02]  /*2850*/  MUFU.RCP R56, R56 ;  /* 0x0000003800387308 */ /* 0x000e240000001000 */
[----:B0-----:R-:W-:Y:S01]  /*2860*/  FMUL.FTZ R24, R19, R56 ;  /* 0x0000003813187220 */ /* 0x001fe20000410000 */
[----:B------:R-:W-:Y:S01]  /*2870*/  FADD.FTZ R16, -R56, 1 ;  /* 0x3f80000038107421 */ /* 0x000fe20000010100 */
[----:B------:R-:W-:-:S03]  /*2880*/  HADD2.F32 R19, -RZ, R10.H1_H1 ;  /* 0x3000000aff137230 */ /* 0x000fc60000004100 */
[----:B------:R-:W-:Y:S02]  /*2890*/  FFMA.FTZ R49, R49, R16, 1 ;  /* 0x3f80000031317423 */ /* 0x000fe40000010010 */
[----:B------:R-:W-:Y:S02]  /*28a0*/  FADD.FTZ R16, -R14, R19 ;  /* 0x000000130e107221 */ /* 0x000fe40000010100 */
[----:B------:R-:W-:Y:S02]  /*28b0*/  FMUL.FTZ R24, R24, R49 ;  /* 0x0000003118187220 */ /* 0x000fe40000410000 */
[----:B------:R-:W-:Y:S02]  /*28c0*/  FMUL.FTZ R16, R16, R47 ;  /* 0x0000002f10107220 */ /* 0x000fe40000410000 */
[----:B------:R-:W-:Y:S01]  /*28d0*/  FFMA.FTZ R25, R17, R24, R28 ;  /* 0x0000001811197223 */ /* 0x000fe2000001001c */
[----:B------:R-:W-:Y:S01]  /*28e0*/  FADD.FTZ R31, R31, R24 ;  /* 0x000000181f1f7221 */ /* 0x000fe20000010000 */
[----:B------:R-:W-:-:S04]  /*28f0*/  FFMA.FTZ R19, R15, R16, R48 ;  /* 0x000000100f137223 */ /* 0x000fc80000010030 */
        /* <DEDUP_REMOVED lines=10> */
[----:B------:R-:W-:-:S04]  /*29a0*/  FMUL.FTZ R18, R56, R47 ;  /* 0x0000002f38127220 */ /* 0x000fc80000410000 */
[----:B------:R-:W-:-:S04]  /*29b0*/  FFMA.FTZ R27, R45, R18, R50 ;  /* 0x000000122d1b7223 */ /* 0x000fc80000010032 */
[----:B------:R-:W-:-:S06]  /*29c0*/  FMUL.FTZ R32, R27, -1.4426950216293334961 ;  /* 0xbfb8aa3b1b207820 */ /* 0x000fcc0000410000 */
[----:B------:R-:W0:Y:S02]  /*29d0*/  MUFU.EX2 R32, R32 ;  /* 0x0000002000207308 */ /* 0x000e240000000800 */
[----:B0-----:R-:W-:Y:S01]  /*29e0*/  FADD.FTZ R33, R32, 1 ;  /* 0x3f80000020217421 */ /* 0x001fe20000010000 */
[----:B------:R-:W-:-:S04]  /*29f0*/  FADD.FTZ R32, -R14, R21 ;  /* 0x000000150e207221 */ /* 0x000fc80000010100 */
[----:B------:R-:W-:Y:S01]  /*2a00*/  FMUL.FTZ R21, R32, R47 ;  /* 0x0000002f20157220 */ /* 0x000fe20000410000 */
[----:B------:R-:W0:Y:S03]  /*2a10*/  MUFU.RCP R33, R33 ;  /* 0x0000002100217308 */ /* 0x000e260000001000 */
[----:B------:R-:W-:Y:S01]  /*2a20*/  FFMA.FTZ R23, R15, R21, R48 ;  /* 0x000000150f177223 */ /* 0x000fe20000010030 */
[----:B0-----:R-:W-:Y:S01]  /*2a30*/  FADD.FTZ R56, -R33, 1 ;  /* 0x3f80000021387421 */ /* 0x001fe20000010100 */
[----:B------:R-:W-:Y:S01]  /*2a40*/  FMUL.FTZ R22, R22, R33 ;  /* 0x0000002116167220 */ /* 0x000fe20000410000 */
[----:B------:R-:W-:Y:S02]  /*2a50*/  HADD2.F32 R33, -RZ, R13.H1_H1 ;  /* 0x3000000dff217230 */ /* 0x000fe40000004100 */
[----:B------:R-:W-:-:S04]  /*2a60*/  FFMA.FTZ R27, R27, R56, 1 ;  /* 0x3f8000001b1b7423 */ /* 0x000fc80000010038 */
[----:B------:R-:W-:Y:S01]  /*2a70*/  FMUL.FTZ R22, R22, R27 ;  /* 0x0000001b16167220 */ /* 0x000fe20000410000 */
        /* <DEDUP_REMOVED lines=8> */
[----:B------:R-:W-:Y:S01]  /*2b00*/  FMUL.FTZ R23, R45, R24 ;  /* 0x000000182d177220 */ /* 0x000fe20000410000 */
[----:B------:R-:W-:Y:S02]  /*2b10*/  FFMA.FTZ R20, R16, R19, R29 ;  /* 0x0000001310147223 */ /* 0x000fe4000001001d */
[----:B------:R-:W-:Y:S01]  /*2b20*/  FMUL.FTZ R24, R15, R56 ;  /* 0x000000380f187220 */ /* 0x000fe20000410000 */
[----:B------:R-:W-:Y:S01]  /*2b30*/  FFMA.FTZ R27, R17, R23, R46 ;  /* 0x00000017111b7223 */ /* 0x000fe2000001002e */
[----:B------:R-:W-:Y:S01]  /*2b40*/  FADD.FTZ R30, R30, R23 ;  /* 0x000000171e1e7221 */ /* 0x000fe20000010000 */
[----:B------:R-:W-:Y:S01]  /*2b50*/  FMUL.FTZ R17, R15, R19 ;  /* 0x000000130f117220 */ /* 0x000fe20000410000 */
[----:B------:R-:W-:-:S03]  /*2b60*/  FADD.FTZ R19, R26, R19 ;  /* 0x000000131a137221 */ /* 0x000fc60000010000 */
[----:B------:R-:W-:Y:S01]  /*2b70*/  FFMA.FTZ R27, R16, R17, R27 ;  /* 0x00000011101b7223 */ /* 0x000fe2000001001b */
[----:B------:R-:W-:Y:S01]  /*2b80*/  FADD.FTZ R30, R17, R30 ;  /* 0x0000001e111e7221 */ /* 0x000fe20000010000 */
[-C--:B------:R-:W-:Y:S01]  /*2b90*/  FMUL.FTZ R17, R45, R22.reuse ;  /* 0x000000162d117220 */ /* 0x080fe20000410000 */
[C---:B------:R-:W-:Y:S01]  /*2ba0*/  FFMA.FTZ R16, R18.reuse, R22, R25 ;  /* 0x0000001612107223 */ /* 0x040fe20000010019 */
[----:B------:R-:W-:Y:S02]  /*2bb0*/  FADD.FTZ R19, R19, R56 ;  /* 0x0000003813137221 */ /* 0x000fe40000010000 */
[----:B------:R-:W-:Y:S01]  /*2bc0*/  FFMA.FTZ R28, R18, R17, R27 ;  /* 0x00000011121c7223 */ /* 0x000fe2000001001b */
[----:B------:R-:W-:Y:S01]  /*2bd0*/  FADD.FTZ R17, R30, R17 ;  /* 0x000000111e117221 */ /* 0x000fe20000010000 */
[----:B------:R-:W-:Y:S02]  /*2be0*/  FADD.FTZ R18, R31, R22 ;  /* 0x000000161f127221 */ /* 0x000fe40000010000 */
[C---:B------:R-:W-:Y:S01]  /*2bf0*/  FFMA.FTZ R23, R21.reuse, R24, R28 ;  /* 0x0000001815177223 */ /* 0x040fe2000001001c */
[----:B------:R-:W-:Y:S01]  /*2c00*/  FADD.FTZ R29, R24, R17 ;  /* 0x00000011181d7221 */ /* 0x000fe20000010000 */
[----:B------:R-:W-:-:S07]  /*2c10*/  FFMA.FTZ R17, R21, R56, R20 ;  /* 0x0000003815117223 */ /* 0x000fce0000010014 */
.L_x_908:
        /* <DEDUP_REMOVED lines=44> */
.L_x_910:
[----:B------:R-:W-:Y:S05]  /*2ee0*/  BSYNC.RECONVERGENT B0 ;  /* 0x0000000000007941 */ /* 0x000fea0003800200 */
.L_x_909:
[----:B------:R-:W-:Y:S06]  /*2ef0*/  BAR.SYNC.DEFER_BLOCKING 0x0 ;  /* 0x0000000000007b1d */ /* 0x000fec0000010000 */
[----:B------:R-:W-:Y:S04]  /*2f00*/  BSSY.RECONVERGENT B0, `(.L_x_911) ;  /* 0x0000035000007945 */ /* 0x000fe80003800200 */
[----:B------:R-:W-:Y:S05]  /*2f10*/  @P1 BRA `(.L_x_912) ;  /* 0x0000000000cc1947 */ /* 0x000fea0003800000 */
[----:B------:R-:W-:-:S09]  /*2f20*/  ULEA UR4, UR8, UR5, 0x18 ;  /* 0x0000000508047291 */ /* 0x000fd2000f8ec0ff */
[----:B------:R-:W4:Y:S04]  /*2f30*/  LDS.128 R24, [UR4+0x20] ;  /* 0x00002004ff187984 */ /* 0x000f280008000c00 */
[----:B-123--:R-:W1:Y:S01]  /*2f40*/  LDS.128 R20, [UR4+0x30] ;  /* 0x00003004ff147984 */ /* 0x00ee620008000c00 */
[----:B----4-:R-:W-:Y:S01]  /*2f50*/  FADD.FTZ R29, R32, R24 ;  /* 0x00000018201d7221 */ /* 0x010fe20000010000 */
[----:B------:R-:W-:-:S03]  /*2f60*/  FADD.FTZ R24, R33, R25 ;  /* 0x0000001921187221 */ /* 0x000fc60000010000 */
[----:B------:R-:W-:Y:S01]  /*2f70*/  FADD.FTZ R29, R29, R26 ;  /* 0x0000001a1d1d7221 */ /* 0x000fe20000010000 */
[----:B------:R-:W-:-:S03]  /*2f80*/  FADD.FTZ R24, R24, R27 ;  /* 0x0000001b18187221 */ /* 0x000fc60000010000 */
[----:B-1----:R-:W-:Y:S01]  /*2f90*/  FADD.FTZ R25, R29, R20 ;  /* 0x000000141d197221 */ /* 0x002fe20000010000 */
[----:B------:R-:W-:Y:S01]  /*2fa0*/  FADD.FTZ R20, R24, R21 ;  /* 0x0000001518147221 */ /* 0x000fe20000010000 */
[----:B------:R-:W1:Y:S02]  /*2fb0*/  LDS.128 R28, [UR4+0x40] ;  /* 0x00004004ff1c7984 */ /* 0x000e640008000c00 */
[----:B------:R-:W-:Y:S01]  /*2fc0*/  FADD.FTZ R21, R25, R22 ;  /* 0x0000001619157221 */ /* 0x000fe20000010000 */
[----:B------:R-:W-:Y:S01]  /*2fd0*/  FADD.FTZ R20, R20, R23 ;  /* 0x0000001714147221 */ /* 0x000fe20000010000 */
[----:B------:R-:W2:Y:S02]  /*2fe0*/  LDS.128 R24, [UR4+0x50] ;  /* 0x00005004ff187984 */ /* 0x000ea40008000c00 */
[----:B-1----:R-:W-:Y:S01]  /*2ff0*/  FADD.FTZ R21, R21, R28 ;  /* 0x0000001c15157221 */ /* 0x002fe20000010000 */
[----:B------:R-:W-:-:S03]  /*3000*/  FADD.FTZ R20, R20, R29 ;  /* 0x0000001d14147221 */ /* 0x000fc60000010000 */
[----:B------:R-:W-:Y:S01]  /*3010*/  FADD.FTZ R21, R21, R30 ;  /* 0x0000001e15157221 */ /* 0x000fe20000010000 */
[----:B------:R-:W-:Y:S02]  /*3020*/  FADD.FTZ R20, R20, R31 ;  /* 0x0000001f14147221 */ /* 0x000fe40000010000 */
[----:B------:R-:W1:Y:S01]  /*3030*/  LDS.128 R28, [UR4+0x60] ;  /* 0x00006004ff1c7984 */ /* 0x000e620008000c00 */
[----:B--2---:R-:W-:Y:S01]  /*3040*/  FADD.FTZ R21, R21, R24 ;  /* 0x0000001815157221 */ /* 0x004fe20000010000 */
[----:B------:R-:W-:-:S03]  /*3050*/  FADD.FTZ R24, R20, R25 ;  /* 0x0000001914187221 */ /* 0x000fc60000010000 */
        /* <DEDUP_REMOVED lines=16> */
[----:B------:R-:W-:-:S03]  /*3160*/  FADD.FTZ R28, R20, R31 ;  /* 0x0000001f141c7221 */ /* 0x000fc60000010000 */
[----:B--2---:R-:W-:Y:S01]  /*3170*/  FADD.FTZ R29, R21, R24 ;  /* 0x00000018151d7221 */ /* 0x004fe20000010000 */
        /* <DEDUP_REMOVED lines=10> */
[----:B------:R-:W-:-:S03]  /*3220*/  FADD.FTZ R24, R24, R29 ;  /* 0x0000001d18187221 */ /* 0x000fc60000010000 */
[----:B0-----:R-:W-:Y:S01]  /*3230*/  FADD.FTZ R32, R25, R30 ;  /* 0x0000001e19207221 */ /* 0x001fe20000010000 */
[----:B------:R-:W-:-:S07]  /*3240*/  FADD.FTZ R33, R24, R31 ;  /* 0x0000001f18217221 */ /* 0x000fce0000010000 */
.L_x_912:
[----:B------:R-:W-:Y:S05]  /*3250*/  BSYNC.RECONVERGENT B0 ;  /* 0x0000000000007941 */ /* 0x000fea0003800200 */
.L_x_911:
[----:B------:R-:W-:Y:S06]  /*3260*/  BAR.SYNC.DEFER_BLOCKING 0x0 ;  /* 0x0000000000007b1d */ /* 0x000fec0000010000 */
[----:B------:R-:W-:Y:S04]  /*3270*/  BSSY.RECONVERGENT B0, `(.L_x_913) ;  /* 0x000009d000007945 */ /* 0x000fe80003800200 */
[----:B------:R-:W-:Y:S05]  /*3280*/  @P3 BRA `(.L_x_914) ;  /* 0x00000008006c3947 */ /* 0x000fea0003800000 */
[----:B-123--:R-:W1:Y:S04]  /*3290*/  LDS.128 R20, [R49+0x150] ;  /* 0x0001500031147984 */ /* 0x00ee680000000c00 */
[----:B------:R-:W2:Y:S04]  /*32a0*/  LDS.128 R24, [R49+0x2a0] ;  /* 0x0002a00031187984 */ /* 0x000ea80000000c00 */
        /* <DEDUP_REMOVED lines=153> */
.L_x_914:
[----:B------:R-:W-:Y:S05]  /*3c40*/  BSYNC.RECONVERGENT B0 ;  /* 0x0000000000007941 */ /* 0x000fea0003800200 */
.L_x_913:
[----:B---3--:R-:W3:Y:S01]  /*3c50*/  LDC R20, c[0x0][0x374] ;  /* 0x0000dd00ff147b82 */ /* 0x008ee20000000800 */
[----:B------:R-:W-:Y:S01]  /*3c60*/  BSSY.RECONVERGENT B0, `(.L_x_915) ;  /* 0x000001f000007945 */ /* 0x000fe20003800200 */
[----:B------:R-:W-:-:S06]  /*3c70*/  IMAD R27, R5, 0x15, R46 ;  /* 0x00000015051b7824 */ /* 0x000fcc00078e022e */
[----:B-1----:R-:W1:Y:S02]  /*3c80*/  LDC R21, c[0x0][0x370] ;  /* 0x0000dc00ff157b82 */ /* 0x002e640000000800 */
[----:B-1----:R-:W-:Y:S01]  /*3c90*/  ISETP.GE.U32.AND P0, PT, R21, 0x2, PT ;  /* 0x000000021500780c */ /* 0x002fe20003f06070 */
[----:B---3--:R-:W-:-:S12]  /*3ca0*/  @P3 BRA `(.L_x_916) ;  /* 0x0000000000683947 */ /* 0x008fd80003800000 */
[----:B------:R-:W2:Y:S08]  /*3cb0*/  LDC.64 R24, c[0x0][0x3f8] ;  /* 0x0000fe00ff187b82 */ /* 0x000eb00000000a00 */
[----:B------:R-:W1:Y:S01]  /*3cc0*/  LDC.64 R28, c[0x0][0x3d8] ;  /* 0x0000f600ff1c7b82 */ /* 0x000e620000000a00 */
[----:B--2---:R-:W-:Y:S01]  /*3cd0*/  IMAD.WIDE.U32 R22, R24, 0x3, RZ ;  /* 0x0000000318167825 */ /* 0x004fe200078e00ff */
[----:B------:R-:W-:-:S04]  /*3ce0*/  LEA R5, R25, R25, 0x1 ;  /* 0x0000001919057211 */ /* 0x000fc800078e08ff */
[----:B------:R-:W-:Y:S01]  /*3cf0*/  IADD3 R23, PT, PT, R23, R5, RZ ;  /* 0x0000000517177210 */ /* 0x000fe20007ffe0ff */
[----:B-1----:R-:W-:-:S03]  /*3d00*/  IMAD.WIDE R28, R27, 0x4, R28 ;  /* 0x000000041b1c7825 */ /* 0x002fc600078e021c */
        /* <DEDUP_REMOVED lines=20> */
.L_x_916:
[----:B------:R-:W-:Y:S05]  /*3e50*/  BSYNC.RECONVERGENT B0 ;  /* 0x0000000000007941 */ /* 0x000fea0003800200 */
.L_x_915:
[----:B------:R-:W-:Y:S05]  /*3e60*/  @!P0 BRA `(.L_x_917) ;  /* 0x0000000800988947 */ /* 0x000fea0003800000 */
[----:B-1----:R-:W1:Y:S01]  /*3e70*/  LDC.64 R16, c[0x0][0x3d0] ;  /* 0x0000f400ff107b82 */ /* 0x002e620000000a00 */
[----:B------:R-:W3:Y:S01]  /*3e80*/  S2R R5, SR_CTAID.Y ;  /* 0x0000000000057919 */ /* 0x000ee20000002600 */
[----:B------:R-:W-:Y:S02]  /*3e90*/  LOP3.LUT R19, R41, 0x1, RZ, 0xc0, !PT ;  /* 0x0000000129137812 */ /* 0x000fe400078ec0ff */
[----:B------:R-:W-:-:S03]  /*3ea0*/  ISETP.GE.U32.AND P2, PT, R21, 0x8, PT ;  /* 0x000000081500780c */ /* 0x000fc60003f46070 */
[----:B------:R-:W-:-:S04]  /*3eb0*/  IMAD R22, R19, R20, RZ ;  /* 0x0000001413167224 */ /* 0x000fc800078e02ff */
[----:B------:R-:W-:-:S05]  /*3ec0*/  IMAD R18, R22, R21, RZ ;  /* 0x0000001516127224 */ /* 0x000fca00078e02ff */
[----:B------:R-:W-:-:S05]  /*3ed0*/  SHF.L.U32 R19, R18, 0x1, RZ ;  /* 0x0000000112137819 */ /* 0x000fca00000006ff */
[----:B-1----:R-:W-:Y:S01]  /*3ee0*/  IMAD.WIDE R16, R19, 0x4, R16 ;  /* 0x0000000413107825 */ /* 0x002fe200078e0210 */
[----:B---3--:R-:W-:Y:S06]  /*3ef0*/  @P1 BRA `(.L_x_918) ;  /* 0x0000000000501947 */ /* 0x008fec0003800000 */
[----:B------:R-:W1:Y:S01]  /*3f00*/  LDC.64 R18, c[0x0][0x3c8] ;  /* 0x0000f200ff127b82 */ /* 0x000e620000000a00 */
[----:B------:R-:W-:Y:S01]  /*3f10*/  LOP3.LUT P0, R24, R41, 0x2, RZ, 0xc0, !PT ;  /* 0x0000000229187812 */ /* 0x000fe2000780c0ff */
[----:B------:R-:W-:Y:S01]  /*3f20*/  IMAD R25, R3, R20, R5 ;  /* 0x0000001403197224 */ /* 0x000fe200078e0205 */
[----:B--2---:R-:W-:Y:S02]  /*3f30*/  IADD3 R23, PT, PT, R22, R5, RZ ;  /* 0x0000000516177210 */ /* 0x004fe40007ffe0ff */
[----:B------:R-:W-:-:S04]  /*3f40*/  SEL R27, R21, RZ, !P0 ;  /* 0x000000ff151b7207 */ /* 0x000fc80004000000 */
[----:B------:R-:W-:Y:S01]  /*3f50*/  ISETP.NE.AND P0, PT, R27, -0x1, PT ;  /* 0xffffffff1b00780c */ /* 0x000fe20003f05270 */
[----:B-1----:R-:W-:-:S04]  /*3f60*/  IMAD.WIDE.U32 R18, R23, 0x4, R18 ;  /* 0x0000000417127825 */ /* 0x002fc800078e0012 */
        /* <DEDUP_REMOVED lines=8> */
.L_x_919:
[----:B-1----:R-:W2:Y:S04]  /*3ff0*/  LDG.E.STRONG.GPU R22, desc[UR6][R18.64] ;  /* 0x0000000612167981 */ /* 0x002ea8000c1ef900 */
[----:B--2---:R-:W-:Y:S01]  /*4000*/  CCTL.IVALL ;  /* 0x00000000ff00798f */ /* 0x004fe20002000000 */
[----:B------:R-:W-:Y:S05]  /*4010*/  YIELD ;  /* 0x0000000000007946 */ /* 0x000fea0003800000 */
[----:B------:R-:W-:-:S13]  /*4020*/  ISETP.NE.AND P0, PT, R22, R27, PT ;  /* 0x0000001b1600720c */ /* 0x000fda0003f05270 */
[----:B------:R-:W-:Y:S05]  /*4030*/  @P0 BRA `(.L_x_919) ;  /* 0xfffffffc00ec0947 */ /* 0x000fea000383ffff */
.L_x_918:
[----:B------:R-:W-:Y:S05]  /*4040*/  WARPSYNC.ALL ;  /* 0x0000000000007948 */ /* 0x000fea0003800000 */
[----:B------:R-:W-:Y:S01]  /*4050*/  BAR.SYNC.DEFER_BLOCKING 0x0 ;  /* 0x0000000000007b1d */ /* 0x000fe20000010000 */
[----:B------:R-:W-:-:S05]  /*4060*/  MOV R28, RZ ;  /* 0x000000ff001c7202 */ /* 0x000fca0000000f00 */
[----:B------:R-:W-:Y:S05]  /*4070*/  @!P2 BRA `(.L_x_920) ;  /* 0x00000004001ca947 */ /* 0x000fea0003800000 */
[C-C-:B------:R-:W-:Y:S01]  /*4080*/  IMAD R27, R20.reuse, 0x3, R5.reuse ;  /* 0x00000003141b7824 */ /* 0x140fe200078e0205 */
[CC--:B------:R-:W-:Y:S01]  /*4090*/  LEA R51, R20.reuse, R5.reuse, 0x1 ;  /* 0x0000000514337211 */ /* 0x0c0fe200078e08ff */
[C-C-:B------:R-:W-:Y:S01]  /*40a0*/  IMAD R49, R20.reuse, 0x6, R5.reuse ;  /* 0x0000000614317824 */ /* 0x140fe200078e0205 */
[CC--:B-1----:R-:W-:Y:S01]  /*40b0*/  LEA R19, R20.reuse, R5.reuse, 0x2 ;  /* 0x0000000514137211 */ /* 0x0c2fe200078e10ff */
[C-C-:B------:R-:W-:Y:S01]  /*40c0*/  IMAD R29, R20.reuse, 0x7, R5.reuse ;  /* 0x00000007141d7824 */ /* 0x140fe200078e0205 */
[----:B------:R-:W-:Y:S01]  /*40d0*/  IADD3 R59, PT, PT, R5, R20, RZ ;  /* 0x00000014053b7210 */ /* 0x000fe20007ffe0ff */
[----:B------:R-:W-:Y:S01]  /*40e0*/  IMAD R31, R20, 0x5, R5 ;  /* 0x00000005141f7824 */ /* 0x000fe200078e0205 */
[----:B------:R-:W-:Y:S01]  /*40f0*/  IADD3 R26, PT, PT, -R3, RZ, RZ ;  /* 0x000000ff031a7210 */ /* 0x000fe20007ffe1ff */
[----:B------:R-:W-:Y:S01]  /*4100*/  UMOV UR4, URZ ;  /* 0x000000ff00047c82 */ /* 0x000fe20008000000 */
[----:B------:R-:W-:Y:S02]  /*4110*/  MOV R57, R5 ;  /* 0x0000000500397202 */ /* 0x000fe40000000f00 */
[----:B------:R-:W-:-:S07]  /*4120*/  LOP3.LUT R18, R21, 0x7ffffff8, RZ, 0xc0, !PT ;  /* 0x7ffffff815127812 */ /* 0x000fce00078ec0ff */
.L_x_921:
[----:B------:R-:W-:-:S13]  /*4130*/  ISETP.EQ.OR P0, PT, R26, RZ, P1 ;  /* 0x000000ff1a00720c */ /* 0x000fda0000f02670 */
[----:B------:R-:W-:-:S05]  /*4140*/  @!P0 IMAD.WIDE.U32 R24, R57, 0x8, R16 ;  /* 0x0000000839188825 */ /* 0x000fca00078e0010 */
[----:B--2---:R-:W0:Y:S01]  /*4150*/  @!P0 LDG.E.64 R22, desc[UR6][R24.64] ;  /* 0x0000000618168981 */ /* 0x004e22000c1e1b00 */
        /* <DEDUP_REMOVED lines=57> */
.L_x_920:
[----:B-1----:R-:W-:-:S13]  /*44f0*/  LOP3.LUT P0, R18, R21, 0x7, RZ, 0xc0, !PT ;  /* 0x0000000715127812 */ /* 0x002fda000780c0ff */
        /* <DEDUP_REMOVED lines=12> */
[----:B--2---:R-:W-:Y:S02]  /*45c0*/  @!P2 IMAD R23, R18, R20, R5 ;  /* 0x000000141217a224 */ /* 0x004fe400078e0205 */
        /* <DEDUP_REMOVED lines=19> */
.L_x_922:
        /* <DEDUP_REMOVED lines=8> */
[-CC-:B--2---:R-:W-:Y:S02]  /*4780*/  @!P2 IMAD R23, R28, R20.reuse, R5.reuse ;  /* 0x000000141c17a224 */ /* 0x184fe400078e0205 */
        /* <DEDUP_REMOVED lines=10> */
.L_x_923:
        /* <DEDUP_REMOVED lines=9> */
.L_x_924:
[----:B------:R-:W-:Y:S05]  /*48c0*/  BSYNC.RECONVERGENT B0 ;  /* 0x0000000000007941 */ /* 0x000fea0003800200 */
.L_x_917:
[----:B------:R-:W3:Y:S01]  /*48d0*/  S2UR UR5, SR_CgaCtaId ;  /* 0x00000000000579c3 */ /* 0x000ee20000008800 */
[----:B------:R-:W-:Y:S01]  /*48e0*/  UMOV UR4, 0x400 ;  /* 0x0000040000047882 */ /* 0x000fe20000000000 */
[--C-:B-1----:R-:W-:Y:S02]  /*48f0*/  HADD2.F32 R17, -RZ, R40.reuse.H0_H0 ;  /* 0x20000028ff117230 */ /* 0x102fe40000004100 */
[----:B------:R-:W-:Y:S02]  /*4900*/  HADD2.F32 R19, -RZ, R40.H1_H1 ;  /* 0x30000028ff137230 */ /* 0x000fe40000004100 */
[--C-:B------:R-:W-:Y:S02]  /*4910*/  HADD2.F32 R18, -RZ, R39.reuse.H0_H0 ;  /* 0x20000027ff127230 */ /* 0x100fe40000004100 */
[C---:B------:R-:W-:Y:S01]  /*4920*/  FADD.FTZ R24, -R14.reuse, R17 ;  /* 0x000000110e187221 */ /* 0x040fe20000010100 */
[----:B------:R-:W-:Y:S02]  /*4930*/  HADD2.F32 R16, -RZ, R39.H1_H1 ;  /* 0x30000027ff107230 */ /* 0x000fe40000004100 */
[----:B------:R-:W-:Y:S01]  /*4940*/  FADD.FTZ R26, -R14, R19 ;  /* 0x000000130e1a7221 */ /* 0x000fe20000010100 */
[----:B------:R-:W-:-:S02]  /*4950*/  HADD2.F32 R29, -RZ, R38.H0_H0 ;  /* 0x20000026ff1d7230 */ /* 0x000fc40000004100 */
[-C--:B------:R-:W-:Y:S01]  /*4960*/  FMUL.FTZ R19, R24, R47.reuse ;  /* 0x0000002f18137220 */ /* 0x080fe20000410000 */
[----:B------:R-:W-:Y:S02]  /*4970*/  HADD2.F32 R31, -RZ, R38.H1_H1 ;  /* 0x30000026ff1f7230 */ /* 0x000fe40000004100 */
[----:B------:R-:W-:Y:S01]  /*4980*/  FMUL.FTZ R17, R26, R47 ;  /* 0x0000002f1a117220 */ /* 0x000fe20000410000 */
[----:B------:R-:W-:Y:S02]  /*4990*/  HADD2.F32 R39, -RZ, R36.H1_H1 ;  /* 0x30000024ff277230 */ /* 0x000fe40000004100 */
[--C-:B------:R-:W-:Y:S02]  /*49a0*/  HADD2.F32 R49, -RZ, R34.reuse.H0_H0 ;  /* 0x20000022ff317230 */ /* 0x100fe40000004100 */
[----:B------:R-:W-:Y:S02]  /*49b0*/  HADD2.F32 R51, -RZ, R34.H1_H1 ;  /* 0x30000022ff337230 */ /* 0x000fe40000004100 */
[----:B------:R-:W-:-:S02]  /*49c0*/  HADD2.F32 R57, -RZ, R6.H0_H0 ;  /* 0x20000006ff397230 */ /* 0x000fc40000004100 */
[----:B------:R-:W-:Y:S01]  /*49d0*/  HADD2.F32 R59, -RZ, R6.H1_H1 ;  /* 0x30000006ff3b7230 */ /* 0x000fe20000004100 */
[----:B---3--:R-:W-:Y:S01]  /*49e0*/  ULEA UR4, UR5, UR4, 0x18 ;  /* 0x0000000405047291 */ /* 0x008fe2000f8ec0ff */
[----:B------:R-:W-:Y:S01]  /*49f0*/  HADD2.F32 R61, -RZ, R8.H0_H0 ;  /* 0x20000008ff3d7230 */ /* 0x000fe20000004100 */
[----:B------:R-:W1:Y:S07]  /*4a00*/  LDCU.U8 UR5, c[0x0][0x414] ;  /* 0x00008280ff0577ac */ /* 0x000e6e0008000000 */
[----:B------:R0:W-:Y:S01]  /*4a10*/  @!P1 STS.64 [UR4+0xc8], R32 ;  /* 0x0000c820ff009988 */ /* 0x0001e20008000a04 */
[----:B------:R-:W-:Y:S01]  /*4a20*/  BAR.SYNC.DEFER_BLOCKING 0x0 ;  /* 0x0000000000007b1d */ /* 0x000fe20000010000 */
[----:B0-----:R-:W-:Y:S01]  /*4a30*/  HADD2.F32 R33, -RZ, R36.H0_H0 ;  /* 0x20000024ff217230 */ /* 0x001fe20000004100 */
[----:B-1----:R-:W-:-:S04]  /*4a40*/  UISETP.NE.AND UP0, UPT, UR5, URZ, UPT ;  /* 0x000000ff0500728c */ /* 0x002fc8000bf05270 */
[----:B--2---:R-:W0:Y:S01]  /*4a50*/  LDS.64 R22, [UR4+0xc8] ;  /* 0x0000c804ff167984 */ /* 0x004e220008000a00 */
        /* <DEDUP_REMOVED lines=22> */
.L_x_925:
[----:B------:R-:W0:Y:S01]  /*4bc0*/  LDCU UR4, c[0x0][0x41c] ;  /* 0x00008380ff0477ac */ /* 0x000e220008000800 */
[----:B------:R-:W-:Y:S01]  /*4bd0*/  FFMA.FTZ R40, R22, R19, R5 ;  /* 0x0000001316287223 */ /* 0x000fe20000010005 */
[----:B------:R-:W-:Y:S02]  /*4be0*/  HADD2.F32 R21, -RZ, R8.H1_H1 ;  /* 0x30000008ff157230 */ /* 0x000fe40000004100 */
[----:B------:R-:W-:Y:S01]  /*4bf0*/  FADD.FTZ R56, -R14, R29 ;  /* 0x0000001d0e387221 */ /* 0x000fe20000010100 */
[----:B------:R-:W1:Y:S01]  /*4c00*/  LDCU.64 UR8, c[0x0][0x400] ;  /* 0x00008000ff0877ac */ /* 0x000e620008000a00 */
[--C-:B------:R-:W-:Y:S02]  /*4c10*/  HADD2.F32 R25, -RZ, R10.reuse.H1_H1 ;  /* 0x3000000aff197230 */ /* 0x100fe40000004100 */
[----:B------:R-:W-:Y:S01]  /*4c20*/  FFMA.FTZ R46, R22, R17, R5 ;  /* 0x00000011162e7223 */ /* 0x000fe20000010005 */
[----:B------:R-:W-:Y:S02]  /*4c30*/  HADD2.F32 R23, -RZ, R10.H0_H0 ;  /* 0x2000000aff177230 */ /* 0x000fe40000004100 */
[----:B------:R-:W-:Y:S01]  /*4c40*/  FADD.FTZ R24, -R14, R21 ;  /* 0x000000150e187221 */ /* 0x000fe20000010100 */
[--C-:B------:R-:W-:Y:S01]  /*4c50*/  HADD2.F32 R27, -RZ, R12.reuse.H0_H0 ;  /* 0x2000000cff1b7230 */ /* 0x100fe20000004100 */
[----:B------:R-:W-:Y:S01]  /*4c60*/  BSSY.RECONVERGENT B0, `(.L_x_926) ;  /* 0x000002c000007945 */ /* 0x000fe20003800200 */
[----:B------:R-:W-:-:S02]  /*4c70*/  HADD2.F32 R63, -RZ, R12.H1_H1 ;  /* 0x3000000cff3f7230 */ /* 0x000fc40000004100 */
[C---:B------:R-:W-:Y:S01]  /*4c80*/  FADD.FTZ R12, -R14.reuse, R25 ;  /* 0x000000190e0c7221 */ /* 0x040fe20000010100 */
[C---:B------:R-:W-:Y:S01]  /*4c90*/  FADD.FTZ R10, -R14.reuse, R23 ;  /* 0x000000170e0a7221 */ /* 0x040fe20000010100 */
[C---:B------:R-:W-:Y:S01]  /*4ca0*/  FADD.FTZ R8, -R14.reuse, R27 ;  /* 0x0000001b0e087221 */ /* 0x040fe20000010100 */
[C---:B------:R-:W-:Y:S01]  /*4cb0*/  FADD.FTZ R38, -R14.reuse, R31 ;  /* 0x0000001f0e267221 */ /* 0x040fe20000010100 */
[C---:B------:R-:W-:Y:S01]  /*4cc0*/  FADD.FTZ R34, -R14.reuse, R33 ;  /* 0x000000210e227221 */ /* 0x040fe20000010100 */
[C---:B------:R-:W-:Y:S01]  /*4cd0*/  FADD.FTZ R36, -R14.reuse, R39 ;  /* 0x000000270e247221 */ /* 0x040fe20000010100 */
[----:B0-----:R-:W-:Y:S02]  /*4ce0*/  IMAD R3, R3, UR4, R44 ;  /* 0x0000000403037c24 */ /* 0x001fe4000f8e022c */
[C---:B------:R-:W-:Y:S01]  /*4cf0*/  FADD.FTZ R30, -R14.reuse, R49 ;  /* 0x000000310e1e7221 */ /* 0x040fe20000010100 */
[C---:B------:R-:W-:Y:S01]  /*4d00*/  FADD.FTZ R6, -R14.reuse, R51 ;  /* 0x000000330e067221 */ /* 0x040fe20000010100 */
[C---:B------:R-:W-:Y:S01]  /*4d10*/  FADD.FTZ R32, -R14.reuse, R57 ;  /* 0x000000390e207221 */ /* 0x040fe20000010100 */
[C---:B------:R-:W-:Y:S01]  /*4d20*/  FADD.FTZ R28, -R14.reuse, R59 ;  /* 0x0000003b0e1c7221 */ /* 0x040fe20000010100 */
[C---:B-1----:R-:W-:Y:S01]  /*4d30*/  ISETP.GE.U32.AND P0, PT, R3.reuse, UR8, PT ;  /* 0x0000000803007c0c */ /* 0x042fe2000bf06070 */
[C---:B------:R-:W-:Y:S01]  /*4d40*/  FADD.FTZ R26, -R14.reuse, R61 ;  /* 0x0000003d0e1a7221 */ /* 0x040fe20000010100 */
[----:B------:R-:W-:Y:S01]  /*4d50*/  SHF.R.S32.HI R19, RZ, 0x1f, R3 ;  /* 0x0000001fff137819 */ /* 0x000fe20000011403 */
[----:B------:R-:W-:Y:S01]  /*4d60*/  FADD.FTZ R14, -R14, R63 ;  /* 0x0000003f0e0e7221 */ /* 0x000fe20000010100 */
        /* <DEDUP_REMOVED lines=27> */
.L_x_927:
[----:B------:R-:W-:Y:S05]  /*4f20*/  BSYNC.RECONVERGENT B0 ;  /* 0x0000000000007941 */ /* 0x000fea0003800200 */
.L_x_926:
[--C-:B------:R-:W-:Y:S02]  /*4f30*/  HADD2.F32 R16, -RZ, R37.reuse.H0_H0 ;  /* 0x20000025ff107230 */ /* 0x100fe40000004100 */
[----:B------:R-:W-:Y:S01]  /*4f40*/  FFMA.FTZ R46, R22, R56, R5 ;  /* 0x00000038162e7223 */ /* 0x000fe20000010005 */
[----:B0-----:R-:W-:Y:S02]  /*4f50*/  HADD2.F32 R18, -RZ, R37.H1_H1 ;  /* 0x30000025ff127230 */ /* 0x001fe40000004100 */
        /* <DEDUP_REMOVED lines=20> */
.L_x_928:
        /* <DEDUP_REMOVED lines=21> */
.L_x_930:
[----:B------:R-:W-:Y:S05]  /*51f0*/  BSYNC.RECONVERGENT B0 ;  /* 0x0000000000007941 */ /* 0x000fea0003800200 */
.L_x_929:
[--C-:B------:R-:W-:Y:S02]  /*5200*/  HADD2.F32 R16, -RZ, R35.reuse.H0_H0 ;  /* 0x20000023ff107230 */ /* 0x100fe40000004100 */
[C-C-:B------:R-:W-:Y:S01]  /*5210*/  FFMA.FTZ R38, R22.reuse, R34, R5.reuse ;  /* 0x0000002216267223 */ /* 0x140fe20000010005 */
[----:B------:R-:W-:Y:S01]  /*5220*/  FFMA.FTZ R40, R22, R36, R5 ;  /* 0x0000002416287223 */ /* 0x000fe20000010005 */
[----:B0-----:R-:W-:Y:S01]  /*5230*/  HADD2.F32 R18, -RZ, R35.H1_H1 ;  /* 0x30000023ff127230 */ /* 0x001fe20000004100 */
        /* <DEDUP_REMOVED lines=19> */
.L_x_931:
        /* <DEDUP_REMOVED lines=18> */
.L_x_933:
[----:B------:R-:W-:Y:S05]  /*5490*/  BSYNC.RECONVERGENT B0 ;  /* 0x0000000000007941 */ /* 0x000fea0003800200 */
.L_x_932:
        /* <DEDUP_REMOVED lines=31> */
.L_x_934:
        /* <DEDUP_REMOVED lines=8> */
[----:B0-----:R-:W-:Y:S01]  /*5710*/  IADD3 R21, PT, PT, R3, 0xa0, RZ ;  /* 0x000000a003157810 */ /* 0x001fe20007ffe0ff */
        /* <DEDUP_REMOVED lines=26> */
[----:B------:R-:W1:Y:S01]  /*58c0*/  LDCU.64 UR10, c[0x0][0x380] ;  /* 0x00007000ff0a77ac */ /* 0x000e620008000a00 */
[----:B0-----:R-:W-:Y:S02]  /*58d0*/  IMAD R4, R29, UR4, RZ ;  /* 0x000000041d047c24 */ /* 0x001fe4000f8e02ff */
[----:B------:R-:W-:Y:S02]  /*58e0*/  FMUL.FTZ R29, R58, R47 ;  /* 0x0000002f3a1d7220 */ /* 0x000fe40000410000 */
[----:B------:R-:W-:Y:S01]  /*58f0*/  IMAD R31, R17, UR5, R4 ;  /* 0x00000005111f7c24 */ /* 0x000fe2000f8e0204 */
[----:B------:R-:W-:Y:S02]  /*5900*/  MOV R4, R52 ;  /* 0x0000003400047202 */ /* 0x000fe40000000f00 */
[----:B------:R-:W-:-:S03]  /*5910*/  F2FP.F16.F32.PACK_AB R29, R29, R56 ;  /* 0x000000381d1d723e */ /* 0x000fc600000000ff */
[----:B------:R-:W-:-:S05]  /*5920*/  IMAD.WIDE.U32 R4, R17, UR4, R4 ;  /* 0x0000000411047c25 */ /* 0x000fca000f8e0004 */
[----:B------:R-:W-:Y:S02]  /*5930*/  IADD3 R31, PT, PT, R5, R31, RZ ;  /* 0x0000001f051f7210 */ /* 0x000fe40007ffe0ff */
[----:B-1----:R-:W-:-:S04]  /*5940*/  LEA R16, P2, R4, UR10, 0x1 ;  /* 0x0000000a04107c11 */ /* 0x002fc8000f8408ff */
[----:B------:R-:W-:-:S05]  /*5950*/  LEA.HI.X R17, R4, UR11, R31, 0x1, P2 ;  /* 0x0000000b04117c11 */ /* 0x000fca00090f0c1f */
[----:B------:R0:W-:Y:S04]  /*5960*/  STG.E desc[UR6][R16.64], R29 ;  /* 0x0000001d10007986 */ /* 0x0001e8000c101906 */
.L_x_936:
[----:B------:R-:W-:Y:S05]  /*5970*/  BSYNC.RECONVERGENT B0 ;  /* 0x0000000000007941 */ /* 0x000fea0003800200 */
.L_x_935:
        /* <DEDUP_REMOVED lines=21> */
.L_x_937:
        /* <DEDUP_REMOVED lines=18> */
.L_x_939:
[----:B------:R-:W-:Y:S05]  /*5bf0*/  BSYNC.RECONVERGENT B0 ;  /* 0x0000000000007941 */ /* 0x000fea0003800200 */
.L_x_938:
[--C-:B------:R-:W-:Y:S02]  /*5c00*/  HADD2.F32 R4, -RZ, R9.reuse.H0_H0 ;  /* 0x20000009ff047230 */ /* 0x100fe40000004100 */
[----:B------:R-:W-:Y:S01]  /*5c10*/  HADD2.F32 R9, -RZ, R9.H1_H1 ;  /* 0x30000009ff097230 */ /* 0x000fe20000004100 */
        /* <DEDUP_REMOVED lines=19> */
.L_x_940:
[----:B------:R-:W-:Y:S01]  /*5d50*/  BSSY.RECONVERGENT B0, `(.L_x_941) ;  /* 0x0000012000007945 */ /* 0x000fe20003800200 */
[----:B------:R-:W-:Y:S01]  /*5d60*/  FFMA.FTZ R36, R45, R4, -R36 ;  /* 0x000000042d247223 */ /* 0x000fe20000010824 */
[----:B------:R-:W-:Y:S02]  /*5d70*/  FFMA.FTZ R38, R15, R9, -R38 ;  /* 0x000000090f267223 */ /* 0x000fe40000010826 */
[----:B------:R-:W-:Y:S05]  /*5d80*/  @P4 BRA `(.L_x_942) ;  /* 0x0000000000384947 */ /* 0x000fea0003800000 */
[----:B------:R-:W2:Y:S01]  /*5d90*/  LDCU.64 UR4, c[0x0][0x3f8] ;  /* 0x00007f00ff0477ac */ /* 0x000ea20008000a00 */
[----:B------:R-:W-:Y:S01]  /*5da0*/  MOV R4, R52 ;  /* 0x0000003400047202 */ /* 0x000fe20000000f00 */
[----:B------:R-:W-:Y:S01]  /*5db0*/  FMUL.FTZ R36, R36, R47 ;  /* 0x0000002f24247220 */ /* 0x000fe20000410000 */
[----:B------:R-:W-:Y:S01]  /*5dc0*/  MOV R5, R55 ;  /* 0x0000003700057202 */ /* 0x000fe20000000f00 */
[----:B------:R-:W3:Y:S01]  /*5dd0*/  LDCU.64 UR10, c[0x0][0x380] ;  /* 0x00007000ff0a77ac */ /* 0x000ee20008000a00 */
[----:B-1----:R-:W-:-:S05]  /*5de0*/  FMUL.FTZ R7, R38, R47 ;  /* 0x0000002f26077220 */ /* 0x002fca0000410000 */
[----:B------:R-:W-:Y:S01]  /*5df0*/  F2FP.F16.F32.PACK_AB R7, R7, R36 ;  /* 0x000000240707723e */ /* 0x000fe200000000ff */
[----:B--2---:R-:W-:Y:S02]  /*5e00*/  IMAD R24, R23, UR4, RZ ;  /* 0x0000000417187c24 */ /* 0x004fe4000f8e02ff */
[----:B0-----:R-:W-:-:S04]  /*5e10*/  IMAD.WIDE.U32 R16, R21, UR4, R4 ;  /* 0x0000000415107c25 */ /* 0x001fc8000f8e0004 */
[----:B------:R-:W-:Y:S01]  /*5e20*/  IMAD R21, R21, UR5, R24 ;  /* 0x0000000515157c24 */ /* 0x000fe2000f8e0218 */
[----:B---3--:R-:W-:-:S04]  /*5e30*/  LEA R4, P2, R16, UR10, 0x1 ;  /* 0x0000000a10047c11 */ /* 0x008fc8000f8408ff */
[----:B------:R-:W-:-:S04]  /*5e40*/  IADD3 R21, PT, PT, R17, R21, RZ ;  /* 0x0000001511157210 */ /* 0x000fc80007ffe0ff */
[----:B------:R-:W-:-:S05]  /*5e50*/  LEA.HI.X R5, R16, UR11, R21, 0x1, P2 ;  /* 0x0000000b10057c11 */ /* 0x000fca00090f0c15 */
[----:B------:R2:W-:Y:S02]  /*5e60*/  STG.E desc[UR6][R4.64], R7 ;  /* 0x0000000704007986 */ /* 0x0005e4000c101906 */
.L_x_942:
[----:B------:R-:W-:Y:S05]  /*5e70*/  BSYNC.RECONVERGENT B0 ;  /* 0x0000000000007941 */ /* 0x000fea0003800200 */
.L_x_941:
[--C-:B--2---:R-:W-:Y:S02]  /*5e80*/  HADD2.F32 R4, -RZ, R11.reuse.H0_H0 ;  /* 0x2000000bff047230 */ /* 0x104fe40000004100 */
[----:B------:R-:W-:Y:S01]  /*5e90*/  HADD2.F32 R11, -RZ, R11.H1_H1 ;  /* 0x3000000bff0b7230 */ /* 0x000fe20000004100 */
        /* <DEDUP_REMOVED lines=19> */
.L_x_943:
        /* <DEDUP_REMOVED lines=12> */
[----:B------:R-:W-:-:S04]  /*6090*/  IMAD.WIDE.U32 R10, R18, UR4, R4 ;  /* 0x00000004120a7c25 */ /* 0x000fc8000f8e0004 */
[----:B------:R-:W-:Y:S01]  /*60a0*/  IMAD R19, R18, UR5, R19 ;  /* 0x0000000512137c24 */ /* 0x000fe2000f8e0213 */
[----:B---3--:R-:W-:-:S04]  /*60b0*/  LEA R4, P1, R10, UR10, 0x1 ;  /* 0x0000000a0a047c11 */ /* 0x008fc8000f8208ff */
[----:B------:R-:W-:-:S04]  /*60c0*/  IADD3 R19, PT, PT, R11, R19, RZ ;  /* 0x000000130b137210 */ /* 0x000fc80007ffe0ff */
[----:B------:R-:W-:-:S05]  /*60d0*/  LEA.HI.X R5, R10, UR11, R19, 0x1, P1 ;  /* 0x0000000b0a057c11 */ /* 0x000fca00088f0c13 */
[----:B------:R2:W-:Y:S02]  /*60e0*/  STG.E desc[UR6][R4.64], R7 ;  /* 0x0000000704007986 */ /* 0x0005e4000c101906 */
.L_x_945:
[----:B------:R-:W-:Y:S05]  /*60f0*/  BSYNC.RECONVERGENT B0 ;  /* 0x0000000000007941 */ /* 0x000fea0003800200 */
.L_x_944:
[--C-:B--2---:R-:W-:Y:S01]  /*6100*/  HADD2.F32 R4, -RZ, R13.reuse.H0_H0 ;  /* 0x2000000dff047230 */ /* 0x104fe20000004100 */
[----:B------:R-:W-:Y:S01]  /*6110*/  SHF.R.S32.HI R12, RZ, 0x1f, R3 ;  /* 0x0000001fff0c7819 */ /* 0x000fe20000011403 */
[----:B------:R-:W-:Y:S01]  /*6120*/  HADD2.F32 R13, -RZ, R13.H1_H1 ;  /* 0x3000000dff0d7230 */ /* 0x000fe20000004100 */
[----:B------:R-:W-:Y:S06]  /*6130*/  BRA.U !UP0, `(.L_x_946) ;  /* 0x0000000108487547 */ /* 0x000fec000b800000 */
[----:B------:R-:W-:Y:S01]  /*6140*/  FFMA.FTZ R8, R45, R8, R50 ;  /* 0x000000082d087223 */ /* 0x000fe20000010032 */
[----:B------:R-:W-:-:S03]  /*6150*/  FFMA.FTZ R14, R15, R14, R48 ;  /* 0x0000000e0f0e7223 */ /* 0x000fc60000010030 */
[----:B------:R-:W-:Y:S01]  /*6160*/  FMUL.FTZ R5, R8, -1.4426950216293334961 ;  /* 0xbfb8aa3b08057820 */ /* 0x000fe20000410000 */
[----:B------:R-:W-:-:S05]  /*6170*/  FMUL.FTZ R9, R14, -1.4426950216293334961 ;  /* 0xbfb8aa3b0e097820 */ /* 0x000fca0000410000 */
[----:B------:R-:W1:Y:S08]  /*6180*/  MUFU.EX2 R5, R5 ;  /* 0x0000000500057308 */ /* 0x000e700000000800 */
[----:B------:R-:W2:Y:S01]  /*6190*/  MUFU.EX2 R9, R9 ;  /* 0x0000000900097308 */ /* 0x000ea20000000800 */
[----:B-1----:R-:W-:-:S07]  /*61a0*/  FADD.FTZ R7, R5, 1 ;  /* 0x3f80000005077421 */ /* 0x002fce0000010000 */
        /* <DEDUP_REMOVED lines=11> */
.L_x_946:
[----:B------:R-:W-:Y:S01]  /*6260*/  ISETP.GE.AND.EX P0, PT, R12, UR9, PT, P0 ;  /* 0x000000090c007c0c */ /* 0x000fe2000bf06300 */
[----:B------:R-:W-:Y:S01]  /*6270*/  FFMA.FTZ R6, R45, R4, -R6 ;  /* 0x000000042d067223 */ /* 0x000fe20000010806 */
[----:B------:R-:W-:Y:S01]  /*6280*/  FFMA.FTZ R22, R15, R13, -R22 ;  /* 0x0000000d0f167223 */ /* 0x000fe20000010816 */
[----:B------:R-:W-:Y:S02]  /*6290*/  BSSY.RECONVERGENT B0, `(.L_x_947) ;  /* 0x000000f000007945 */ /* 0x000fe40003800200 */
[-C--:B------:R-:W-:Y:S01]  /*62a0*/  FMUL.FTZ R6, R6, R47.reuse ;  /* 0x0000002f06067220 */ /* 0x080fe20000410000 */
[----:B------:R-:W-:-:S07]  /*62b0*/  FMUL.FTZ R47, R22, R47 ;  /* 0x0000002f162f7220 */ /* 0x000fce0000410000 */
[----:B------:R-:W-:Y:S05]  /*62c0*/  @P0 BRA `(.L_x_948) ;  /* 0x00000000002c0947 */ /* 0x000fea0003800000 */
[----:B------:R-:W2:Y:S01]  /*62d0*/  LDCU.64 UR4, c[0x0][0x3f8] ;  /* 0x00007f00ff0477ac */ /* 0x000ea20008000a00 */
[----:B------:R-:W-:Y:S01]  /*62e0*/  MOV R53, R55 ;  /* 0x0000003700357202 */ /* 0x000fe20000000f00 */
[----:B------:R-:W3:Y:S01]  /*62f0*/  LDCU.64 UR8, c[0x0][0x380] ;  /* 0x00007000ff0877ac */ /* 0x000ee20008000a00 */
[----:B--2---:R-:W-:Y:S02]  /*6300*/  IMAD R12, R12, UR4, RZ ;  /* 0x000000040c0c7c24 */ /* 0x004fe4000f8e02ff */
[----:B------:R-:W-:-:S04]  /*6310*/  IMAD.WIDE.U32 R52, R3, UR4, R52 ;  /* 0x0000000403347c25 */ /* 0x000fc8000f8e0034 */
[----:B------:R-:W-:Y:S01]  /*6320*/  IMAD R3, R3, UR5, R12 ;  /* 0x0000000503037c24 */ /* 0x000fe2000f8e020c */
[----:B---3--:R-:W-:-:S04]  /*6330*/  LEA R4, P0, R52, UR8, 0x1 ;  /* 0x0000000834047c11 */ /* 0x008fc8000f8008ff */
[----:B------:R-:W-:-:S04]  /*6340*/  IADD3 R3, PT, PT, R53, R3, RZ ;  /* 0x0000000335037210 */ /* 0x000fc80007ffe0ff */
[----:B------:R-:W-:Y:S02]  /*6350*/  LEA.HI.X R5, R52, UR9, R3, 0x1, P0 ;  /* 0x0000000934057c11 */ /* 0x000fe400080f0c03 */
[----:B------:R-:W-:-:S05]  /*6360*/  F2FP.F16.F32.PACK_AB R3, R47, R6 ;  /* 0x000000062f03723e */ /* 0x000fca00000000ff */
[----:B------:R2:W-:Y:S02]  /*6370*/  STG.E desc[UR6][R4.64], R3 ;  /* 0x0000000304007986 */ /* 0x0005e4000c101906 */
.L_x_948:
[----:B------:R-:W-:Y:S05]  /*6380*/  BSYNC.RECONVERGENT B0 ;  /* 0x0000000000007941 */ /* 0x000fea0003800200 */
.L_x_947:
[----:B------:R-:W3:Y:S01]  /*6390*/  LDCU UR4, c[0x0][0x410] ;  /* 0x00008200ff0477ac */ /* 0x000ee20008000800 */
[----:B------:R-:W-:Y:S02]  /*63a0*/  IADD3 R43, PT, PT, R20, R43, RZ ;  /* 0x0000002b142b7210 */ /* 0x000fe40007ffe0ff */
[----:B------:R-:W-:Y:S01]  /*63b0*/  IADD3 R41, PT, PT, R41, 0x1, RZ ;  /* 0x0000000129297810 */ /* 0x000fe20007ffe0ff */
[----:B------:R-:W3:Y:S02]  /*63c0*/  LDCU UR5, c[0x0][0x3e0] ;  /* 0x00007c00ff0577ac */ /* 0x000ee40008000800 */
[----:B---3--:R-:W-:-:S06]  /*63d0*/  UIMAD UR4, UR4, UR5, URZ ;  /* 0x00000005040472a4 */ /* 0x008fcc000f8e02ff */
[----:B------:R-:W-:-:S13]  /*63e0*/  ISETP.GE.AND P0, PT, R43, UR4, PT ;  /* 0x000000042b007c0c */ /* 0x000fda000bf06270 */
[----:B------:R-:W-:Y:S05]  /*63f0*/  @!P0 BRA `(.L_x_949) ;  /* 0xffffff9c00588947 */ /* 0x000fea000383ffff */
.L_x_906:
[----:B------:R-:W3:Y:S01]  /*6400*/  S2R R9, SR_TID.X ;  /* 0x0000000000097919 */ /* 0x000ee20000002100 */
[----:B--2---:R-:W2:Y:S01]  /*6410*/  LDC R4, c[0x0][0x370] ;  /* 0x0000dc00ff047b82 */ /* 0x004ea20000000800 */
[----:B------:R-:W-:Y:S07]  /*6420*/  BSSY.RECONVERGENT B0, `(.L_x_950) ;  /* 0x000000e000007945 */ /* 0x000fee0003800200 */
[----:B-1----:R-:W1:Y:S08]  /*6430*/  LDC R7, c[0x0][0x374] ;  /* 0x0000dd00ff077b82 */ /* 0x002e700000000800 */
[----:B------:R-:W4:Y:S01]  /*6440*/  LDC.64 R2, c[0x0][0x3c8] ;  /* 0x0000f200ff027b82 */ /* 0x000f220000000a00 */
[----:B--2---:R-:W-:-:S02]  /*6450*/  ISETP.NE.AND P0, PT, R4, 0x1, PT ;  /* 0x000000010400780c */ /* 0x004fc40003f05270 */
[----:B---3--:R-:W-:Y:S02]  /*6460*/  ISETP.NE.AND P1, PT, R9, RZ, PT ;  /* 0x000000ff0900720c */ /* 0x008fe40003f25270 */
[----:B-1----:R-:W-:-:S04]  /*6470*/  SHF.L.U32 R0, R7, 0x1, RZ ;  /* 0x0000000107007819 */ /* 0x002fc800000006ff */
[----:B------:R-:W-:-:S05]  /*6480*/  SEL R5, R0, RZ, P0 ;  /* 0x000000ff00057207 */ /* 0x000fca0000000000 */
[----:B----4-:R-:W-:Y:S02]  /*6490*/  IMAD.WIDE.U32 R2, R5, 0x4, R2 ;  /* 0x0000000405027825 */ /* 0x010fe400078e0002 */
[----:B------:R-:W-:Y:S05]  /*64a0*/  @P1 BRA `(.L_x_951) ;  /* 0x0000000000141947 */ /* 0x000fea0003800000 */
[----:B------:R-:W-:Y:S01]  /*64b0*/  HFMA2 R5, -RZ, RZ, 0, 5.9604644775390625e-08 ;  /* 0x00000001ff057431 */ /* 0x000fe200000001ff */
[----:B------:R-:W-:Y:S06]  /*64c0*/  MEMBAR.ALL.GPU ;  /* 0x0000000000007992 */ /* 0x000fec000000a000 */
[----:B------:R-:W-:-:S00]  /*64d0*/  ERRBAR ;  /* 0x00000000000079ab */ /* 0x000fc00000000000 */
[----:B------:R-:W-:Y:S06]  /*64e0*/  CGAERRBAR ;  /* 0x00000000000075ab */ /* 0x000fec0000000000 */
[----:B------:R1:W-:Y:S02]  /*64f0*/  REDG.E.ADD.S32.STRONG.GPU desc[UR6][R2.64], R5 ;  /* 0x000000050200798e */ /* 0x0003e4000c12e306 */
.L_x_951:
[----:B------:R-:W-:Y:S05]  /*6500*/  BSYNC.RECONVERGENT B0 ;  /* 0x0000000000007941 */ /* 0x000fea0003800200 */
.L_x_950:
[----:B------:R-:W2:Y:S01]  /*6510*/  S2UR UR5, SR_CTAID.Y ;  /* 0x00000000000579c3 */ /* 0x000ea20000002600 */
[----:B-1----:R-:W-:Y:S02]  /*6520*/  IADD3 R5, PT, PT, R7, -0x1, RZ ;  /* 0xffffffff07057810 */ /* 0x002fe40007ffe0ff */
[----:B------:R-:W-:-:S05]  /*6530*/  IADD3 R0, PT, PT, R4, -0x1, RZ ;  /* 0xffffffff04007810 */ /* 0x000fca0007ffe0ff */
[----:B------:R-:W1:Y:S01]  /*6540*/  S2UR UR4, SR_CTAID.X ;  /* 0x00000000000479c3 */ /* 0x000e620000002500 */
[----:B--2---:R-:W-:-:S04]  /*6550*/  ISETP.NE.AND P0, PT, R5, UR5, PT ;  /* 0x0000000505007c0c */ /* 0x004fc8000bf05270 */
[----:B-1----:R-:W-:-:S13]  /*6560*/  ISETP.NE.OR P0, PT, R0, UR4, P0 ;  /* 0x0000000400007c0c */ /* 0x002fda0008705670 */
[----:B------:R-:W-:Y:S05]  /*6570*/  @P0 EXIT ;  /* 0x000000000000094d */ /* 0x000fea0003800000 */
[----:B------:R-:W-:Y:S05]  /*6580*/  @P1 BRA `(.L_x_952) ;  /* 0x0000000000201947 */ /* 0x000fea0003800000 */
[----:B------:R-:W-:-:S05]  /*6590*/  IMAD R0, R4, R7, RZ ;  /* 0x0000000704007224 */ /* 0x000fca00078e02ff */
[----:B------:R-:W-:-:S13]  /*65a0*/  ISETP.NE.AND P0, PT, R0, -0x1, PT ;  /* 0xffffffff0000780c */ /* 0x000fda0003f05270 */
[----:B------:R-:W-:Y:S05]  /*65b0*/  @!P0 BRA `(.L_x_952) ;  /* 0x0000000000148947 */ /* 0x000fea0003800000 */
.L_x_953:
[----:B------:R-:W2:Y:S04]  /*65c0*/  LDG.E.STRONG.GPU R5, desc[UR6][R2.64] ;  /* 0x0000000602057981 */ /* 0x000ea8000c1ef900 */
[----:B--2---:R-:W-:Y:S01]  /*65d0*/  CCTL.IVALL ;  /* 0x00000000ff00798f */ /* 0x004fe20002000000 */
[----:B------:R-:W-:Y:S05]  /*65e0*/  YIELD ;  /* 0x0000000000007946 */ /* 0x000fea0003800000 */
[----:B------:R-:W-:-:S13]  /*65f0*/  ISETP.NE.AND P0, PT, R5, R0, PT ;  /* 0x000000000500720c */ /* 0x000fda0003f05270 */
[----:B------:R-:W-:Y:S05]  /*6600*/  @P0 BRA `(.L_x_953) ;  /* 0xfffffffc00ec0947 */ /* 0x000fea000383ffff */
.L_x_952:
[----:B------:R-:W-:Y:S05]  /*6610*/  WARPSYNC.ALL ;  /* 0x0000000000007948 */ /* 0x000fea0003800000 */
[----:B------:R-:W1:Y:S08]  /*6620*/  LDC.64 R10, c[0x0][0x3f8] ;  /* 0x0000fe00ff0a7b82 */ /* 0x000e700000000a00 */
[----:B------:R-:W-:Y:S01]  /*6630*/  BAR.SYNC.DEFER_BLOCKING 0x0 ;  /* 0x0000000000007b1d */ /* 0x000fe20000010000 */
[----:B-1----:R-:W-:-:S04]  /*6640*/  LEA.HI R0, P0, R11, R10, RZ, 0x1 ;  /* 0x0000000a0b007211 */ /* 0x002fc800078108ff */
        /* <DEDUP_REMOVED lines=71> */
.L_x_956:
        /* <DEDUP_REMOVED lines=31> */
.L_x_955:
[----:B------:R-:W-:Y:S05]  /*6cb0*/  BSYNC.RECONVERGENT B0 ;  /* 0x0000000000007941 */ /* 0x000fea0003800200 */
.L_x_954:
        /* <DEDUP_REMOVED lines=10> */
.L_x_957:
        /* <DEDUP_REMOVED lines=87> */
.L_x_958:
        /* <DEDUP_REMOVED lines=11> */
.L_x_3428:


//--------------------- .text._Z35group_norm_nhwc_bwd_one_pass_kernelI11Fp16IOBf16WLi512ELi42ELi672EEv26Group_norm_nhwc_bwd_params --------------------------
	.section	.text._Z35group_norm_nhwc_bwd_one_pass_kernelI11Fp16IOBf16WLi512ELi42ELi672EEv26Group_norm_nhwc_bwd_params,"ax",@progbits
	.align	128
        .global         _Z35group_norm_nhwc_bwd_one_pass_kernelI11Fp16IOBf16WLi512ELi42ELi672EEv26Group_norm_nhwc_bwd_params
        .type           _Z35group_norm_nhwc_bwd_one_pass_kernelI11Fp16IOBf16WLi512ELi42ELi672EEv26Group_norm_nhwc_bwd_params,@function
        .size           _Z35group_norm_nhwc_bwd_one_pass_kernelI11Fp16IOBf16WLi512ELi42ELi672EEv26Group_norm_nhwc_bwd_params,(.L_x_3429 - _Z35group_norm_nhwc_bwd_one_pass_kernelI11Fp16IOBf16WLi512ELi42ELi672EEv26Group_norm_nhwc_bwd_params)
        .other          _Z35group_norm_nhwc_bwd_one_pass_kernelI11Fp16IOBf16WLi512ELi42ELi672EEv26Group_norm_nhwc_bwd_params,@"STO_CUDA_ENTRY STV_DEFAULT"
_Z35group_norm_nhwc_bwd_one_pass_kernelI11Fp16IOBf16WLi512ELi42ELi672EEv26Group_norm_nhwc_bwd_params:
.text._Z35group_norm_nhwc_bwd_one_pass_kernelI11Fp16IOBf16WLi512ELi42ELi672EEv26Group_norm_nhwc_bwd_params:
        /* <DEDUP_REMOVED lines=22> */
.L_x_1026:
[----:B-1----:R-:W1:Y:S01]  /*0160*/  LDC R9, c[0x0][0x410] ;  /* 0x00010400ff097b82 */ /* 0x002e620000000800 */
[----:B------:R-:W-:Y:S01]  /*0170*/  IABS R8, R54 ;  /* 0x0000003600087213 */ /* 0x000fe20000000000 */
[----:B--2---:R-:W2:Y:S01]  /*0180*/  LDCU.128 UR12, c[0x0][0x400] ;  /* 0x00008000ff0c77ac */ /* 0x004ea20008000c00 */
[----:B------:R-:W-:Y:S02]  /*0190*/  ISETP.GE.AND P1, PT, R54, RZ, PT ;  /* 0x000000ff3600720c */ /* 0x000fe40003f26270 */
[----:B------:R-:W-:-:S03]  /*01a0*/  MOV R50, RZ ;  /* 0x000000ff00327202 */ /* 0x000fc60000000f00 */
[----:B------:R-:W3:Y:S01]  /*01b0*/  S2UR UR6, SR_CTAID.X ;  /* 0x00000000000679c3 */ /* 0x000ee20000002500 */
[----:B------:R-:W-:Y:S02]  /*01c0*/  CS2R R48, SRZ ;  /* 0x0000000000307805 */ /* 0x000fe4000001ff00 */
[----:B------:R-:W-:Y:S02]  /*01d0*/  CS2R R46, SRZ ;  /* 0x00000000002e7805 */ /* 0x000fe4000001ff00 */
[----:B------:R-:W-:Y:S02]  /*01e0*/  CS2R R44, SRZ ;  /* 0x00000000002c7805 */ /* 0x000fe4000001ff00 */
[----:B------:R-:W-:Y:S02]  /*01f0*/  CS2R R42, SRZ ;  /* 0x00000000002a7805 */ /* 0x000fe4000001ff00 */
[----:B------:R-:W-:Y:S02]  /*0200*/  CS2R R40, SRZ ;  /* 0x0000000000287805 */ /* 0x000fe4000001ff00 */
[----:B------:R-:W-:-:S02]  /*0210*/  CS2R R38, SRZ ;  /* 0x0000000000267805 */ /* 0x000fc4000001ff00 */
[----:B------:R-:W-:Y:S02]  /*0220*/  CS2R R36, SRZ ;  /* 0x0000000000247805 */ /* 0x000fe4000001ff00 */
[----:B------:R-:W-:Y:S01]  /*0230*/  CS2R R34, SRZ ;  /* 0x0000000000227805 */ /* 0x000fe2000001ff00 */
[----:B------:R-:W4:Y:S01]  /*0240*/  LDCU.U8 UR4, c[0x0][0x414] ;  /* 0x00008280ff0477ac */ /* 0x000f220008000000 */
[----:B01----:R-:W-:-:S04]  /*0250*/  IABS R6, R9 ;  /* 0x0000000900067213 */ /* 0x003fc80000000000 */
[----:B------:R-:W1:Y:S08]  /*0260*/  I2F.RP R3, R6 ;  /* 0x0000000600037306 */ /* 0x000e700000209400 */
[----:B-1----:R-:W1:Y:S02]  /*0270*/  MUFU.RCP R3, R3 ;  /* 0x0000000300037308 */ /* 0x002e640000001000 */
[----:B-1----:R-:W-:-:S06]  /*0280*/  IADD3 R4, PT, PT, R3, 0xffffffe, RZ ;  /* 0x0ffffffe03047810 */ /* 0x002fcc0007ffe0ff */
[----:B------:R1:W0:Y:S02]  /*0290*/  F2I.FTZ.U32.TRUNC.NTZ R5, R4 ;  /* 0x0000000400057305 */ /* 0x000224000021f000 */
[----:B-1----:R-:W-:Y:S02]  /*02a0*/  MOV R4, RZ ;  /* 0x000000ff00047202 */ /* 0x002fe40000000f00 */
[----:B0-----:R-:W-:-:S05]  /*02b0*/  IADD3 R7, PT, PT, RZ, -R5, RZ ;  /* 0x80000005ff077210 */ /* 0x001fca0007ffe0ff */
[----:B------:R-:W-:-:S04]  /*02c0*/  IMAD R7, R7, R6, RZ ;  /* 0x0000000607077224 */ /* 0x000fc800078e02ff */
[----:B------:R-:W-:Y:S01]  /*02d0*/  IMAD.HI.U32 R5, R5, R7, R4 ;  /* 0x0000000705057227 */ /* 0x000fe200078e0004 */
[----:B------:R-:W-:Y:S02]  /*02e0*/  MOV R7, R8 ;  /* 0x0000000800077202 */ /* 0x000fe40000000f00 */
[----:B------:R-:W3:Y:S03]  /*02f0*/  LDC R8, c[0x0][0x41c] ;  /* 0x00010700ff087b82 */ /* 0x000ee60000000800 */
[----:B------:R-:W-:-:S05]  /*0300*/  IMAD.HI.U32 R5, R5, R7, RZ ;  /* 0x0000000705057227 */ /* 0x000fca00078e00ff */
[----:B------:R-:W-:-:S05]  /*0310*/  IADD3 R3, PT, PT, -R5, RZ, RZ ;  /* 0x000000ff05037210 */ /* 0x000fca0007ffe1ff */
[----:B------:R-:W-:-:S05]  /*0320*/  IMAD R3, R6, R3, R7 ;  /* 0x0000000306037224 */ /* 0x000fca00078e0207 */
[----:B------:R-:W-:Y:S01]  /*0330*/  ISETP.GT.U32.AND P2, PT, R6, R3, PT ;  /* 0x000000030600720c */ /* 0x000fe20003f44070 */
[----:B---3--:R-:W-:Y:S01]  /*0340*/  IMAD R55, R8, UR6, R53 ;  /* 0x0000000608377c24 */ /* 0x008fe2000f8e0235 */
[----:B------:R-:W-:-:S04]  /*0350*/  LOP3.LUT R8, R54, R9, RZ, 0x3c, !PT ;  /* 0x0000000936087212 */ /* 0x000fc800078e3cff */
[----:B--2---:R-:W-:-:S07]  /*0360*/  ISETP.GE.U32.AND P3, PT, R55, UR12, PT ;  /* 0x0000000c37007c0c */ /* 0x004fce000bf66070 */
[-C--:B------:R-:W-:Y:S02]  /*0370*/  @!P2 IADD3 R3, PT, PT, R3, -R6.reuse, RZ ;  /* 0x800000060303a210 */ /* 0x080fe40007ffe0ff */
[----:B------:R-:W-:Y:S02]  /*0380*/  SHF.R.S32.HI R7, RZ, 0x1f, R55 ;  /* 0x0000001fff077819 */ /* 0x000fe40000011437 */
[CC--:B------:R-:W-:Y:S02]  /*0390*/  ISETP.GE.U32.AND P0, PT, R3.reuse, R6.reuse, PT ;  /* 0x000000060300720c */ /* 0x0c0fe40003f06070 */
[----:B------:R-:W-:Y:S02]  /*03a0*/  ISETP.GT.U32.AND P4, PT, R6, R3, PT ;  /* 0x000000030600720c */ /* 0x000fe40003f84070 */
[----:B------:R-:W-:Y:S02]  /*03b0*/  IADD3 R4, PT, PT, R3, -R6, RZ ;  /* 0x8000000603047210 */ /* 0x000fe40007ffe0ff */
[----:B------:R-:W-:-:S02]  /*03c0*/  ISETP.GE.AND.EX P3, PT, R7, UR13, PT, P3 ;  /* 0x0000000d07007c0c */ /* 0x000fc4000bf66330 */
[----:B------:R-:W-:Y:S02]  /*03d0*/  ISETP.GE.AND P5, PT, R8, RZ, PT ;  /* 0x000000ff0800720c */ /* 0x000fe40003fa6270 */
[----:B------:R-:W-:Y:S02]  /*03e0*/  SEL R3, R4, R3, !P4 ;  /* 0x0000000304037207 */ /* 0x000fe40006000000 */
[----:B------:R-:W-:Y:S02]  /*03f0*/  @!P2 IADD3 R5, PT, PT, R5, 0x1, RZ ;  /* 0x000000010505a810 */ /* 0x000fe40007ffe0ff */
[----:B------:R-:W-:Y:S02]  /*0400*/  ISETP.NE.AND P2, PT, R9, RZ, PT ;  /* 0x000000ff0900720c */ /* 0x000fe40003f45270 */
[----:B------:R-:W-:Y:S02]  /*0410*/  LOP3.LUT R4, RZ, R9, RZ, 0x33, !PT ;  /* 0x00000009ff047212 */ /* 0x000fe400078e33ff */
[----:B------:R-:W-:Y:S01]  /*0420*/  @!P1 IADD3 R3, PT, PT, -R3, RZ, RZ ;  /* 0x000000ff03039210 */ /* 0x000fe20007ffe1ff */
[----:B------:R-:W0:Y:S01]  /*0430*/  @!P3 LDC.64 R8, c[0x0][0x3f8] ;  /* 0x0000fe00ff08bb82 */ /* 0x000e220000000a00 */
[----:B------:R-:W-:-:S02]  /*0440*/  @P0 IADD3 R5, PT, PT, R5, 0x1, RZ ;  /* 0x0000000105050810 */ /* 0x000fc40007ffe0ff */
[C---:B------:R-:W-:Y:S02]  /*0450*/  SEL R63, R4.reuse, R3, !P2 ;  /* 0x00000003043f7207 */ /* 0x040fe40005000000 */
[----:B------:R-:W-:Y:S02]  /*0460*/  IADD3 R11, PT, PT, R55, 0x20, RZ ;  /* 0x00000020370b7810 */ /* 0x000fe40007ffe0ff */
[----:B------:R-:W-:Y:S01]  /*0470*/  @!P5 IADD3 R5, PT, PT, -R5, RZ, RZ ;  /* 0x000000ff0505d210 */ /* 0x000fe20007ffe1ff */
[----:B------:R-:W-:Y:S01]  /*0480*/  IMAD R3, R63, 0x2a, RZ ;  /* 0x0000002a3f037824 */ /* 0x000fe200078e02ff */
[----:B------:R-:W-:Y:S01]  /*0490*/  ISETP.GE.U32.AND P0, PT, R11, UR12, PT ;  /* 0x0000000c0b007c0c */ /* 0x000fe2000bf06070 */
[----:B------:R-:W1:Y:S01]  /*04a0*/  @!P3 LDC.64 R14, c[0x0][0x3a0] ;  /* 0x0000e800ff0ebb82 */ /* 0x000e620000000a00 */
[----:B------:R-:W-:Y:S02]  /*04b0*/  SHF.R.S32.HI R13, RZ, 0x1f, R11 ;  /* 0x0000001fff0d7819 */ /* 0x000fe4000001140b */
[----:B------:R-:W-:-:S02]  /*04c0*/  SEL R5, R4, R5, !P2 ;  /* 0x0000000504057207 */ /* 0x000fc40005000000 */
[----:B------:R-:W-:Y:S02]  /*04d0*/  ISETP.GE.AND.EX P0, PT, R13, UR13, PT, P0 ;  /* 0x0000000d0d007c0c */ /* 0x000fe4000bf06300 */
[C---:B------:R-:W-:Y:S01]  /*04e0*/  IADD3 R66, P1, PT, R3.reuse, R2, RZ ;  /* 0x0000000203427210 */ /* 0x040fe20007f3e0ff */
[----:B------:R-:W2:Y:S01]  /*04f0*/  @!P3 LDC.64 R20, c[0x0][0x398] ;  /* 0x0000e600ff14bb82 */ /* 0x000ea20000000a00 */
[----:B------:R-:W-:Y:S02]  /*0500*/  SHF.R.S32.HI R2, RZ, 0x1f, R5 ;  /* 0x0000001fff027819 */ /* 0x000fe40000011405 */
[----:B------:R-:W-:Y:S02]  /*0510*/  LEA.HI.X.SX32 R67, R3, RZ, 0x1, P1 ;  /* 0x000000ff03437211 */ /* 0x000fe400008f0eff */
[----:B------:R-:W-:Y:S01]  /*0520*/  IADD3 R19, PT, PT, R55, 0x40, RZ ;  /* 0x0000004037137810 */ /* 0x000fe20007ffe0ff */
[----:B------:R-:W-:Y:S02]  /*0530*/  IMAD R2, R2, UR14, RZ ;  /* 0x0000000e02027c24 */ /* 0x000fe4000f8e02ff */
[----:B------:R-:W-:Y:S01]  /*0540*/  IMAD.WIDE.U32 R66, R5, UR14, R66 ;  /* 0x0000000e05427c25 */ /* 0x000fe2000f8e0042 */
[----:B------:R-:W-:Y:S01]  /*0550*/  ISETP.GE.U32.AND P1, PT, R19, UR12, PT ;  /* 0x0000000c13007c0c */ /* 0x000fe2000bf26070 */
[----:B------:R-:W3:Y:S01]  /*0560*/  @!P0 LDC.64 R22, c[0x0][0x3f8] ;  /* 0x0000fe00ff168b82 */ /* 0x000ee20000000a00 */
[----:B------:R-:W-:Y:S01]  /*0570*/  SHF.R.S32.HI R17, RZ, 0x1f, R19 ;  /* 0x0000001fff117819 */ /* 0x000fe20000011413 */
[----:B------:R-:W-:Y:S01]  /*0580*/  IMAD R69, R5, UR15, R2 ;  /* 0x0000000f05457c24 */ /* 0x000fe2000f8e0202 */
[----:B------:R-:W-:Y:S01]  /*0590*/  @!P3 MOV R68, R66 ;  /* 0x000000420044b202 */ /* 0x000fe20000000f00 */
[----:B0-----:R-:W-:Y:S01]  /*05a0*/  @!P3 IMAD R2, R7, R8, RZ ;  /* 0x000000080702b224 */ /* 0x001fe200078e02ff */
[----:B------:R-:W-:-:S02]  /*05b0*/  ISETP.GE.AND.EX P1, PT, R17, UR13, PT, P1 ;  /* 0x0000000d11007c0c */ /* 0x000fc4000bf26310 */
[----:B------:R-:W-:Y:S01]  /*05c0*/  IADD3 R69, PT, PT, R67, R69, RZ ;  /* 0x0000004543457210 */ /* 0x000fe20007ffe0ff */
[C---:B------:R-:W-:Y:S02]  /*05d0*/  @!P3 IMAD R5, R55.reuse, R9, R2 ;  /* 0x000000093705b224 */ /* 0x040fe400078e0202 */
[----:B------:R-:W-:-:S05]  /*05e0*/  @!P3 IMAD.WIDE.U32 R2, R55, R8, R68 ;  /* 0x000000083702b225 */ /* 0x000fca00078e0044 */
[----:B------:R-:W-:-:S03]  /*05f0*/  @!P3 IADD3 R5, PT, PT, R3, R5, RZ ;  /* 0x000000050305b210 */ /* 0x000fc60007ffe0ff */
[----:B------:R-:W0:Y:S01]  /*0600*/  @!P1 LDC.64 R6, c[0x0][0x3f8] ;  /* 0x0000fe00ff069b82 */ /* 0x000e220000000a00 */
[C---:B------:R-:W-:Y:S02]  /*0610*/  @!P3 SHF.L.U32 R3, R2.reuse, 0x1, RZ ;  /* 0x000000010203b819 */ /* 0x040fe400000006ff */
[----:B------:R-:W-:Y:S02]  /*0620*/  @!P3 SHF.L.U64.HI R4, R2, 0x1, R5 ;  /* 0x000000010204b819 */ /* 0x000fe40000010205 */
[----:B-1----:R-:W-:Y:S01]  /*0630*/  @!P3 IADD3 R8, P2, PT, R3, R14, RZ ;  /* 0x0000000e0308b210 */ /* 0x002fe20007f5e0ff */
[----:B---3--:R-:W-:-:S03]  /*0640*/  @!P0 IMAD R10, R13, R22, RZ ;  /* 0x000000160d0a8224 */ /* 0x008fc600078e02ff */
[C---:B------:R-:W-:Y:S02]  /*0650*/  @!P3 IADD3.X R9, PT, PT, R4.reuse, R15, RZ, P2, !PT ;  /* 0x0000000f0409b210 */ /* 0x040fe400017fe4ff */
[----:B--2---:R-:W-:Y:S02]  /*0660*/  @!P3 IADD3 R12, P2, PT, R3, R20, RZ ;  /* 0x00000014030cb210 */ /* 0x004fe40007f5e0ff */
[----:B------:R-:W-:Y:S01]  /*0670*/  IADD3 R25, PT, PT, R55, 0x60, RZ ;  /* 0x0000006037197810 */ /* 0x000fe20007ffe0ff */
[----:B------:R-:W1:Y:S01]  /*0680*/  @!P0 LDC.64 R2, c[0x0][0x3a0] ;  /* 0x0000e800ff028b82 */ /* 0x000e620000000a00 */
[----:B------:R-:W-:Y:S01]  /*0690*/  @!P3 IADD3.X R13, PT, PT, R4, R21, RZ, P2, !PT ;  /* 0x00000015040db210 */ /* 0x000fe200017fe4ff */
[----:B------:R-:W-:Y:S01]  /*06a0*/  @!P0 IMAD R21, R11, R23, R10 ;  /* 0x000000170b158224 */ /* 0x000fe200078e020a */
[----:B------:R-:W-:Y:S01]  /*06b0*/  ISETP.GE.U32.AND P2, PT, R25, UR12, PT ;  /* 0x0000000c19007c0c */ /* 0x000fe2000bf46070 */
[----:B------:R0:W5:Y:S01]  /*06c0*/  @!P3 LDG.E R50, desc[UR8][R8.64] ;  /* 0x000000080832b981 */ /* 0x000162000c1e1900 */
[----:B------:R-:W-:-:S02]  /*06d0*/  SHF.R.S32.HI R23, RZ, 0x1f, R25 ;  /* 0x0000001fff177819 */ /* 0x000fc40000011419 */
[----:B------:R-:W-:Y:S01]  /*06e0*/  @!P0 MOV R14, R66 ;  /* 0x00000042000e8202 */ /* 0x000fe20000000f00 */
[----:B------:R-:W2:Y:S01]  /*06f0*/  @!P0 LDC.64 R4, c[0x0][0x398] ;  /* 0x0000e600ff048b82 */ /* 0x000ea20000000a00 */
[----:B------:R-:W-:Y:S01]  /*0700*/  @!P0 MOV R15, R69 ;  /* 0x00000045000f8202 */ /* 0x000fe20000000f00 */
[----:B------:R3:W5:Y:S01]  /*0710*/  @!P3 LDG.E R49, desc[UR8][R12.64] ;  /* 0x000000080c31b981 */ /* 0x000762000c1e1900 */
[----:B------:R-:W-:Y:S01]  /*0720*/  ISETP.GE.AND.EX P2, PT, R23, UR13, PT, P2 ;  /* 0x0000000d17007c0c */ /* 0x000fe2000bf46320 */
[----:B------:R-:W-:Y:S01]  /*0730*/  @!P0 IMAD.WIDE.U32 R14, R11, R22, R14 ;  /* 0x000000160b0e8225 */ /* 0x000fe200078e000e */
[----:B------:R-:W-:-:S03]  /*0740*/  @!P1 MOV R16, R66 ;  /* 0x0000004200109202 */ /* 0x000fc60000000f00 */
[----:B------:R-:W4:Y:S01]  /*0750*/  @!P1 LDC.64 R10, c[0x0][0x3a0] ;  /* 0x0000e800ff0a9b82 */ /* 0x000f220000000a00 */
[-C--:B0-----:R-:W-:Y:S01]  /*0760*/  @!P1 IMAD R8, R17, R6.reuse, RZ ;  /* 0x0000000611089224 */ /* 0x081fe200078e02ff */
[----:B------:R-:W-:Y:S02]  /*0770*/  @!P0 IADD3 R9, PT, PT, R15, R21, RZ ;  /* 0x000000150f098210 */ /* 0x000fe40007ffe0ff */
[----:B------:R-:W-:Y:S01]  /*0780*/  @!P1 MOV R17, R69 ;  /* 0x0000004500119202 */ /* 0x000fe20000000f00 */
[----:B------:R-:W-:Y:S01]  /*0790*/  @!P1 IMAD R27, R19, R7, R8 ;  /* 0x00000007131b9224 */ /* 0x000fe200078e0208 */
[C---:B------:R-:W-:Y:S02]  /*07a0*/  @!P0 SHF.L.U32 R21, R14.reuse, 0x1, RZ ;  /* 0x000000010e158819 */ /* 0x040fe400000006ff */
[----:B---3--:R-:W0:Y:S01]  /*07b0*/  @!P2 LDC.64 R12, c[0x0][0x3a0] ;  /* 0x0000e800ff0cab82 */ /* 0x008e220000000a00 */
[----:B------:R-:W-:Y:S02]  /*07c0*/  @!P0 SHF.L.U64.HI R22, R14, 0x1, R9 ;  /* 0x000000010e168819 */ /* 0x000fe40000010209 */
[----:B------:R-:W-:Y:S01]  /*07d0*/  IADD3 R14, PT, PT, R55, 0x80, RZ ;  /* 0x00000080370e7810 */ /* 0x000fe20007ffe0ff */
[----:B------:R-:W-:-:S04]  /*07e0*/  @!P1 IMAD.WIDE.U32 R16, R19, R6, R16 ;  /* 0x0000000613109225 */ /* 0x000fc800078e0010 */
[----:B------:R-:W3:Y:S01]  /*07f0*/  @!P2 LDC.64 R8, c[0x0][0x3f8] ;  /* 0x0000fe00ff08ab82 */ /* 0x000ee20000000a00 */
[----:B------:R-:W-:Y:S02]  /*0800*/  ISETP.GE.U32.AND P3, PT, R14, UR12, PT ;  /* 0x0000000c0e007c0c */ /* 0x000fe4000bf66070 */
[----:B------:R-:W-:-:S05]  /*0810*/  SHF.R.S32.HI R15, RZ, 0x1f, R14 ;  /* 0x0000001fff0f7819 */ /* 0x000fca000001140e */
[----:B------:R-:W0:Y:S01]  /*0820*/  @!P1 LDC.64 R6, c[0x0][0x398] ;  /* 0x0000e600ff069b82 */ /* 0x000e220000000a00 */
[----:B------:R-:W-:Y:S02]  /*0830*/  ISETP.GE.AND.EX P3, PT, R15, UR13, PT, P3 ;  /* 0x0000000d0f007c0c */ /* 0x000fe4000bf66330 */
[----:B-1----:R-:W-:-:S04]  /*0840*/  @!P0 IADD3 R18, P4, PT, R21, R2, RZ ;  /* 0x0000000215128210 */ /* 0x002fc80007f9e0ff */
[----:B------:R-:W-:Y:S02]  /*0850*/  @!P0 IADD3.X R19, PT, PT, R22, R3, RZ, P4, !PT ;  /* 0x0000000316138210 */ /* 0x000fe400027fe4ff */
[----:B------:R-:W-:Y:S02]  /*0860*/  @!P1 IADD3 R3, PT, PT, R17, R27, RZ ;  /* 0x0000001b11039210 */ /* 0x000fe40007ffe0ff */
[----:B--2---:R-:W-:Y:S01]  /*0870*/  @!P0 IADD3 R20, P4, PT, R21, R4, RZ ;  /* 0x0000000415148210 */ /* 0x004fe20007f9e0ff */
[----:B------:R0:W5:Y:S01]  /*0880*/  @!P0 LDG.E R48, desc[UR8][R18.64] ;  /* 0x0000000812308981 */ /* 0x000162000c1e1900 */
[----:B------:R-:W-:Y:S02]  /*0890*/  @!P1 SHF.L.U64.HI R24, R16, 0x1, R3 ;  /* 0x0000000110189819 */ /* 0x000fe40000010203 */
[----:B------:R-:W-:Y:S01]  /*08a0*/  @!P0 IADD3.X R21, PT, PT, R22, R5, RZ, P4, !PT ;  /* 0x0000000516158210 */ /* 0x000fe200027fe4ff */
[----:B------:R-:W1:Y:S01]  /*08b0*/  @!P2 LDC.64 R2, c[0x0][0x398] ;  /* 0x0000e600ff02ab82 */ /* 0x000e620000000a00 */
[----:B------:R-:W-:Y:S01]  /*08c0*/  @!P1 SHF.L.U32 R17, R16, 0x1, RZ ;  /* 0x0000000110119819 */ /* 0x000fe200000006ff */
[----:B---3--:R-:W-:Y:S01]  /*08d0*/  @!P2 IMAD R22, R23, R8, RZ ;  /* 0x000000081716a224 */ /* 0x008fe200078e02ff */
[----:B------:R-:W-:Y:S01]  /*08e0*/  IADD3 R16, PT, PT, R55, 0xa0, RZ ;  /* 0x000000a037107810 */ /* 0x000fe20007ffe0ff */
[----:B------:R-:W5:Y:S04]  /*08f0*/  @!P0 LDG.E R47, desc[UR8][R20.64] ;  /* 0x00000008142f8981 */ /* 0x000f68000c1e1900 */
[----:B------:R-:W2:Y:S01]  /*0900*/  @!P3 LDC.64 R4, c[0x0][0x3f8] ;  /* 0x0000fe00ff04bb82 */ /* 0x000ea20000000a00 */
[----:B----4-:R-:W-:-:S02]  /*0910*/  @!P1 IADD3 R10, P5, PT, R17, R10, RZ ;  /* 0x0000000a110a9210 */ /* 0x010fc40007fbe0ff */
[----:B0-----:R-:W-:Y:S01]  /*0920*/  @!P1 IADD3 R18, P0, PT, R17, R6, RZ ;  /* 0x0000000611129210 */ /* 0x001fe20007f1e0ff */
[----:B------:R-:W-:Y:S01]  /*0930*/  @!P2 IMAD R17, R25, R9, R22 ;  /* 0x000000091911a224 */ /* 0x000fe200078e0216 */
[----:B------:R-:W-:Y:S02]  /*0940*/  ISETP.GE.U32.AND P4, PT, R16, UR12, PT ;  /* 0x0000000c10007c0c */ /* 0x000fe4000bf86070 */
[----:B------:R-:W-:Y:S02]  /*0950*/  SHF.R.S32.HI R27, RZ, 0x1f, R16 ;  /* 0x0000001fff1b7819 */ /* 0x000fe40000011410 */
[----:B------:R-:W-:Y:S02]  /*0960*/  @!P2 MOV R22, R66 ;  /* 0x000000420016a202 */ /* 0x000fe40000000f00 */
[----:B------:R-:W-:Y:S02]  /*0970*/  @!P2 MOV R23, R69 ;  /* 0x000000450017a202 */ /* 0x000fe40000000f00 */
[----:B------:R-:W-:-:S02]  /*0980*/  @!P1 IADD3.X R11, PT, PT, R24, R11, RZ, P5, !PT ;  /* 0x0000000b180b9210 */ /* 0x000fc40002ffe4ff */
[----:B------:R-:W-:Y:S01]  /*0990*/  ISETP.GE.AND.EX P4, PT, R27, UR13, PT, P4 ;  /* 0x0000000d1b007c0c */ /* 0x000fe2000bf86340 */
[----:B------:R-:W-:Y:S02]  /*09a0*/  @!P2 IMAD.WIDE.U32 R22, R25, R8, R22 ;  /* 0x000000081916a225 */ /* 0x000fe400078e0016 */
[----:B------:R0:W5:Y:S01]  /*09b0*/  @!P1 LDG.E R46, desc[UR8][R10.64] ;  /* 0x000000080a2e9981 */ /* 0x000162000c1e1900 */
[----:B------:R-:W3:Y:S01]  /*09c0*/  @!P3 LDC.64 R8, c[0x0][0x398] ;  /* 0x0000e600ff08bb82 */ /* 0x000ee20000000a00 */
[----:B------:R-:W-:Y:S02]  /*09d0*/  @!P1 IADD3.X R19, PT, PT, R24, R7, RZ, P0, !PT ;  /* 0x0000000718139210 */ /* 0x000fe400007fe4ff */
[----:B------:R-:W-:Y:S02]  /*09e0*/  @!P2 IADD3 R17, PT, PT, R23, R17, RZ ;  /* 0x000000111711a210 */ /* 0x000fe40007ffe0ff */
[C---:B------:R-:W-:Y:S01]  /*09f0*/  @!P2 SHF.L.U32 R7, R22.reuse, 0x1, RZ ;  /* 0x000000011607a819 */ /* 0x040fe200000006ff */
[----:B------:R4:W5:Y:S02]  /*0a00*/  @!P1 LDG.E R45, desc[UR8][R18.64] ;  /* 0x00000008122d9981 */ /* 0x000964000c1e1900 */
[----:B0-----:R-:W0:Y:S01]  /*0a10*/  @!P3 LDC.64 R10, c[0x0][0x3a0] ;  /* 0x0000e800ff0abb82 */ /* 0x001e220000000a00 */
[----:B------:R-:W-:Y:S01]  /*0a20*/  @!P2 SHF.L.U64.HI R22, R22, 0x1, R17 ;  /* 0x000000011616a819 */ /* 0x000fe20000010211 */
[----:B--2---:R-:W-:Y:S01]  /*0a30*/  @!P3 IMAD R15, R15, R4, RZ ;  /* 0x000000040f0fb224 */ /* 0x004fe200078e02ff */
[----:B------:R-:W-:-:S02]  /*0a40*/  @!P2 IADD3 R12, P0, PT, R7, R12, RZ ;  /* 0x0000000c070ca210 */ /* 0x000fc40007f1e0ff */
[----:B-1----:R-:W-:Y:S02]  /*0a50*/  @!P2 IADD3 R2, P5, PT, R7, R2, RZ ;  /* 0x000000020702a210 */ /* 0x002fe40007fbe0ff */
[----:B------:R-:W-:Y:S01]  /*0a60*/  IADD3 R17, PT, PT, R55, 0xc0, RZ ;  /* 0x000000c037117810 */ /* 0x000fe20007ffe0ff */
[----:B------:R-:W1:Y:S01]  /*0a70*/  @!P4 LDC.64 R6, c[0x0][0x3f8] ;  /* 0x0000fe00ff06cb82 */ /* 0x000e620000000a00 */
[----:B----4-:R-:W-:Y:S02]  /*0a80*/  @!P3 MOV R18, R66 ;  /* 0x000000420012b202 */ /* 0x010fe40000000f00 */
[----:B------:R-:W-:Y:S01]  /*0a90*/  @!P3 MOV R19, R69 ;  /* 0x000000450013b202 */ /* 0x000fe20000000f00 */
[C---:B------:R-:W-:Y:S01]  /*0aa0*/  @!P3 IMAD R15, R14.reuse, R5, R15 ;  /* 0x000000050e0fb224 */ /* 0x040fe200078e020f */
[----:B------:R-:W-:Y:S02]  /*0ab0*/  ISETP.GE.U32.AND P1, PT, R17, UR12, PT ;  /* 0x0000000c11007c0c */ /* 0x000fe4000bf26070 */
[----:B------:R-:W-:Y:S01]  /*0ac0*/  SHF.R.S32.HI R25, RZ, 0x1f, R17 ;  /* 0x0000001fff197819 */ /* 0x000fe20000011411 */
[----:B------:R-:W-:Y:S01]  /*0ad0*/  @!P3 IMAD.WIDE.U32 R4, R14, R4, R18 ;  /* 0x000000040e04b225 */ /* 0x000fe200078e0012 */
[----:B------:R-:W-:-:S02]  /*0ae0*/  @!P2 IADD3.X R13, PT, PT, R22, R13, RZ, P0, !PT ;  /* 0x0000000d160da210 */ /* 0x000fc400007fe4ff */
[----:B------:R-:W-:Y:S02]  /*0af0*/  ISETP.GE.AND.EX P1, PT, R25, UR13, PT, P1 ;  /* 0x0000000d19007c0c */ /* 0x000fe4000bf26310 */
[----:B------:R-:W-:Y:S01]  /*0b00*/  @!P3 IADD3 R5, PT, PT, R5, R15, RZ ;  /* 0x0000000f0505b210 */ /* 0x000fe20007ffe0ff */
[----:B------:R2:W5:Y:S01]  /*0b10*/  @!P2 LDG.E R44, desc[UR8][R12.64] ;  /* 0x000000080c2ca981 */ /* 0x000562000c1e1900 */
[----:B------:R-:W-:Y:S01]  /*0b20*/  @!P3 SHF.L.U32 R21, R4, 0x1, RZ ;  /* 0x000000010415b819 */ /* 0x000fe200000006ff */
[----:B------:R-:W4:Y:S01]  /*0b30*/  @!P4 LDC.64 R14, c[0x0][0x398] ;  /* 0x0000e600ff0ecb82 */ /* 0x000f220000000a00 */
[----:B------:R-:W-:Y:S02]  /*0b40*/  @!P2 IADD3.X R3, PT, PT, R22, R3, RZ, P5, !PT ;  /* 0x000000031603a210 */ /* 0x000fe40002ffe4ff */
[----:B------:R-:W-:Y:S02]  /*0b50*/  @!P3 SHF.L.U64.HI R4, R4, 0x1, R5 ;  /* 0x000000010404b819 */ /* 0x000fe40000010205 */
[C---:B0-----:R-:W-:Y:S01]  /*0b60*/  @!P3 IADD3 R22, P0, PT, R21.reuse, R10, RZ ;  /* 0x0000000a1516b210 */ /* 0x041fe20007f1e0ff */
[----:B------:R0:W5:Y:S01]  /*0b70*/  @!P2 LDG.E R43, desc[UR8][R2.64] ;  /* 0x00000008022ba981 */ /* 0x000162000c1e1900 */
[----:B---3--:R-:W-:Y:S01]  /*0b80*/  @!P3 IADD3 R20, P5, PT, R21, R8, RZ ;  /* 0x000000081514b210 */ /* 0x008fe20007fbe0ff */
[----:B--2---:R-:W2:Y:S01]  /*0b90*/  @!P4 LDC.64 R12, c[0x0][0x3a0] ;  /* 0x0000e800ff0ccb82 */ /* 0x004ea20000000a00 */
[----:B------:R-:W-:-:S02]  /*0ba0*/  @!P3 IADD3.X R23, PT, PT, R4, R11, RZ, P0, !PT ;  /* 0x0000000b0417b210 */ /* 0x000fc400007fe4ff */
[----:B------:R-:W-:Y:S01]  /*0bb0*/  @!P3 IADD3.X R21, PT, PT, R4, R9, RZ, P5, !PT ;  /* 0x000000090415b210 */ /* 0x000fe20002ffe4ff */
[----:B-1----:R-:W-:Y:S01]  /*0bc0*/  @!P4 IMAD R27, R27, R6, RZ ;  /* 0x000000061b1bc224 */ /* 0x002fe200078e02ff */
[C---:B------:R-:W-:Y:S01]  /*0bd0*/  IADD3 R18, PT, PT, R55.reuse, 0xe0, RZ ;  /* 0x000000e037127810 */ /* 0x040fe20007ffe0ff */
[----:B------:R1:W5:Y:S02]  /*0be0*/  @!P3 LDG.E R42, desc[UR8][R22.64] ;  /* 0x00000008162ab981 */ /* 0x000364000c1e1900 */
[----:B------:R-:W1:Y:S01]  /*0bf0*/  @!P1 LDC.64 R4, c[0x0][0x3f8] ;  /* 0x0000fe00ff049b82 */ /* 0x000e620000000a00 */
[----:B0-----:R-:W-:Y:S02]  /*0c00*/  @!P4 MOV R2, R66 ;  /* 0x000000420002c202 */ /* 0x001fe40000000f00 */
[----:B------:R-:W-:Y:S01]  /*0c10*/  @!P4 MOV R3, R69 ;  /* 0x000000450003c202 */ /* 0x000fe20000000f00 */
[----:B------:R-:W-:Y:S01]  /*0c20*/  @!P4 IMAD R9, R16, R7, R27 ;  /* 0x000000071009c224 */ /* 0x000fe200078e021b */
[----:B------:R-:W-:Y:S01]  /*0c30*/  ISETP.GE.U32.AND P0, PT, R18, UR12, PT ;  /* 0x0000000c12007c0c */ /* 0x000fe2000bf06070 */
[----:B------:R0:W5:Y:S01]  /*0c40*/  @!P3 LDG.E R41, desc[UR8][R20.64] ;  /* 0x000000081429b981 */ /* 0x000162000c1e1900 */
[----:B------:R-:W-:Y:S01]  /*0c50*/  SHF.R.S32.HI R27, RZ, 0x1f, R18 ;  /* 0x0000001fff1b7819 */ /* 0x000fe20000011412 */
[----:B------:R-:W-:Y:S01]  /*0c60*/  @!P4 IMAD.WIDE.U32 R6, R16, R6, R2 ;  /* 0x000000061006c225 */ /* 0x000fe200078e0002 */
[----:B------:R-:W-:Y:S01]  /*0c70*/  IADD3 R16, PT, PT, R55, 0x100, RZ ;  /* 0x0000010037107810 */ /* 0x000fe20007ffe0ff */
[----:B------:R-:W3:Y:S01]  /*0c80*/  @!P1 LDC.64 R10, c[0x0][0x398] ;  /* 0x0000e600ff0a9b82 */ /* 0x000ee20000000a00 */
[----:B------:R-:W-:-:S02]  /*0c90*/  ISETP.GE.AND.EX P0, PT, R27, UR13, PT, P0 ;  /* 0x0000000d1b007c0c */ /* 0x000fc4000bf06300 */
[----:B------:R-:W-:Y:S02]  /*0ca0*/  @!P4 IADD3 R3, PT, PT, R7, R9, RZ ;  /* 0x000000090703c210 */ /* 0x000fe40007ffe0ff */
[----:B------:R-:W-:-:S03]  /*0cb0*/  @!P4 SHF.L.U32 R7, R6, 0x1, RZ ;  /* 0x000000010607c819 */ /* 0x000fc600000006ff */
[----:B------:R-:W3:Y:S01]  /*0cc0*/  @!P1 LDC.64 R8, c[0x0][0x3a0] ;  /* 0x0000e800ff089b82 */ /* 0x000ee20000000a00 */
[----:B------:R-:W-:Y:S02]  /*0cd0*/  @!P4 SHF.L.U64.HI R6, R6, 0x1, R3 ;  /* 0x000000010606c819 */ /* 0x000fe40000010203 */
[----:B------:R-:W-:Y:S02]  /*0ce0*/  ISETP.GE.U32.AND P3, PT, R16, UR12, PT ;  /* 0x0000000c10007c0c */ /* 0x000fe4000bf66070 */
[----:B------:R-:W-:Y:S02]  /*0cf0*/  SHF.R.S32.HI R19, RZ, 0x1f, R16 ;  /* 0x0000001fff137819 */ /* 0x000fe40000011410 */
[----:B--2---:R-:W-:Y:S01]  /*0d00*/  @!P4 IADD3 R12, P2, PT, R7, R12, RZ ;  /* 0x0000000c070cc210 */ /* 0x004fe20007f5e0ff */
[----:B-1----:R-:W-:Y:S01]  /*0d10*/  @!P1 IMAD R22, R25, R4, RZ ;  /* 0x0000000419169224 */ /* 0x002fe200078e02ff */
[----:B----4-:R-:W-:Y:S01]  /*0d20*/  @!P4 IADD3 R14, P5, PT, R7, R14, RZ ;  /* 0x0000000e070ec210 */ /* 0x010fe20007fbe0ff */
[----:B------:R-:W1:Y:S01]  /*0d30*/  @!P0 LDC.64 R2, c[0x0][0x3f8] ;  /* 0x0000fe00ff028b82 */ /* 0x000e620000000a00 */
[----:B------:R-:W-:-:S02]  /*0d40*/  @!P4 IADD3.X R13, PT, PT, R6, R13, RZ, P2, !PT ;  /* 0x0000000d060dc210 */ /* 0x000fc400017fe4ff */
[----:B------:R-:W-:Y:S02]  /*0d50*/  ISETP.GE.AND.EX P3, PT, R19, UR13, PT, P3 ;  /* 0x0000000d13007c0c */ /* 0x000fe4000bf66330 */
[----:B------:R-:W-:Y:S01]  /*0d60*/  @!P4 IADD3.X R15, PT, PT, R6, R15, RZ, P5, !PT ;  /* 0x0000000f060fc210 */ /* 0x000fe20002ffe4ff */
[----:B0-----:R-:W-:Y:S01]  /*0d70*/  @!P1 IMAD R21, R17, R5, R22 ;  /* 0x0000000511159224 */ /* 0x001fe200078e0216 */
[----:B------:R-:W-:Y:S01]  /*0d80*/  @!P1 MOV R6, R66 ;  /* 0x0000004200069202 */ /* 0x000fe20000000f00 */
[----:B------:R-:W5:Y:S01]  /*0d90*/  @!P4 LDG.E R40, desc[UR8][R12.64] ;  /* 0x000000080c28c981 */ /* 0x000f62000c1e1900 */
[----:B------:R-:W-:-:S03]  /*0da0*/  @!P1 MOV R7, R69 ;  /* 0x0000004500079202 */ /* 0x000fc60000000f00 */
[----:B------:R0:W5:Y:S01]  /*0db0*/  @!P4 LDG.E R39, desc[UR8][R14.64] ;  /* 0x000000080e27c981 */ /* 0x000162000c1e1900 */
[----:B------:R-:W-:-:S03]  /*0dc0*/  @!P1 IMAD.WIDE.U32 R4, R17, R4, R6 ;  /* 0x0000000411049225 */ /* 0x000fc600078e0006 */
[----:B------:R-:W2:Y:S02]  /*0dd0*/  @!P3 LDC.64 R6, c[0x0][0x3f8] ;  /* 0x0000fe00ff06bb82 */ /* 0x000ea40000000a00 */
[----:B------:R-:W-:Y:S02]  /*0de0*/  @!P1 IADD3 R21, PT, PT, R5, R21, RZ ;  /* 0x0000001505159210 */ /* 0x000fe40007ffe0ff */
[C---:B------:R-:W-:Y:S02]  /*0df0*/  @!P1 SHF.L.U32 R5, R4.reuse, 0x1, RZ ;  /* 0x0000000104059819 */ /* 0x040fe400000006ff */
[----:B------:R-:W-:Y:S02]  /*0e00*/  IADD3 R17, PT, PT, R55, 0x120, RZ ;  /* 0x0000012037117810 */ /* 0x000fe40007ffe0ff */
[----:B0-----:R-:W0:Y:S01]  /*0e10*/  @!P0 LDC.64 R14, c[0x0][0x398] ;  /* 0x0000e600ff0e8b82 */ /* 0x001e220000000a00 */
[----:B------:R-:W-:Y:S02]  /*0e20*/  @!P1 SHF.L.U64.HI R20, R4, 0x1, R21 ;  /* 0x0000000104149819 */ /* 0x000fe40000010215 */
[----:B---3--:R-:W-:-:S02]  /*0e30*/  @!P1 IADD3 R8, P2, PT, R5, R8, RZ ;  /* 0x0000000805089210 */ /* 0x008fc40007f5e0ff */
[----:B------:R-:W-:-:S03]  /*0e40*/  @!P1 IADD3 R10, P5, PT, R5, R10, RZ ;  /* 0x0000000a050a9210 */ /* 0x000fc60007fbe0ff */
[----:B------:R-:W3:Y:S01]  /*0e50*/  @!P0 LDC.64 R4, c[0x0][0x3a0] ;  /* 0x0000e800ff048b82 */ /* 0x000ee20000000a00 */
[----:B------:R-:W-:Y:S02]  /*0e60*/  ISETP.GE.U32.AND P4, PT, R17, UR12, PT ;  /* 0x0000000c11007c0c */ /* 0x000fe4000bf86070 */
[----:B------:R-:W-:Y:S01]  /*0e70*/  SHF.R.S32.HI R25, RZ, 0x1f, R17 ;  /* 0x0000001fff197819 */ /* 0x000fe20000011411 */
[----:B-1----:R-:W-:Y:S01]  /*0e80*/  @!P0 IMAD R27, R27, R2, RZ ;  /* 0x000000021b1b8224 */ /* 0x002fe200078e02ff */
[----:B------:R-:W-:Y:S02]  /*0e90*/  @!P0 MOV R12, R66 ;  /* 0x00000042000c8202 */ /* 0x000fe40000000f00 */
[----:B------:R-:W-:Y:S02]  /*0ea0*/  ISETP.GE.AND.EX P4, PT, R25, UR13, PT, P4 ;  /* 0x0000000d19007c0c */ /* 0x000fe4000bf86340 */
[----:B------:R-:W-:Y:S01]  /*0eb0*/  @!P0 MOV R13, R69 ;  /* 0x00000045000d8202 */ /* 0x000fe20000000f00 */
[----:B------:R-:W-:Y:S01]  /*0ec0*/  @!P0 IMAD R27, R18, R3, R27 ;  /* 0x00000003121b8224 */ /* 0x000fe200078e021b */
[----:B------:R-:W-:-:S02]  /*0ed0*/  @!P1 IADD3.X R9, PT, PT, R20, R9, RZ, P2, !PT ;  /* 0x0000000914099210 */ /* 0x000fc400017fe4ff */
[----:B------:R-:W-:Y:S01]  /*0ee0*/  @!P1 IADD3.X R11, PT, PT, R20, R11, RZ, P5, !PT ;  /* 0x0000000b140b9210 */ /* 0x000fe20002ffe4ff */
[----:B------:R-:W-:Y:S01]  /*0ef0*/  @!P0 IMAD.WIDE.U32 R2, R18, R2, R12 ;  /* 0x0000000212028225 */ /* 0x000fe200078e000c */
[----:B------:R-:W-:Y:S01]  /*0f00*/  IADD3 R20, PT, PT, R55, 0x140, RZ ;  /* 0x0000014037147810 */ /* 0x000fe20007ffe0ff */
[----:B------:R1:W5:Y:S02]  /*0f10*/  @!P1 LDG.E R38, desc[UR8][R8.64] ;  /* 0x0000000808269981 */ /* 0x000364000c1e1900 */
[----:B--2---:R-:W-:Y:S01]  /*0f20*/  @!P3 IMAD R19, R19, R6, RZ ;  /* 0x000000061313b224 */ /* 0x004fe200078e02ff */
[----:B------:R-:W-:Y:S01]  /*0f30*/  SHF.R.S32.HI R23, RZ, 0x1f, R20 ;  /* 0x0000001fff177819 */ /* 0x000fe20000011414 */
[----:B------:R2:W5:Y:S01]  /*0f40*/  @!P1 LDG.E R37, desc[UR8][R10.64] ;  /* 0x000000080a259981 */ /* 0x000562000c1e1900 */
[----:B------:R-:W-:Y:S01]  /*0f50*/  ISETP.GE.U32.AND P1, PT, R20, UR12, PT ;  /* 0x0000000c14007c0c */ /* 0x000fe2000bf26070 */
[----:B------:R-:W4:Y:S01]  /*0f60*/  @!P4 LDC.64 R12, c[0x0][0x3f8] ;  /* 0x0000fe00ff0ccb82 */ /* 0x000f220000000a00 */
[----:B------:R-:W-:-:S02]  /*0f70*/  @!P0 IADD3 R3, PT, PT, R3, R27, RZ ;  /* 0x0000001b03038210 */ /* 0x000fc40007ffe0ff */
[----:B------:R-:W-:Y:S02]  /*0f80*/  @!P0 SHF.L.U32 R21, R2, 0x1, RZ ;  /* 0x0000000102158819 */ /* 0x000fe400000006ff */
[----:B-1----:R-:W-:Y:S02]  /*0f90*/  @!P3 MOV R8, R66 ;  /* 0x000000420008b202 */ /* 0x002fe40000000f00 */
[----:B------:R-:W-:Y:S01]  /*0fa0*/  @!P3 MOV R9, R69 ;  /* 0x000000450009b202 */ /* 0x000fe20000000f00 */
[----:B------:R-:W-:Y:S01]  /*0fb0*/  @!P3 IMAD R27, R16, R7, R19 ;  /* 0x00000007101bb224 */ /* 0x000fe200078e0213 */
[----:B------:R-:W-:Y:S01]  /*0fc0*/  ISETP.GE.AND.EX P1, PT, R23, UR13, PT, P1 ;  /* 0x0000000d17007c0c */ /* 0x000fe2000bf26310 */
[----:B--2---:R-:W1:Y:S01]  /*0fd0*/  @!P3 LDC.64 R10, c[0x0][0x398] ;  /* 0x0000e600ff0abb82 */ /* 0x004e620000000a00 */
[----:B------:R-:W-:Y:S01]  /*0fe0*/  @!P0 SHF.L.U64.HI R22, R2, 0x1, R3 ;  /* 0x0000000102168819 */ /* 0x000fe20000010203 */
[----:B------:R-:W-:Y:S01]  /*0ff0*/  @!P3 IMAD.WIDE.U32 R6, R16, R6, R8 ;  /* 0x000000061006b225 */ /* 0x000fe200078e0008 */
[----:B---3--:R-:W-:-:S05]  /*1000*/  @!P0 IADD3 R18, P2, PT, R21, R4, RZ ;  /* 0x0000000415128210 */ /* 0x008fca0007f5e0ff */
[----:B------:R-:W2:Y:S01]  /*1010*/  @!P3 LDC.64 R2, c[0x0][0x3a0] ;  /* 0x0000e800ff02bb82 */ /* 0x000ea20000000a00 */
[C---:B------:R-:W-:Y:S02]  /*1020*/  @!P0 IADD3.X R19, PT, PT, R22.reuse, R5, RZ, P2, !PT ;  /* 0x0000000516138210 */ /* 0x040fe400017fe4ff */
[----:B0-----:R-:W-:Y:S02]  /*1030*/  @!P0 IADD3 R14, P2, PT, R21, R14, RZ ;  /* 0x0000000e150e8210 */ /* 0x001fe40007f5e0ff */
[----:B------:R-:W-:Y:S01]  /*1040*/  @!P3 IADD3 R5, PT, PT, R7, R27, RZ ;  /* 0x0000001b0705b210 */ /* 0x000fe20007ffe0ff */
[----:B------:R0:W5:Y:S01]  /*1050*/  @!P0 LDG.E R36, desc[UR8][R18.64] ;  /* 0x0000000812248981 */ /* 0x000162000c1e1900 */
[----:B------:R-:W-:Y:S01]  /*1060*/  @!P0 IADD3.X R15, PT, PT, R22, R15, RZ, P2, !PT ;  /* 0x0000000f160f8210 */ /* 0x000fe200017fe4ff */
[----:B------:R-:W3:Y:S01]  /*1070*/  @!P4 LDC.64 R8, c[0x0][0x398] ;  /* 0x0000e600ff08cb82 */ /* 0x000ee20000000a00 */
[C---:B------:R-:W-:Y:S02]  /*1080*/  @!P3 SHF.L.U32 R29, R6.reuse, 0x1, RZ ;  /* 0x00000001061db819 */ /* 0x040fe400000006ff */
[----:B------:R-:W-:Y:S01]  /*1090*/  @!P3 SHF.L.U64.HI R22, R6, 0x1, R5 ;  /* 0x000000010616b819 */ /* 0x000fe20000010205 */
[----:B----4-:R-:W-:Y:S01]  /*10a0*/  @!P4 IMAD R16, R25, R12, RZ ;  /* 0x0000000c1910c224 */ /* 0x010fe200078e02ff */
[----:B------:R-:W-:Y:S01]  /*10b0*/  IADD3 R21, PT, PT, R55, 0x160, RZ ;  /* 0x0000016037157810 */ /* 0x000fe20007ffe0ff */
[----:B------:R-:W5:Y:S02]  /*10c0*/  @!P0 LDG.E R35, desc[UR8][R14.64] ;  /* 0x000000080e238981 */ /* 0x000f64000c1e1900 */
[----:B------:R-:W4:Y:S08]  /*10d0*/  @!P4 LDC.64 R6, c[0x0][0x3a0] ;  /* 0x0000e800ff06cb82 */ /* 0x000f300000000a00 */
[----:B------:R-:W3:Y:S01]  /*10e0*/  @!P1 LDC.64 R4, c[0x0][0x3f8] ;  /* 0x0000fe00ff049b82 */ /* 0x000ee20000000a00 */
[----:B0-----:R-:W-:-:S02]  /*10f0*/  @!P4 MOV R18, R66 ;  /* 0x000000420012c202 */ /* 0x001fc40000000f00 */
[----:B------:R-:W-:Y:S02]  /*1100*/  @!P4 MOV R19, R69 ;  /* 0x000000450013c202 */ /* 0x000fe40000000f00 */
[----:B------:R-:W-:Y:S02]  /*1110*/  ISETP.GE.U32.AND P2, PT, R21, UR12, PT ;  /* 0x0000000c15007c0c */ /* 0x000fe4000bf46070 */
[----:B------:R-:W-:Y:S01]  /*1120*/  SHF.R.S32.HI R27, RZ, 0x1f, R21 ;  /* 0x0000001fff1b7819 */ /* 0x000fe20000011415 */
[----:B------:R-:W-:Y:S01]  /*1130*/  @!P4 IMAD R25, R17, R13, R16 ;  /* 0x0000000d1119c224 */ /* 0x000fe200078e0210 */
[----:B--2---:R-:W-:Y:S01]  /*1140*/  @!P3 IADD3 R16, P5, PT, R29, R2, RZ ;  /* 0x000000021d10b210 */ /* 0x004fe20007fbe0ff */
[----:B------:R-:W-:Y:S01]  /*1150*/  @!P4 IMAD.WIDE.U32 R12, R17, R12, R18 ;  /* 0x0000000c110cc225 */ /* 0x000fe200078e0012 */
[----:B------:R-:W-:Y:S02]  /*1160*/  ISETP.GE.AND.EX P2, PT, R27, UR13, PT, P2 ;  /* 0x0000000d1b007c0c */ /* 0x000fe4000bf46320 */
[----:B------:R-:W-:-:S02]  /*1170*/  @!P3 IADD3.X R17, PT, PT, R22, R3, RZ, P5, !PT ;  /* 0x000000031611b210 */ /* 0x000fc40002ffe4ff */
[----:B-1----:R-:W-:Y:S02]  /*1180*/  @!P3 IADD3 R18, P0, PT, R29, R10, RZ ;  /* 0x0000000a1d12b210 */ /* 0x002fe40007f1e0ff */
[----:B------:R-:W-:Y:S01]  /*1190*/  @!P4 IADD3 R3, PT, PT, R13, R25, RZ ;  /* 0x000000190d03c210 */ /* 0x000fe20007ffe0ff */
[----:B------:R0:W5:Y:S01]  /*11a0*/  @!P3 LDG.E R34, desc[UR8][R16.64] ;  /* 0x000000081022b981 */ /* 0x000162000c1e1900 */
[----:B------:R-:W-:Y:S02]  /*11b0*/  @!P4 SHF.L.U32 R13, R12, 0x1, RZ ;  /* 0x000000010c0dc819 */ /* 0x000fe400000006ff */
[----:B------:R-:W-:Y:S02]  /*11c0*/  @!P3 IADD3.X R19, PT, PT, R22, R11, RZ, P0, !PT ;  /* 0x0000000b1613b210 */ /* 0x000fe400007fe4ff */
[----:B------:R-:W-:Y:S01]  /*11d0*/  @!P4 SHF.L.U64.HI R2, R12, 0x1, R3 ;  /* 0x000000010c02c819 */ /* 0x000fe20000010203 */
[----:B---3--:R-:W-:Y:S01]  /*11e0*/  @!P1 IMAD R23, R23, R4, RZ ;  /* 0x0000000417179224 */ /* 0x008fe200078e02ff */
[----:B----4-:R-:W-:Y:S01]  /*11f0*/  @!P4 IADD3 R12, P0, PT, R13, R6, RZ ;  /* 0x000000060d0cc210 */ /* 0x010fe20007f1e0ff */
[----:B------:R-:W1:Y:S01]  /*1200*/  @!P2 LDC.64 R10, c[0x0][0x3f8] ;  /* 0x0000fe00ff0aab82 */ /* 0x000e620000000a00 */
[----:B------:R-:W-:Y:S01]  /*1210*/  IADD3 R25, PT, PT, R55, 0x180, RZ ;  /* 0x0000018037197810 */ /* 0x000fe20007ffe0ff */
[----:B0-----:R-:W-:Y:S01]  /*1220*/  @!P1 IMAD R17, R20, R5, R23 ;  /* 0x0000000514119224 */ /* 0x001fe200078e0217 */
[----:B------:R-:W-:-:S02]  /*1230*/  @!P4 IADD3 R8, P5, PT, R13, R8, RZ ;  /* 0x000000080d08c210 */ /* 0x000fc40007fbe0ff */
[----:B------:R-:W-:Y:S02]  /*1240*/  @!P4 IADD3.X R13, PT, PT, R2, R7, RZ, P0, !PT ;  /* 0x00000007020dc210 */ /* 0x000fe400007fe4ff */
[----:B------:R-:W-:Y:S01]  /*1250*/  ISETP.GE.U32.AND P0, PT, R25, UR12, PT ;  /* 0x0000000c19007c0c */ /* 0x000fe2000bf06070 */
[----:B------:R-:W0:Y:S01]  /*1260*/  @!P1 LDC.64 R6, c[0x0][0x3a0] ;  /* 0x0000e800ff069b82 */ /* 0x000e220000000a00 */
[----:B------:R-:W-:Y:S02]  /*1270*/  SHF.R.S32.HI R23, RZ, 0x1f, R25 ;  /* 0x0000001fff177819 */ /* 0x000fe40000011419 */
[----:B------:R-:W-:Y:S02]  /*1280*/  MOV R3, RZ ;  /* 0x000000ff00037202 */ /* 0x000fe40000000f00 */
[----:B------:R-:W-:Y:S02]  /*1290*/  @!P1 MOV R14, R66 ;  /* 0x00000042000e9202 */ /* 0x000fe40000000f00 */
[----:B------:R-:W-:-:S02]  /*12a0*/  @!P1 MOV R15, R69 ;  /* 0x00000045000f9202 */ /* 0x000fc40000000f00 */
[----:B------:R-:W-:Y:S01]  /*12b0*/  ISETP.GE.AND.EX P0, PT, R23, UR13, PT, P0 ;  /* 0x0000000d17007c0c */ /* 0x000fe2000bf06300 */
[----:B------:R2:W5:Y:S01]  /*12c0*/  @!P3 LDG.E R3, desc[UR8][R18.64] ;  /* 0x000000081203b981 */ /* 0x000562000c1e1900 */
[----:B------:R-:W-:Y:S01]  /*12d0*/  @!P1 IMAD.WIDE.U32 R14, R20, R4, R14 ;  /* 0x00000004140e9225 */ /* 0x000fe200078e000e */
[----:B------:R-:W-:-:S04]  /*12e0*/  CS2R R4, SRZ ;  /* 0x0000000000047805 */ /* 0x000fc8000001ff00 */
[----:B------:R-:W-:Y:S01]  /*12f0*/  @!P1 IADD3 R17, PT, PT, R15, R17, RZ ;  /* 0x000000110f119210 */ /* 0x000fe20007ffe0ff */
[----:B--2---:R-:W2:Y:S01]  /*1300*/  @!P1 LDC.64 R18, c[0x0][0x398] ;  /* 0x0000e600ff129b82 */ /* 0x004ea20000000a00 */
[C---:B------:R-:W-:Y:S01]  /*1310*/  @!P1 SHF.L.U32 R15, R14.reuse, 0x1, RZ ;  /* 0x000000010e0f9819 */ /* 0x040fe200000006ff */
[----:B------:R3:W5:Y:S01]  /*1320*/  @!P4 LDG.E R4, desc[UR8][R12.64] ;  /* 0x000000080c04c981 */ /* 0x000762000c1e1900 */
[----:B------:R-:W-:Y:S02]  /*1330*/  @!P1 SHF.L.U64.HI R14, R14, 0x1, R17 ;  /* 0x000000010e0e9819 */ /* 0x000fe40000010211 */
[----:B------:R-:W-:Y:S02]  /*1340*/  IADD3 R31, PT, PT, R55, 0x1a0, RZ ;  /* 0x000001a0371f7810 */ /* 0x000fe40007ffe0ff */
[----:B------:R-:W-:Y:S01]  /*1350*/  @!P4 IADD3.X R9, PT, PT, R2, R9, RZ, P5, !PT ;  /* 0x000000090209c210 */ /* 0x000fe20002ffe4ff */
[----:B------:R-:W4:Y:S01]  /*1360*/  @!P2 LDC.64 R16, c[0x0][0x3a0] ;  /* 0x0000e800ff10ab82 */ /* 0x000f220000000a00 */
[----:B------:R-:W-:-:S02]  /*1370*/  ISETP.GE.U32.AND P3, PT, R31, UR12, PT ;  /* 0x0000000c1f007c0c */ /* 0x000fc4000bf66070 */
[----:B------:R-:W-:Y:S01]  /*1380*/  SHF.R.S32.HI R29, RZ, 0x1f, R31 ;  /* 0x0000001fff1d7819 */ /* 0x000fe2000001141f */
[----:B------:R1:W5:Y:S04]  /*1390*/  @!P4 LDG.E R5, desc[UR8][R8.64] ;  /* 0x000000080805c981 */ /* 0x000368000c1e1900 */
[----:B---3--:R-:W3:Y:S01]  /*13a0*/  @!P0 LDC.64 R12, c[0x0][0x3f8] ;  /* 0x0000fe00ff0c8b82 */ /* 0x008ee20000000a00 */
[----:B-1----:R-:W-:Y:S01]  /*13b0*/  @!P2 IMAD R2, R27, R10, RZ ;  /* 0x0000000a1b02a224 */ /* 0x002fe200078e02ff */
[----:B------:R-:W-:Y:S02]  /*13c0*/  ISETP.GE.AND.EX P3, PT, R29, UR13, PT, P3 ;  /* 0x0000000d1d007c0c */ /* 0x000fe4000bf66330 */
[----:B------:R-:W-:Y:S02]  /*13d0*/  @!P2 MOV R8, R66 ;  /* 0x000000420008a202 */ /* 0x000fe40000000f00 */
[----:B------:R-:W-:Y:S01]  /*13e0*/  @!P2 MOV R9, R69 ;  /* 0x000000450009a202 */ /* 0x000fe20000000f00 */
[----:B------:R-:W-:Y:S01]  /*13f0*/  @!P2 IMAD R33, R21, R11, R2 ;  /* 0x0000000b1521a224 */ /* 0x000fe200078e0202 */
[----:B0-----:R-:W-:Y:S01]  /*1400*/  @!P1 IADD3 R20, P6, PT, R15, R6, RZ ;  /* 0x000000060f149210 */ /* 0x001fe20007fde0ff */
[----:B------:R-:W-:-:S03]  /*1410*/  @!P2 IMAD.WIDE.U32 R10, R21, R10, R8 ;  /* 0x0000000a150aa225 */ /* 0x000fc600078e0008 */
[----:B------:R-:W0:Y:S01]  /*1420*/  @!P2 LDC.64 R8, c[0x0][0x398] ;  /* 0x0000e600ff08ab82 */ /* 0x000e220000000a00 */
[C---:B------:R-:W-:Y:S02]  /*1430*/  @!P1 IADD3.X R21, PT, PT, R14.reuse, R7, RZ, P6, !PT ;  /* 0x000000070e159210 */ /* 0x040fe400037fe4ff */
[----:B--2---:R-:W-:Y:S02]  /*1440*/  @!P1 IADD3 R18, P6, PT, R15, R18, RZ ;  /* 0x000000120f129210 */ /* 0x004fe40007fde0ff */
[----:B------:R-:W-:Y:S02]  /*1450*/  MOV R6, RZ ;  /* 0x000000ff00067202 */ /* 0x000fe40000000f00 */
[----:B------:R-:W-:Y:S02]  /*1460*/  @!P2 IADD3 R7, PT, PT, R11, R33, RZ ;  /* 0x000000210b07a210 */ /* 0x000fe40007ffe0ff */
[----:B------:R-:W-:Y:S02]  /*1470*/  @!P1 IADD3.X R19, PT, PT, R14, R19, RZ, P6, !PT ;  /* 0x000000130e139210 */ /* 0x000fe400037fe4ff */
[C---:B------:R-:W-:Y:S01]  /*1480*/  @!P2 SHF.L.U32 R33, R10.reuse, 0x1, RZ ;  /* 0x000000010a21a819 */ /* 0x040fe200000006ff */
[----:B------:R-:W1:Y:S01]  /*1490*/  @!P3 LDC.64 R14, c[0x0][0x3f8] ;  /* 0x0000fe00ff0ebb82 */ /* 0x000e620000000a00 */
[----:B------:R2:W5:Y:S01]  /*14a0*/  @!P1 LDG.E R6, desc[UR8][R20.64] ;  /* 0x0000000814069981 */ /* 0x000562000c1e1900 */
[----:B------:R-:W-:Y:S01]  /*14b0*/  @!P2 SHF.L.U64.HI R2, R10, 0x1, R7 ;  /* 0x000000010a02a819 */ /* 0x000fe20000010207 */
[----:B---3--:R-:W-:Y:S01]  /*14c0*/  @!P0 IMAD R24, R23, R12, RZ ;  /* 0x0000000c17188224 */ /* 0x008fe200078e02ff */
[----:B----4-:R-:W-:-:S04]  /*14d0*/  @!P2 IADD3 R22, P6, PT, R33, R16, RZ ;  /* 0x000000102116a210 */ /* 0x010fc80007fde0ff */
[----:B------:R-:W3:Y:S01]  /*14e0*/  @!P0 LDC.64 R10, c[0x0][0x3a0] ;  /* 0x0000e800ff0a8b82 */ /* 0x000ee20000000a00 */
[----:B--2---:R-:W-:Y:S02]  /*14f0*/  @!P0 MOV R20, R66 ;  /* 0x0000004200148202 */ /* 0x004fe40000000f00 */
[----:B------:R-:W-:Y:S01]  /*1500*/  @!P0 MOV R21, R69 ;  /* 0x0000004500158202 */ /* 0x000fe20000000f00 */
[C---:B------:R-:W-:Y:S01]  /*1510*/  @!P0 IMAD R13, R25.reuse, R13, R24 ;  /* 0x0000000d190d8224 */ /* 0x040fe200078e0218 */
[----:B------:R-:W-:Y:S02]  /*1520*/  @!P2 IADD3.X R23, PT, PT, R2, R17, RZ, P6, !PT ;  /* 0x000000110217a210 */ /* 0x000fe400037fe4ff */
[----:B------:R-:W-:Y:S01]  /*1530*/  MOV R7, RZ ;  /* 0x000000ff00077202 */ /* 0x000fe20000000f00 */
[----:B------:R-:W2:Y:S01]  /*1540*/  @!P0 LDC.64 R16, c[0x0][0x398] ;  /* 0x0000e600ff108b82 */ /* 0x000ea20000000a00 */
[----:B------:R-:W-:Y:S01]  /*1550*/  @!P0 IMAD.WIDE.U32 R20, R25, R12, R20 ;  /* 0x0000000c19148225 */ /* 0x000fe200078e0014 */
[----:B------:R-:W-:-:S03]  /*1560*/  IADD3 R30, PT, PT, R55, 0x1c0, RZ ;  /* 0x000001c0371e7810 */ /* 0x000fc60007ffe0ff */
[----:B------:R4:W5:Y:S03]  /*1570*/  @!P1 LDG.E R7, desc[UR8][R18.64] ;  /* 0x0000000812079981 */ /* 0x000966000c1e1900 */
[----:B------:R-:W2:Y:S01]  /*1580*/  LDC.64 R24, c[0x0][0x3b8] ;  /* 0x0000ee00ff187b82 */ /* 0x000ea20000000a00 */
[----:B0-----:R-:W-:Y:S02]  /*1590*/  @!P2 IADD3 R32, P1, PT, R33, R8, RZ ;  /* 0x000000082120a210 */ /* 0x001fe40007f3e0ff */
[----:B------:R-:W-:Y:S02]  /*15a0*/  MOV R8, RZ ;  /* 0x000000ff00087202 */ /* 0x000fe40000000f00 */
[----:B------:R-:W-:Y:S02]  /*15b0*/  @!P0 IADD3 R21, PT, PT, R21, R13, RZ ;  /* 0x0000000d15158210 */ /* 0x000fe40007ffe0ff */
[----:B------:R-:W-:Y:S01]  /*15c0*/  ISETP.GE.U32.AND P5, PT, R30, UR12, PT ;  /* 0x0000000c1e007c0c */ /* 0x000fe2000bfa6070 */
[----:B----4-:R-:W0:Y:S01]  /*15d0*/  @!P3 LDC.64 R18, c[0x0][0x398] ;  /* 0x0000e600ff12bb82 */ /* 0x010e220000000a00 */
[----:B------:R-:W-:Y:S01]  /*15e0*/  SHF.R.S32.HI R27, RZ, 0x1f, R30 ;  /* 0x0000001fff1b7819 */ /* 0x000fe2000001141e */
[----:B------:R4:W5:Y:S01]  /*15f0*/  @!P2 LDG.E R8, desc[UR8][R22.64] ;  /* 0x000000081608a981 */ /* 0x000962000c1e1900 */
[----:B------:R-:W-:-:S02]  /*1600*/  @!P2 IADD3.X R33, PT, PT, R2, R9, RZ, P1, !PT ;  /* 0x000000090221a210 */ /* 0x000fc40000ffe4ff */
[C---:B------:R-:W-:Y:S02]  /*1610*/  @!P0 SHF.L.U32 R57, R20.reuse, 0x1, RZ ;  /* 0x0000000114398819 */ /* 0x040fe400000006ff */
[----:B------:R-:W-:Y:S01]  /*1620*/  @!P0 SHF.L.U64.HI R2, R20, 0x1, R21 ;  /* 0x0000000114028819 */ /* 0x000fe20000010215 */
[----:B-1----:R-:W-:Y:S01]  /*1630*/  @!P3 IMAD R20, R29, R14, RZ ;  /* 0x0000000e1d14b224 */ /* 0x002fe200078e02ff */
[----:B------:R-:W-:Y:S01]  /*1640*/  ISETP.GE.AND.EX P5, PT, R27, UR13, PT, P5 ;  /* 0x0000000d1b007c0c */ /* 0x000fe2000bfa6350 */
[----:B------:R-:W1:Y:S01]  /*1650*/  @!P3 LDC.64 R12, c[0x0][0x3a0] ;  /* 0x0000e800ff0cbb82 */ /* 0x000e620000000a00 */
[----:B----4-:R-:W-:Y:S02]  /*1660*/  @!P3 MOV R22, R66 ;  /* 0x000000420016b202 */ /* 0x010fe40000000f00 */
[----:B------:R-:W-:Y:S01]  /*1670*/  @!P3 MOV R23, R69 ;  /* 0x000000450017b202 */ /* 0x000fe20000000f00 */
[----:B------:R-:W-:Y:S01]  /*1680*/  @!P3 IMAD R61, R31, R15, R20 ;  /* 0x0000000f1f3db224 */ /* 0x000fe200078e0214 */
[----:B---3--:R-:W-:-:S02]  /*1690*/  @!P0 IADD3 R28, P1, PT, R57, R10, RZ ;  /* 0x0000000a391c8210 */ /* 0x008fc40007f3e0ff */
[----:B------:R-:W-:Y:S01]  /*16a0*/  IADD3 R55, PT, PT, R55, 0x1e0, RZ ;  /* 0x000001e037377810 */ /* 0x000fe20007ffe0ff */
[----:B------:R-:W-:Y:S01]  /*16b0*/  @!P3 IMAD.WIDE.U32 R14, R31, R14, R22 ;  /* 0x0000000e1f0eb225 */ /* 0x000fe200078e0016 */
[----:B------:R-:W-:Y:S02]  /*16c0*/  MOV R9, RZ ;  /* 0x000000ff00097202 */ /* 0x000fe40000000f00 */
[----:B------:R-:W-:Y:S01]  /*16d0*/  @!P0 IADD3.X R29, PT, PT, R2, R11, RZ, P1, !PT ;  /* 0x0000000b021d8210 */ /* 0x000fe20000ffe4ff */
[----:B--2---:R-:W-:Y:S01]  /*16e0*/  IMAD.WIDE R24, R54, 0x8, R24 ;  /* 0x0000000836187825 */ /* 0x004fe200078e0218 */
[----:B------:R-:W-:Y:S01]  /*16f0*/  @!P0 IADD3 R22, P1, PT, R57, R16, RZ ;  /* 0x0000001039168210 */ /* 0x000fe20007f3e0ff */
[----:B------:R-:W2:Y:S01]  /*1700*/  @!P5 LDC.64 R20, c[0x0][0x3f8] ;  /* 0x0000fe00ff14db82 */ /* 0x000ea20000000a00 */
[----:B------:R-:W-:Y:S01]  /*1710*/  ISETP.GE.U32.AND P4, PT, R55, UR12, PT ;  /* 0x0000000c37007c0c */ /* 0x000fe2000bf86070 */
[----:B------:R3:W5:Y:S01]  /*1720*/  @!P2 LDG.E R9, desc[UR8][R32.64] ;  /* 0x000000082009a981 */ /* 0x000762000c1e1900 */
[----:B------:R-:W-:-:S02]  /*1730*/  SHF.R.S32.HI R59, RZ, 0x1f, R55 ;  /* 0x0000001fff3b7819 */ /* 0x000fc40000011437 */
[----:B------:R-:W-:Y:S02]  /*1740*/  @!P3 IADD3 R11, PT, PT, R15, R61, RZ ;  /* 0x0000003d0f0bb210 */ /* 0x000fe40007ffe0ff */
[----:B------:R-:W-:Y:S02]  /*1750*/  @!P0 IADD3.X R23, PT, PT, R2, R17, RZ, P1, !PT ;  /* 0x0000001102178210 */ /* 0x000fe40000ffe4ff */
[----:B------:R-:W-:Y:S02]  /*1760*/  ISETP.GE.AND.EX P4, PT, R59, UR13, PT, P4 ;  /* 0x0000000d3b007c0c */ /* 0x000fe4000bf86340 */
[C---:B------:R-:W-:Y:S02]  /*1770*/  @!P3 SHF.L.U64.HI R2, R14.reuse, 0x1, R11 ;  /* 0x000000010e02b819 */ /* 0x040fe4000001020b */
[----:B---3--:R-:W-:Y:S02]  /*1780*/  @!P3 SHF.L.U32 R33, R14, 0x1, RZ ;  /* 0x000000010e21b819 */ /* 0x008fe400000006ff */
[----:B------:R3:W4:Y:S01]  /*1790*/  LDG.E.64 R14, desc[UR8][R24.64] ;  /* 0x00000008180e7981 */ /* 0x000722000c1e1b00 */
[----:B------:R-:W-:-:S02]  /*17a0*/  ISETP.NE.AND P1, PT, RZ, UR4, PT ;  /* 0x00000004ff007c0c */ /* 0x000fc4000bf25270 */
[----:B------:R-:W-:-:S04]  /*17b0*/  MOV R11, RZ ;  /* 0x000000ff000b7202 */ /* 0x000fc80000000f00 */
[----:B------:R-:W3:Y:S01]  /*17c0*/  @!P4 LDC.64 R16, c[0x0][0x3f8] ;  /* 0x0000fe00ff10cb82 */ /* 0x000ee20000000a00 */
[----:B0-----:R-:W-:Y:S01]  /*17d0*/  @!P3 IADD3 R32, P6, PT, R33, R18, RZ ;  /* 0x000000122120b210 */ /* 0x001fe20007fde0ff */
[----:B------:R0:W5:Y:S01]  /*17e0*/  @!P0 LDG.E R11, desc[UR8][R22.64] ;  /* 0x00000008160b8981 */ /* 0x000162000c1e1900 */
[----:B------:R-:W-:Y:S01]  /*17f0*/  MOV R10, RZ ;  /* 0x000000ff000a7202 */ /* 0x000fe20000000f00 */
[----:B--2---:R-:W-:Y:S01]  /*1800*/  @!P5 IMAD R27, R27, R20, RZ ;  /* 0x000000141b1bd224 */ /* 0x004fe200078e02ff */
[----:B-1----:R-:W-:Y:S02]  /*1810*/  @!P3 IADD3 R56, P2, PT, R33, R12, RZ ;  /* 0x0000000c2138b210 */ /* 0x002fe40007f5e0ff */
[----:B------:R-:W-:Y:S01]  /*1820*/  @!P3 IADD3.X R33, PT, PT, R2, R19, RZ, P6, !PT ;  /* 0x000000130221b210 */ /* 0x000fe200037fe4ff */
[----:B---3--:R-:W1:Y:S01]  /*1830*/  @!P4 LDC.64 R24, c[0x0][0x398] ;  /* 0x0000e600ff18cb82 */ /* 0x008e620000000a00 */
[----:B0-----:R-:W-:Y:S02]  /*1840*/  @!P5 MOV R22, R66 ;  /* 0x000000420016d202 */ /* 0x001fe40000000f00 */
[----:B------:R-:W-:Y:S01]  /*1850*/  @!P5 MOV R23, R69 ;  /* 0x000000450017d202 */ /* 0x000fe20000000f00 */
[----:B------:R0:W5:Y:S04]  /*1860*/  @!P0 LDG.E R10, desc[UR8][R28.64] ;  /* 0x000000081c0a8981 */ /* 0x000168000c1e1900 */
[----:B------:R-:W2:Y:S01]  /*1870*/  @!P5 LDC.64 R18, c[0x0][0x3a0] ;  /* 0x0000e800ff12db82 */ /* 0x000ea20000000a00 */
[----:B------:R-:W-:Y:S01]  /*1880*/  @!P5 IMAD R61, R30, R21, R27 ;  /* 0x000000151e3dd224 */ /* 0x000fe200078e021b */
[----:B------:R-:W-:Y:S01]  /*1890*/  @!P3 IADD3.X R57, PT, PT, R2, R13, RZ, P2, !PT ;  /* 0x0000000d0239b210 */ /* 0x000fe200017fe4ff */
[----:B------:R-:W-:Y:S01]  /*18a0*/  @!P5 IMAD.WIDE.U32 R30, R30, R20, R22 ;  /* 0x000000141e1ed225 */ /* 0x000fe200078e0016 */
[----:B------:R-:W-:-:S04]  /*18b0*/  CS2R R12, SRZ ;  /* 0x00000000000c7805 */ /* 0x000fc8000001ff00 */
[----:B------:R-:W3:Y:S01]  /*18c0*/  LDC.64 R26, c[0x0][0x3a8] ;  /* 0x0000ea00ff1a7b82 */ /* 0x000ee20000000a00 */
[----:B------:R-:W-:Y:S01]  /*18d0*/  @!P5 IADD3 R31, PT, PT, R31, R61, RZ ;  /* 0x0000003d1f1fd210 */ /* 0x000fe20007ffe0ff */
[----:B------:R0:W5:Y:S04]  /*18e0*/  @!P3 LDG.E R12, desc[UR8][R56.64] ;  /* 0x00000008380cb981 */ /* 0x000168000c1e1900 */
[----:B------:R1:W5:Y:S02]  /*18f0*/  @!P3 LDG.E R13, desc[UR8][R32.64] ;  /* 0x00000008200db981 */ /* 0x000364000c1e1900 */
[----:B0-----:R-:W0:Y:S08]  /*1900*/  @P1 LDC.64 R28, c[0x0][0x3b0] ;  /* 0x0000ec00ff1c1b82 */ /* 0x001e300000000a00 */
[----:B------:R-:W3:Y:S01]  /*1910*/  @!P5 LDC.64 R20, c[0x0][0x398] ;  /* 0x0000e600ff14db82 */ /* 0x000ee20000000a00 */
[----:B------:R-:W-:-:S07]  /*1920*/  @!P4 IMAD R56, R59, R16, RZ ;  /* 0x000000103b38c224 */ /* 0x000fce00078e02ff */
[----:B------:R-:W3:Y:S01]  /*1930*/  @!P4 LDC.64 R22, c[0x0][0x3a0] ;  /* 0x0000e800ff16cb82 */ /* 0x000ee20000000a00 */
[C---:B------:R-:W-:Y:S02]  /*1940*/  @!P5 SHF.L.U32 R59, R30.reuse, 0x1, RZ ;  /* 0x000000011e3bd819 */ /* 0x040fe400000006ff */
[----:B-1----:R-:W-:Y:S02]  /*1950*/  @!P5 SHF.L.U64.HI R32, R30, 0x1, R31 ;  /* 0x000000011e20d819 */ /* 0x002fe4000001021f */
[----:B------:R-:W-:Y:S02]  /*1960*/  @!P4 MOV R30, R66 ;  /* 0x00000042001ec202 */ /* 0x000fe40000000f00 */
[----:B------:R-:W-:Y:S01]  /*1970*/  @!P4 MOV R31, R69 ;  /* 0x00000045001fc202 */ /* 0x000fe20000000f00 */
[C---:B------:R-:W-:Y:S01]  /*1980*/  @!P4 IMAD R57, R55.reuse, R17, R56 ;  /* 0x000000113739c224 */ /* 0x040fe200078e0238 */
[----:B------:R-:W-:Y:S01]  /*1990*/  LOP3.LUT R2, R52, 0xffff, RZ, 0xc0, !PT ;  /* 0x0000ffff34027812 */ /* 0x000fe200078ec0ff */
[----:B------:R-:W-:Y:S01]  /*19a0*/  @!P4 IMAD.WIDE.U32 R16, R55, R16, R30 ;  /* 0x000000103710c225 */ /* 0x000fe200078e001e */
[----:B--2---:R-:W-:-:S03]  /*19b0*/  @!P5 IADD3 R18, P0, PT, R59, R18, RZ ;  /* 0x000000123b12d210 */ /* 0x004fc60007f1e0ff */
[----:B------:R-:W-:Y:S01]  /*19c0*/  IMAD R33, R63, 0x2a, R2 ;  /* 0x0000002a3f217824 */ /* 0x000fe200078e0202 */
[----:B------:R-:W-:Y:S02]  /*19d0*/  @!P4 IADD3 R57, PT, PT, R17, R57, RZ ;  /* 0x000000391139c210 */ /* 0x000fe40007ffe0ff */
[----:B------:R-:W-:Y:S01]  /*19e0*/  @!P4 SHF.L.U32 R17, R16, 0x1, RZ ;  /* 0x000000011011c819 */ /* 0x000fe200000006ff */
[----:B0-----:R-:W-:Y:S01]  /*19f0*/  @P1 IMAD.WIDE R28, R33, 0x2, R28 ;  /* 0x00000002211c1825 */ /* 0x001fe200078e021c */
[----:B------:R-:W-:Y:S02]  /*1a00*/  @!P5 IADD3.X R19, PT, PT, R32, R19, RZ, P0, !PT ;  /* 0x000000132013d210 */ /* 0x000fe400007fe4ff */
[----:B---3--:R-:W-:Y:S01]  /*1a10*/  @!P5 IADD3 R20, P0, PT, R59, R20, RZ ;  /* 0x000000143b14d210 */ /* 0x008fe20007f1e0ff */
[----:B------:R-:W-:Y:S01]  /*1a20*/  IMAD.WIDE R26, R33, 0x2, R26 ;  /* 0x00000002211a7825 */ /* 0x000fe200078e021a */
[----:B------:R-:W-:Y:S02]  /*1a30*/  @!P4 SHF.L.U64.HI R16, R16, 0x1, R57 ;  /* 0x000000011010c819 */ /* 0x000fe40000010239 */
[----:B------:R-:W-:-:S02]  /*1a40*/  @!P4 IADD3 R22, P2, PT, R17, R22, RZ ;  /* 0x000000161116c210 */ /* 0x000fc40007f5e0ff */
[----:B------:R-:W-:Y:S02]  /*1a50*/  @!P4 IADD3 R24, P3, PT, R17, R24, RZ ;  /* 0x000000181118c210 */ /* 0x000fe40007f7e0ff */
[----:B------:R-:W-:Y:S02]  /*1a60*/  CS2R R56, SRZ ;  /* 0x0000000000387805 */ /* 0x000fe4000001ff00 */
[----:B------:R-:W-:Y:S01]  /*1a70*/  MOV R55, RZ ;  /* 0x000000ff00377202 */ /* 0x000fe20000000f00 */
[----:B------:R-:W2:Y:S01]  /*1a80*/  @P1 LDG.E.U16 R31, desc[UR8][R28.64] ;  /* 0x000000081c1f1981 */ /* 0x000ea2000c1e1500 */
[----:B------:R-:W-:Y:S02]  /*1a90*/  MOV R58, RZ ;  /* 0x000000ff003a7202 */ /* 0x000fe40000000f00 */
[----:B------:R-:W-:Y:S01]  /*1aa0*/  @!P5 IADD3.X R21, PT, PT, R32, R21, RZ, P0, !PT ;  /* 0x000000152015d210 */ /* 0x000fe200007fe4ff */
[----:B------:R-:W3:Y:S01]  /*1ab0*/  @P1 LDG.E.U16 R30, desc[UR8][R28.64+0x2] ;  /* 0x000002081c1e1981 */ /* 0x000ee2000c1e1500 */
[----:B------:R-:W-:-:S02]  /*1ac0*/  @!P4 IADD3.X R23, PT, PT, R16, R23, RZ, P2, !PT ;  /* 0x000000171017c210 */ /* 0x000fc400017fe4ff */
[----:B------:R-:W-:Y:S01]  /*1ad0*/  @!P4 IADD3.X R25, PT, PT, R16, R25, RZ, P3, !PT ;  /* 0x000000191019c210 */ /* 0x000fe20001ffe4ff */
[----:B------:R-:W3:Y:S04]  /*1ae0*/  LDG.E.U16 R59, desc[UR8][R26.64] ;  /* 0x000000081a3b7981 */ /* 0x000ee8000c1e1500 */
[----:B------:R-:W3:Y:S04]  /*1af0*/  LDG.E.U16 R17, desc[UR8][R26.64+0x2] ;  /* 0x000002081a117981 */ /* 0x000ee8000c1e1500 */
[----:B------:R0:W5:Y:S04]  /*1b00*/  @!P5 LDG.E R55, desc[UR8][R18.64] ;  /* 0x000000081237d981 */ /* 0x000168000c1e1900 */
        /* <DEDUP_REMOVED lines=9> */
[----:B------:R-:W1:Y:S02]  /*1ba0*/  @P0 LDC R16, c[0x0][0x3c0] ;  /* 0x0000f000ff100b82 */ /* 0x000e640000000800 */
[----:B-1----:R-:W-:-:S04]  /*1bb0*/  @P0 FADD.FTZ R16, R15, R16 ;  /* 0x000000100f100221 */ /* 0x002fc80000010000 */
[----:B------:R0:W1:Y:S01]  /*1bc0*/  @P0 MUFU.RSQ R61, R16 ;  /* 0x00000010003d0308 */ /* 0x0000620000001400 */
[----:B--2---:R-:W-:Y:S02]  /*1bd0*/  @P1 SHF.L.U32 R64, R31, 0x10, RZ ;  /* 0x000000101f401819 */ /* 0x004fe400000006ff */
[----:B---3--:R-:W-:Y:S02]  /*1be0*/  @P1 SHF.L.U32 R62, R30, 0x10, RZ ;  /* 0x000000101e3e1819 */ /* 0x008fe400000006ff */
[----:B------:R-:W-:Y:S02]  /*1bf0*/  SHF.L.U32 R59, R59, 0x10, RZ ;  /* 0x000000103b3b7819 */ /* 0x000fe400000006ff */
[----:B------:R-:W-:Y:S01]  /*1c00*/  SHF.L.U32 R15, R17, 0x10, RZ ;  /* 0x00000010110f7819 */ /* 0x000fe200000006ff */
        /* <DEDUP_REMOVED lines=19> */
[----:B------:R-:W-:Y:S01]  /*1d40*/  FMUL.FTZ R25, R26, R61 ;  /* 0x0000003d1a197220 */ /* 0x000fe20000410000 */
[----:B------:R-:W-:Y:S01]  /*1d50*/  FADD.FTZ R17, RZ, R18 ;  /* 0x00000012ff117221 */ /* 0x000fe20000010000 */
[----:B------:R-:W-:Y:S01]  /*1d60*/  FMUL.FTZ R20, R59, R22 ;  /* 0x000000163b147220 */ /* 0x000fe20000410000 */
[----:B------:R-:W-:-:S02]  /*1d70*/  HADD2.F32 R23, -RZ, R48.H1_H1 ;  /* 0x30000030ff177230 */ /* 0x000fc40000004100 */
[C---:B------:R-:W-:Y:S01]  /*1d80*/  FFMA.FTZ R18, R22.reuse, R25, R27 ;  /* 0x0000001916127223 */ /* 0x040fe2000001001b */
[----:B------:R-:W-:Y:S01]  /*1d90*/  FADD.FTZ R17, R22, R17 ;  /* 0x0000001116117221 */ /* 0x000fe20000010000 */
[----:B------:R-:W-:Y:S01]  /*1da0*/  FADD.FTZ R27, R21, R20 ;  /* 0x00000014151b7221 */ /* 0x000fe20000010000 */
[----:B------:R-:W-:Y:S01]  /*1db0*/  FFMA.FTZ R24, R25, R20, R24 ;  /* 0x0000001419187223 */ /* 0x000fe20000010018 */
[----:B------:R-:W-:Y:S01]  /*1dc0*/  FADD.FTZ R22, -R14, R23 ;  /* 0x000000170e167221 */ /* 0x000fe20000010100 */
[----:B------:R-:W-:Y:S02]  /*1dd0*/  HADD2.F32 R20, -RZ, R47.H1_H1 ;  /* 0x3000002fff147230 */ /* 0x000fe40000004100 */
[----:B------:R-:W-:Y:S01]  /*1de0*/  FADD.FTZ R23, RZ, R16 ;  /* 0x00000010ff177221 */ /* 0x000fe20000010000 */
[----:B------:R-:W-:Y:S01]  /*1df0*/  FFMA.FTZ R21, R16, R19, RZ ;  /* 0x0000001310157223 */ /* 0x000fe200000100ff */
[----:B------:R-:W-:Y:S01]  /*1e00*/  FMUL.FTZ R19, R22, R61 ;  /* 0x0000003d16137220 */ /* 0x000fe20000410000 */
[----:B------:R-:W-:-:S02]  /*1e10*/  HADD2.F32 R25, -RZ, R46.H0_H0 ;  /* 0x2000002eff197230 */ /* 0x000fc40000004100 */
[----:B------:R-:W-:Y:S01]  /*1e20*/  FMUL.FTZ R22, R15, R20 ;  /* 0x000000140f167220 */ /* 0x000fe20000410000 */
[C---:B------:R-:W-:Y:S01]  /*1e30*/  FADD.FTZ R16, R20.reuse, R23 ;  /* 0x0000001714107221 */ /* 0x040fe20000010000 */
[----:B------:R-:W-:Y:S02]  /*1e40*/  HADD2.F32 R23, -RZ, R46.H1_H1 ;  /* 0x3000002eff177230 */ /* 0x000fe40000004100 */
[----:B------:R-:W-:Y:S01]  /*1e50*/  FFMA.FTZ R21, R20, R19, R21 ;  /* 0x0000001314157223 */ /* 0x000fe20000010015 */
[----:B------:R-:W-:Y:S01]  /*1e60*/  FADD.FTZ R27, R22, R27 ;  /* 0x0000001b161b7221 */ /* 0x000fe20000010000 */
[----:B------:R-:W-:Y:S01]  /*1e70*/  FFMA.FTZ R24, R19, R22, R24 ;  /* 0x0000001613187223 */ /* 0x000fe20000010018 */
[C---:B------:R-:W-:Y:S01]  /*1e80*/  FADD.FTZ R22, -R14.reuse, R25 ;  /* 0x000000190e167221 */ /* 0x040fe20000010100 */
[--C-:B------:R-:W-:Y:S02]  /*1e90*/  HADD2.F32 R19, -RZ, R45.reuse.H0_H0 ;  /* 0x2000002dff137230 */ /* 0x100fe40000004100 */
[----:B------:R-:W-:Y:S01]  /*1ea0*/  FADD.FTZ R26, -R14, R23 ;  /* 0x000000170e1a7221 */ /* 0x000fe20000010100 */
[----:B------:R-:W-:-:S02]  /*1eb0*/  HADD2.F32 R20, -RZ, R45.H1_H1 ;  /* 0x3000002dff147230 */ /* 0x000fc40000004100 */
        /* <DEDUP_REMOVED lines=9> */
[----:B------:R-:W-:Y:S01]  /*1f50*/  FFMA.FTZ R23, R23, R28, R24 ;  /* 0x0000001c17177223 */ /* 0x000fe20000010018 */
[----:B------:R-:W-:Y:S01]  /*1f60*/  FADD.FTZ R20, R27, R28 ;  /* 0x0000001c1b147221 */ /* 0x000fe20000010000 */
[----:B------:R-:W-:Y:S01]  /*1f70*/  FADD.FTZ R24, -R14, R25 ;  /* 0x000000190e187221 */ /* 0x000fe20000010100 */
[----:B------:R-:W-:-:S02]  /*1f80*/  HADD2.F32 R21, -RZ, R43.H0_H0 ;  /* 0x2000002bff157230 */ /* 0x000fc40000004100 */
[----:B------:R-:W-:Y:S01]  /*1f90*/  FFMA.FTZ R23, R26, R19, R23 ;  /* 0x000000131a177223 */ /* 0x000fe20000010017 */
[----:B------:R-:W-:Y:S01]  /*1fa0*/  FADD.FTZ R20, R19, R20 ;  /* 0x0000001413147221 */ /* 0x000fe20000010000 */
[----:B------:R-:W-:Y:S01]  /*1fb0*/  FMUL.FTZ R24, R24, R61 ;  /* 0x0000003d18187220 */ /* 0x000fe20000410000 */
[----:B------:R-:W-:Y:S02]  /*1fc0*/  HADD2.F32 R19, -RZ, R44.H1_H1 ;  /* 0x3000002cff137230 */ /* 0x000fe40000004100 */
[----:B------:R-:W-:Y:S01]  /*1fd0*/  FMUL.FTZ R25, R59, R21 ;  /* 0x000000153b197220 */ /* 0x000fe20000410000 */
[----:B------:R-:W-:Y:S01]  /*1fe0*/  FADD.FTZ R22, R22, R21 ;  /* 0x0000001516167221 */ /* 0x000fe20000010000 */
[----:B------:R-:W-:Y:S02]  /*1ff0*/  HADD2.F32 R29, -RZ, R42.H0_H0 ;  /* 0x2000002aff1d7230 */ /* 0x000fe40000004100 */
[----:B------:R-:W-:Y:S01]  /*2000*/  FFMA.FTZ R21, R21, R24, R18 ;  /* 0x0000001815157223 */ /* 0x000fe20000010012 */
[----:B------:R-:W-:Y:S01]  /*2010*/  FADD.FTZ R26, R20, R25 ;  /* 0x00000019141a7221 */ /* 0x000fe20000010000 */
[----:B------:R-:W-:-:S02]  /*2020*/  HADD2.F32 R18, -RZ, R43.H1_H1 ;  /* 0x3000002bff127230 */ /* 0x000fc40000004100 */
[C---:B------:R-:W-:Y:S01]  /*2030*/  FADD.FTZ R20, -R14.reuse, R19 ;  /* 0x000000130e147221 */ /* 0x040fe20000010100 */
[----:B------:R-:W-:Y:S01]  /*2040*/  FADD.FTZ R28, -R14, R29 ;  /* 0x0000001d0e1c7221 */ /* 0x000fe20000010100 */
[----:B------:R-:W-:Y:S01]  /*2050*/  FFMA.FTZ R27, R24, R25, R23 ;  /* 0x00000019181b7223 */ /* 0x000fe20000010017 */
[----:B------:R-:W-:Y:S02]  /*2060*/  HADD2.F32 R29, -RZ, R42.H1_H1 ;  /* 0x3000002aff1d7230 */ /* 0x000fe40000004100 */
[-C--:B------:R-:W-:Y:S01]  /*2070*/  FMUL.FTZ R20, R20, R61.reuse ;  /* 0x0000003d14147220 */ /* 0x080fe20000410000 */
[----:B------:R-:W-:Y:S01]  /*2080*/  FMUL.FTZ R25, R15, R18 ;  /* 0x000000120f197220 */ /* 0x000fe20000410000 */
[--C-:B------:R-:W-:Y:S02]  /*2090*/  HADD2.F32 R24, -RZ, R41.reuse.H0_H0 ;  /* 0x20000029ff187230 */ /* 0x100fe40000004100 */
[----:B------:R-:W-:Y:S01]  /*20a0*/  FMUL.FTZ R28, R28, R61 ;  /* 0x0000003d1c1c7220 */ /* 0x000fe20000410000 */
[----:B------:R-:W-:Y:S01]  /*20b0*/  FFMA.FTZ R23, R18, R20, R17 ;  /* 0x0000001412177223 */ /* 0x000fe20000010011 */
[----:B------:R-:W-:Y:S01]  /*20c0*/  FFMA.FTZ R27, R20, R25, R27 ;  /* 0x00000019141b7223 */ /* 0x000fe2000001001b */
[----:B------:R-:W-:Y:S01]  /*20d0*/  FADD.FTZ R20, -R14, R29 ;  /* 0x0000001d0e147221 */ /* 0x000fe20000010100 */
[----:B------:R-:W-:Y:S01]  /*20e0*/  FADD.FTZ R19, R16, R18 ;  /* 0x0000001210137221 */ /* 0x000fe20000010000 */
[----:B------:R-:W-:Y:S01]  /*20f0*/  FFMA.FTZ R17, R24, R28, R21 ;  /* 0x0000001c18117223 */ /* 0x000fe20000010015 */
[----:B------:R-:W-:Y:S01]  /*2100*/  FMUL.FTZ R21, R59, R24 ;  /* 0x000000183b157220 */ /* 0x000fe20000410000 */
[----:B------:R-:W-:Y:S01]  /*2110*/  FADD.FTZ R26, R25, R26 ;  /* 0x0000001a191a7221 */ /* 0x000fe20000010000 */
[----:B------:R-:W-:-:S02]  /*2120*/  HADD2.F32 R18, -RZ, R41.H1_H1 ;  /* 0x30000029ff127230 */ /* 0x000fc40000004100 */
[----:B------:R-:W-:Y:S01]  /*2130*/  FMUL.FTZ R20, R20, R61 ;  /* 0x0000003d14147220 */ /* 0x000fe20000410000 */
[--C-:B------:R-:W-:Y:S02]  /*2140*/  HADD2.F32 R25, -RZ, R40.reuse.H0_H0 ;  /* 0x20000028ff197230 */ /* 0x100fe40000004100 */
[----:B------:R-:W-:Y:S01]  /*2150*/  FADD.FTZ R26, R26, R21 ;  /* 0x000000151a1a7221 */ /* 0x000fe20000010000 */
[----:B------:R-:W-:Y:S02]  /*2160*/  HADD2.F32 R29, -RZ, R40.H1_H1 ;  /* 0x30000028ff1d7230 */ /* 0x000fe40000004100 */
[----:B------:R-:W-:Y:S01]  /*2170*/  FFMA.FTZ R27, R28, R21, R27 ;  /* 0x000000151c1b7223 */ /* 0x000fe2000001001b */
[----:B------:R-:W-:Y:S01]  /*2180*/  FMUL.FTZ R21, R15, R18 ;  /* 0x000000120f157220 */ /* 0x000fe20000410000 */
[----:B------:R-:W-:Y:S01]  /*2190*/  FADD.FTZ R16, R22, R24 ;  /* 0x0000001816107221 */ /* 0x000fe20000010000 */
[----:B------:R-:W-:Y:S01]  /*21a0*/  FADD.FTZ R19, R19, R18 ;  /* 0x0000001213137221 */ /* 0x000fe20000010000 */
[----:B------:R-:W-:Y:S01]  /*21b0*/  FFMA.FTZ R23, R18, R20, R23 ;  /* 0x0000001412177223 */ /* 0x000fe20000010017 */
[----:B------:R-:W-:Y:S01]  /*21c0*/  FADD.FTZ R22, -R14, R25 ;  /* 0x000000190e167221 */ /* 0x000fe20000010100 */
[----:B------:R-:W-:-:S02]  /*21d0*/  HADD2.F32 R18, -RZ, R39.H0_H0 ;  /* 0x20000027ff127230 */ /* 0x000fc40000004100 */
[----:B------:R-:W-:Y:S01]  /*21e0*/  FADD.FTZ R24, -R14, R29 ;  /* 0x0000001d0e187221 */ /* 0x000fe20000010100 */
[----:B------:R-:W-:Y:S01]  /*21f0*/  FFMA.FTZ R27, R20, R21, R27 ;  /* 0x00000015141b7223 */ /* 0x000fe2000001001b */
[----:B------:R-:W-:Y:S02]  /*2200*/  HADD2.F32 R20, -RZ, R39.H1_H1 ;  /* 0x30000027ff147230 */ /* 0x000fe40000004100 */
[-C--:B------:R-:W-:Y:S01]  /*2210*/  FMUL.FTZ R22, R22, R61.reuse ;  /* 0x0000003d16167220 */ /* 0x080fe20000410000 */
[----:B------:R-:W-:Y:S01]  /*2220*/  FADD.FTZ R26, R21, R26 ;  /* 0x0000001a151a7221 */ /* 0x000fe20000010000 */
        /* <DEDUP_REMOVED lines=12> */
[----:B------:R-:W-:Y:S01]  /*22f0*/  FADD.FTZ R26, R19, R26 ;  /* 0x0000001a131a7221 */ /* 0x000fe20000010000 */
[----:B------:R-:W-:Y:S01]  /*2300*/  FFMA.FTZ R27, R24, R19, R27 ;  /* 0x00000013181b7223 */ /* 0x000fe2000001001b */
[----:B------:R-:W-:Y:S02]  /*2310*/  HADD2.F32 R19, -RZ, R38.H1_H1 ;  /* 0x30000026ff137230 */ /* 0x000fe40000004100 */
[----:B------:R-:W-:Y:S01]  /*2320*/  FMUL.FTZ R20, R20, R61 ;  /* 0x0000003d14147220 */ /* 0x000fe20000410000 */
[----:B------:R-:W-:Y:S01]  /*2330*/  FMUL.FTZ R23, R59, R18 ;  /* 0x000000123b177220 */ /* 0x000fe20000410000 */
[----:B------:R-:W-:Y:S02]  /*2340*/  HADD2.F32 R29, -RZ, R36.H0_H0 ;  /* 0x20000024ff1d7230 */ /* 0x000fe40000004100 */
[----:B------:R-:W-:Y:S01]  /*2350*/  FADD.FTZ R21, R21, R18 ;  /* 0x0000001215157221 */ /* 0x000fe20000010000 */
[----:B------:R-:W-:Y:S01]  /*2360*/  FFMA.FTZ R25, R18, R20, R25 ;  /* 0x0000001412197223 */ /* 0x000fe20000010019 */
[----:B------:R-:W-:Y:S01]  /*2370*/  FFMA.FTZ R27, R20, R23, R27 ;  /* 0x00000017141b7223 */ /* 0x000fe2000001001b */
[----:B------:R-:W-:Y:S01]  /*2380*/  FADD.FTZ R20, -R14, R19 ;  /* 0x000000130e147221 */ /* 0x000fe20000010100 */
[----:B------:R-:W-:-:S02]  /*2390*/  HADD2.F32 R18, -RZ, R37.H1_H1 ;  /* 0x30000025ff127230 */ /* 0x000fc40000004100 */
[----:B------:R-:W-:Y:S01]  /*23a0*/  FADD.FTZ R22, -R14, R29 ;  /* 0x0000001d0e167221 */ /* 0x000fe20000010100 */
[--C-:B------:R-:W-:Y:S02]  /*23b0*/  HADD2.F32 R24, -RZ, R35.reuse.H0_H0 ;  /* 0x20000023ff187230 */ /* 0x100fe40000004100 */
[-C--:B------:R-:W-:Y:S01]  /*23c0*/  FMUL.FTZ R20, R20, R61.reuse ;  /* 0x0000003d14147220 */ /* 0x080fe20000410000 */
[----:B------:R-:W-:Y:S02]  /*23d0*/  HADD2.F32 R29, -RZ, R36.H1_H1 ;  /* 0x30000024ff1d7230 */ /* 0x000fe40000004100 */
[----:B------:R-:W-:Y:S01]  /*23e0*/  FADD.FTZ R26, R26, R23 ;  /* 0x000000171a1a7221 */ /* 0x000fe20000010000 */
[----:B------:R-:W-:Y:S01]  /*23f0*/  FMUL.FTZ R28, R22, R61 ;  /* 0x0000003d161c7220 */ /* 0x000fe20000410000 */
[----:B------:R-:W-:Y:S01]  /*2400*/  FMUL.FTZ R23, R15, R18 ;  /* 0x000000120f177220 */ /* 0x000fe20000410000 */
[----:B------:R-:W-:Y:S01]  /*2410*/  FADD.FTZ R19, R16, R18 ;  /* 0x0000001210137221 */ /* 0x000fe20000010000 */
[----:B------:R-:W-:Y:S01]  /*2420*/  FFMA.FTZ R22, R18, R20, R17 ;  /* 0x0000001412167223 */ /* 0x000fe20000010011 */
[----:B------:R-:W-:Y:S01]  /*2430*/  FADD.FTZ R16, R21, R24 ;  /* 0x0000001815107221 */ /* 0x000fe20000010000 */
[----:B------:R-:W-:Y:S01]  /*2440*/  FADD.FTZ R18, -R14, R29 ;  /* 0x0000001d0e127221 */ /* 0x000fe20000010100 */
[----:B------:R-:W-:Y:S01]  /*2450*/  FFMA.FTZ R17, R24, R28, R25 ;  /* 0x0000001c18117223 */ /* 0x000fe20000010019 */
[----:B------:R-:W-:-:S02]  /*2460*/  HADD2.F32 R21, -RZ, R35.H1_H1 ;  /* 0x30000023ff157230 */ /* 0x000fc40000004100 */
[----:B------:R-:W-:Y:S01]  /*2470*/  FMUL.FTZ R25, R59, R24 ;  /* 0x000000183b197220 */ /* 0x000fe20000410000 */
[----:B------:R-:W-:Y:S01]  /*2480*/  FADD.FTZ R26, R23, R26 ;  /* 0x0000001a171a7221 */ /* 0x000fe20000010000 */
[----:B------:R-:W-:Y:S01]  /*2490*/  FFMA.FTZ R27, R20, R23, R27 ;  /* 0x00000017141b7223 */ /* 0x000fe2000001001b */
[----:B------:R-:W-:Y:S01]  /*24a0*/  FMUL.FTZ R18, R18, R61 ;  /* 0x0000003d12127220 */ /* 0x000fe20000410000 */
[----:B------:R-:W-:Y:S01]  /*24b0*/  FMUL.FTZ R23, R15, R21 ;  /* 0x000000150f177220 */ /* 0x000fe20000410000 */
[----:B------:R-:W-:Y:S01]  /*24c0*/  FADD.FTZ R26, R26, R25 ;  /* 0x000000191a1a7221 */ /* 0x000fe20000010000 */
[----:B------:R-:W-:Y:S01]  /*24d0*/  FFMA.FTZ R27, R28, R25, R27 ;  /* 0x000000191c1b7223 */ /* 0x000fe2000001001b */
[--C-:B------:R-:W-:Y:S02]  /*24e0*/  HADD2.F32 R25, -RZ, R34.reuse.H0_H0 ;  /* 0x20000022ff197230 */ /* 0x100fe40000004100 */
[----:B------:R-:W-:Y:S01]  /*24f0*/  FADD.FTZ R19, R19, R21 ;  /* 0x0000001513137221 */ /* 0x000fe20000010000 */
[----:B------:R-:W-:Y:S01]  /*2500*/  FFMA.FTZ R22, R21, R18, R22 ;  /* 0x0000001215167223 */ /* 0x000fe20000010016 */
[----:B------:R-:W-:-:S02]  /*2510*/  HADD2.F32 R21, -RZ, R34.H1_H1 ;  /* 0x30000022ff157230 */ /* 0x000fc40000004100 */
[----:B------:R-:W-:Y:S01]  /*2520*/  FFMA.FTZ R27, R18, R23, R27 ;  /* 0x00000017121b7223 */ /* 0x000fe2000001001b */
[--C-:B------:R-:W-:Y:S02]  /*2530*/  HADD2.F32 R18, -RZ, R3.reuse.H0_H0 ;  /* 0x20000003ff127230 */ /* 0x100fe40000004100 */
[C---:B------:R-:W-:Y:S01]  /*2540*/  FADD.FTZ R20, -R14.reuse, R25 ;  /* 0x000000190e147221 */ /* 0x040fe20000010100 */
[----:B------:R-:W-:Y:S02]  /*2550*/  HADD2.F32 R31, -RZ, R4.H0_H0 ;  /* 0x20000004ff1f7230 */ /* 0x000fe40000004100 */
[----:B------:R-:W-:Y:S01]  /*2560*/  FADD.FTZ R24, -R14, R21 ;  /* 0x000000150e187221 */ /* 0x000fe20000010100 */
[----:B------:R-:W-:Y:S02]  /*2570*/  HADD2.F32 R21, -RZ, R3.H1_H1 ;  /* 0x30000003ff157230 */ /* 0x000fe40000004100 */
[-C--:B------:R-:W-:Y:S01]  /*2580*/  FMUL.FTZ R20, R20, R61.reuse ;  /* 0x0000003d14147220 */ /* 0x080fe20000410000 */
[----:B------:R-:W-:Y:S01]  /*2590*/  FMUL.FTZ R29, R59, R18 ;  /* 0x000000123b1d7220 */ /* 0x000fe20000410000 */
[----:B------:R-:W-:Y:S01]  /*25a0*/  FMUL.FTZ R24, R24, R61 ;  /* 0x0000003d18187220 */ /* 0x000fe20000410000 */
[----:B------:R-:W-:Y:S01]  /*25b0*/  FADD.FTZ R26, R23, R26 ;  /* 0x0000001a171a7221 */ /* 0x000fe20000010000 */
        /* <DEDUP_REMOVED lines=8> */
[----:B------:R-:W-:-:S02]  /*2640*/  HADD2.F32 R18, -RZ, R5.H0_H0 ;  /* 0x20000005ff127230 */ /* 0x000fc40000004100 */
[----:B------:R-:W-:Y:S01]  /*2650*/  FMUL.FTZ R20, R20, R61 ;  /* 0x0000003d14147220 */ /* 0x000fe20000410000 */
[----:B------:R-:W-:Y:S02]  /*2660*/  HADD2.F32 R19, -RZ, R4.H1_H1 ;  /* 0x30000004ff137230 */ /* 0x000fe40000004100 */
        /* <DEDUP_REMOVED lines=11> */
[----:B------:R-:W-:Y:S01]  /*2720*/  FADD.FTZ R26, R26, R21 ;  /* 0x000000151a1a7221 */ /* 0x000fe20000010000 */
[--C-:B------:R-:W-:Y:S02]  /*2730*/  HADD2.F32 R22, -RZ, R7.reuse.H0_H0 ;  /* 0x20000007ff167230 */ /* 0x100fe40000004100 */
[----:B------:R-:W-:Y:S01]  /*2740*/  FMUL.FTZ R24, R20, R61 ;  /* 0x0000003d14187220 */ /* 0x000fe20000410000 */
[----:B------:R-:W-:Y:S01]  /*2750*/  FADD.FTZ R20, R17, R19 ;  /* 0x0000001311147221 */ /* 0x000fe20000010000 */
[----:B------:R-:W-:Y:S01]  /*2760*/  FFMA.FTZ R21, R19, R18, R16 ;  /* 0x0000001213157223 */ /* 0x000fe20000010010 */
[----:B------:R-:W-:Y:S01]  /*2770*/  FMUL.FTZ R19, R15, R19 ;  /* 0x000000130f137220 */ /* 0x000fe20000410000 */
[----:B------:R-:W-:Y:S02]  /*2780*/  HADD2.F32 R29, -RZ, R6.H1_H1 ;  /* 0x30000006ff1d7230 */ /* 0x000fe40000004100 */
[----:B------:R-:W-:Y:S01]  /*2790*/  FADD.FTZ R16, R23, R22 ;  /* 0x0000001617107221 */ /* 0x000fe20000010000 */
[----:B------:R-:W-:Y:S01]  /*27a0*/  FMUL.FTZ R23, R59, R22 ;  /* 0x000000163b177220 */ /* 0x000fe20000410000 */
[----:B------:R-:W-:Y:S01]  /*27b0*/  FADD.FTZ R26, R19, R26 ;  /* 0x0000001a131a7221 */ /* 0x000fe20000010000 */
[----:B------:R-:W-:Y:S01]  /*27c0*/  FFMA.FTZ R27, R18, R19, R27 ;  /* 0x00000013121b7223 */ /* 0x000fe2000001001b */
[----:B------:R-:W-:Y:S01]  /*27d0*/  FFMA.FTZ R17, R22, R24, R25 ;  /* 0x0000001816117223 */ /* 0x000fe20000010019 */
[----:B------:R-:W-:Y:S01]  /*27e0*/  FADD.FTZ R22, -R14, R29 ;  /* 0x0000001d0e167221 */ /* 0x000fe20000010100 */
[----:B------:R-:W-:-:S02]  /*27f0*/  HADD2.F32 R18, -RZ, R7.H1_H1 ;  /* 0x30000007ff127230 */ /* 0x000fc40000004100 */
[----:B------:R-:W-:Y:S01]  /*2800*/  FADD.FTZ R26, R26, R23 ;  /* 0x000000171a1a7221 */ /* 0x000fe20000010000 */
[----:B------:R-:W-:Y:S01]  /*2810*/  FFMA.FTZ R27, R24, R23, R27 ;  /* 0x00000017181b7223 */ /* 0x000fe2000001001b */
[--C-:B------:R-:W-:Y:S02]  /*2820*/  HADD2.F32 R23, -RZ, R8.reuse.H0_H0 ;  /* 0x20000008ff177230 */ /* 0x100fe40000004100 */
[----:B------:R-:W-:Y:S01]  /*2830*/  FMUL.FTZ R22, R22, R61 ;  /* 0x0000003d16167220 */ /* 0x000fe20000410000 */
[----:B------:R-:W-:Y:S02]  /*2840*/  HADD2.F32 R25, -RZ, R8.H1_H1 ;  /* 0x30000008ff197230 */ /* 0x000fe40000004100 */
[----:B------:R-:W-:Y:S01]  /*2850*/  FMUL.FTZ R19, R15, R18 ;  /* 0x000000120f137220 */ /* 0x000fe20000410000 */
        /* <DEDUP_REMOVED lines=8> */
[----:B------:R-:W-:Y:S02]  /*28e0*/  HADD2.F32 R29, -RZ, R10.H0_H0 ;  /* 0x2000000aff1d7230 */ /* 0x000fe40000004100 */
[----:B------:R-:W-:Y:S01]  /*28f0*/  FMUL.FTZ R28, R28, R61 ;  /* 0x0000003d1c1c7220 */ /* 0x000fe20000410000 */
[----:B------:R-:W-:Y:S01]  /*2900*/  FADD.FTZ R26, R19, R26 ;  /* 0x0000001a131a7221 */ /* 0x000fe20000010000 */
        /* <DEDUP_REMOVED lines=13> */
[----:B------:R-:W-:Y:S02]  /*29e0*/  HADD2.F32 R29, -RZ, R12.H0_H0 ;  /* 0x2000000cff1d7230 */ /* 0x000fe40000004100 */
[----:B------:R-:W-:Y:S01]  /*29f0*/  FMUL.FTZ R25, R59, R18 ;  /* 0x000000123b197220 */ /* 0x000fe20000410000 */
[----:B------:R-:W-:Y:S02]  /*2a00*/  HADD2.F32 R21, -RZ, R10.H1_H1 ;  /* 0x3000000aff157230 */ /* 0x000fe40000004100 */
[----:B------:R-:W-:Y:S01]  /*2a10*/  FADD.FTZ R19, R19, R18 ;  /* 0x0000001213137221 */ /* 0x000fe20000010000 */
[----:B------:R-:W-:Y:S01]  /*2a20*/  FFMA.FTZ R23, R18, R20, R23 ;  /* 0x0000001412177223 */ /* 0x000fe20000010017 */
[----:B------:R-:W-:Y:S01]  /*2a30*/  FFMA.FTZ R27, R20, R25, R27 ;  /* 0x00000019141b7223 */ /* 0x000fe2000001001b */
[----:B------:R-:W-:-:S02]  /*2a40*/  HADD2.F32 R18, -RZ, R11.H1_H1 ;  /* 0x3000000bff127230 */ /* 0x000fc40000004100 */
[C---:B------:R-:W-:Y:S01]  /*2a50*/  FADD.FTZ R22, -R14.reuse, R29 ;  /* 0x0000001d0e167221 */ /* 0x040fe20000010100 */
[----:B------:R-:W-:Y:S01]  /*2a60*/  FADD.FTZ R20, -R14, R21 ;  /* 0x000000150e147221 */ /* 0x000fe20000010100 */
[--C-:B------:R-:W-:Y:S02]  /*2a70*/  HADD2.F32 R24, -RZ, R13.reuse.H0_H0 ;  /* 0x2000000dff187230 */ /* 0x100fe40000004100 */
[----:B------:R-:W-:Y:S01]  /*2a80*/  FADD.FTZ R26, R26, R25 ;  /* 0x000000191a1a7221 */ /* 0x000fe20000010000 */
[-C--:B------:R-:W-:Y:S01]  /*2a90*/  FMUL.FTZ R28, R22, R61.reuse ;  /* 0x0000003d161c7220 */ /* 0x080fe20000410000 */
[----:B------:R-:W-:Y:S01]  /*2aa0*/  FMUL.FTZ R20, R20, R61 ;  /* 0x0000003d14147220 */ /* 0x000fe20000410000 */
[----:B------:R-:W-:Y:S01]  /*2ab0*/  FMUL.FTZ R25, R15, R18 ;  /* 0x000000120f197220 */ /* 0x000fe20000410000 */
[----:B------:R-:W-:Y:S02]  /*2ac0*/  HADD2.F32 R29, -RZ, R12.H1_H1 ;  /* 0x3000000cff1d7230 */ /* 0x000fe40000004100 */
[----:B------:R-:W-:Y:S01]  /*2ad0*/  FADD.FTZ R21, R16, R18 ;  /* 0x0000001210157221 */ /* 0x000fe20000010000 */
[----:B------:R-:W-:Y:S01]  /*2ae0*/  FFMA.FTZ R16, R24, R28, R23 ;  /* 0x0000001c18107223 */ /* 0x000fe20000010017 */
[----:B------:R-:W-:Y:S01]  /*2af0*/  FMUL.FTZ R23, R59, R24 ;  /* 0x000000183b177220 */ /* 0x000fe20000410000 */
[----:B------:R-:W-:Y:S01]  /*2b00*/  FADD.FTZ R26, R25, R26 ;  /* 0x0000001a191a7221 */ /* 0x000fe20000010000 */
[----:B------:R-:W-:Y:S01]  /*2b10*/  FFMA.FTZ R27, R20, R25, R27 ;  /* 0x00000019141b7223 */ /* 0x000fe2000001001b */
[----:B------:R-:W-:Y:S01]  /*2b20*/  FFMA.FTZ R22, R18, R20, R17 ;  /* 0x0000001412167223 */ /* 0x000fe20000010011 */
[----:B------:R-:W-:Y:S01]  /*2b30*/  FADD.FTZ R18, -R14, R29 ;  /* 0x0000001d0e127221 */ /* 0x000fe20000010100 */
[----:B------:R-:W-:Y:S01]  /*2b40*/  FADD.FTZ R17, R19, R24 ;  /* 0x0000001813117221 */ /* 0x000fe20000010000 */
[----:B------:R-:W-:Y:S01]  /*2b50*/  FADD.FTZ R26, R26, R23 ;  /* 0x000000171a1a7221 */ /* 0x000fe20000010000 */
[----:B------:R-:W-:Y:S01]  /*2b60*/  FFMA.FTZ R27, R28, R23, R27 ;  /* 0x000000171c1b7223 */ /* 0x000fe2000001001b */
[----:B------:R-:W-:-:S02]  /*2b70*/  HADD2.F32 R19, -RZ, R13.H1_H1 ;  /* 0x3000000dff137230 */ /* 0x000fc40000004100 */
[----:B------:R-:W-:Y:S01]  /*2b80*/  FMUL.FTZ R20, R18, R61 ;  /* 0x0000003d12147220 */ /* 0x000fe20000410000 */
[--C-:B------:R-:W-:Y:S02]  /*2b90*/  HADD2.F32 R23, -RZ, R55.reuse.H0_H0 ;  /* 0x20000037ff177230 */ /* 0x100fe40000004100 */
[--C-:B------:R-:W-:Y:S02]  /*2ba0*/  HADD2.F32 R25, -RZ, R58.reuse.H0_H0 ;  /* 0x2000003aff197230 */ /* 0x100fe40000004100 */
[----:B------:R-:W-:Y:S01]  /*2bb0*/  FADD.FTZ R18, R21, R19 ;  /* 0x0000001315127221 */ /* 0x000fe20000010000 */
[----:B------:R-:W-:Y:S01]  /*2bc0*/  FFMA.FTZ R22, R19, R20, R22 ;  /* 0x0000001413167223 */ /* 0x000fe20000010016 */
[----:B------:R-:W-:Y:S01]  /*2bd0*/  FADD.FTZ R24, -R14, R23 ;  /* 0x000000170e187221 */ /* 0x000fe20000010100 */
[----:B------:R-:W-:Y:S01]  /*2be0*/  FMUL.FTZ R19, R15, R19 ;  /* 0x000000130f137220 */ /* 0x000fe20000410000 */
[----:B------:R-:W-:Y:S02]  /*2bf0*/  HADD2.F32 R21, -RZ, R55.H1_H1 ;  /* 0x30000037ff157230 */ /* 0x000fe40000004100 */
[----:B------:R-:W-:Y:S01]  /*2c00*/  FMUL.FTZ R23, R59, R25 ;  /* 0x000000193b177220 */ /* 0x000fe20000410000 */
[----:B------:R-:W-:Y:S01]  /*2c10*/  FMUL.FTZ R24, R24, R61 ;  /* 0x0000003d18187220 */ /* 0x000fe20000410000 */
[----:B------:R-:W-:Y:S01]  /*2c20*/  FADD.FTZ R26, R19, R26 ;  /* 0x0000001a131a7221 */ /* 0x000fe20000010000 */
[----:B------:R-:W-:Y:S01]  /*2c30*/  FFMA.FTZ R27, R20, R19, R27 ;  /* 0x00000013141b7223 */ /* 0x000fe2000001001b */
[----:B------:R-:W-:-:S02]  /*2c40*/  HADD2.F32 R19, -RZ, R58.H1_H1 ;  /* 0x3000003aff137230 */ /* 0x000fc40000004100 */
[----:B------:R-:W-:Y:S01]  /*2c50*/  FADD.FTZ R20, -R14, R21 ;  /* 0x000000150e147221 */ /* 0x000fe20000010100 */
[----:B------:R-:W-:Y:S01]  /*2c60*/  FADD.FTZ R17, R17, R25 ;  /* 0x0000001911117221 */ /* 0x000fe20000010000 */
[----:B------:R-:W-:Y:S01]  /*2c70*/  FFMA.FTZ R16, R25, R24, R16 ;  /* 0x0000001819107223 */ /* 0x000fe20000010010 */
[----:B------:R-:W-:Y:S01]  /*2c80*/  FADD.FTZ R25, R26, R23 ;  /* 0x000000171a197221 */ /* 0x000fe20000010000 */
[----:B------:R-:W-:Y:S01]  /*2c90*/  FFMA.FTZ R26, R24, R23, R27 ;  /* 0x00000017181a7223 */ /* 0x000fe2000001001b */
[----:B------:R-:W-:Y:S01]  /*2ca0*/  FMUL.FTZ R21, R20, R61 ;  /* 0x0000003d14157220 */ /* 0x000fe20000410000 */
[----:B------:R-:W-:Y:S01]  /*2cb0*/  FMUL.FTZ R24, R15, R19 ;  /* 0x000000130f187220 */ /* 0x000fe20000410000 */
[--C-:B------:R-:W-:Y:S02]  /*2cc0*/  HADD2.F32 R23, -RZ, R57.reuse.H0_H0 ;  /* 0x20000039ff177230 */ /* 0x100fe40000004100 */
[----:B------:R-:W-:Y:S02]  /*2cd0*/  HADD2.F32 R27, -RZ, R56.H0_H0 ;  /* 0x20000038ff1b7230 */ /* 0x000fe40000004100 */
[----:B------:R-:W-:Y:S01]  /*2ce0*/  FFMA.FTZ R20, R19, R21, R22 ;  /* 0x0000001513147223 */ /* 0x000fe20000010016 */
[----:B------:R-:W-:Y:S01]  /*2cf0*/  FFMA.FTZ R26, R21, R24, R26 ;  /* 0x00000018151a7223 */ /* 0x000fe2000001001a */
[----:B------:R-:W-:Y:S01]  /*2d00*/  FADD.FTZ R22, -R14, R23 ;  /* 0x000000170e167221 */ /* 0x000fe20000010100 */
[----:B------:R-:W-:-:S02]  /*2d10*/  HADD2.F32 R21, -RZ, R57.H1_H1 ;  /* 0x30000039ff157230 */ /* 0x000fc40000004100 */
[----:B------:R-:W-:Y:S01]  /*2d20*/  FADD.FTZ R25, R24, R25 ;  /* 0x0000001918197221 */ /* 0x000fe20000010000 */
        /* <DEDUP_REMOVED lines=16> */
.L_x_960:
        /* <DEDUP_REMOVED lines=13> */
[----:B------:R-:W-:Y:S02]  /*2f00*/  HADD2.F32 R60, -RZ, R47.H1_H1 ;  /* 0x3000002fff3c7230 */ /* 0x000fe40000004100 */
[----:B------:R-:W-:Y:S01]  /*2f10*/  FMUL.FTZ R20, R19, -1.4426950216293334961 ;  /* 0xbfb8aa3b13147820 */ /* 0x000fe20000410000 */
[----:B------:R-:W-:Y:S01]  /*2f20*/  FFMA.FTZ R18, R15, R16, R62 ;  /* 0x000000100f127223 */ /* 0x000fe2000001003e */
[----:B------:R-:W-:Y:S01]  /*2f30*/  FADD.FTZ R30, -R14, R25 ;  /* 0x000000190e1e7221 */ /* 0x000fe20000010100 */
[----:B------:R-:W-:Y:S02]  /*2f40*/  HADD2.F32 R25, -RZ, R46.H0_H0 ;  /* 0x2000002eff197230 */ /* 0x000fe40000004100 */
[----:B------:R-:W-:Y:S01]  /*2f50*/  FMUL.FTZ R23, R18, -1.4426950216293334961 ;  /* 0xbfb8aa3b12177820 */ /* 0x000fe20000410000 */
[----:B------:R-:W0:Y:S01]  /*2f60*/  MUFU.EX2 R20, R20 ;  /* 0x0000001400147308 */ /* 0x000e220000000800 */
[----:B------:R-:W-:-:S02]  /*2f70*/  HADD2.F32 R71, -RZ, R38.H0_H0 ;  /* 0x20000026ff477230 */ /* 0x000fc40000004100 */
[----:B------:R-:W-:Y:S01]  /*2f80*/  FADD.FTZ R32, -R14, R25 ;  /* 0x000000190e207221 */ /* 0x000fe20000010100 */
[----:B------:R-:W-:-:S04]  /*2f90*/  HADD2.F32 R25, -RZ, R49.H1_H1 ;  /* 0x30000031ff197230 */ /* 0x000fc80000004100 */
[----:B------:R-:W1:Y:S01]  /*2fa0*/  MUFU.EX2 R23, R23 ;  /* 0x0000001700177308 */ /* 0x000e620000000800 */
[----:B0-----:R-:W-:Y:S01]  /*2fb0*/  FADD.FTZ R21, R20, 1 ;  /* 0x3f80000014157421 */ /* 0x001fe20000010000 */
[----:B------:R-:W-:-:S06]  /*2fc0*/  FFMA.FTZ R20, R59, R22, R64 ;  /* 0x000000163b147223 */ /* 0x000fcc0000010040 */
[----:B------:R-:W0:Y:S01]  /*2fd0*/  MUFU.RCP R21, R21 ;  /* 0x0000001500157308 */ /* 0x000e220000001000 */
[----:B-1----:R-:W-:Y:S01]  /*2fe0*/  FADD.FTZ R24, R23, 1 ;  /* 0x3f80000017187421 */ /* 0x002fe20000010000 */
[----:B------:R-:W-:-:S06]  /*2ff0*/  FMUL.FTZ R23, R30, R61 ;  /* 0x0000003d1e177220 */ /* 0x000fcc0000410000 */
[----:B------:R-:W1:Y:S01]  /*3000*/  MUFU.RCP R24, R24 ;  /* 0x0000001800187308 */ /* 0x000e620000001000 */
[----:B0-----:R-:W-:Y:S01]  /*3010*/  FADD.FTZ R26, -R21, 1 ;  /* 0x3f800000151a7421 */ /* 0x001fe20000010100 */
[----:B------:R-:W-:Y:S01]  /*3020*/  FMUL.FTZ R28, R28, R21 ;  /* 0x000000151c1c7220 */ /* 0x000fe20000410000 */
[----:B------:R-:W-:Y:S02]  /*3030*/  FFMA.FTZ R21, R15, R23, R62 ;  /* 0x000000170f157223 */ /* 0x000fe4000001003e */
[----:B------:R-:W-:Y:S01]  /*3040*/  FFMA.FTZ R19, R19, R26, 1 ;  /* 0x3f80000013137423 */ /* 0x000fe2000001001a */
[----:B------:R-:W-:Y:S01]  /*3050*/  FMUL.FTZ R26, R20, -1.4426950216293334961 ;  /* 0xbfb8aa3b141a7820 */ /* 0x000fe20000410000 */
[----:B------:R-:W-:Y:S02]  /*3060*/  FMUL.FTZ R30, R21, -1.4426950216293334961 ;  /* 0xbfb8aa3b151e7820 */ /* 0x000fe40000410000 */
[----:B------:R-:W-:Y:S01]  /*3070*/  FMUL.FTZ R28, R28, R19 ;  /* 0x000000131c1c7220 */ /* 0x000fe20000410000 */
[----:B-1----:R-:W-:Y:S01]  /*3080*/  FADD.FTZ R19, -R24, 1 ;  /* 0x3f80000018137421 */ /* 0x002fe20000010100 */
[----:B------:R-:W-:Y:S01]  /*3090*/  FMUL.FTZ R24, R25, R24 ;  /* 0x0000001819187220 */ /* 0x000fe20000410000 */
[----:B------:R-:W0:Y:S02]  /*30a0*/  MUFU.EX2 R26, R26 ;  /* 0x0000001a001a7308 */ /* 0x000e240000000800 */
[----:B------:R-:W-:Y:S01]  /*30b0*/  FFMA.FTZ R27, R18, R19, 1 ;  /* 0x3f800000121b7423 */ /* 0x000fe20000010013 */
[----:B------:R-:W-:Y:S01]  /*30c0*/  FMUL.FTZ R19, R32, R61 ;  /* 0x0000003d20137220 */ /* 0x000fe20000410000 */
[----:B------:R-:W-:-:S02]  /*30d0*/  FADD.FTZ R18, -R14, R31 ;  /* 0x0000001f0e127221 */ /* 0x000fc40000010100 */
[----:B------:R-:W-:Y:S01]  /*30e0*/  FMUL.FTZ R24, R24, R27 ;  /* 0x0000001b18187220 */ /* 0x000fe20000410000 */
[----:B------:R-:W-:Y:S01]  /*30f0*/  FFMA.FTZ R25, R59, R19, R64 ;  /* 0x000000133b197223 */ /* 0x000fe20000010040 */
[----:B------:R-:W1:Y:S01]  /*3100*/  MUFU.EX2 R30, R30 ;  /* 0x0000001e001e7308 */ /* 0x000e620000000800 */
[----:B------:R-:W-:Y:S02]  /*3110*/  FMUL.FTZ R18, R18, R61 ;  /* 0x0000003d12127220 */ /* 0x000fe40000410000 */
[----:B------:R-:W-:Y:S01]  /*3120*/  FMUL.FTZ R27, R25, -1.4426950216293334961 ;  /* 0xbfb8aa3b191b7820 */ /* 0x000fe20000410000 */
[----:B0-----:R-:W-:Y:S01]  /*3130*/  FADD.FTZ R29, R26, 1 ;  /* 0x3f8000001a1d7421 */ /* 0x001fe20000010000 */
[----:B------:R-:W-:-:S04]  /*3140*/  FFMA.FTZ R26, R15, R18, R62 ;  /* 0x000000120f1a7223 */ /* 0x000fc8000001003e */
[----:B------:R-:W0:Y:S01]  /*3150*/  MUFU.EX2 R27, R27 ;  /* 0x0000001b001b7308 */ /* 0x000e220000000800 */
[----:B------:R-:W-:Y:S01]  /*3160*/  FMUL.FTZ R33, R26, -1.4426950216293334961 ;  /* 0xbfb8aa3b1a217820 */ /* 0x000fe20000410000 */
[----:B-1----:R-:W-:-:S06]  /*3170*/  FADD.FTZ R31, R30, 1 ;  /* 0x3f8000001e1f7421 */ /* 0x002fcc0000010000 */
[----:B------:R-:W1:Y:S08]  /*3180*/  MUFU.RCP R29, R29 ;  /* 0x0000001d001d7308 */ /* 0x000e700000001000 */
[----:B------:R-:W2:Y:S01]  /*3190*/  MUFU.RCP R31, R31 ;  /* 0x0000001f001f7308 */ /* 0x000ea20000001000 */
[----:B0-----:R-:W-:-:S07]  /*31a0*/  FADD.FTZ R32, R27, 1 ;  /* 0x3f8000001b207421 */ /* 0x001fce0000010000 */
[----:B------:R-:W0:Y:S01]  /*31b0*/  MUFU.EX2 R33, R33 ;  /* 0x0000002100217308 */ /* 0x000e220000000800 */
[----:B-1----:R-:W-:-:S04]  /*31c0*/  FADD.FTZ R27, -R29, 1 ;  /* 0x3f8000001d1b7421 */ /* 0x002fc80000010100 */
[----:B------:R-:W-:Y:S01]  /*31d0*/  FFMA.FTZ R27, R20, R27, 1 ;  /* 0x3f800000141b7423 */ /* 0x000fe2000001001b */
[----:B------:R-:W-:Y:S02]  /*31e0*/  HADD2.F32 R20, -RZ, R47.H0_H0 ;  /* 0x2000002fff147230 */ /* 0x000fe40000004100 */
[----:B------:R-:W1:Y:S01]  /*31f0*/  MUFU.RCP R32, R32 ;  /* 0x0000002000207308 */ /* 0x000e620000001000 */
[----:B--2---:R-:W-:Y:S01]  /*3200*/  FADD.FTZ R30, -R31, 1 ;  /* 0x3f8000001f1e7421 */ /* 0x004fe20000010100 */
[----:B------:R-:W-:Y:S01]  /*3210*/  FMUL.FTZ R31, R60, R31 ;  /* 0x0000001f3c1f7220 */ /* 0x000fe20000410000 */
[----:B------:R-:W-:Y:S01]  /*3220*/  FMUL.FTZ R20, R20, R29 ;  /* 0x0000001d14147220 */ /* 0x000fe20000410000 */
[----:B------:R-:W-:Y:S02]  /*3230*/  HADD2.F32 R29, -RZ, R45.H0_H0 ;  /* 0x2000002dff1d7230 */ /* 0x000fe40000004100 */
[----:B------:R-:W-:Y:S01]  /*3240*/  FFMA.FTZ R30, R21, R30, 1 ;  /* 0x3f800000151e7423 */ /* 0x000fe2000001001e */
[----:B------:R-:W-:Y:S01]  /*3250*/  FMUL.FTZ R27, R20, R27 ;  /* 0x0000001b141b7220 */ /* 0x000fe20000410000 */
[----:B------:R-:W-:Y:S01]  /*3260*/  FMUL.FTZ R20, R59, R28 ;  /* 0x0000001c3b147220 */ /* 0x000fe20000410000 */
[----:B0-----:R-:W-:Y:S01]  /*3270*/  FADD.FTZ R21, R33, 1 ;  /* 0x3f80000021157421 */ /* 0x001fe20000010000 */
[----:B------:R-:W-:-:S05]  /*3280*/  FMUL.FTZ R30, R31, R30 ;  /* 0x0000001e1f1e7220 */ /* 0x000fca0000410000 */
[----:B------:R-:W0:Y:S01]  /*3290*/  MUFU.RCP R21, R21 ;  /* 0x0000001500157308 */ /* 0x000e220000001000 */
[----:B-1----:R-:W-:Y:S01]  /*32a0*/  FADD.FTZ R60, -R32, 1 ;  /* 0x3f800000203c7421 */ /* 0x002fe20000010100 */
[----:B------:R-:W-:-:S03]  /*32b0*/  FMUL.FTZ R32, R29, R32 ;  /* 0x000000201d207220 */ /* 0x000fc60000410000 */
[----:B------:R-:W-:Y:S01]  /*32c0*/  FFMA.FTZ R25, R25, R60, 1 ;  /* 0x3f80000019197423 */ /* 0x000fe2000001003c */
[----:B------:R-:W-:Y:S02]  /*32d0*/  HADD2.F32 R60, -RZ, R45.H1_H1 ;  /* 0x3000002dff3c7230 */ /* 0x000fe40000004100 */
[----:B0-----:R-:W-:-:S03]  /*32e0*/  FADD.FTZ R33, -R21, 1 ;  /* 0x3f80000015217421 */ /* 0x001fc60000010100 */
[----:B------:R-:W-:Y:S01]  /*32f0*/  FMUL.FTZ R29, R60, R21 ;  /* 0x000000153c1d7220 */ /* 0x000fe20000410000 */
[----:B------:R-:W-:Y:S01]  /*3300*/  FFMA.FTZ R60, R26, R33, 1 ;  /* 0x3f8000001a3c7423 */ /* 0x000fe20000010021 */
[----:B------:R-:W-:Y:S01]  /*3310*/  FMUL.FTZ R26, R32, R25 ;  /* 0x00000019201a7220 */ /* 0x000fe20000410000 */
[----:B------:R-:W-:Y:S02]  /*3320*/  HADD2.F32 R25, -RZ, R44.H0_H0 ;  /* 0x2000002cff197230 */ /* 0x000fe40000004100 */
[----:B------:R-:W-:Y:S01]  /*3330*/  FADD.FTZ R32, RZ, R20 ;  /* 0x00000014ff207221 */ /* 0x000fe20000010000 */
[----:B------:R-:W-:Y:S01]  /*3340*/  FMUL.FTZ R21, R29, R60 ;  /* 0x0000003c1d157220 */ /* 0x000fe20000410000 */
[----:B------:R-:W-:Y:S01]  /*3350*/  FMUL.FTZ R29, R15, R24 ;  /* 0x000000180f1d7220 */ /* 0x000fe20000410000 */
[----:B------:R-:W-:Y:S01]  /*3360*/  FADD.FTZ R60, -R14, R25 ;  /* 0x000000190e3c7221 */ /* 0x000fe20000010100 */
[C---:B------:R-:W-:Y:S01]  /*3370*/  FFMA.FTZ R25, R17.reuse, R20, RZ ;  /* 0x0000001411197223 */ /* 0x040fe200000100ff */
[----:B------:R-:W-:Y:S01]  /*3380*/  FFMA.FTZ R17, R17, R28, RZ ;  /* 0x0000001c11117223 */ /* 0x000fe200000100ff */
[----:B------:R-:W-:Y:S01]  /*3390*/  FADD.FTZ R28, RZ, R28 ;  /* 0x0000001cff1c7221 */ /* 0x000fe20000010000 */
[----:B------:R-:W-:Y:S01]  /*33a0*/  FMUL.FTZ R20, R60, R61 ;  /* 0x0000003d3c147220 */ /* 0x000fe20000410000 */
[----:B------:R-:W-:Y:S01]  /*33b0*/  FFMA.FTZ R33, R16, R29, R25 ;  /* 0x0000001d10217223 */ /* 0x000fe20000010019 */
[----:B------:R-:W-:Y:S01]  /*33c0*/  FADD.FTZ R29, R29, R32 ;  /* 0x000000201d1d7221 */ /* 0x000fe20000010000 */
[----:B------:R-:W-:Y:S01]  /*33d0*/  FADD.FTZ R25, R28, R27 ;  /* 0x0000001b1c197221 */ /* 0x000fe20000010000 */
[C---:B------:R-:W-:Y:S01]  /*33e0*/  FFMA.FTZ R31, R59.reuse, R20, R64 ;  /* 0x000000143b1f7223 */ /* 0x040fe20000010040 */
[-C--:B------:R-:W-:Y:S01]  /*33f0*/  FFMA.FTZ R28, R22, R27.reuse, R17 ;  /* 0x0000001b161c7223 */ /* 0x080fe20000010011 */
[----:B------:R-:W-:Y:S01]  /*3400*/  FMUL.FTZ R32, R59, R27 ;  /* 0x0000001b3b207220 */ /* 0x000fe20000410000 */
[----:B------:R-:W-:-:S02]  /*3410*/  HADD2.F32 R17, -RZ, R43.H0_H0 ;  /* 0x2000002bff117230 */ /* 0x000fc40000004100 */
[----:B------:R-:W-:Y:S01]  /*3420*/  FMUL.FTZ R65, R31, -1.4426950216293334961 ;  /* 0xbfb8aa3b1f417820 */ /* 0x000fe20000410000 */
[----:B------:R-:W-:Y:S01]  /*3430*/  FADD.FTZ R27, RZ, R24 ;  /* 0x00000018ff1b7221 */ /* 0x000fe20000010000 */
[----:B------:R-:W-:Y:S01]  /*3440*/  FFMA.FTZ R60, R22, R32, R33 ;  /* 0x00000020163c7223 */ /* 0x000fe20000010021 */
[----:B------:R-:W-:Y:S01]  /*3450*/  FFMA.FTZ R16, R16, R24, RZ ;  /* 0x0000001810107223 */ /* 0x000fe200000100ff */
[-C--:B------:R-:W-:Y:S01]  /*3460*/  FMUL.FTZ R33, R15, R30.reuse ;  /* 0x0000001e0f217220 */ /* 0x080fe20000410000 */
[----:B------:R-:W-:Y:S01]  /*3470*/  FADD.FTZ R29, R29, R32 ;  /* 0x000000201d1d7221 */ /* 0x000fe20000010000 */
[----:B------:R-:W0:Y:S01]  /*3480*/  MUFU.EX2 R65, R65 ;  /* 0x0000004100417308 */ /* 0x000e220000000800 */
[----:B------:R-:W-:Y:S01]  /*3490*/  FADD.FTZ R32, R27, R30 ;  /* 0x0000001e1b207221 */ /* 0x000fe20000010000 */
[C---:B------:R-:W-:Y:S01]  /*34a0*/  FFMA.FTZ R27, R23.reuse, R30, R16 ;  /* 0x0000001e171b7223 */ /* 0x040fe20000010010 */
[----:B------:R-:W-:Y:S01]  /*34b0*/  FFMA.FTZ R60, R23, R33, R60 ;  /* 0x00000021173c7223 */ /* 0x000fe2000001003c */
[----:B------:R-:W-:-:S02]  /*34c0*/  HADD2.F32 R23, -RZ, R43.H1_H1 ;  /* 0x3000002bff177230 */ /* 0x000fc40000004100 */
[----:B------:R-:W-:Y:S01]  /*34d0*/  FADD.FTZ R30, R33, R29 ;  /* 0x0000001d211e7221 */ /* 0x000fe20000010000 */
[----:B------:R-:W-:Y:S01]  /*34e0*/  FADD.FTZ R25, R25, R26 ;  /* 0x0000001a19197221 */ /* 0x000fe20000010000 */
[----:B------:R-:W-:Y:S01]  /*34f0*/  FFMA.FTZ R29, R19, R26, R28 ;  /* 0x0000001a131d7223 */ /* 0x000fe2000001001c */
[----:B0-----:R-:W-:-:S06]  /*3500*/  FADD.FTZ R70, R65, 1 ;  /* 0x3f80000041467421 */ /* 0x001fcc0000010000 */
[----:B------:R-:W0:Y:S02]  /*3510*/  MUFU.RCP R70, R70 ;  /* 0x0000004600467308 */ /* 0x000e240000001000 */
[----:B0-----:R-:W-:Y:S01]  /*3520*/  FMUL.FTZ R22, R17, R70 ;  /* 0x0000004611167220 */ /* 0x001fe20000410000 */
[----:B------:R-:W-:Y:S02]  /*3530*/  HADD2.F32 R17, -RZ, R44.H1_H1 ;  /* 0x3000002cff117230 */ /* 0x000fe40000004100 */
[----:B------:R-:W-:-:S03]  /*3540*/  FADD.FTZ R72, -R70, 1 ;  /* 0x3f80000046487421 */ /* 0x000fc60000010100 */
[----:B------:R-:W-:Y:S01]  /*3550*/  FADD.FTZ R70, -R14, R17 ;  /* 0x000000110e467221 */ /* 0x000fe20000010100 */
[----:B------:R-:W-:-:S03]  /*3560*/  FFMA.FTZ R31, R31, R72, 1 ;  /* 0x3f8000001f1f7423 */ /* 0x000fc60000010048 */
[----:B------:R-:W-:Y:S01]  /*3570*/  FMUL.FTZ R17, R70, R61 ;  /* 0x0000003d46117220 */ /* 0x000fe20000410000 */
[----:B------:R-:W-:-:S03]  /*3580*/  FMUL.FTZ R22, R22, R31 ;  /* 0x0000001f16167220 */ /* 0x000fc60000410000 */
[----:B------:R-:W-:Y:S01]  /*3590*/  FFMA.FTZ R31, R15, R17, R62 ;  /* 0x000000110f1f7223 */ /* 0x000fe2000001003e */
[----:B------:R-:W-:-:S03]  /*35a0*/  FFMA.FTZ R29, R20, R22, R29 ;  /* 0x00000016141d7223 */ /* 0x000fc6000001001d */
[----:B------:R-:W-:-:S06]  /*35b0*/  FMUL.FTZ R65, R31, -1.4426950216293334961 ;  /* 0xbfb8aa3b1f417820 */ /* 0x000fcc0000410000 */
[----:B------:R-:W0:Y:S02]  /*35c0*/  MUFU.EX2 R65, R65 ;  /* 0x0000004100417308 */ /* 0x000e240000000800 */
[----:B0-----:R-:W-:-:S06]  /*35d0*/  FADD.FTZ R70, R65, 1 ;  /* 0x3f80000041467421 */ /* 0x001fcc0000010000 */
[----:B------:R-:W0:Y:S02]  /*35e0*/  MUFU.RCP R70, R70 ;  /* 0x0000004600467308 */ /* 0x000e240000001000 */
[----:B0-----:R-:W-:Y:S01]  /*35f0*/  FMUL.FTZ R24, R23, R70 ;  /* 0x0000004617187220 */ /* 0x001fe20000410000 */
[----:B------:R-:W-:Y:S01]  /*3600*/  FADD.FTZ R16, -R70, 1 ;  /* 0x3f80000046107421 */ /* 0x000fe20000010100 */
[----:B------:R-:W-:-:S03]  /*3610*/  HADD2.F32 R23, -RZ, R42.H0_H0 ;  /* 0x2000002aff177230 */ /* 0x000fc60000004100 */
[----:B------:R-:W-:Y:S02]  /*3620*/  FFMA.FTZ R31, R31, R16, 1 ;  /* 0x3f8000001f1f7423 */ /* 0x000fe40000010010 */
[----:B------:R-:W-:Y:S02]  /*3630*/  FADD.FTZ R16, -R14, R23 ;  /* 0x000000170e107221 */ /* 0x000fe40000010100 */
[----:B------:R-:W-:Y:S01]  /*3640*/  FMUL.FTZ R24, R24, R31 ;  /* 0x0000001f18187220 */ /* 0x000fe20000410000 */
[----:B------:R-:W-:Y:S01]  /*3650*/  FMUL.FTZ R31, R59, R26 ;  /* 0x0000001a3b1f7220 */ /* 0x000fe20000410000 */
[----:B------:R-:W-:-:S03]  /*3660*/  FMUL.FTZ R16, R16, R61 ;  /* 0x0000003d10107220 */ /* 0x000fc60000410000 */
[----:B------:R-:W-:Y:S01]  /*3670*/  FFMA.FTZ R33, R19, R31, R60 ;  /* 0x0000001f13217223 */ /* 0x000fe2000001003c */
[----:B------:R-:W-:Y:S01]  /*3680*/  FFMA.FTZ R23, R59, R16, R64 ;  /* 0x000000103b177223 */ /* 0x000fe20000010040 */
[----:B------:R-:W-:Y:S02]  /*3690*/  HADD2.F32 R19, -RZ, R41.H0_H0 ;  /* 0x20000029ff137230 */ /* 0x000fe40000004100 */
[----:B------:R-:W-:Y:S01]  /*36a0*/  FADD.FTZ R30, R30, R31 ;  /* 0x0000001f1e1e7221 */ /* 0x000fe20000010000 */
[----:B------:R-:W-:Y:S01]  /*36b0*/  FADD.FTZ R31, R32, R21 ;  /* 0x00000015201f7221 */ /* 0x000fe20000010000 */
[----:B------:R-:W-:Y:S01]  /*36c0*/  FMUL.FTZ R65, R23, -1.4426950216293334961 ;  /* 0xbfb8aa3b17417820 */ /* 0x000fe20000410000 */
[----:B------:R-:W-:Y:S02]  /*36d0*/  FMUL.FTZ R32, R15, R21 ;  /* 0x000000150f207220 */ /* 0x000fe40000410000 */
[----:B------:R-:W-:Y:S02]  /*36e0*/  FADD.FTZ R31, R31, R24 ;  /* 0x000000181f1f7221 */ /* 0x000fe40000010000 */
[----:B------:R-:W-:Y:S01]  /*36f0*/  FFMA.FTZ R33, R18, R32, R33 ;  /* 0x0000002012217223 */ /* 0x000fe20000010021 */
[----:B------:R-:W0:Y:S02]  /*3700*/  MUFU.EX2 R65, R65 ;  /* 0x0000004100417308 */ /* 0x000e240000000800 */
[----:B0-----:R-:W-:-:S06]  /*3710*/  FADD.FTZ R70, R65, 1 ;  /* 0x3f80000041467421 */ /* 0x001fcc0000010000 */
[----:B------:R-:W0:Y:S02]  /*3720*/  MUFU.RCP R70, R70 ;  /* 0x0000004600467308 */ /* 0x000e240000001000 */
[----:B0-----:R-:W-:Y:S01]  /*3730*/  FADD.FTZ R26, -R70, 1 ;  /* 0x3f800000461a7421 */ /* 0x001fe20000010100 */
[----:B------:R-:W-:-:S03]  /*3740*/  FMUL.FTZ R19, R19, R70 ;  /* 0x0000004613137220 */ /* 0x000fc60000410000 */
[----:B------:R-:W-:Y:S01]  /*3750*/  FFMA.FTZ R26, R23, R26, 1 ;  /* 0x3f800000171a7423 */ /* 0x000fe2000001001a */
[----:B------:R-:W-:-:S05]  /*3760*/  HADD2.F32 R23, -RZ, R42.H1_H1 ;  /* 0x3000002aff177230 */ /* 0x000fca0000004100 */
[----:B------:R-:W-:Y:S01]  /*3770*/  FADD.FTZ R28, -R14, R23 ;  /* 0x000000170e1c7221 */ /* 0x000fe20000010100 */
[----:B------:R-:W-:-:S03]  /*3780*/  FMUL.FTZ R23, R19, R26 ;  /* 0x0000001a13177220 */ /* 0x000fc60000410000 */
[----:B------:R-:W-:Y:S01]  /*3790*/  FMUL.FTZ R19, R28, R61 ;  /* 0x0000003d1c137220 */ /* 0x000fe20000410000 */
[----:B------:R-:W-:Y:S01]  /*37a0*/  FFMA.FTZ R28, R18, R21, R27 ;  /* 0x00000015121c7223 */ /* 0x000fe2000001001b */
[----:B------:R-:W-:Y:S02]  /*37b0*/  HADD2.F32 R18, -RZ, R41.H1_H1 ;  /* 0x30000029ff127230 */ /* 0x000fe40000004100 */
[----:B------:R-:W-:Y:S01]  /*37c0*/  FFMA.FTZ R29, R16, R23, R29 ;  /* 0x00000017101d7223 */ /* 0x000fe2000001001d */
[----:B------:R-:W-:Y:S01]  /*37d0*/  FFMA.FTZ R26, R15, R19, R62 ;  /* 0x000000130f1a7223 */ /* 0x000fe2000001003e */
[----:B------:R-:W-:Y:S02]  /*37e0*/  HADD2.F32 R27, -RZ, R40.H0_H0 ;  /* 0x20000028ff1b7230 */ /* 0x000fe40000004100 */
[----:B------:R-:W-:Y:S01]  /*37f0*/  FFMA.FTZ R28, R17, R24, R28 ;  /* 0x00000018111c7223 */ /* 0x000fe2000001001c */
[----:B------:R-:W-:-:S06]  /*3800*/  FMUL.FTZ R60, R26, -1.4426950216293334961 ;  /* 0xbfb8aa3b1a3c7820 */ /* 0x000fcc0000410000 */
[----:B------:R-:W0:Y:S02]  /*3810*/  MUFU.EX2 R60, R60 ;  /* 0x0000003c003c7308 */ /* 0x000e240000000800 */
[----:B0-----:R-:W-:Y:S01]  /*3820*/  FADD.FTZ R65, R60, 1 ;  /* 0x3f8000003c417421 */ /* 0x001fe20000010000 */
[----:B------:R-:W-:Y:S01]  /*3830*/  FADD.FTZ R60, -R14, R27 ;  /* 0x0000001b0e3c7221 */ /* 0x000fe20000010100 */
[----:B------:R-:W-:Y:S01]  /*3840*/  FADD.FTZ R27, R32, R30 ;  /* 0x0000001e201b7221 */ /* 0x000fe20000010000 */
[----:B------:R-:W-:Y:S01]  /*3850*/  FMUL.FTZ R32, R59, R22 ;  /* 0x000000163b207220 */ /* 0x000fe20000410000 */
[----:B------:R-:W-:Y:S01]  /*3860*/  FADD.FTZ R30, R25, R22 ;  /* 0x00000016191e7221 */ /* 0x000fe20000010000 */
[----:B------:R-:W-:Y:S01]  /*3870*/  HADD2.F32 R25, -RZ, R40.H1_H1 ;  /* 0x30000028ff197230 */ /* 0x000fe20000004100 */
[----:B------:R-:W0:Y:S01]  /*3880*/  MUFU.RCP R65, R65 ;  /* 0x0000004100417308 */ /* 0x000e220000001000 */
[----:B------:R-:W-:Y:S01]  /*3890*/  FFMA.FTZ R22, R20, R32, R33 ;  /* 0x0000002014167223 */ /* 0x000fe20000010021 */
[----:B------:R-:W-:-:S02]  /*38a0*/  HADD2.F32 R20, -RZ, R39.H0_H0 ;  /* 0x20000027ff147230 */ /* 0x000fc40000004100 */
[----:B------:R-:W-:Y:S01]  /*38b0*/  FADD.FTZ R27, R27, R32 ;  /* 0x000000201b1b7221 */ /* 0x000fe20000010000 */
[----:B------:R-:W-:Y:S01]  /*38c0*/  FMUL.FTZ R33, R15, R24 ;  /* 0x000000180f217220 */ /* 0x000fe20000410000 */
[----:B------:R-:W-:Y:S01]  /*38d0*/  FADD.FTZ R24, -R14, R71 ;  /* 0x000000470e187221 */ /* 0x000fe20000010100 */
[----:B------:R-:W-:Y:S02]  /*38e0*/  FADD.FTZ R30, R30, R23 ;  /* 0x000000171e1e7221 */ /* 0x000fe40000010000 */
[----:B------:R-:W-:Y:S01]  /*38f0*/  FADD.FTZ R27, R33, R27 ;  /* 0x0000001b211b7221 */ /* 0x000fe20000010000 */
[----:B0-----:R-:W-:Y:S01]  /*3900*/  FADD.FTZ R21, -R65, 1 ;  /* 0x3f80000041157421 */ /* 0x001fe20000010100 */
[----:B------:R-:W-:-:S03]  /*3910*/  FMUL.FTZ R18, R18, R65 ;  /* 0x0000004112127220 */ /* 0x000fc60000410000 */
[----:B------:R-:W-:-:S04]  /*3920*/  FFMA.FTZ R21, R26, R21, 1 ;  /* 0x3f8000001a157423 */ /* 0x000fc80000010015 */
[----:B------:R-:W-:Y:S01]  /*3930*/  FMUL.FTZ R26, R18, R21 ;  /* 0x00000015121a7220 */ /* 0x000fe20000410000 */
[----:B------:R-:W-:-:S03]  /*3940*/  FMUL.FTZ R18, R60, R61 ;  /* 0x0000003d3c127220 */ /* 0x000fc60000410000 */
[----:B------:R-:W-:Y:S01]  /*3950*/  FADD.FTZ R31, R31, R26 ;  /* 0x0000001a1f1f7221 */ /* 0x000fe20000010000 */
[----:B------:R-:W-:-:S04]  /*3960*/  FFMA.FTZ R21, R59, R18, R64 ;  /* 0x000000123b157223 */ /* 0x000fc80000010040 */
[----:B------:R-:W-:-:S06]  /*3970*/  FMUL.FTZ R60, R21, -1.4426950216293334961 ;  /* 0xbfb8aa3b153c7820 */ /* 0x000fcc0000410000 */
[----:B------:R-:W0:Y:S02]  /*3980*/  MUFU.EX2 R60, R60 ;  /* 0x0000003c003c7308 */ /* 0x000e240000000800 */
[----:B0-----:R-:W-:Y:S01]  /*3990*/  FADD.FTZ R65, R60, 1 ;  /* 0x3f8000003c417421 */ /* 0x001fe20000010000 */
[----:B------:R-:W-:Y:S01]  /*39a0*/  FADD.FTZ R60, -R14, R25 ;  /* 0x000000190e3c7221 */ /* 0x000fe20000010100 */
[----:B------:R-:W-:Y:S01]  /*39b0*/  FFMA.FTZ R25, R17, R33, R22 ;  /* 0x0000002111197223 */ /* 0x000fe20000010016 */
[----:B------:R-:W-:-:S03]  /*39c0*/  HADD2.F32 R22, -RZ, R39.H1_H1 ;  /* 0x30000027ff167230 */ /* 0x000fc60000004100 */
[----:B------:R-:W0:Y:S02]  /*39d0*/  MUFU.RCP R65, R65 ;  /* 0x0000004100417308 */ /* 0x000e240000001000 */
[----:B0-----:R-:W-:Y:S01]  /*39e0*/  FADD.FTZ R70, -R65, 1 ;  /* 0x3f80000041467421 */ /* 0x001fe20000010100 */
[----:B------:R-:W-:-:S03]  /*39f0*/  FMUL.FTZ R20, R20, R65 ;  /* 0x0000004114147220 */ /* 0x000fc60000410000 */
[----:B------:R-:W-:-:S04]  /*3a00*/  FFMA.FTZ R21, R21, R70, 1 ;  /* 0x3f80000015157423 */ /* 0x000fc80000010046 */
[----:B------:R-:W-:Y:S01]  /*3a10*/  FMUL.FTZ R21, R20, R21 ;  /* 0x0000001514157220 */ /* 0x000fe20000410000 */
        /* <DEDUP_REMOVED lines=10> */
[----:B------:R-:W-:Y:S01]  /*3ac0*/  FFMA.FTZ R17, R32, R17, 1 ;  /* 0x3f80000020117423 */ /* 0x000fe20000010011 */
[----:B------:R-:W-:Y:S01]  /*3ad0*/  FFMA.FTZ R32, R16, R60, R25 ;  /* 0x0000003c10207223 */ /* 0x000fe20000010019 */
[----:B------:R-:W-:Y:S02]  /*3ae0*/  HADD2.F32 R16, -RZ, R37.H0_H0 ;  /* 0x20000025ff107230 */ /* 0x000fe40000004100 */
[----:B------:R-:W-:Y:S01]  /*3af0*/  FMUL.FTZ R22, R22, R17 ;  /* 0x0000001116167220 */ /* 0x000fe20000410000 */
[----:B------:R-:W-:Y:S01]  /*3b00*/  FMUL.FTZ R17, R24, R61 ;  /* 0x0000003d18117220 */ /* 0x000fe20000410000 */
[----:B------:R-:W-:-:S03]  /*3b10*/  HADD2.F32 R25, -RZ, R38.H1_H1 ;  /* 0x30000026ff197230 */ /* 0x000fc60000004100 */
[----:B------:R-:W-:Y:S02]  /*3b20*/  FFMA.FTZ R24, R59, R17, R64 ;  /* 0x000000113b187223 */ /* 0x000fe40000010040 */
[----:B------:R-:W-:Y:S01]  /*3b30*/  FADD.FTZ R70, -R14, R25 ;  /* 0x000000190e467221 */ /* 0x000fe20000010100 */
[----:B------:R-:W-:Y:S01]  /*3b40*/  FFMA.FTZ R25, R19, R26, R28 ;  /* 0x0000001a13197223 */ /* 0x000fe2000001001c */
[----:B------:R-:W-:-:S03]  /*3b50*/  FMUL.FTZ R33, R24, -1.4426950216293334961 ;  /* 0xbfb8aa3b18217820 */ /* 0x000fc60000410000 */
[----:B------:R-:W-:-:S03]  /*3b60*/  FFMA.FTZ R25, R20, R22, R25 ;  /* 0x0000001614197223 */ /* 0x000fc60000010019 */
        /* <DEDUP_REMOVED lines=8> */
[----:B------:R-:W-:Y:S02]  /*3bf0*/  HADD2.F32 R19, -RZ, R37.H1_H1 ;  /* 0x30000025ff137230 */ /* 0x000fe40000004100 */
[----:B------:R-:W-:Y:S01]  /*3c00*/  FMUL.FTZ R24, R16, R23 ;  /* 0x0000001710187220 */ /* 0x000fe20000410000 */
[----:B------:R-:W-:Y:S01]  /*3c10*/  FMUL.FTZ R16, R70, R61 ;  /* 0x0000003d46107220 */ /* 0x000fe20000410000 */
[----:B------:R-:W-:Y:S01]  /*3c20*/  FADD.FTZ R32, R65, R27 ;  /* 0x0000001b41207221 */ /* 0x000fe20000010000 */
[----:B------:R-:W-:Y:S01]  /*3c30*/  FADD.FTZ R27, R30, R21 ;  /* 0x000000151e1b7221 */ /* 0x000fe20000010000 */
[----:B------:R-:W-:Y:S01]  /*3c40*/  FMUL.FTZ R30, R59, R21 ;  /* 0x000000153b1e7220 */ /* 0x000fe20000410000 */
[----:B------:R-:W-:-:S02]  /*3c50*/  FFMA.FTZ R23, R15, R16, R62 ;  /* 0x000000100f177223 */ /* 0x000fc4000001003e */
[----:B------:R-:W-:Y:S01]  /*3c60*/  FADD.FTZ R27, R27, R24 ;  /* 0x000000181b1b7221 */ /* 0x000fe20000010000 */
[----:B------:R-:W-:Y:S01]  /*3c70*/  FFMA.FTZ R33, R18, R30, R33 ;  /* 0x0000001e12217223 */ /* 0x000fe20000010021 */
[----:B------:R-:W-:Y:S01]  /*3c80*/  FMUL.FTZ R60, R23, -1.4426950216293334961 ;  /* 0xbfb8aa3b173c7820 */ /* 0x000fe20000410000 */
[----:B------:R-:W-:Y:S01]  /*3c90*/  FADD.FTZ R32, R32, R30 ;  /* 0x0000001e20207221 */ /* 0x000fe20000010000 */
[----:B------:R-:W-:Y:S01]  /*3ca0*/  FADD.FTZ R30, R31, R22 ;  /* 0x000000161f1e7221 */ /* 0x000fe20000010000 */
[----:B------:R-:W-:-:S03]  /*3cb0*/  FMUL.FTZ R31, R59, R24 ;  /* 0x000000183b1f7220 */ /* 0x000fc60000410000 */
[----:B------:R-:W0:Y:S02]  /*3cc0*/  MUFU.EX2 R60, R60 ;  /* 0x0000003c003c7308 */ /* 0x000e240000000800 */
[----:B0-----:R-:W-:-:S06]  /*3cd0*/  FADD.FTZ R70, R60, 1 ;  /* 0x3f8000003c467421 */ /* 0x001fcc0000010000 */
[----:B------:R-:W0:Y:S02]  /*3ce0*/  MUFU.RCP R70, R70 ;  /* 0x0000004600467308 */ /* 0x000e240000001000 */
[----:B0-----:R-:W-:Y:S01]  /*3cf0*/  FADD.FTZ R26, -R70, 1 ;  /* 0x3f800000461a7421 */ /* 0x001fe20000010100 */
[----:B------:R-:W-:-:S03]  /*3d00*/  FMUL.FTZ R19, R19, R70 ;  /* 0x0000004613137220 */ /* 0x000fc60000410000 */
[----:B------:R-:W-:Y:S01]  /*3d10*/  FFMA.FTZ R26, R23, R26, 1 ;  /* 0x3f800000171a7423 */ /* 0x000fe2000001001a */
[----:B------:R-:W-:-:S05]  /*3d20*/  HADD2.F32 R23, -RZ, R36.H0_H0 ;  /* 0x20000024ff177230 */ /* 0x000fca0000004100 */
[----:B------:R-:W-:Y:S01]  /*3d30*/  FADD.FTZ R28, -R14, R23 ;  /* 0x000000170e1c7221 */ /* 0x000fe20000010100 */
[----:B------:R-:W-:-:S03]  /*3d40*/  FMUL.FTZ R23, R19, R26 ;  /* 0x0000001a13177220 */ /* 0x000fc60000410000 */
[----:B------:R-:W-:Y:S01]  /*3d50*/  FMUL.FTZ R19, R28, R61 ;  /* 0x0000003d1c137220 */ /* 0x000fe20000410000 */
[----:B------:R-:W-:Y:S01]  /*3d60*/  FFMA.FTZ R28, R18, R21, R29 ;  /* 0x00000015121c7223 */ /* 0x000fe2000001001d */
[----:B------:R-:W-:Y:S02]  /*3d70*/  HADD2.F32 R18, -RZ, R35.H0_H0 ;  /* 0x20000023ff127230 */ /* 0x000fe40000004100 */
[----:B------:R-:W-:Y:S01]  /*3d80*/  FFMA.FTZ R25, R16, R23, R25 ;  /* 0x0000001710197223 */ /* 0x000fe20000010019 */
[----:B------:R-:W-:Y:S01]  /*3d90*/  FFMA.FTZ R26, R59, R19, R64 ;  /* 0x000000133b1a7223 */ /* 0x000fe20000010040 */
[----:B------:R-:W-:Y:S02]  /*3da0*/  HADD2.F32 R29, -RZ, R36.H1_H1 ;  /* 0x30000024ff1d7230 */ /* 0x000fe40000004100 */
[----:B------:R-:W-:Y:S01]  /*3db0*/  FFMA.FTZ R28, R17, R24, R28 ;  /* 0x00000018111c7223 */ /* 0x000fe2000001001c */
[----:B------:R-:W-:Y:S01]  /*3dc0*/  FADD.FTZ R30, R30, R23 ;  /* 0x000000171e1e7221 */ /* 0x000fe20000010000 */
[----:B------:R-:W-:-:S06]  /*3dd0*/  FMUL.FTZ R60, R26, -1.4426950216293334961 ;  /* 0xbfb8aa3b1a3c7820 */ /* 0x000fcc0000410000 */
[----:B------:R-:W0:Y:S02]  /*3de0*/  MUFU.EX2 R60, R60 ;  /* 0x0000003c003c7308 */ /* 0x000e240000000800 */
[----:B0-----:R-:W-:Y:S01]  /*3df0*/  FADD.FTZ R65, R60, 1 ;  /* 0x3f8000003c417421 */ /* 0x001fe20000010000 */
[----:B------:R-:W-:-:S05]  /*3e00*/  FADD.FTZ R60, -R14, R29 ;  /* 0x0000001d0e3c7221 */ /* 0x000fca0000010100 */
[----:B------:R-:W0:Y:S02]  /*3e10*/  MUFU.RCP R65, R65 ;  /* 0x0000004100417308 */ /* 0x000e240000001000 */
[----:B0-----:R-:W-:Y:S01]  /*3e20*/  FADD.FTZ R21, -R65, 1 ;  /* 0x3f80000041157421 */ /* 0x001fe20000010100 */
[----:B------:R-:W-:-:S03]  /*3e30*/  FMUL.FTZ R18, R18, R65 ;  /* 0x0000004112127220 */ /* 0x000fc60000410000 */
[----:B------:R-:W-:-:S04]  /*3e40*/  FFMA.FTZ R21, R26, R21, 1 ;  /* 0x3f8000001a157423 */ /* 0x000fc80000010015 */
[----:B------:R-:W-:Y:S01]  /*3e50*/  FMUL.FTZ R26, R18, R21 ;  /* 0x00000015121a7220 */ /* 0x000fe20000410000 */
[----:B------:R-:W-:Y:S01]  /*3e60*/  FMUL.FTZ R18, R60, R61 ;  /* 0x0000003d3c127220 */ /* 0x000fe20000410000 */
[----:B------:R-:W-:Y:S02]  /*3e70*/  FMUL.FTZ R60, R15, R22 ;  /* 0x000000160f3c7220 */ /* 0x000fe40000410000 */
[----:B------:R-:W-:Y:S01]  /*3e80*/  FADD.FTZ R27, R27, R26 ;  /* 0x0000001a1b1b7221 */ /* 0x000fe20000010000 */
[----:B------:R-:W-:Y:S01]  /*3e90*/  FFMA.FTZ R21, R15, R18, R62 ;  /* 0x000000120f157223 */ /* 0x000fe2000001003e */
[----:B------:R-:W-:Y:S01]  /*3ea0*/  FFMA.FTZ R22, R20, R60, R33 ;  /* 0x0000003c14167223 */ /* 0x000fe20000010021 */
[----:B------:R-:W-:Y:S02]  /*3eb0*/  HADD2.F32 R20, -RZ, R35.H1_H1 ;  /* 0x30000023ff147230 */ /* 0x000fe40000004100 */
[----:B------:R-:W-:Y:S01]  /*3ec0*/  FADD.FTZ R32, R60, R32 ;  /* 0x000000203c207221 */ /* 0x000fe20000010000 */
[----:B------:R-:W-:-:S03]  /*3ed0*/  FMUL.FTZ R29, R21, -1.4426950216293334961 ;  /* 0xbfb8aa3b151d7820 */ /* 0x000fc60000410000 */
[----:B------:R-:W-:-:S03]  /*3ee0*/  FADD.FTZ R32, R32, R31 ;  /* 0x0000001f20207221 */ /* 0x000fc60000010000 */
[----:B------:R-:W0:Y:S02]  /*3ef0*/  MUFU.EX2 R29, R29 ;  /* 0x0000001d001d7308 */ /* 0x000e240000000800 */
[----:B0-----:R-:W-:Y:S01]  /*3f00*/  FADD.FTZ R65, R29, 1 ;  /* 0x3f8000001d417421 */ /* 0x001fe20000010000 */
[----:B------:R-:W-:-:S05]  /*3f10*/  HADD2.F32 R29, -RZ, R34.H0_H0 ;  /* 0x20000022ff1d7230 */ /* 0x000fca0000004100 */
[----:B------:R-:W0:Y:S02]  /*3f20*/  MUFU.RCP R65, R65 ;  /* 0x0000004100417308 */ /* 0x000e240000001000 */
[----:B0-----:R-:W-:Y:S01]  /*3f30*/  FADD.FTZ R70, -R65, 1 ;  /* 0x3f80000041467421 */ /* 0x001fe20000010100 */
[----:B------:R-:W-:-:S03]  /*3f40*/  FMUL.FTZ R20, R20, R65 ;  /* 0x0000004114147220 */ /* 0x000fc60000410000 */
[----:B------:R-:W-:Y:S01]  /*3f50*/  FFMA.FTZ R21, R21, R70, 1 ;  /* 0x3f80000015157423 */ /* 0x000fe20000010046 */
[----:B------:R-:W-:Y:S01]  /*3f60*/  FADD.FTZ R70, -R14, R29 ;  /* 0x0000001d0e467221 */ /* 0x000fe20000010100 */
[----:B------:R-:W-:Y:S01]  /*3f70*/  FFMA.FTZ R29, R17, R31, R22 ;  /* 0x0000001f111d7223 */ /* 0x000fe20000010016 */
[----:B------:R-:W-:Y:S02]  /*3f80*/  HADD2.F32 R17, -RZ, R34.H1_H1 ;  /* 0x30000022ff117230 */ /* 0x000fe40000004100 */
[----:B------:R-:W-:Y:S01]  /*3f90*/  FMUL.FTZ R21, R20, R21 ;  /* 0x0000001514157220 */ /* 0x000fe20000410000 */
        /* <DEDUP_REMOVED lines=8> */
[----:B------:R-:W-:Y:S01]  /*4020*/  FFMA.FTZ R60, R16, R70, R29 ;  /* 0x00000046103c7223 */ /* 0x000fe2000001001d */
[----:B------:R-:W-:Y:S02]  /*4030*/  HADD2.F32 R16, -RZ, R3.H1_H1 ;  /* 0x30000003ff107230 */ /* 0x000fe40000004100 */
[----:B------:R-:W-:Y:S02]  /*4040*/  HADD2.F32 R29, -RZ, R4.H0_H0 ;  /* 0x20000004ff1d7230 */ /* 0x000fe40000004100 */
[----:B------:R-:W0:Y:S03]  /*4050*/  MUFU.RCP R65, R65 ;  /* 0x0000004100417308 */ /* 0x000e260000001000 */
[----:B------:R-:W-:Y:S01]  /*4060*/  FADD.FTZ R72, -R14, R29 ;  /* 0x0000001d0e487221 */ /* 0x000fe20000010100 */
[----:B------:R-:W-:Y:S01]  /*4070*/  FFMA.FTZ R29, R19, R26, R28 ;  /* 0x0000001a131d7223 */ /* 0x000fe2000001001c */
        /* <DEDUP_REMOVED lines=17> */
[----:B------:R-:W-:Y:S02]  /*4190*/  HADD2.F32 R19, -RZ, R5.H0_H0 ;  /* 0x20000005ff137230 */ /* 0x000fe40000004100 */
[----:B------:R-:W-:Y:S01]  /*41a0*/  FFMA.FTZ R23, R24, R23, 1 ;  /* 0x3f80000018177423 */ /* 0x000fe20000010017 */
[----:B------:R-:W-:Y:S01]  /*41b0*/  FADD.FTZ R31, R30, R21 ;  /* 0x000000151e1f7221 */ /* 0x000fe20000010000 */
[----:B------:R-:W-:-:S02]  /*41c0*/  FMUL.FTZ R30, R15, R21 ;  /* 0x000000150f1e7220 */ /* 0x000fc40000410000 */
[----:B------:R-:W-:Y:S01]  /*41d0*/  FMUL.FTZ R24, R16, R23 ;  /* 0x0000001710187220 */ /* 0x000fe20000410000 */
[----:B------:R-:W-:Y:S01]  /*41e0*/  FMUL.FTZ R16, R72, R61 ;  /* 0x0000003d48107220 */ /* 0x000fe20000410000 */
[----:B------:R-:W-:Y:S01]  /*41f0*/  FFMA.FTZ R33, R18, R30, R33 ;  /* 0x0000001e12217223 */ /* 0x000fe20000010021 */
[----:B------:R-:W-:Y:S01]  /*4200*/  FADD.FTZ R32, R30, R32 ;  /* 0x000000201e207221 */ /* 0x000fe20000010000 */
[----:B------:R-:W-:Y:S01]  /*4210*/  FADD.FTZ R30, R27, R22 ;  /* 0x000000161b1e7221 */ /* 0x000fe20000010000 */
[----:B------:R-:W-:Y:S01]  /*4220*/  FFMA.FTZ R23, R59, R16, R64 ;  /* 0x000000103b177223 */ /* 0x000fe20000010040 */
[----:B------:R-:W-:Y:S01]  /*4230*/  FMUL.FTZ R27, R15, R24 ;  /* 0x000000180f1b7220 */ /* 0x000fe20000410000 */
[----:B------:R-:W-:Y:S02]  /*4240*/  FADD.FTZ R31, R31, R24 ;  /* 0x000000181f1f7221 */ /* 0x000fe40000010000 */
[----:B------:R-:W-:-:S06]  /*4250*/  FMUL.FTZ R65, R23, -1.4426950216293334961 ;  /* 0xbfb8aa3b17417820 */ /* 0x000fcc0000410000 */
        /* <DEDUP_REMOVED lines=31> */
[----:B------:R-:W-:Y:S02]  /*4450*/  HADD2.F32 R20, -RZ, R7.H0_H0 ;  /* 0x20000007ff147230 */ /* 0x000fe40000004100 */
[----:B------:R-:W-:Y:S01]  /*4460*/  FADD.FTZ R32, R32, R60 ;  /* 0x0000003c20207221 */ /* 0x000fe20000010000 */
[----:B------:R-:W-:-:S06]  /*4470*/  FMUL.FTZ R25, R21, -1.4426950216293334961 ;  /* 0xbfb8aa3b15197820 */ /* 0x000fcc0000410000 */
[----:B------:R-:W0:Y:S02]  /*4480*/  MUFU.EX2 R25, R25 ;  /* 0x0000001900197308 */ /* 0x000e240000000800 */
[----:B0-----:R-:W-:Y:S01]  /*4490*/  FADD.FTZ R65, R25, 1 ;  /* 0x3f80000019417421 */ /* 0x001fe20000010000 */
[----:B------:R-:W-:-:S05]  /*44a0*/  HADD2.F32 R25, -RZ, R6.H1_H1 ;  /* 0x30000006ff197230 */ /* 0x000fca0000004100 */
[----:B------:R-:W0:Y:S02]  /*44b0*/  MUFU.RCP R65, R65 ;  /* 0x0000004100417308 */ /* 0x000e240000001000 */
[----:B0-----:R-:W-:Y:S01]  /*44c0*/  FADD.FTZ R70, -R65, 1 ;  /* 0x3f80000041467421 */ /* 0x001fe20000010100 */
[----:B------:R-:W-:-:S03]  /*44d0*/  FMUL.FTZ R20, R20, R65 ;  /* 0x0000004114147220 */ /* 0x000fc60000410000 */
[----:B------:R-:W-:Y:S01]  /*44e0*/  FFMA.FTZ R21, R21, R70, 1 ;  /* 0x3f80000015157423 */ /* 0x000fe20000010046 */
[----:B------:R-:W-:Y:S01]  /*44f0*/  FADD.FTZ R70, -R14, R25 ;  /* 0x000000190e467221 */ /* 0x000fe20000010100 */
[----:B------:R-:W-:Y:S01]  /*4500*/  FFMA.FTZ R25, R17, R27, R22 ;  /* 0x0000001b11197223 */ /* 0x000fe20000010016 */
[----:B------:R-:W-:Y:S02]  /*4510*/  HADD2.F32 R17, -RZ, R8.H0_H0 ;  /* 0x20000008ff117230 */ /* 0x000fe40000004100 */
[----:B------:R-:W-:Y:S01]  /*4520*/  FMUL.FTZ R21, R20, R21 ;  /* 0x0000001514157220 */ /* 0x000fe20000410000 */
[----:B------:R-:W-:Y:S01]  /*4530*/  FMUL.FTZ R20, R70, R61 ;  /* 0x0000003d46147220 */ /* 0x000fe20000410000 */
[----:B------:R-:W-:Y:S02]  /*4540*/  HADD2.F32 R22, -RZ, R7.H1_H1 ;  /* 0x30000007ff167230 */ /* 0x000fe40000004100 */
[----:B------:R-:W-:Y:S01]  /*4550*/  FADD.FTZ R27, R27, R32 ;  /* 0x000000201b1b7221 */ /* 0x000fe20000010000 */
[----:B------:R-:W-:-:S04]  /*4560*/  FFMA.FTZ R33, R15, R20, R62 ;  /* 0x000000140f217223 */ /* 0x000fc8000001003e */
[----:B------:R-:W-:-:S06]  /*4570*/  FMUL.FTZ R60, R33, -1.4426950216293334961 ;  /* 0xbfb8aa3b213c7820 */ /* 0x000fcc0000410000 */
[----:B------:R-:W0:Y:S02]  /*4580*/  MUFU.EX2 R60, R60 ;  /* 0x0000003c003c7308 */ /* 0x000e240000000800 */
[----:B0-----:R-:W-:Y:S01]  /*4590*/  FADD.FTZ R65, R60, 1 ;  /* 0x3f8000003c417421 */ /* 0x001fe20000010000 */
[----:B------:R-:W-:-:S04]  /*45a0*/  FMUL.FTZ R60, R59, R23 ;  /* 0x000000173b3c7220 */ /* 0x000fc80000410000 */
[----:B------:R-:W-:Y:S01]  /*45b0*/  FFMA.FTZ R32, R16, R60, R25 ;  /* 0x0000003c10207223 */ /* 0x000fe20000010019 */
[----:B------:R-:W0:Y:S01]  /*45c0*/  MUFU.RCP R65, R65 ;  /* 0x0000004100417308 */ /* 0x000e220000001000 */
[----:B------:R-:W-:Y:S02]  /*45d0*/  HADD2.F32 R16, -RZ, R9.H0_H0 ;  /* 0x20000009ff107230 */ /* 0x000fe40000004100 */
[----:B------:R-:W-:Y:S01]  /*45e0*/  FADD.FTZ R27, R27, R60 ;  /* 0x0000003c1b1b7221 */ /* 0x000fe20000010000 */
[----:B------:R-:W-:-:S05]  /*45f0*/  HADD2.F32 R25, -RZ, R8.H1_H1 ;  /* 0x30000008ff197230 */ /* 0x000fca0000004100 */
        /* <DEDUP_REMOVED lines=133> */
[----:B------:R-:W-:Y:S01]  /*4e50*/  FADD.FTZ R30, R30, R23 ;  /* 0x000000171e1e7221 */ /* 0x000fe20000010000 */
[----:B------:R-:W-:Y:S01]  /*4e60*/  FFMA.FTZ R26, R15, R19, R62 ;  /* 0x000000130f1a7223 */ /* 0x000fe2000001003e */
[----:B------:R-:W-:Y:S02]  /*4e70*/  HADD2.F32 R25, -RZ, R57.H0_H0 ;  /* 0x20000039ff197230 */ /* 0x000fe40000004100 */
[----:B------:R-:W-:Y:S01]  /*4e80*/  FFMA.FTZ R28, R17, R24, R28 ;  /* 0x00000018111c7223 */ /* 0x000fe2000001001c */
[----:B------:R-:W-:Y:S01]  /*4e90*/  FFMA.FTZ R29, R16, R23, R29 ;  /* 0x00000017101d7223 */ /* 0x000fe2000001001d */
        /* <DEDUP_REMOVED lines=22> */
[----:B------:R-:W-:Y:S01]  /*5000*/  FMUL.FTZ R20, R20, R65 ;  /* 0x0000004114147220 */ /* 0x000fe20000410000 */
[----:B------:R-:W-:Y:S02]  /*5010*/  HADD2.F32 R65, -RZ, R56.H1_H1 ;  /* 0x30000038ff417230 */ /* 0x000fe40000004100 */
[----:B------:R-:W-:Y:S01]  /*5020*/  FFMA.FTZ R21, R21, R70, 1 ;  /* 0x3f80000015157423 */ /* 0x000fe20000010046 */
[----:B------:R-:W-:Y:S01]  /*5030*/  FADD.FTZ R70, -R14, R25 ;  /* 0x000000190e467221 */ /* 0x000fe20000010100 */
[----:B------:R-:W-:Y:S02]  /*5040*/  FMUL.FTZ R25, R15, R24 ;  /* 0x000000180f197220 */ /* 0x000fe40000410000 */
[----:B------:R-:W-:Y:S01]  /*5050*/  FMUL.FTZ R21, R20, R21 ;  /* 0x0000001514157220 */ /* 0x000fe20000410000 */
[----:B------:R-:W-:Y:S01]  /*5060*/  FMUL.FTZ R20, R70, R61 ;  /* 0x0000003d46147220 */ /* 0x000fe20000410000 */
[----:B------:R-:W-:Y:S01]  /*5070*/  FFMA.FTZ R17, R17, R25, R22 ;  /* 0x0000001911117223 */ /* 0x000fe20000010016 */
[----:B------:R-:W-:-:S02]  /*5080*/  FADD.FTZ R32, R25, R32 ;  /* 0x0000002019207221 */ /* 0x000fc40000010000 */
        /* <DEDUP_REMOVED lines=12> */
[----:B------:R-:W-:-:S04]  /*5150*/  FMUL.FTZ R16, R15, R26 ;  /* 0x0000001a0f107220 */ /* 0x000fc80000410000 */
[----:B------:R-:W-:Y:S01]  /*5160*/  FFMA.FTZ R17, R19, R16, R60 ;  /* 0x0000001013117223 */ /* 0x000fe2000001003c */
[----:B------:R-:W-:Y:S01]  /*5170*/  FADD.FTZ R23, R16, R23 ;  /* 0x0000001710177221 */ /* 0x000fe20000010000 */
[----:B------:R-:W-:-:S04]  /*5180*/  FMUL.FTZ R16, R59, R21 ;  /* 0x000000153b107220 */ /* 0x000fc80000410000 */
[C---:B------:R-:W-:Y:S01]  /*5190*/  FFMA.FTZ R25, R18.reuse, R16, R17 ;  /* 0x0000001012197223 */ /* 0x040fe20000010011 */
[----:B------:R-:W-:Y:S01]  /*51a0*/  FADD.FTZ R16, R23, R16 ;  /* 0x0000001017107221 */ /* 0x000fe20000010000 */
[----:B------:R-:W-:Y:S01]  /*51b0*/  FMUL.FTZ R23, R15, R22 ;  /* 0x000000160f177220 */ /* 0x000fe20000410000 */
[----:B------:R-:W-:Y:S01]  /*51c0*/  FFMA.FTZ R17, R19, R26, R28 ;  /* 0x0000001a13117223 */ /* 0x000fe2000001001c */
[----:B------:R-:W-:Y:S02]  /*51d0*/  FADD.FTZ R19, R31, R22 ;  /* 0x000000161f137221 */ /* 0x000fe40000010000 */
[----:B------:R-:W-:Y:S01]  /*51e0*/  FADD.FTZ R28, R23, R16 ;  /* 0x00000010171c7221 */ /* 0x000fe20000010000 */
[----:B------:R-:W-:Y:S01]  /*51f0*/  FFMA.FTZ R16, R18, R21, R29 ;  /* 0x0000001512107223 */ /* 0x000fe2000001001d */
[----:B------:R-:W-:Y:S01]  /*5200*/  FFMA.FTZ R25, R20, R23, R25 ;  /* 0x0000001714197223 */ /* 0x000fe20000010019 */
[----:B------:R-:W-:Y:S01]  /*5210*/  FADD.FTZ R18, R30, R21 ;  /* 0x000000151e127221 */ /* 0x000fe20000010000 */
[----:B------:R-:W-:-:S07]  /*5220*/  FFMA.FTZ R17, R20, R22, R17 ;  /* 0x0000001614117223 */ /* 0x000fce0000010011 */
.L_x_961:
        /* <DEDUP_REMOVED lines=44> */
.L_x_963:
[----:B------:R-:W-:Y:S05]  /*54f0*/  BSYNC.RECONVERGENT B0 ;  /* 0x0000000000007941 */ /* 0x000fea0003800200 */
.L_x_962:
[----:B------:R-:W-:Y:S06]  /*5500*/  BAR.SYNC.DEFER_BLOCKING 0x0 ;  /* 0x0000000000007b1d */ /* 0x000fec0000010000 */
[----:B------:R-:W-:Y:S04]  /*5510*/  BSSY.RECONVERGENT B0, `(.L_x_964) ;  /* 0x0000035000007945 */ /* 0x000fe80003800200 */
[----:B------:R-:W-:Y:S05]  /*5520*/  @P0 BRA `(.L_x_965) ;  /* 0x0000000000cc0947 */ /* 0x000fea0003800000 */
[----:B------:R-:W-:-:S09]  /*5530*/  ULEA UR4, UR7, UR5, 0x18 ;  /* 0x0000000507047291 */ /* 0x000fd2000f8ec0ff */
[----:B--2---:R-:W2:Y:S04]  /*5540*/  LDS.128 R24, [UR4+0x20] ;  /* 0x00002004ff187984 */ /* 0x004ea80008000c00 */
[----:B-1-3--:R-:W1:Y:S01]  /*5550*/  LDS.128 R20, [UR4+0x30] ;  /* 0x00003004ff147984 */ /* 0x00ae620008000c00 */
[----:B--2---:R-:W-:Y:S01]  /*5560*/  FADD.FTZ R29, R32, R24 ;  /* 0x00000018201d7221 */ /* 0x004fe20000010000 */
        /* <DEDUP_REMOVED lines=47> */
.L_x_965:
[----:B------:R-:W-:Y:S05]  /*5860*/  BSYNC.RECONVERGENT B0 ;  /* 0x0000000000007941 */ /* 0x000fea0003800200 */
.L_x_964:
        /* <DEDUP_REMOVED lines=27> */
[----:B------:R-:W-:Y:S01]  /*5a20*/  LDS.128 R20, [R65+0x930] ;  /* 0x0009300041147984 */ /* 0x000fe20000000c00 */
[----:B------:R-:W-:-:S03]  /*5a30*/  FADD.FTZ R28, R28, R19 ;  /* 0x000000131c1c7221 */ /* 0x000fc60000010000 */
        /* <DEDUP_REMOVED lines=129> */
.L_x_967:
[----:B------:R-:W-:Y:S05]  /*6250*/  BSYNC.RECONVERGENT B0 ;  /* 0x0000000000007941 */ /* 0x000fea0003800200 */
.L_x_966:
[----:B------:R-:W4:Y:S01]  /*6260*/  LDC R28, c[0x0][0x370] ;  /* 0x0000dc00ff1c7b82 */ /* 0x000f220000000800 */
[----:B------:R-:W-:Y:S01]  /*6270*/  BSSY.RECONVERGENT B0, `(.L_x_968) ;  /* 0x000001e000007945 */ /* 0x000fe20003800200 */
[----:B----4-:R-:W-:-:S03]  /*6280*/  ISETP.GE.U32.AND P1, PT, R28, 0x2, PT ;  /* 0x000000021c00780c */ /* 0x010fc60003f26070 */
[----:B------:R-:W-:Y:S10]  /*6290*/  @P3 BRA `(.L_x_969) ;  /* 0x00000000006c3947 */ /* 0x000ff40003800000 */
[----:B---3--:R-:W2:Y:S01]  /*62a0*/  LDC.64 R20, c[0x0][0x3f8] ;  /* 0x0000fe00ff147b82 */ /* 0x008ea20000000a00 */
[----:B------:R-:W-:-:S07]  /*62b0*/  IMAD R63, R63, 0x15, R60 ;  /* 0x000000153f3f7824 */ /* 0x000fce00078e023c */
[----:B-1----:R-:W1:Y:S01]  /*62c0*/  LDC.64 R22, c[0x0][0x3d8] ;  /* 0x0000f600ff167b82 */ /* 0x002e620000000a00 */
        /* <DEDUP_REMOVED lines=24> */
.L_x_969:
[----:B------:R-:W-:Y:S05]  /*6450*/  BSYNC.RECONVERGENT B0 ;  /* 0x0000000000007941 */ /* 0x000fea0003800200 */
.L_x_968:
[----:B------:R-:W-:Y:S05]  /*6460*/  @!P1 BRA `(.L_x_970) ;  /* 0x0000001400049947 */ /* 0x000fea0003800000 */
[----:B------:R-:W-:Y:S05]  /*6470*/  @P0 BRA `(.L_x_971) ;  /* 0x0000000000880947 */ /* 0x000fea0003800000 */
[----:B-1--4-:R-:W1:Y:S01]  /*6480*/  LDC R23, c[0x0][0x374] ;  /* 0x0000dd00ff177b82 */ /* 0x012e620000000800 */
[----:B------:R-:W4:Y:S01]  /*6490*/  S2R R22, SR_CTAID.Y ;  /* 0x0000000000167919 */ /* 0x000f220000002600 */
[----:B---3--:R-:W-:-:S06]  /*64a0*/  LOP3.LUT R20, R51, 0x1, RZ, 0xc0, !PT ;  /* 0x0000000133147812 */ /* 0x008fcc00078ec0ff */
[----:B------:R-:W3:Y:S08]  /*64b0*/  LDC R25, c[0x0][0x370] ;  /* 0x0000dc00ff197b82 */ /* 0x000ef00000000800 */
[----:B------:R-:W5:Y:S01]  /*64c0*/  LDC.64 R18, c[0x0][0x3d0] ;  /* 0x0000f400ff127b82 */ /* 0x000f620000000a00 */
[----:B-1----:R-:W-:-:S07]  /*64d0*/  IMAD R20, R20, R23, RZ ;  /* 0x0000001714147224 */ /* 0x002fce00078e02ff */
[----:B------:R-:W1:Y:S01]  /*64e0*/  LDC.64 R16, c[0x0][0x3c8] ;  /* 0x0000f200ff107b82 */ /* 0x000e620000000a00 */
[----:B---3--:R-:W-:Y:S02]  /*64f0*/  IMAD R21, R20, R25, RZ ;  /* 0x0000001914157224 */ /* 0x008fe400078e02ff */
[----:B----4-:R-:W-:-:S03]  /*6500*/  IMAD R23, R23, UR6, R22 ;  /* 0x0000000617177c24 */ /* 0x010fc6000f8e0216 */
[----:B------:R-:W-:-:S05]  /*6510*/  SHF.L.U32 R21, R21, 0x1, RZ ;  /* 0x0000000115157819 */ /* 0x000fca00000006ff */
[----:B-----5:R-:W-:Y:S01]  /*6520*/  IMAD.WIDE R18, R21, 0x4, R18 ;  /* 0x0000000415127825 */ /* 0x020fe200078e0212 */
        /* <DEDUP_REMOVED lines=13> */
[----:B------:R-:W3:Y:S01]  /*6600*/  LDC R21, c[0x0][0x2f8] ;  /* 0x0000be00ff157b82 */ /* 0x000ee20000000800 */
[----:B-1----:R-:W-:-:S07]  /*6610*/  MOV R18, 0xffffffff ;  /* 0xffffffff00127802 */ /* 0x002fce0000000f00 */
.L_x_972:
[----:B------:R-:W4:Y:S04]  /*6620*/  LDG.E.STRONG.GPU R20, desc[UR8][R16.64] ;  /* 0x0000000810147981 */ /* 0x000f28000c1ef900 */
[----:B----4-:R-:W-:Y:S01]  /*6630*/  CCTL.IVALL ;  /* 0x00000000ff00798f */ /* 0x010fe20002000000 */
[----:B---3--:R-:W-:Y:S01]  /*6640*/  IADD3 R19, PT, PT, R21, -R21, RZ ;  /* 0x8000001515137210 */ /* 0x008fe20007ffe0ff */
[----:B------:R-:W-:Y:S05]  /*6650*/  YIELD ;  /* 0x0000000000007946 */ /* 0x000fea0003800000 */
[----:B------:R-:W-:-:S13]  /*6660*/  ISETP.EQ.AND P0, PT, R19, RZ, PT ;  /* 0x000000ff1300720c */ /* 0x000fda0003f02270 */
[----:B------:R-:W-:-:S04]  /*6670*/  @P0 MOV R18, R20 ;  /* 0x0000001400120202 */ /* 0x000fc80000000f00 */
[----:B------:R-:W-:-:S13]  /*6680*/  ISETP.NE.AND P0, PT, R18, R25, PT ;  /* 0x000000191200720c */ /* 0x000fda0003f05270 */
[----:B------:R-:W-:Y:S05]  /*6690*/  @P0 BRA `(.L_x_972) ;  /* 0xfffffffc00e00947 */ /* 0x000fea000383ffff */
.L_x_971:
        /* <DEDUP_REMOVED lines=23> */
[----:B--2---:R-:W-:Y:S02]  /*6810*/  MOV R24, UR13 ;  /* 0x0000000d00187c02 */ /* 0x004fe40008000f00 */
[----:B------:R-:W-:Y:S02]  /*6820*/  MOV R25, UR14 ;  /* 0x0000000e00197c02 */ /* 0x000fe40008000f00 */
[----:B0--3--:R-:W-:-:S07]  /*6830*/  MOV R28, UR4 ;  /* 0x00000004001c7c02 */ /* 0x009fce0008000f00 */
.L_x_974:
[----:B------:R-:W-:Y:S02]  /*6840*/  ISETP.NE.AND P1, PT, RZ, UR5, PT ;  /* 0x00000005ff007c0c */ /* 0x000fe4000bf25270 */
[----:B------:R-:W-:Y:S02]  /*6850*/  IADD3 R16, PT, PT, R29, 0x1, RZ ;  /* 0x000000011d107810 */ /* 0x000fe40007ffe0ff */
[----:B------:R-:W-:Y:S02]  /*6860*/  ISETP.NE.OR P1, PT, R60, RZ, !P1 ;  /* 0x000000ff3c00720c */ /* 0x000fe40004f25670 */
[----:B------:R-:W-:Y:S02]  /*6870*/  ISETP.NE.AND P2, PT, R16, UR6, PT ;  /* 0x0000000610007c0c */ /* 0x000fe4000bf45270 */
[----:B------:R-:W-:-:S04]  /*6880*/  MOV R60, R20 ;  /* 0x00000014003c7202 */ /* 0x000fc80000000f00 */
[----:B------:R-:W-:-:S05]  /*6890*/  ISETP.NE.OR P2, PT, R60, RZ, !P2 ;  /* 0x000000ff3c00720c */ /* 0x000fca0005745670 */
[----:B------:R-:W0:Y:S01]  /*68a0*/  @!P1 LDC R16, c[0x0][0x374] ;  /* 0x0000dd00ff109b82 */ /* 0x000e220000000800 */
        /* <DEDUP_REMOVED lines=129> */
.L_x_973:
[----:B--2---:R-:W1:Y:S02]  /*70c0*/  LDC R24, c[0x0][0x370] ;  /* 0x0000dc00ff187b82 */ /* 0x004e640000000800 */
[----:B-1----:R-:W-:-:S13]  /*70d0*/  LOP3.LUT P0, R16, R24, 0x7, RZ, 0xc0, !PT ;  /* 0x0000000718107812 */ /* 0x002fda000780c0ff */
        /* <DEDUP_REMOVED lines=11> */
[----:B------:R-:W1:Y:S01]  /*7190*/  @!P1 LDC R18, c[0x0][0x374] ;  /* 0x0000dd00ff129b82 */ /* 0x000e620000000800 */
[----:B------:R-:W2:Y:S01]  /*71a0*/  @!P1 S2R R22, SR_CTAID.Y ;  /* 0x0000000000169919 */ /* 0x000ea20000002600 */
[----:B------:R-:W-:Y:S02]  /*71b0*/  @!P1 LOP3.LUT R19, R51, 0x1, RZ, 0xc0, !PT ;  /* 0x0000000133139812 */ /* 0x000fe400078ec0ff */
[----:B------:R-:W4:Y:S04]  /*71c0*/  @!P2 S2R R31, SR_CTAID.Y ;  /* 0x00000000001fa919 */ /* 0x000f280000002600 */
[----:B------:R-:W5:Y:S01]  /*71d0*/  @!P1 LDC.64 R16, c[0x0][0x3d0] ;  /* 0x0000f400ff109b82 */ /* 0x000f620000000a00 */
[----:B---3--:R-:W3:Y:S07]  /*71e0*/  @!P3 S2R R20, SR_CTAID.Y ;  /* 0x000000000014b919 */ /* 0x008eee0000002600 */
[----:B------:R-:W0:Y:S01]  /*71f0*/  @!P2 LDC R28, c[0x0][0x374] ;  /* 0x0000dd00ff1cab82 */ /* 0x000e220000000800 */
[----:B-1----:R-:W-:-:S07]  /*7200*/  @!P1 IMAD R19, R19, R18, RZ ;  /* 0x0000001213139224 */ /* 0x002fce00078e02ff */
[----:B------:R-:W3:Y:S01]  /*7210*/  @!P3 LDC R23, c[0x0][0x374] ;  /* 0x0000dd00ff17bb82 */ /* 0x000ee20000000800 */
[----:B------:R-:W-:-:S05]  /*7220*/  @!P1 IMAD R19, R19, R24, RZ ;  /* 0x0000001813139224 */ /* 0x000fca00078e02ff */
[----:B------:R-:W-:Y:S01]  /*7230*/  @!P1 SHF.L.U32 R21, R19, 0x1, RZ ;  /* 0x0000000113159819 */ /* 0x000fe200000006ff */
[C---:B--2---:R-:W-:Y:S01]  /*7240*/  @!P1 IMAD R19, R25.reuse, R18, R22 ;  /* 0x0000001219139224 */ /* 0x044fe200078e0216 */
[----:B------:R-:W-:-:S03]  /*7250*/  IADD3 R22, PT, PT, R25, 0x3, RZ ;  /* 0x0000000319167810 */ /* 0x000fc60007ffe0ff */
[----:B-----5:R-:W-:Y:S01]  /*7260*/  @!P1 IMAD.WIDE R16, R21, 0x4, R16 ;  /* 0x0000000415109825 */ /* 0x020fe200078e0210 */
[----:B------:R-:W-:Y:S02]  /*7270*/  ISETP.EQ.OR P0, PT, R22, UR6, P0 ;  /* 0x0000000616007c0c */ /* 0x000fe40008702670 */
[----:B------:R-:W-:Y:S01]  /*7280*/  @!P2 LOP3.LUT R21, R51, 0x1, RZ, 0xc0, !PT ;  /* 0x000000013315a812 */ /* 0x000fe200078ec0ff */
[----:B------:R-:W-:Y:S02]  /*7290*/  @!P1 IMAD.WIDE.U32 R16, R19, 0x8, R16 ;  /* 0x0000000813109825 */ /* 0x000fe400078e0010 */
[----:B------:R-:W1:Y:S02]  /*72a0*/  @!P2 LDC.64 R18, c[0x0][0x3d0] ;  /* 0x0000f400ff12ab82 */ /* 0x000e640000000a00 */
[----:B0-----:R-:W-:Y:S02]  /*72b0*/  @!P2 IMAD R21, R21, R28, RZ ;  /* 0x0000001c1515a224 */ /* 0x001fe400078e02ff */
[----:B---3--:R-:W-:Y:S01]  /*72c0*/  @!P3 IMAD R27, R27, R23, R20 ;  /* 0x000000171b1bb224 */ /* 0x008fe200078e0214 */
[----:B------:R-:W-:-:S03]  /*72d0*/  @!P3 LOP3.LUT R20, R51, 0x1, RZ, 0xc0, !PT ;  /* 0x000000013314b812 */ /* 0x000fc600078ec0ff */
[----:B------:R-:W0:Y:S01]  /*72e0*/  @!P0 S2R R29, SR_CTAID.Y ;  /* 0x00000000001d8919 */ /* 0x000e220000002600 */
[----:B------:R-:W-:Y:S01]  /*72f0*/  @!P2 IMAD R21, R21, R24, RZ ;  /* 0x000000181515a224 */ /* 0x000fe200078e02ff */
[----:B------:R-:W0:Y:S01]  /*7300*/  @!P0 LDC R63, c[0x0][0x374] ;  /* 0x0000dd00ff3f8b82 */ /* 0x000e220000000800 */
[----:B------:R-:W-:Y:S01]  /*7310*/  @!P2 IMAD R28, R25, R28, R28 ;  /* 0x0000001c191ca224 */ /* 0x000fe200078e021c */
[----:B------:R-:W2:Y:S01]  /*7320*/  @!P1 LDG.E.64 R16, desc[UR8][R16.64] ;  /* 0x0000000810109981 */ /* 0x000ea2000c1e1b00 */
[----:B------:R-:W-:Y:S01]  /*7330*/  @!P3 IMAD R23, R20, R23, RZ ;  /* 0x000000171417b224 */ /* 0x000fe200078e02ff */
[----:B------:R-:W-:Y:S02]  /*7340*/  @!P2 SHF.L.U32 R21, R21, 0x1, RZ ;  /* 0x000000011515a819 */ /* 0x000fe400000006ff */
[----:B----4-:R-:W-:Y:S01]  /*7350*/  @!P2 IADD3 R31, PT, PT, R28, R31, RZ ;  /* 0x0000001f1c1fa210 */ /* 0x010fe20007ffe0ff */
[----:B------:R-:W-:-:S05]  /*7360*/  @!P3 IMAD R23, R23, R24, RZ ;  /* 0x000000181717b224 */ /* 0x000fca00078e02ff */
[----:B------:R-:W-:Y:S01]  /*7370*/  @!P3 SHF.L.U32 R23, R23, 0x1, RZ ;  /* 0x000000011717b819 */ /* 0x000fe200000006ff */
[----:B-1----:R-:W-:Y:S02]  /*7380*/  @!P2 IMAD.WIDE R18, R21, 0x4, R18 ;  /* 0x000000041512a825 */ /* 0x002fe400078e0212 */
[----:B------:R-:W1:Y:S02]  /*7390*/  @!P3 LDC.64 R20, c[0x0][0x3d0] ;  /* 0x0000f400ff14bb82 */ /* 0x000e640000000a00 */
[----:B------:R-:W-:-:S06]  /*73a0*/  @!P2 IMAD.WIDE.U32 R18, R31, 0x8, R18 ;  /* 0x000000081f12a825 */ /* 0x000fcc00078e0012 */
[----:B------:R-:W3:Y:S01]  /*73b0*/  @!P2 LDG.E.64 R18, desc[UR8][R18.64] ;  /* 0x000000081212a981 */ /* 0x000ee2000c1e1b00 */
[----:B0-----:R-:W-:Y:S01]  /*73c0*/  @!P0 IMAD R29, R22, R63, R29 ;  /* 0x0000003f161d8224 */ /* 0x001fe200078e021d */
[----:B------:R-:W-:-:S05]  /*73d0*/  @!P0 LOP3.LUT R22, R51, 0x1, RZ, 0xc0, !PT ;  /* 0x0000000133168812 */ /* 0x000fca00078ec0ff */
[----:B------:R-:W-:-:S04]  /*73e0*/  @!P0 IMAD R63, R22, R63, RZ ;  /* 0x0000003f163f8224 */ /* 0x000fc800078e02ff */
[----:B------:R-:W-:Y:S02]  /*73f0*/  @!P0 IMAD R63, R63, R24, RZ ;  /* 0x000000183f3f8224 */ /* 0x000fe400078e02ff */
[----:B-1----:R-:W-:Y:S02]  /*7400*/  @!P3 IMAD.WIDE R20, R23, 0x4, R20 ;  /* 0x000000041714b825 */ /* 0x002fe400078e0214 */
        /* <DEDUP_REMOVED lines=8> */
[----:B--2---:R-:W-:Y:S01]  /*7490*/  @!P1 FADD.FTZ R32, R32, R16 ;  /* 0x0000001020209221 */ /* 0x004fe20000010000 */
[----:B------:R-:W-:-:S03]  /*74a0*/  @!P1 FADD.FTZ R33, R33, R17 ;  /* 0x0000001121219221 */ /* 0x000fc60000010000 */
[----:B---3--:R-:W-:Y:S01]  /*74b0*/  @!P2 FADD.FTZ R32, R32, R18 ;  /* 0x000000122020a221 */ /* 0x008fe20000010000 */
[----:B------:R-:W-:-:S03]  /*74c0*/  @!P2 FADD.FTZ R33, R33, R19 ;  /* 0x000000132121a221 */ /* 0x000fc60000010000 */
[----:B----4-:R-:W-:Y:S01]  /*74d0*/  @!P3 FADD.FTZ R32, R32, R20 ;  /* 0x000000142020b221 */ /* 0x010fe20000010000 */
[----:B------:R-:W-:-:S03]  /*74e0*/  @!P3 FADD.FTZ R33, R33, R21 ;  /* 0x000000152121b221 */ /* 0x000fc60000010000 */
[----:B-----5:R-:W-:Y:S01]  /*74f0*/  @!P0 FADD.FTZ R32, R32, R22 ;  /* 0x0000001620208221 */ /* 0x020fe20000010000 */
[----:B------:R-:W-:-:S07]  /*7500*/  @!P0 FADD.FTZ R33, R33, R23 ;  /* 0x0000001721218221 */ /* 0x000fce0000010000 */
.L_x_975:
[----:B------:R-:W-:Y:S05]  /*7510*/  @!P4 BRA `(.L_x_970) ;  /* 0x0000000000d8c947 */ /* 0x000fea0003800000 */
[----:B------:R-:W-:-:S13]  /*7520*/  ISETP.NE.AND P0, PT, R26, 0x1, PT ;  /* 0x000000011a00780c */ /* 0x000fda0003f05270 */
[----:B------:R-:W-:Y:S05]  /*7530*/  @!P0 BRA `(.L_x_976) ;  /* 0x0000000000808947 */ /* 0x000fea0003800000 */
[----:B------:R-:W-:Y:S02]  /*7540*/  ISETP.NE.AND P0, PT, R60, RZ, PT ;  /* 0x000000ff3c00720c */ /* 0x000fe40003f05270 */
[C---:B------:R-:W-:Y:S02]  /*7550*/  IADD3 R16, PT, PT, R25.reuse, 0x1, RZ ;  /* 0x0000000119107810 */ /* 0x040fe40007ffe0ff */
[----:B------:R-:W-:Y:S02]  /*7560*/  ISETP.EQ.OR P1, PT, R25, UR6, P0 ;  /* 0x0000000619007c0c */ /* 0x000fe40008722670 */
[----:B------:R-:W-:-:S11]  /*7570*/  ISETP.EQ.OR P0, PT, R16, UR6, P0 ;  /* 0x0000000610007c0c */ /* 0x000fd60008702670 */
[----:B------:R-:W1:Y:S01]  /*7580*/  @!P1 LDC R22, c[0x0][0x374] ;  /* 0x0000dd00ff169b82 */ /* 0x000e620000000800 */
[----:B------:R-:W2:Y:S01]  /*7590*/  @!P1 S2R R26, SR_CTAID.Y ;  /* 0x00000000001a9919 */ /* 0x000ea20000002600 */
[C---:B------:R-:W-:Y:S02]  /*75a0*/  @!P1 LOP3.LUT R21, R51.reuse, 0x1, RZ, 0xc0, !PT ;  /* 0x0000000133159812 */ /* 0x040fe400078ec0ff */
[----:B------:R-:W-:Y:S01]  /*75b0*/  @!P0 LOP3.LUT R23, R51, 0x1, RZ, 0xc0, !PT ;  /* 0x0000000133178812 */ /* 0x000fe200078ec0ff */
[----:B------:R-:W4:Y:S03]  /*75c0*/  @!P0 S2R R27, SR_CTAID.Y ;  /* 0x00000000001b8919 */ /* 0x000f260000002600 */
[----:B---3--:R-:W3:Y:S08]  /*75d0*/  @!P0 LDC R20, c[0x0][0x374] ;  /* 0x0000dd00ff148b82 */ /* 0x008ef00000000800 */
[----:B------:R-:W5:Y:S08]  /*75e0*/  @!P1 LDC.64 R16, c[0x0][0x3d0] ;  /* 0x0000f400ff109b82 */ /* 0x000f700000000a00 */
[----:B------:R-:W0:Y:S01]  /*75f0*/  @!P0 LDC.64 R18, c[0x0][0x3d0] ;  /* 0x0000f400ff128b82 */ /* 0x000e220000000a00 */
[----:B-1----:R-:W-:-:S04]  /*7600*/  @!P1 IMAD R21, R21, R22, RZ ;  /* 0x0000001615159224 */ /* 0x002fc800078e02ff */
[----:B------:R-:W-:Y:S02]  /*7610*/  @!P1 IMAD R21, R21, R24, RZ ;  /* 0x0000001815159224 */ /* 0x000fe400078e02ff */
[----:B---3--:R-:W-:-:S03]  /*7620*/  @!P0 IMAD R23, R23, R20, RZ ;  /* 0x0000001417178224 */ /* 0x008fc600078e02ff */
[----:B------:R-:W-:Y:S01]  /*7630*/  @!P1 SHF.L.U32 R21, R21, 0x1, RZ ;  /* 0x0000000115159819 */ /* 0x000fe200000006ff */
[----:B------:R-:W-:Y:S02]  /*7640*/  @!P0 IMAD R20, R25, R20, R20 ;  /* 0x0000001419148224 */ /* 0x000fe400078e0214 */
[----:B------:R-:W-:Y:S02]  /*7650*/  @!P0 IMAD R23, R23, R24, RZ ;  /* 0x0000001817178224 */ /* 0x000fe400078e02ff */
[----:B-----5:R-:W-:-:S03]  /*7660*/  @!P1 IMAD.WIDE R16, R21, 0x4, R16 ;  /* 0x0000000415109825 */ /* 0x020fc600078e0210 */
[----:B------:R-:W-:Y:S01]  /*7670*/  @!P0 SHF.L.U32 R23, R23, 0x1, RZ ;  /* 0x0000000117178819 */ /* 0x000fe200000006ff */
[----:B--2---:R-:W-:-:S04]  /*7680*/  @!P1 IMAD R21, R25, R22, R26 ;  /* 0x0000001619159224 */ /* 0x004fc800078e021a */
[----:B0-----:R-:W-:Y:S01]  /*7690*/  @!P0 IMAD.WIDE R18, R23, 0x4, R18 ;  /* 0x0000000417128825 */ /* 0x001fe200078e0212 */
[----:B----4-:R-:W-:-:S03]  /*76a0*/  @!P0 IADD3 R23, PT, PT, R20, R27, RZ ;  /* 0x0000001b14178210 */ /* 0x010fc60007ffe0ff */
        /* <DEDUP_REMOVED lines=9> */
.L_x_976:
        /* <DEDUP_REMOVED lines=9> */
[----:B------:R-:W-:-:S05]  /*77d0*/  LOP3.LUT R19, R51, 0x1, RZ, 0xc0, !PT ;  /* 0x0000000133137812 */ /* 0x000fca00078ec0ff */
[----:B-1----:R-:W-:-:S04]  /*77e0*/  IMAD R19, R19, UR4, RZ ;  /* 0x0000000413137c24 */ /* 0x002fc8000f8e02ff */
[----:B------:R-:W-:-:S05]  /*77f0*/  IMAD R19, R19, R24, RZ ;  /* 0x0000001813137224 */ /* 0x000fca00078e02ff */
[----:B------:R-:W-:-:S05]  /*7800*/  SHF.L.U32 R19, R19, 0x1, RZ ;  /* 0x0000000113137819 */ /* 0x000fca00000006ff */
[----:B----4-:R-:W-:-:S04]  /*7810*/  IMAD.WIDE R16, R19, 0x4, R16 ;  /* 0x0000000413107825 */ /* 0x010fc800078e0210 */
[----:B--2---:R-:W-:-:S04]  /*7820*/  IMAD R25, R25, UR4, R18 ;  /* 0x0000000419197c24 */ /* 0x004fc8000f8e0212 */
[----:B------:R-:W-:-:S06]  /*7830*/  IMAD.WIDE.U32 R16, R25, 0x8, R16 ;  /* 0x0000000819107825 */ /* 0x000fcc00078e0010 */
[----:B------:R-:W0:Y:S02]  /*7840*/  LDG.E.64 R16, desc[UR8][R16.64] ;  /* 0x0000000810107981 */ /* 0x000e24000c1e1b00 */
[----:B0--3--:R-:W-:Y:S01]  /*7850*/  FADD.FTZ R32, R32, R16 ;  /* 0x0000001020207221 */ /* 0x009fe20000010000 */
[----:B------:R-:W-:-:S07]  /*7860*/  FADD.FTZ R33, R33, R17 ;  /* 0x0000001121217221 */ /* 0x000fce0000010000 */
.L_x_977:
[----:B------:R-:W-:Y:S05]  /*7870*/  BSYNC.RECONVERGENT B0 ;  /* 0x0000000000007941 */ /* 0x000fea0003800200 */
.L_x_970:
[----:B------:R-:W5:Y:S01]  /*7880*/  S2UR UR5, SR_CgaCtaId ;  /* 0x00000000000579c3 */ /* 0x000f620000008800 */
[----:B------:R-:W-:Y:S01]  /*7890*/  ISETP.NE.AND P0, PT, R60, RZ, PT ;  /* 0x000000ff3c00720c */ /* 0x000fe20003f05270 */
[----:B------:R-:W-:Y:S01]  /*78a0*/  UMOV UR4, 0x400 ;  /* 0x0000040000047882 */ /* 0x000fe20000000000 */
[----:B------:R-:W0:Y:S01]  /*78b0*/  LDCU.64 UR10, c[0x0][0x400] ;  /* 0x00008000ff0a77ac */ /* 0x000e220008000a00 */
[--C-:B----4-:R-:W-:Y:S02]  /*78c0*/  HADD2.F32 R19, -RZ, R50.reuse.H0_H0 ;  /* 0x20000032ff137230 */ /* 0x110fe40000004100 */
[----:B------:R-:W-:Y:S02]  /*78d0*/  HADD2.F32 R25, -RZ, R50.H1_H1 ;  /* 0x30000032ff197230 */ /* 0x000fe40000004100 */
[----:B------:R-:W4:Y:S01]  /*78e0*/  LDC R18, c[0x0][0x41c] ;  /* 0x00010700ff127b82 */ /* 0x000f220000000800 */
[C---:B------:R-:W-:Y:S02]  /*78f0*/  FADD.FTZ R22, -R14.reuse, R19 ;  /* 0x000000130e167221 */ /* 0x040fe40000010100 */
[----:B--2---:R-:W-:-:S04]  /*7900*/  FADD.FTZ R24, -R14, R25 ;  /* 0x000000190e187221 */ /* 0x004fc80000010100 */
[----:B------:R-:W-:Y:S01]  /*7910*/  FMUL.FTZ R29, R24, R61 ;  /* 0x0000003d181d7220 */ /* 0x000fe20000410000 */
[----:B-----5:R-:W-:Y:S01]  /*7920*/  ULEA UR4, UR5, UR4, 0x18 ;  /* 0x0000000405047291 */ /* 0x020fe2000f8ec0ff */
[----:B------:R-:W2:Y:S01]  /*7930*/  LDCU.U8 UR5, c[0x0][0x414] ;  /* 0x00008280ff0577ac */ /* 0x000ea20008000000 */
[----:B----4-:R-:W-:-:S07]  /*7940*/  IMAD R21, R18, UR6, R53 ;  /* 0x0000000612157c24 */ /* 0x010fce000f8e0235 */
[----:B------:R-:W-:Y:S01]  /*7950*/  @!P0 STS.64 [UR4+0xc8], R32 ;  /* 0x0000c820ff008988 */ /* 0x000fe20008000a04 */
[----:B------:R-:W-:Y:S01]  /*7960*/  BAR.SYNC.DEFER_BLOCKING 0x0 ;  /* 0x0000000000007b1d */ /* 0x000fe20000010000 */
[----:B0-----:R-:W-:Y:S02]  /*7970*/  ISETP.GE.U32.AND P0, PT, R21, UR10, PT ;  /* 0x0000000a15007c0c */ /* 0x001fe4000bf06070 */
[----:B------:R-:W-:Y:S01]  /*7980*/  SHF.R.S32.HI R18, RZ, 0x1f, R21 ;  /* 0x0000001fff127819 */ /* 0x000fe20000011415 */
[----:B--2---:R-:W-:-:S03]  /*7990*/  UISETP.NE.AND UP0, UPT, UR5, URZ, UPT ;  /* 0x000000ff0500728c */ /* 0x004fc6000bf05270 */
[----:B------:R-:W-:Y:S01]  /*79a0*/  ISETP.GE.AND.EX P0, PT, R18, UR11, PT, P0 ;  /* 0x0000000b12007c0c */ /* 0x000fe2000bf06300 */
[----:B------:R-:W1:Y:S01]  /*79b0*/  LDS.64 R16, [UR4+0xc8] ;  /* 0x0000c804ff107984 */ /* 0x000e620008000a00 */
[----:B------:R-:W1:Y:S02]  /*79c0*/  LDCU UR4, c[0x0][0x42c] ;  /* 0x00008580ff0477ac */ /* 0x000e640008000800 */
[----:B-1----:R-:W-:Y:S01]  /*79d0*/  FMUL.FTZ R23, R17, UR4 ;  /* 0x0000000411177c20 */ /* 0x002fe20008410000 */
[----:B---3--:R-:W-:Y:S01]  /*79e0*/  FMUL.FTZ R20, R16, UR4 ;  /* 0x0000000410147c20 */ /* 0x008fe20008410000 */
[----:B------:R-:W-:Y:S01]  /*79f0*/  FMUL.FTZ R17, R22, R61 ;  /* 0x0000003d16117220 */ /* 0x000fe20000410000 */
[--C-:B------:R-:W-:Y:S02]  /*7a00*/  HADD2.F32 R16, -RZ, R49.reuse.H0_H0 ;  /* 0x20000031ff107230 */ /* 0x100fe40000004100 */
[----:B------:R-:W-:Y:S02]  /*7a10*/  HADD2.F32 R22, -RZ, R49.H1_H1 ;  /* 0x30000031ff167230 */ /* 0x000fe40000004100 */
        /* <DEDUP_REMOVED lines=20> */
.L_x_978:
        /* <DEDUP_REMOVED lines=21> */
.L_x_980:
[----:B------:R-:W-:Y:S05]  /*7cb0*/  BSYNC.RECONVERGENT B0 ;  /* 0x0000000000007941 */ /* 0x000fea0003800200 */
.L_x_979:
[--C-:B0-----:R-:W-:Y:S01]  /*7cc0*/  HADD2.F32 R17, -RZ, R48.reuse.H0_H0 ;  /* 0x20000030ff117230 */ /* 0x101fe20000004100 */
[----:B------:R-:W-:Y:S01]  /*7cd0*/  ISETP.GE.U32.AND P0, PT, R27, UR10, PT ;  /* 0x0000000a1b007c0c */ /* 0x000fe2000bf06070 */
[----:B------:R-:W-:Y:S01]  /*7ce0*/  HADD2.F32 R19, -RZ, R48.H1_H1 ;  /* 0x30000030ff137230 */ /* 0x000fe20000004100 */
[----:B------:R-:W-:Y:S01]  /*7cf0*/  ISETP.GE.U32.AND P1, PT, R25, UR10, PT ;  /* 0x0000000a19007c0c */ /* 0x000fe2000bf26070 */
[--C-:B------:R-:W-:Y:S02]  /*7d00*/  HADD2.F32 R18, -RZ, R47.reuse.H0_H0 ;  /* 0x2000002fff127230 */ /* 0x100fe40000004100 */
[C---:B------:R-:W-:Y:S01]  /*7d10*/  FADD.FTZ R24, -R14.reuse, R17 ;  /* 0x000000110e187221 */ /* 0x040fe20000010100 */
[----:B------:R-:W-:Y:S01]  /*7d20*/  SHF.R.S32.HI R16, RZ, 0x1f, R27 ;  /* 0x0000001fff107819 */ /* 0x000fe2000001141b */
[----:B------:R-:W-:Y:S01]  /*7d30*/  FADD.FTZ R26, -R14, R19 ;  /* 0x000000130e1a7221 */ /* 0x000fe20000010100 */
[----:B------:R-:W-:Y:S01]  /*7d40*/  SHF.R.S32.HI R22, RZ, 0x1f, R25 ;  /* 0x0000001fff167819 */ /* 0x000fe20000011419 */
[-C--:B------:R-:W-:Y:S01]  /*7d50*/  FMUL.FTZ R28, R24, R61.reuse ;  /* 0x0000003d181c7220 */ /* 0x080fe20000410000 */
[----:B------:R-:W-:Y:S01]  /*7d60*/  HADD2.F32 R24, -RZ, R47.H1_H1 ;  /* 0x3000002fff187230 */ /* 0x000fe20000004100 */
        /* <DEDUP_REMOVED lines=24> */
.L_x_981:
        /* <DEDUP_REMOVED lines=21> */
.L_x_983:
[----:B------:R-:W-:Y:S05]  /*8040*/  BSYNC.RECONVERGENT B0 ;  /* 0x0000000000007941 */ /* 0x000fea0003800200 */
.L_x_982:
[-C--:B------:R-:W-:Y:S01]  /*8050*/  FMUL.FTZ R28, R28, R61.reuse ;  /* 0x0000003d1c1c7220 */ /* 0x080fe20000410000 */
[----:B------:R-:W-:Y:S01]  /*8060*/  FADD.FTZ R24, -R14, R29 ;  /* 0x0000001d0e187221 */ /* 0x000fe20000010100 */
[--C-:B------:R-:W-:Y:S02]  /*8070*/  HADD2.F32 R16, -RZ, R45.reuse.H0_H0 ;  /* 0x2000002dff107230 */ /* 0x100fe40000004100 */
[----:B0-----:R-:W-:Y:S02]  /*8080*/  HADD2.F32 R18, -RZ, R45.H1_H1 ;  /* 0x3000002dff127230 */ /* 0x001fe40000004100 */
        /* <DEDUP_REMOVED lines=21> */
.L_x_984:
        /* <DEDUP_REMOVED lines=21> */
.L_x_986:
[----:B------:R-:W-:Y:S05]  /*8330*/  BSYNC.RECONVERGENT B0 ;  /* 0x0000000000007941 */ /* 0x000fea0003800200 */
.L_x_985:
        /* <DEDUP_REMOVED lines=9> */
[----:B------:R-:W-:Y:S01]  /*83d0*/  FMUL.FTZ R17, R24, R61 ;  /* 0x0000003d18117220 */ /* 0x000fe20000410000 */
        /* <DEDUP_REMOVED lines=25> */
.L_x_987:
        /* <DEDUP_REMOVED lines=21> */
.L_x_989:
[----:B------:R-:W-:Y:S05]  /*86c0*/  BSYNC.RECONVERGENT B0 ;  /* 0x0000000000007941 */ /* 0x000fea0003800200 */
.L_x_988:
        /* <DEDUP_REMOVED lines=25> */
.L_x_990:
        /* <DEDUP_REMOVED lines=21> */
.L_x_992:
[----:B------:R-:W-:Y:S05]  /*89b0*/  BSYNC.RECONVERGENT B0 ;  /* 0x0000000000007941 */ /* 0x000fea0003800200 */
.L_x_991:
[----:B0-----:R-:W-:Y:S02]  /*89c0*/  HADD2.F32 R19, -RZ, R38.H0_H0 ;  /* 0x20000026ff137230 */ /* 0x001fe40000004100 */
[C---:B------:R-:W-:Y:S01]  /*89d0*/  FADD.FTZ R48, -R14.reuse, R25 ;  /* 0x000000190e307221 */ /* 0x040fe20000010100 */
[----:B------:R-:W-:Y:S02]  /*89e0*/  HADD2.F32 R33, -RZ, R36.H1_H1 ;  /* 0x30000024ff217230 */ /* 0x000fe40000004100 */
[C---:B------:R-:W-:Y:S01]  /*89f0*/  FADD.FTZ R70, -R14.reuse, R29 ;  /* 0x0000001d0e467221 */ /* 0x040fe20000010100 */
[----:B------:R-:W-:Y:S02]  /*8a00*/  HADD2.F32 R27, -RZ, R38.H1_H1 ;  /* 0x30000026ff1b7230 */ /* 0x000fe40000004100 */
[C---:B------:R-:W-:Y:S01]  /*8a10*/  FADD.FTZ R46, -R14.reuse, R19 ;  /* 0x000000130e2e7221 */ /* 0x040fe20000010100 */
[----:B------:R-:W-:Y:S02]  /*8a20*/  HADD2.F32 R31, -RZ, R36.H0_H0 ;  /* 0x20000024ff1f7230 */ /* 0x000fe40000004100 */
[----:B------:R-:W-:Y:S01]  /*8a30*/  FADD.FTZ R42, -R14, R33 ;  /* 0x000000210e2a7221 */ /* 0x000fe20000010100 */
[----:B------:R-:W-:Y:S01]  /*8a40*/  HADD2.F32 R41, -RZ, R34.H0_H0 ;  /* 0x20000022ff297230 */ /* 0x000fe20000004100 */
[C---:B------:R-:W-:Y:S01]  /*8a50*/  IADD3 R19, PT, PT, R21.reuse, 0xa0, RZ ;  /* 0x000000a015137810 */ /* 0x040fe20007ffe0ff */
[----:B------:R-:W-:Y:S01]  /*8a60*/  HADD2.F32 R45, -RZ, R4.H0_H0 ;  /* 0x20000004ff2d7230 */ /* 0x000fe20000004100 */
[C---:B------:R-:W-:Y:S01]  /*8a70*/  IADD3 R33, PT, PT, R21.reuse, 0xc0, RZ ;  /* 0x000000c015217810 */ /* 0x040fe20007ffe0ff */
[--C-:B------:R-:W-:Y:S01]  /*8a80*/  HADD2.F32 R73, -RZ, R10.reuse.H0_H0 ;  /* 0x2000000aff497230 */ /* 0x100fe20000004100 */
[C---:B------:R-:W-:Y:S01]  /*8a90*/  IADD3 R29, PT, PT, R21.reuse, 0xe0, RZ ;  /* 0x000000e0151d7810 */ /* 0x040fe20007ffe0ff */
[----:B------:R-:W-:Y:S01]  /*8aa0*/  HADD2.F32 R75, -RZ, R10.H1_H1 ;  /* 0x3000000aff4b7230 */ /* 0x000fe20000004100 */
[----:B------:R-:W-:Y:S01]  /*8ab0*/  IADD3 R25, PT, PT, R21, 0x100, RZ ;  /* 0x0000010015197810 */ /* 0x000fe20007ffe0ff */
[----:B------:R-:W-:-:S02]  /*8ac0*/  HADD2.F32 R77, -RZ, R12.H0_H0 ;  /* 0x2000000cff4d7230 */ /* 0x000fc40000004100 */
[C---:B------:R-:W-:Y:S01]  /*8ad0*/  FADD.FTZ R18, -R14.reuse, R27 ;  /* 0x0000001b0e127221 */ /* 0x040fe20000010100 */
[--C-:B------:R-:W-:Y:S02]  /*8ae0*/  HADD2.F32 R10, -RZ, R55.reuse.H0_H0 ;  /* 0x20000037ff0a7230 */ /* 0x100fe40000004100 */
[C---:B------:R-:W-:Y:S01]  /*8af0*/  FADD.FTZ R44, -R14.reuse, R31 ;  /* 0x0000001f0e2c7221 */ /* 0x040fe20000010100 */
[----:B------:R-:W-:Y:S02]  /*8b00*/  HADD2.F32 R43, -RZ, R34.H1_H1 ;  /* 0x30000022ff2b7230 */ /* 0x000fe40000004100 */
[C---:B------:R-:W-:Y:S01]  /*8b10*/  FADD.FTZ R40, -R14.reuse, R41 ;  /* 0x000000290e287221 */ /* 0x040fe20000010100 */
[----:B------:R-:W-:Y:S02]  /*8b20*/  HADD2.F32 R47, -RZ, R4.H1_H1 ;  /* 0x30000004ff2f7230 */ /* 0x000fe40000004100 */
[----:B------:R-:W-:Y:S01]  /*8b30*/  FADD.FTZ R34, -R14, R45 ;  /* 0x0000002d0e227221 */ /* 0x000fe20000010100 */
[--C-:B------:R-:W-:Y:S01]  /*8b40*/  HADD2.F32 R49, -RZ, R6.reuse.H0_H0 ;  /* 0x20000006ff317230 */ /* 0x100fe20000004100 */
[----:B------:R-:W-:Y:S01]  /*8b50*/  ISETP.GE.U32.AND P0, PT, R19, UR10, PT ;  /* 0x0000000a13007c0c */ /* 0x000fe2000bf06070 */
[----:B------:R-:W-:Y:S01]  /*8b60*/  HADD2.F32 R63, -RZ, R6.H1_H1 ;  /* 0x30000006ff3f7230 */ /* 0x000fe20000004100 */
[----:B------:R-:W-:Y:S01]  /*8b70*/  ISETP.GE.U32.AND P1, PT, R33, UR10, PT ;  /* 0x0000000a21007c0c */ /* 0x000fe2000bf26070 */
[--C-:B------:R-:W-:Y:S01]  /*8b80*/  HADD2.F32 R65, -RZ, R8.reuse.H0_H0 ;  /* 0x20000008ff417230 */ /* 0x100fe20000004100 */
[----:B------:R-:W-:Y:S01]  /*8b90*/  ISETP.GE.U32.AND P2, PT, R29, UR10, PT ;  /* 0x0000000a1d007c0c */ /* 0x000fe2000bf46070 */
[----:B------:R-:W-:Y:S01]  /*8ba0*/  HADD2.F32 R71, -RZ, R8.H1_H1 ;  /* 0x30000008ff477230 */ /* 0x000fe20000004100 */
[----:B------:R-:W-:Y:S01]  /*8bb0*/  ISETP.GE.U32.AND P3, PT, R25, UR10, PT ;  /* 0x0000000a19007c0c */ /* 0x000fe2000bf66070 */
[----:B------:R-:W-:Y:S01]  /*8bc0*/  HADD2.F32 R12, -RZ, R12.H1_H1 ;  /* 0x3000000cff0c7230 */ /* 0x000fe20000004100 */
[----:B------:R-:W-:Y:S01]  /*8bd0*/  SHF.R.S32.HI R16, RZ, 0x1f, R19 ;  /* 0x0000001fff107819 */ /* 0x000fe20000011413 */
[----:B------:R-:W-:Y:S01]  /*8be0*/  HADD2.F32 R55, -RZ, R55.H1_H1 ;  /* 0x30000037ff377230 */ /* 0x000fe20000004100 */
[----:B------:R-:W-:Y:S01]  /*8bf0*/  SHF.R.S32.HI R41, RZ, 0x1f, R33 ;  /* 0x0000001fff297819 */ /* 0x000fe20000011421 */
[--C-:B------:R-:W-:Y:S01]  /*8c00*/  HADD2.F32 R17, -RZ, R57.reuse.H0_H0 ;  /* 0x20000039ff117230 */ /* 0x100fe20000004100 */
[----:B------:R-:W-:Y:S01]  /*8c10*/  SHF.R.S32.HI R31, RZ, 0x1f, R29 ;  /* 0x0000001fff1f7819 */ /* 0x000fe2000001141d */
[----:B------:R-:W-:Y:S01]  /*8c20*/  HADD2.F32 R57, -RZ, R57.H1_H1 ;  /* 0x30000039ff397230 */ /* 0x000fe20000004100 */
[----:B------:R-:W-:Y:S01]  /*8c30*/  SHF.R.S32.HI R27, RZ, 0x1f, R25 ;  /* 0x0000001fff1b7819 */ /* 0x000fe20000011419 */
[----:B------:R-:W-:Y:S01]  /*8c40*/  FMUL.FTZ R45, R48, R61 ;  /* 0x0000003d302d7220 */ /* 0x000fe20000410000 */
        /* <DEDUP_REMOVED lines=13> */
[----:B------:R-:W-:Y:S01]  /*8d20*/  ISETP.GE.AND.EX P0, PT, R16, UR11, PT, P0 ;  /* 0x0000000b10007c0c */ /* 0x000fe2000bf06300 */
[----:B------:R-:W-:Y:S01]  /*8d30*/  FADD.FTZ R14, -R14, R57 ;  /* 0x000000390e0e7221 */ /* 0x000fe20000010100 */
[----:B------:R-:W-:Y:S01]  /*8d40*/  ISETP.GE.AND.EX P1, PT, R41, UR11, PT, P1 ;  /* 0x0000000b29007c0c */ /* 0x000fe2000bf26310 */
[--C-:B------:R-:W-:Y:S01]  /*8d50*/  HADD2.F32 R43, -RZ, R39.reuse.H0_H0 ;  /* 0x20000027ff2b7230 */ /* 0x100fe20000004100 */
        /* <DEDUP_REMOVED lines=18> */
[----:B------:R-:W-:-:S04]  /*8e80*/  FFMA.FTZ R70, R39, R70, 1 ;  /* 0x3f80000027467423 */ /* 0x000fc80000010046 */
[----:B------:R-:W-:Y:S01]  /*8e90*/  FMUL.FTZ R43, R43, R70 ;  /* 0x000000462b2b7220 */ /* 0x000fe20000410000 */
[----:B-1----:R-:W-:Y:S01]  /*8ea0*/  FADD.FTZ R72, -R57, 1 ;  /* 0x3f80000039487421 */ /* 0x002fe20000010100 */
[----:B------:R-:W-:-:S03]  /*8eb0*/  FMUL.FTZ R50, R50, R57 ;  /* 0x0000003932327220 */ /* 0x000fc60000410000 */
[----:B------:R-:W-:-:S04]  /*8ec0*/  FFMA.FTZ R45, R45, R72, 1 ;  /* 0x3f8000002d2d7423 */ /* 0x000fc80000010048 */
[----:B------:R-:W-:-:S07]  /*8ed0*/  FMUL.FTZ R50, R50, R45 ;  /* 0x0000002d32327220 */ /* 0x000fce0000410000 */
.L_x_993:
[----:B------:R-:W-:Y:S01]  /*8ee0*/  FFMA.FTZ R70, R20, R17, R23 ;  /* 0x0000001114467223 */ /* 0x000fe20000010017 */
[----:B------:R-:W-:Y:S01]  /*8ef0*/  BSSY.RECONVERGENT B0, `(.L_x_994) ;  /* 0x0000014000007945 */ /* 0x000fe20003800200 */
[----:B------:R-:W-:Y:S01]  /*8f00*/  FMUL.FTZ R39, R46, R61 ;  /* 0x0000003d2e277220 */ /* 0x000fe20000410000 */
[----:B------:R-:W-:Y:S01]  /*8f10*/  FFMA.FTZ R48, R59, R43, -R48 ;  /* 0x0000002b3b307223 */ /* 0x000fe20000010830 */
[----:B------:R-:W-:Y:S01]  /*8f20*/  FMUL.FTZ R46, R18, R61 ;  /* 0x0000003d122e7220 */ /* 0x000fe20000410000 */
[----:B------:R-:W-:Y:S01]  /*8f30*/  FFMA.FTZ R70, R15, R50, -R70 ;  /* 0x000000320f467223 */ /* 0x000fe20000010846 */
[----:B------:R-:W-:Y:S06]  /*8f40*/  @P0 BRA `(.L_x_995) ;  /* 0x0000000000380947 */ /* 0x000fec0003800000 */
[----:B------:R-:W0:Y:S01]  /*8f50*/  LDCU.64 UR4, c[0x0][0x3f8] ;  /* 0x00007f00ff0477ac */ /* 0x000e220008000a00 */
[----:B------:R-:W-:Y:S01]  /*8f60*/  MOV R17, R69 ;  /* 0x0000004500117202 */ /* 0x000fe20000000f00 */
[-C--:B------:R-:W-:Y:S01]  /*8f70*/  FMUL.FTZ R48, R48, R61.reuse ;  /* 0x0000003d30307220 */ /* 0x080fe20000410000 */
[----:B------:R-:W-:Y:S01]  /*8f80*/  FMUL.FTZ R43, R70, R61 ;  /* 0x0000003d462b7220 */ /* 0x000fe20000410000 */
[----:B------:R-:W1:Y:S04]  /*8f90*/  LDCU.64 UR6, c[0x0][0x380] ;  /* 0x00007000ff0677ac */ /* 0x000e680008000a00 */
[----:B------:R-:W-:Y:S01]  /*8fa0*/  F2FP.F16.F32.PACK_AB R43, R43, R48 ;  /* 0x000000302b2b723e */ /* 0x000fe200000000ff */
        /* <DEDUP_REMOVED lines=8> */
.L_x_995:
[----:B------:R-:W-:Y:S05]  /*9030*/  BSYNC.RECONVERGENT B0 ;  /* 0x0000000000007941 */ /* 0x000fea0003800200 */
.L_x_994:
        /* <DEDUP_REMOVED lines=23> */
.L_x_996:
[----:B------:R-:W-:Y:S01]  /*91b0*/  BSSY.RECONVERGENT B0, `(.L_x_997) ;  /* 0x0000013000007945 */ /* 0x000fe20003800200 */
[----:B------:R-:W-:Y:S01]  /*91c0*/  FFMA.FTZ R50, R59, R16, -R50 ;  /* 0x000000103b327223 */ /* 0x000fe20000010832 */
        /* <DEDUP_REMOVED lines=17> */
.L_x_998:
[----:B------:R-:W-:Y:S05]  /*92e0*/  BSYNC.RECONVERGENT B0 ;  /* 0x0000000000007941 */ /* 0x000fea0003800200 */
.L_x_997:
        /* <DEDUP_REMOVED lines=23> */
.L_x_999:
        /* <DEDUP_REMOVED lines=21> */
.L_x_1001:
[----:B------:R-:W-:Y:S05]  /*95b0*/  BSYNC.RECONVERGENT B0 ;  /* 0x0000000000007941 */ /* 0x000fea0003800200 */
.L_x_1000:
        /* <DEDUP_REMOVED lines=23> */
.L_x_1002:
        /* <DEDUP_REMOVED lines=18> */
.L_x_1004:
[----:B------:R-:W-:Y:S05]  /*9850*/  BSYNC.RECONVERGENT B0 ;  /* 0x0000000000007941 */ /* 0x000fea0003800200 */
.L_x_1003:
[-C--:B0-----:R-:W-:Y:S01]  /*9860*/  FMUL.FTZ R18, R24, R61.reuse ;  /* 0x0000003d18127220 */ /* 0x081fe20000410000 */
[C---:B------:R-:W-:Y:S01]  /*9870*/  IADD3 R17, PT, PT, R21.reuse, 0x120, RZ ;  /* 0x0000012015117810 */ /* 0x040fe20007ffe0ff */
[-C--:B------:R-:W-:Y:S01]  /*9880*/  FMUL.FTZ R40, R28, R61.reuse ;  /* 0x0000003d1c287220 */ /* 0x080fe20000410000 */
[C---:B------:R-:W-:Y:S01]  /*9890*/  IADD3 R33, PT, PT, R21.reuse, 0x140, RZ ;  /* 0x0000014015217810 */ /* 0x040fe20007ffe0ff */
[--C-:B------:R-:W-:Y:S01]  /*98a0*/  HADD2.F32 R16, -RZ, R5.reuse.H0_H0 ;  /* 0x20000005ff107230 */ /* 0x100fe20000004100 */
        /* <DEDUP_REMOVED lines=29> */
[----:B------:R-:W-:Y:S02]  /*9a80*/  SHF.R.S32.HI R21, RZ, 0x1f, R3 ;  /* 0x0000001fff157819 */ /* 0x000fe40000011403 */
[----:B------:R-:W-:Y:S02]  /*9a90*/  ISETP.GE.U32.AND P3, PT, R28, UR10, PT ;  /* 0x0000000a1c007c0c */ /* 0x000fe4000bf66070 */
[----:B------:R-:W-:Y:S02]  /*9aa0*/  ISETP.GE.AND.EX P2, PT, R5, UR11, PT, P2 ;  /* 0x0000000b05007c0c */ /* 0x000fe4000bf46320 */
[----:B------:R-:W-:-:S02]  /*9ab0*/  ISETP.GE.AND.EX P1, PT, R35, UR11, PT, P1 ;  /* 0x0000000b23007c0c */ /* 0x000fc4000bf26310 */
[----:B------:R-:W-:Y:S02]  /*9ac0*/  ISETP.GE.AND.EX P0, PT, R31, UR11, PT, P0 ;  /* 0x0000000b1f007c0c */ /* 0x000fe4000bf06300 */
        /* <DEDUP_REMOVED lines=22> */
.L_x_1005:
        /* <DEDUP_REMOVED lines=19> */
[-C--:B------:R-:W-:Y:S01]  /*9d60*/  FMUL.FTZ R72, R16, R61.reuse ;  /* 0x0000003d10487220 */ /* 0x080fe20000410000 */
[----:B------:R-:W-:Y:S01]  /*9d70*/  FMUL.FTZ R23, R23, R61 ;  /* 0x0000003d17177220 */ /* 0x000fe20000410000 */
[----:B------:R-:W1:Y:S04]  /*9d80*/  LDCU.64 UR6, c[0x0][0x380] ;  /* 0x00007000ff0677ac */ /* 0x000e680008000a00 */
[----:B------:R-:W-:Y:S01]  /*9d90*/  F2FP.F16.F32.PACK_AB R23, R23, R72 ;  /* 0x000000481717723e */ /* 0x000fe200000000ff */
[----:B0-----:R-:W-:Y:S01]  /*9da0*/  IMAD R4, R5, UR4, RZ ;  /* 0x0000000405047c24 */ /* 0x001fe2000f8e02ff */
[----:B------:R-:W-:-:S03]  /*9db0*/  MOV R5, R69 ;  /* 0x0000004500057202 */ /* 0x000fc60000000f00 */
[----:B------:R-:W-:Y:S01]  /*9dc0*/  IMAD R39, R17, UR5, R4 ;  /* 0x0000000511277c24 */ /* 0x000fe2000f8e0204 */
[----:B------:R-:W-:-:S05]  /*9dd0*/  MOV R4, R66 ;  /* 0x0000004200047202 */ /* 0x000fca0000000f00 */
[----:B------:R-:W-:-:S05]  /*9de0*/  IMAD.WIDE.U32 R4, R17, UR4, R4 ;  /* 0x0000000411047c25 */ /* 0x000fca000f8e0004 */
[----:B------:R-:W-:Y:S02]  /*9df0*/  IADD3 R39, PT, PT, R5, R39, RZ ;  /* 0x0000002705277210 */ /* 0x000fe40007ffe0ff */
[----:B-1----:R-:W-:-:S04]  /*9e00*/  LEA R16, P2, R4, UR6, 0x1 ;  /* 0x0000000604107c11 */ /* 0x002fc8000f8408ff */
[----:B------:R-:W-:-:S05]  /*9e10*/  LEA.HI.X R17, R4, UR7, R39, 0x1, P2 ;  /* 0x0000000704117c11 */ /* 0x000fca00090f0c27 */
[----:B------:R0:W-:Y:S04]  /*9e20*/  STG.E desc[UR8][R16.64], R23 ;  /* 0x0000001710007986 */ /* 0x0001e8000c101908 */
.L_x_1007:
[----:B------:R-:W-:Y:S05]  /*9e30*/  BSYNC.RECONVERGENT B0 ;  /* 0x0000000000007941 */ /* 0x000fea0003800200 */
.L_x_1006:
[--C-:B------:R-:W-:Y:S02]  /*9e40*/  HADD2.F32 R4, -RZ, R7.reuse.H0_H0 ;  /* 0x20000007ff047230 */ /* 0x100fe40000004100 */
        /* <DEDUP_REMOVED lines=20> */
.L_x_1008:
        /* <DEDUP_REMOVED lines=18> */
.L_x_1010:
[----:B------:R-:W-:Y:S05]  /*a0b0*/  BSYNC.RECONVERGENT B0 ;  /* 0x0000000000007941 */ /* 0x000fea0003800200 */
.L_x_1009:
        /* <DEDUP_REMOVED lines=21> */
.L_x_1011:
        /* <DEDUP_REMOVED lines=18> */
.L_x_1013:
[----:B------:R-:W-:Y:S05]  /*a330*/  BSYNC.RECONVERGENT B0 ;  /* 0x0000000000007941 */ /* 0x000fea0003800200 */
.L_x_1012:
[--C-:B------:R-:W-:Y:S02]  /*a340*/  HADD2.F32 R4, -RZ, R11.reuse.H0_H0 ;  /* 0x2000000bff047230 */ /* 0x100fe40000004100 */
[----:B------:R-:W-:Y:S01]  /*a350*/  HADD2.F32 R11, -RZ, R11.H1_H1 ;  /* 0x3000000bff0b7230 */ /* 0x000fe20000004100 */
        /* <DEDUP_REMOVED lines=19> */
.L_x_1014:
[----:B------:R-:W-:Y:S01]  /*a490*/  BSSY.RECONVERGENT B0, `(.L_x_1015) ;  /* 0x0000012000007945 */ /* 0x000fe20003800200 */
[----:B------:R-:W-:Y:S01]  /*a4a0*/  FFMA.FTZ R8, R59, R4, -R8 ;  /* 0x000000043b087223 */ /* 0x000fe20000010808 */
[----:B------:R-:W-:Y:S02]  /*a4b0*/  FFMA.FTZ R42, R15, R11, -R42 ;  /* 0x0000000b0f2a7223 */ /* 0x000fe4000001082a */
[----:B------:R-:W-:Y:S05]  /*a4c0*/  @P6 BRA `(.L_x_1016) ;  /* 0x0000000000386947 */ /* 0x000fea0003800000 */
[----:B------:R-:W2:Y:S01]  /*a4d0*/  LDCU.64 UR4, c[0x0][0x3f8] ;  /* 0x00007f00ff0477ac */ /* 0x000ea20008000a00 */
[----:B------:R-:W-:Y:S01]  /*a4e0*/  MOV R4, R66 ;  /* 0x0000004200047202 */ /* 0x000fe20000000f00 */
[----:B-1----:R-:W-:Y:S01]  /*a4f0*/  FMUL.FTZ R9, R8, R61 ;  /* 0x0000003d08097220 */ /* 0x002fe20000410000 */
        /* <DEDUP_REMOVED lines=8> */
[----:B------:R-:W-:Y:S02]  /*a580*/  F2FP.F16.F32.PACK_AB R5, R8, R9 ;  /* 0x000000090805723e */ /* 0x000fe400000000ff */
[----:B------:R-:W-:-:S05]  /*a590*/  LEA.HI.X R7, R4, UR7, R27, 0x1, P0 ;  /* 0x0000000704077c11 */ /* 0x000fca00080f0c1b */
[----:B------:R2:W-:Y:S02]  /*a5a0*/  STG.E desc[UR8][R6.64], R5 ;  /* 0x0000000506007986 */ /* 0x0005e4000c101908 */
.L_x_1016:
[----:B------:R-:W-:Y:S05]  /*a5b0*/  BSYNC.RECONVERGENT B0 ;  /* 0x0000000000007941 */ /* 0x000fea0003800200 */
.L_x_1015:
[--C-:B------:R-:W-:Y:S02]  /*a5c0*/  HADD2.F32 R4, -RZ, R13.reuse.H0_H0 ;  /* 0x2000000dff047230 */ /* 0x100fe40000004100 */
[----:B------:R-:W-:Y:S01]  /*a5d0*/  HADD2.F32 R13, -RZ, R13.H1_H1 ;  /* 0x3000000dff0d7230 */ /* 0x000fe20000004100 */
[----:B------:R-:W-:Y:S06]  /*a5e0*/  BRA.U !UP0, `(.L_x_1017) ;  /* 0x0000000108487547 */ /* 0x000fec000b800000 */
[----:B------:R-:W-:Y:S01]  /*a5f0*/  FFMA.FTZ R22, R59, R22, R64 ;  /* 0x000000163b167223 */ /* 0x000fe20000010040 */
[----:B------:R-:W-:-:S03]  /*a600*/  FFMA.FTZ R12, R15, R12, R62 ;  /* 0x0000000c0f0c7223 */ /* 0x000fc6000001003e */
[----:B0-2---:R-:W-:Y:S01]  /*a610*/  FMUL.FTZ R5, R22, -1.4426950216293334961 ;  /* 0xbfb8aa3b16057820 */ /* 0x005fe20000410000 */
        /* <DEDUP_REMOVED lines=15> */
.L_x_1017:
[----:B------:R-:W-:Y:S01]  /*a710*/  BSSY.RECONVERGENT B0, `(.L_x_1018) ;  /* 0x0000012000007945 */ /* 0x000fe20003800200 */
[----:B------:R-:W-:Y:S01]  /*a720*/  FFMA.FTZ R44, R59, R4, -R44 ;  /* 0x000000043b2c7223 */ /* 0x000fe2000001082c */
[----:B------:R-:W-:Y:S02]  /*a730*/  FFMA.FTZ R8, R15, R13, -R46 ;  /* 0x0000000d0f087223 */ /* 0x000fe4000001082e */
[----:B------:R-:W-:Y:S05]  /*a740*/  @P4 BRA `(.L_x_1019) ;  /* 0x0000000000384947 */ /* 0x000fea0003800000 */
[----:B------:R-:W3:Y:S01]  /*a750*/  LDCU.64 UR4, c[0x0][0x3f8] ;  /* 0x00007f00ff0477ac */ /* 0x000ee20008000a00 */
[----:B------:R-:W-:Y:S01]  /*a760*/  MOV R4, R66 ;  /* 0x0000004200047202 */ /* 0x000fe20000000f00 */
[----:B-1----:R-:W-:Y:S01]  /*a770*/  FMUL.FTZ R9, R44, R61 ;  /* 0x0000003d2c097220 */ /* 0x002fe20000410000 */
[----:B0-2---:R-:W-:Y:S01]  /*a780*/  MOV R5, R69 ;  /* 0x0000004500057202 */ /* 0x005fe20000000f00 */
[----:B------:R-:W0:Y:S01]  /*a790*/  LDCU.64 UR6, c[0x0][0x380] ;  /* 0x00007000ff0677ac */ /* 0x000e220008000a00 */
[----:B------:R-:W-:Y:S01]  /*a7a0*/  FMUL.FTZ R8, R8, R61 ;  /* 0x0000003d08087220 */ /* 0x000fe20000410000 */
[----:B---3--:R-:W-:Y:S02]  /*a7b0*/  IMAD R12, R25, UR4, RZ ;  /* 0x00000004190c7c24 */ /* 0x008fe4000f8e02ff */
[----:B------:R-:W-:-:S04]  /*a7c0*/  IMAD.WIDE.U32 R6, R19, UR4, R4 ;  /* 0x0000000413067c25 */ /* 0x000fc8000f8e0004 */
[----:B------:R-:W-:Y:S01]  /*a7d0*/  IMAD R19, R19, UR5, R12 ;  /* 0x0000000513137c24 */ /* 0x000fe2000f8e020c */
[----:B0-----:R-:W-:-:S04]  /*a7e0*/  LEA R4, P0, R6, UR6, 0x1 ;  /* 0x0000000606047c11 */ /* 0x001fc8000f8008ff */
[----:B------:R-:W-:Y:S02]  /*a7f0*/  IADD3 R19, PT, PT, R7, R19, RZ ;  /* 0x0000001307137210 */ /* 0x000fe40007ffe0ff */
[----:B------:R-:W-:Y:S02]  /*a800*/  F2FP.F16.F32.PACK_AB R7, R8, R9 ;  /* 0x000000090807723e */ /* 0x000fe400000000ff */
[----:B------:R-:W-:-:S05]  /*a810*/  LEA.HI.X R5, R6, UR7, R19, 0x1, P0 ;  /* 0x0000000706057c11 */ /* 0x000fca00080f0c13 */
[----:B------:R3:W-:Y:S02]  /*a820*/  STG.E desc[UR8][R4.64], R7 ;  /* 0x0000000704007986 */ /* 0x0007e4000c101908 */
.L_x_1019:
[----:B------:R-:W-:Y:S05]  /*a830*/  BSYNC.RECONVERGENT B0 ;  /* 0x0000000000007941 */ /* 0x000fea0003800200 */
.L_x_1018:
[--C-:B---3--:R-:W-:Y:S02]  /*a840*/  HADD2.F32 R4, -RZ, R58.reuse.H0_H0 ;  /* 0x2000003aff047230 */ /* 0x108fe40000004100 */
[----:B------:R-:W-:Y:S01]  /*a850*/  HADD2.F32 R58, -RZ, R58.H1_H1 ;  /* 0x3000003aff3a7230 */ /* 0x000fe20000004100 */
[----:B------:R-:W-:Y:S06]  /*a860*/  BRA.U !UP0, `(.L_x_1020) ;  /* 0x0000000108487547 */ /* 0x000fec000b800000 */
[----:B------:R-:W-:Y:S01]  /*a870*/  FFMA.FTZ R34, R15, R34, R62 ;  /* 0x000000220f227223 */ /* 0x000fe2000001003e */
[----:B------:R-:W-:-:S03]  /*a880*/  FFMA.FTZ R10, R59, R10, R64 ;  /* 0x0000000a3b0a7223 */ /* 0x000fc60000010040 */
[----:B------:R-:W-:Y:S01]  /*a890*/  FMUL.FTZ R8, R34, -1.4426950216293334961 ;  /* 0xbfb8aa3b22087820 */ /* 0x000fe20000410000 */
[----:B0-2---:R-:W-:-:S05]  /*a8a0*/  FMUL.FTZ R5, R10, -1.4426950216293334961 ;  /* 0xbfb8aa3b0a057820 */ /* 0x005fca0000410000 */
        /* <DEDUP_REMOVED lines=14> */
.L_x_1020:
[----:B------:R-:W-:Y:S01]  /*a990*/  BSSY.RECONVERGENT B0, `(.L_x_1021) ;  /* 0x0000012000007945 */ /* 0x000fe20003800200 */
[----:B------:R-:W-:Y:S01]  /*a9a0*/  FFMA.FTZ R48, R59, R4, -R48 ;  /* 0x000000043b307223 */ /* 0x000fe20000010830 */
[----:B------:R-:W-:Y:S02]  /*a9b0*/  FFMA.FTZ R50, R15, R58, -R50 ;  /* 0x0000003a0f327223 */ /* 0x000fe40000010832 */
[----:B------:R-:W-:Y:S05]  /*a9c0*/  @P5 BRA `(.L_x_1022) ;  /* 0x0000000000385947 */ /* 0x000fea0003800000 */
[----:B------:R-:W3:Y:S01]  /*a9d0*/  LDCU.64 UR4, c[0x0][0x3f8] ;  /* 0x00007f00ff0477ac */ /* 0x000ee20008000a00 */
[----:B------:R-:W-:Y:S01]  /*a9e0*/  MOV R4, R66 ;  /* 0x0000004200047202 */ /* 0x000fe20000000f00 */
[----:B------:R-:W-:Y:S01]  /*a9f0*/  FMUL.FTZ R48, R48, R61 ;  /* 0x0000003d30307220 */ /* 0x000fe20000410000 */
[----:B0-2---:R-:W-:Y:S01]  /*aa00*/  MOV R5, R69 ;  /* 0x0000004500057202 */ /* 0x005fe20000000f00 */
[----:B------:R-:W0:Y:S01]  /*aa10*/  LDCU.64 UR6, c[0x0][0x380] ;  /* 0x00007000ff0677ac */ /* 0x000e220008000a00 */
[----:B---3--:R-:W-:Y:S02]  /*aa20*/  IMAD R8, R21, UR4, RZ ;  /* 0x0000000415087c24 */ /* 0x008fe4000f8e02ff */
[----:B-1----:R-:W-:-:S04]  /*aa30*/  IMAD.WIDE.U32 R6, R3, UR4, R4 ;  /* 0x0000000403067c25 */ /* 0x002fc8000f8e0004 */
[----:B------:R-:W-:Y:S02]  /*aa40*/  IMAD R5, R3, UR5, R8 ;  /* 0x0000000503057c24 */ /* 0x000fe4000f8e0208 */
[----:B------:R-:W-:Y:S01]  /*aa50*/  FMUL.FTZ R3, R50, R61 ;  /* 0x0000003d32037220 */ /* 0x000fe20000410000 */
[C---:B0-----:R-:W-:Y:S02]  /*aa60*/  LEA R4, P0, R6.reuse, UR6, 0x1 ;  /* 0x0000000606047c11 */ /* 0x041fe4000f8008ff */
[----:B------:R-:W-:Y:S02]  /*aa70*/  IADD3 R5, PT, PT, R7, R5, RZ ;  /* 0x0000000507057210 */ /* 0x000fe40007ffe0ff */
[----:B------:R-:W-:Y:S02]  /*aa80*/  F2FP.F16.F32.PACK_AB R3, R3, R48 ;  /* 0x000000300303723e */ /* 0x000fe400000000ff */
[----:B------:R-:W-:-:S05]  /*aa90*/  LEA.HI.X R5, R6, UR7, R5, 0x1, P0 ;  /* 0x0000000706057c11 */ /* 0x000fca00080f0c05 */
[----:B------:R3:W-:Y:S02]  /*aaa0*/  STG.E desc[UR8][R4.64], R3 ;  /* 0x0000000304007986 */ /* 0x0007e4000c101908 */
.L_x_1022:
[----:B------:R-:W-:Y:S05]  /*aab0*/  BSYNC.RECONVERGENT B0 ;  /* 0x0000000000007941 */ /* 0x000fea0003800200 */
.L_x_1021:
[--C-:B---3--:R-:W-:Y:S01]  /*aac0*/  HADD2.F32 R3, -RZ, R56.reuse.H0_H0 ;  /* 0x20000038ff037230 */ /* 0x108fe20000004100 */
[----:B------:R-:W-:Y:S01]  /*aad0*/  SHF.R.S32.HI R10, RZ, 0x1f, R28 ;  /* 0x0000001fff0a7819 */ /* 0x000fe2000001141c */
[----:B------:R-:W-:Y:S01]  /*aae0*/  HADD2.F32 R56, -RZ, R56.H1_H1 ;  /* 0x30000038ff387230 */ /* 0x000fe20000004100 */
        /* <DEDUP_REMOVED lines=19> */
.L_x_1023:
        /* <DEDUP_REMOVED lines=10> */
[----:B------:R-:W3:Y:S01]  /*acc0*/  LDCU.64 UR6, c[0x0][0x380] ;  /* 0x00007000ff0677ac */ /* 0x000ee20008000a00 */
[----:B0-2---:R-:W-:Y:S02]  /*acd0*/  IMAD R5, R10, UR4, RZ ;  /* 0x000000040a057c24 */ /* 0x005fe4000f8e02ff */
[----:B------:R-:W-:-:S04]  /*ace0*/  IMAD.WIDE.U32 R66, R28, UR4, R66 ;  /* 0x000000041c427c25 */ /* 0x000fc8000f8e0042 */
[----:B------:R-:W-:Y:S01]  /*acf0*/  IMAD R5, R28, UR5, R5 ;  /* 0x000000051c057c24 */ /* 0x000fe2000f8e0205 */
[----:B---3--:R-:W-:-:S04]  /*ad00*/  LEA R4, P0, R66, UR6, 0x1 ;  /* 0x0000000642047c11 */ /* 0x008fc8000f8008ff */
[----:B------:R-:W-:-:S04]  /*ad10*/  IADD3 R5, PT, PT, R67, R5, RZ ;  /* 0x0000000543057210 */ /* 0x000fc80007ffe0ff */
[----:B------:R-:W-:-:S05]  /*ad20*/  LEA.HI.X R5, R66, UR7, R5, 0x1, P0 ;  /* 0x0000000742057c11 */ /* 0x000fca00080f0c05 */
[----:B------:R3:W-:Y:S02]  /*ad30*/  STG.E desc[UR8][R4.64], R3 ;  /* 0x0000000304007986 */ /* 0x0007e4000c101908 */
.L_x_1025:
[----:B------:R-:W-:Y:S05]  /*ad40*/  BSYNC.RECONVERGENT B0 ;  /* 0x0000000000007941 */ /* 0x000fea0003800200 */
.L_x_1024:
[----:B---3--:R-:W3:Y:S01]  /*ad50*/  LDC R3, c[0x0][0x374] ;  /* 0x0000dd00ff037b82 */ /* 0x008ee20000000800 */
[----:B------:R-:W4:Y:S01]  /*ad60*/  LDCU UR4, c[0x0][0x410] ;  /* 0x00008200ff0477ac */ /* 0x000f220008000800 */
[----:B------:R-:W-:Y:S01]  /*ad70*/  IADD3 R51, PT, PT, R51, 0x1, RZ ;  /* 0x0000000133337810 */ /* 0x000fe20007ffe0ff */
[----:B------:R-:W4:Y:S02]  /*ad80*/  LDCU UR5, c[0x0][0x3e0] ;  /* 0x00007c00ff0577ac */ /* 0x000f240008000800 */
[----:B----4-:R-:W-:Y:S01]  /*ad90*/  UIMAD UR4, UR4, UR5, URZ ;  /* 0x00000005040472a4 */ /* 0x010fe2000f8e02ff */
[----:B---3--:R-:W-:-:S05]  /*ada0*/  IADD3 R54, PT, PT, R3, R54, RZ ;  /* 0x0000003603367210 */ /* 0x008fca0007ffe0ff */
[----:B------:R-:W-:-:S13]  /*adb0*/  ISETP.GE.AND P0, PT, R54, UR4, PT ;  /* 0x0000000436007c0c */ /* 0x000fda000bf06270 */
[----:B------:R-:W-:Y:S05]  /*adc0*/  @!P0 BRA `(.L_x_1026) ;  /* 0xffffff5000e48947 */ /* 0x000fea000383ffff */
.L_x_959:
[----:B------:R-:W3:Y:S01]  /*add0*/  LDC R4, c[0x0][0x370] ;  /* 0x0000dc00ff047b82 */ /* 0x000ee20000000800 */
[----:B------:R-:W-:Y:S01]  /*ade0*/  ISETP.NE.AND P1, PT, R60, RZ, PT ;  /* 0x000000ff3c00720c */ /* 0x000fe20003f25270 */
[----:B------:R-:W-:Y:S06]  /*adf0*/  BSSY.RECONVERGENT B0, `(.L_x_1027) ;  /* 0x000000d000007945 */ /* 0x000fec0003800200 */
[----:B012---:R-:W0:Y:S08]  /*ae00*/  LDC R7, c[0x0][0x374] ;  /* 0x0000dd00ff077b82 */ /* 0x007e300000000800 */
[----:B------:R-:W1:Y:S01]  /*ae10*/  LDC.64 R2, c[0x0][0x3c8] ;  /* 0x0000f200ff027b82 */ /* 0x000e620000000a00 */
[----:B---3--:R-:W-:-:S02]  /*ae20*/  ISETP.NE.AND P0, PT, R4, 0x1, PT ;  /* 0x000000010400780c */ /* 0x008fc40003f05270 */
[----:B0-----:R-:W-:-:S04]  /*ae30*/  SHF.L.U32 R0, R7, 0x1, RZ ;  /* 0x0000000107007819 */ /* 0x001fc800000006ff */
[----:B------:R-:W-:-:S05]  /*ae40*/  SEL R5, R0, RZ, P0 ;  /* 0x000000ff00057207 */ /* 0x000fca0000000000 */
[----:B-1----:R-:W-:Y:S01]  /*ae50*/  IMAD.WIDE.U32 R2, R5, 0x4, R2 ;  /* 0x0000000405027825 */ /* 0x002fe200078e0002 */
[----:B------:R-:W-:Y:S06]  /*ae60*/  @P1 BRA `(.L_x_1028) ;  /* 0x0000000000141947 */ /* 0x000fec0003800000 */
[----:B------:R-:W-:Y:S01]  /*ae70*/  HFMA2 R5, -RZ, RZ, 0, 5.9604644775390625e-08 ;  /* 0x00000001ff057431 */ /* 0x000fe200000001ff */
[----:B------:R-:W-:Y:S06]  /*ae80*/  MEMBAR.ALL.GPU ;  /* 0x0000000000007992 */ /* 0x000fec000000a000 */
[----:B------:R-:W-:-:S00]  /*ae90*/  ERRBAR ;  /* 0x00000000000079ab */ /* 0x000fc00000000000 */
[----:B------:R-:W-:Y:S06]  /*aea0*/  CGAERRBAR ;  /* 0x00000000000075ab */ /* 0x000fec0000000000 */
[----:B------:R0:W-:Y:S02]  /*aeb0*/  REDG.E.ADD.S32.STRONG.GPU desc[UR8][R2.64], R5 ;  /* 0x000000050200798e */ /* 0x0001e4000c12e308 */
.L_x_1028:
[----:B------:R-:W-:Y:S05]  /*aec0*/  BSYNC.RECONVERGENT B0 ;  /* 0x0000000000007941 */ /* 0x000fea0003800200 */
.L_x_1027:
        /* <DEDUP_REMOVED lines=11> */
.L_x_1030:
[----:B------:R-:W2:Y:S04]  /*af80*/  LDG.E.STRONG.GPU R5, desc[UR8][R2.64] ;  /* 0x0000000802057981 */ /* 0x000ea8000c1ef900 */
[----:B--2---:R-:W-:Y:S01]  /*af90*/  CCTL.IVALL ;  /* 0x00000000ff00798f */ /* 0x004fe20002000000 */
[----:B------:R-:W-:Y:S05]  /*afa0*/  YIELD ;  /* 0x0000000000007946 */ /* 0x000fea0003800000 */
[----:B------:R-:W-:-:S13]  /*afb0*/  ISETP.NE.AND P0, PT, R5, R0, PT ;  /* 0x000000000500720c */ /* 0x000fda0003f05270 */
[----:B------:R-:W-:Y:S05]  /*afc0*/  @P0 BRA `(.L_x_1030) ;  /* 0xfffffffc00ec0947 */ /* 0x000fea000383ffff */
.L_x_1029:
        /* <DEDUP_REMOVED lines=51> */
[C---:B------:R-:W-:Y:S01]  /*b300*/  SHF.L.U32 R20, R60.reuse, 0x2, RZ ;  /* 0x000000023c147819 */ /* 0x040fe200000006ff */
[----:B------:R-:W1:Y:S01]  /*b310*/  LDCU.64 UR6, c[0x0][0x3d8] ;  /* 0x00007b00ff0677ac */ /* 0x000e620008000a00 */
[----:B------:R-:W-:Y:S02]  /*b320*/  LOP3.LUT R7, R7, 0x3, RZ, 0xc0, !PT ;  /* 0x0000000307077812 */ /* 0x000fe400078ec0ff */
[--C-:B------:R-:W-:Y:S01]  /*b330*/  SHF.L.U64.HI R21, R60, 0x2, R61.reuse ;  /* 0x000000023c157819 */ /* 0x100fe2000001023d */
[----:B------:R-:W2:Y:S01]  /*b340*/  LDCU.64 UR12, c[0x0][0x388] ;  /* 0x00007100ff0c77ac */ /* 0x000ea20008000a00 */
[----:B------:R-:W-:Y:S01]  /*b350*/  SHF.L.U64.HI R30, R3, 0x2, R0 ;  /* 0x00000002031e7819 */ /* 0x000fe20000010200 */
[----:B------:R-:W-:Y:S01]  /*b360*/  IMAD.WIDE.U32 R4, R7, 0x2a0, R60 ;  /* 0x000002a007047825 */ /* 0x000fe200078e003c */
[----:B------:R-:W-:Y:S01]  /*b370*/  SHF.L.U64.HI R26, R27, 0x2, R32 ;  /* 0x000000021b1a7819 */ /* 0x000fe20000010220 */
[----:B------:R-:W-:-:S03]  /*b380*/  UMOV UR4, URZ ;  /* 0x000000ff00047c82 */ /* 0x000fc60008000000 */
        /* <DEDUP_REMOVED lines=13> */
.L_x_1033:
        /* <DEDUP_REMOVED lines=31> */
.L_x_1032:
[----:B------:R-:W-:Y:S05]  /*b650*/  BSYNC.RECONVERGENT B0 ;  /* 0x0000000000007941 */ /* 0x000fea0003800200 */
.L_x_1031:
        /* <DEDUP_REMOVED lines=10> */
.L_x_1034:
        /* <DEDUP_REMOVED lines=9> */
[----:B------:R-:W-:-:S02]  /*b790*/  IADD3.X R25, PT, PT, R5, R21, RZ, P2, !PT ;  /* 0x0000001505197210 */ /* 0x000fc400017fe4ff */
[----:B------:R-:W-:Y:S01]  /*b7a0*/  IADD3.X R13, PT, PT, R5, R11, RZ, P1, !PT ;  /* 0x0000000b050d7210 */ /* 0x000fe20000ffe4ff */
[----:B------:R-:W3:Y:S04]  /*b7b0*/  LDG.E R7, desc[UR8][R6.64] ;  /* 0x0000000806077981 */ /* 0x000ee8000c1e1900 */
[----:B------:R-:W4:Y:S04]  /*b7c0*/  LDG.E R12, desc[UR8][R12.64] ;  /* 0x000000080c0c7981 */ /* 0x000f28000c1e1900 */
[----:B------:R-:W4:Y:S01]  /*b7d0*/  LDG.E R25, desc[UR8][R24.64] ;  /* 0x0000000818197981 */ /* 0x000f22000c1e1900 */
[----:B------:R-:W-:-:S02]  /*b7e0*/  LOP3.LUT R8, R18, 0xfffffffc, RZ, 0xc0, !PT ;  /* 0xfffffffc12087812 */ /* 0x000fc400078ec0ff */
[----:B------:R-:W-:Y:S02]  /*b7f0*/  LOP3.LUT R9, R61, 0x1, RZ, 0xc0, !PT ;  /* 0x000000013d097812 */ /* 0x000fe400078ec0ff */
[----:B0-----:R-:W-:-:S04]  /*b800*/  IADD3 R26, P0, PT, R8, UR6, RZ ;  /* 0x00000006081a7c10 */ /* 0x001fc8000ff1e0ff */
[C---:B------:R-:W-:Y:S02]  /*b810*/  IADD3.X R27, PT, PT, R9.reuse, UR7, RZ, P0, !PT ;  /* 0x00000007091b7c10 */ /* 0x040fe400087fe4ff */
[C---:B--2---:R-:W-:Y:S02]  /*b820*/  IADD3 R28, P0, PT, R8.reuse, UR10, RZ ;  /* 0x0000000a081c7c10 */ /* 0x044fe4000ff1e0ff */
[----:B------:R-:W-:Y:S02]  /*b830*/  IADD3 R8, P1, PT, R8, UR4, RZ ;  /* 0x0000000408087c10 */ /* 0x000fe4000ff3e0ff */
[----:B------:R-:W-:Y:S02]  /*b840*/  IADD3.X R29, PT, PT, R9, UR11, RZ, P0, !PT ;  /* 0x0000000b091d7c10 */ /* 0x000fe400087fe4ff */
[----:B-1----:R-:W-:Y:S02]  /*b850*/  IADD3 R4, P2, PT, R8, R23, RZ ;  /* 0x0000001708047210 */ /* 0x002fe40007f5e0ff */
[----:B---3--:R-:W-:-:S02]  /*b860*/  F2FP.BF16.F32.PACK_AB R31, R7, R2 ;  /* 0x00000002071f723e */ /* 0x008fc400000010ff */
[----:B------:R-:W-:-:S04]  /*b870*/  LOP3.LUT R2, R61, 0x3, RZ, 0xc0, !PT ;  /* 0x000000033d027812 */ /* 0x000fc800078ec0ff */
[----:B------:R-:W-:Y:S02]  /*b880*/  IADD3.X R9, PT, PT, R2, UR5, RZ, P1, !PT ;  /* 0x0000000502097c10 */ /* 0x000fe40008ffe4ff */
[----:B----4-:R-:W-:Y:S02]  /*b890*/  F2FP.BF16.F32.PACK_AB R33, R25, R12 ;  /* 0x0000000c1921723e */ /* 0x010fe400000010ff */
[C---:B------:R-:W-:Y:S02]  /*b8a0*/  IADD3 R12, P0, PT, R8.reuse, R17, RZ ;  /* 0x00000011080c7210 */ /* 0x040fe40007f1e0ff */
[----:B------:R-:W-:Y:S02]  /*b8b0*/  IADD3 R6, P1, PT, R8, R19, RZ ;  /* 0x0000001308067210 */ /* 0x000fe40007f3e0ff */
[C---:B------:R-:W-:Y:S02]  /*b8c0*/  IADD3.X R13, PT, PT, R9.reuse, R15, RZ, P0, !PT ;  /* 0x0000000f090d7210 */ /* 0x040fe400007fe4ff */
[----:B------:R-:W-:-:S02]  /*b8d0*/  IADD3.X R7, PT, PT, R9, R11, RZ, P1, !PT ;  /* 0x0000000b09077210 */ /* 0x000fc40000ffe4ff */
        /* <DEDUP_REMOVED lines=50> */
[----:B------:R-:W-:Y:S01]  /*bc00*/  HFMA2 R61, -RZ, RZ, 0, 0 ;  /* 0x00000000ff3d7431 */ /* 0x000fe200000001ff */
[----:B----4-:R-:W-:Y:S02]  /*bc10*/  F2FP.BF16.F32.PACK_AB R13, R13, R8 ;  /* 0x000000080d0d723e */ /* 0x010fe400000010ff */
[----:B-----5:R-:W-:-:S03]  /*bc20*/  F2FP.BF16.F32.PACK_AB R7, R5, R6 ;  /* 0x000000060507723e */ /* 0x020fc600000010ff */
[----:B------:R3:W-:Y:S04]  /*bc30*/  STG.E desc[UR8][R26.64], R13 ;  /* 0x0000000d1a007986 */ /* 0x0007e8000c101908 */
[----:B------:R3:W-:Y:S02]  /*bc40*/  STG.E desc[UR8][R28.64], R7 ;  /* 0x000000071c007986 */ /* 0x0007e4000c101908 */
[----:B------:R-:W-:Y:S05]  /*bc50*/  @P0 BRA `(.L_x_1034) ;  /* 0xfffffff800a80947 */ /* 0x000fea000383ffff */
[----:B------:R-:W-:Y:S05]  /*bc60*/  EXIT ;  /* 0x000000000000794d */ /* 0x000fea0003800000 */
.L_x_1035:
        /* <DEDUP_REMOVED lines=9> */
.L_x_3429:


//--------------------- .text._Z35group_norm_nhwc_bwd_one_pass_kernelI11Fp16IOFp16WLi64ELi42ELi672EEv26Group_norm_nhwc_bwd_params --------------------------
	.section	.text._Z35group_norm_nhwc_bwd_one_pass_kernelI11Fp16IOFp16WLi64ELi42ELi672EEv26Group_norm_nhwc_bwd_params,"ax",@progbits
	.align	128
        .global         _Z35group_norm_nhwc_bwd_one_pass_kernelI11Fp16IOFp16WLi64ELi42ELi672EEv26Group_norm_nhwc_bwd_params
        .type           _Z35group_norm_nhwc_bwd_one_pass_kernelI11Fp16IOFp16WLi64ELi42ELi672EEv26Group_norm_nhwc_bwd_params,@function
        .size           _Z35group_norm_nhwc_bwd_one_pass_kernelI11Fp16IOFp16WLi64ELi42ELi672EEv26Group_norm_nhwc_bwd_params,(.L_x_3430 - _Z35group_norm_nhwc_bwd_one_pass_kernelI11Fp16IOFp16WLi64ELi42ELi672EEv26Group_norm_nhwc_bwd_params)
        .other          _Z35group_norm_nhwc_bwd_one_pass_kernelI11Fp16IOFp16WLi64ELi42ELi672EEv26Group_norm_nhwc_bwd_params,@"STO_CUDA_ENTRY STV_DEFAULT"
_Z35group_norm_nhwc_bwd_one_pass_kernelI11Fp16IOFp16WLi64ELi42ELi672EEv26Group_norm_nhwc_bwd_params:
.text._Z35group_norm_nhwc_bwd_one_pass_kernelI11Fp16IOFp16WLi64ELi42ELi672EEv26Group_norm_nhwc_bwd_params:
        /* <DEDUP_REMOVED lines=24> */
.L_x_1061:
        /* <DEDUP_REMOVED lines=122> */
[----:B--2---:R-:W-:Y:S02]  /*0920*/  @P2 HADD2.F32 R23, -RZ, R19.H0_H0 ;  /* 0x20000013ff172230 */ /* 0x004fe40000004100 */
[----:B---3--:R-:W-:Y:S02]  /*0930*/  HADD2.F32 R3, -RZ, R3.H0_H0 ;  /* 0x20000003ff037230 */ /* 0x008fe40000004100 */
[----:B------:R-:W-:Y:S02]  /*0940*/  @P2 HADD2.F32 R22, -RZ, R18.H0_H0 ;  /* 0x20000012ff162230 */ /* 0x000fe40000004100 */
[----:B------:R-:W-:Y:S01]  /*0950*/  HADD2.F32 R4, -RZ, R4.H0_H0 ;  /* 0x20000004ff047230 */ /* 0x000fe20000004100 */
        /* <DEDUP_REMOVED lines=38> */
.L_x_1037:
        /* <DEDUP_REMOVED lines=75> */
.L_x_1038:
        /* <DEDUP_REMOVED lines=44> */
.L_x_1040:
[----:B------:R-:W-:Y:S05]  /*1330*/  BSYNC.RECONVERGENT B0 ;  /* 0x0000000000007941 */ /* 0x000fea0003800200 */
.L_x_1039:
        /* <DEDUP_REMOVED lines=54> */
.L_x_1042:
[----:B------:R-:W-:Y:S05]  /*16a0*/  BSYNC.RECONVERGENT B0 ;  /* 0x0000000000007941 */ /* 0x000fea0003800200 */
.L_x_1041:
        /* <DEDUP_REMOVED lines=158> */
.L_x_1044:
[----:B------:R-:W-:Y:S05]  /*2090*/  BSYNC.RECONVERGENT B0 ;  /* 0x0000000000007941 */ /* 0x000fea0003800200 */
.L_x_1043:
        /* <DEDUP_REMOVED lines=31> */
.L_x_1046:
[----:B------:R-:W-:Y:S05]  /*2290*/  BSYNC.RECONVERGENT B0 ;  /* 0x0000000000007941 */ /* 0x000fea0003800200 */
.L_x_1045:
        /* <DEDUP_REMOVED lines=24> */
.L_x_1049:
[----:B----4-:R-:W2:Y:S04]  /*2420*/  LDG.E.STRONG.GPU R10, desc[UR12][R8.64] ;  /* 0x0000000c080a7981 */ /* 0x010ea8000c1ef900 */
[----:B--2---:R-:W-:Y:S01]  /*2430*/  CCTL.IVALL ;  /* 0x00000000ff00798f */ /* 0x004fe20002000000 */
[----:B------:R-:W-:Y:S05]  /*2440*/  YIELD ;  /* 0x0000000000007946 */ /* 0x000fea0003800000 */
[----:B------:R-:W-:-:S13]  /*2450*/  ISETP.NE.AND P0, PT, R10, R15, PT ;  /* 0x0000000f0a00720c */ /* 0x000fda0003f05270 */
[----:B------:R-:W-:Y:S05]  /*2460*/  @P0 BRA `(.L_x_1049) ;  /* 0xfffffffc00ec0947 */ /* 0x000fea000383ffff */
.L_x_1048:
        /* <DEDUP_REMOVED lines=14> */
.L_x_1051:
        /* <DEDUP_REMOVED lines=62> */
.L_x_1050:
        /* <DEDUP_REMOVED lines=35> */
.L_x_1052:
        /* <DEDUP_REMOVED lines=19> */
.L_x_1053:
        /* <DEDUP_REMOVED lines=9> */
.L_x_1054:
[----:B------:R-:W-:Y:S05]  /*2d20*/  BSYNC.RECONVERGENT B0 ;  /* 0x0000000000007941 */ /* 0x000fea0003800200 */
.L_x_1047:
        /* <DEDUP_REMOVED lines=59> */
.L_x_1055:
        /* <DEDUP_REMOVED lines=18> */
.L_x_1057:
[----:B------:R-:W-:Y:S05]  /*3200*/  BSYNC.RECONVERGENT B0 ;  /* 0x0000000000007941 */ /* 0x000fea0003800200 */
.L_x_1056:
        /* <DEDUP_REMOVED lines=22> */
.L_x_1058:
        /* <DEDUP_REMOVED lines=18> */
.L_x_1060:
[----:B------:R-:W-:Y:S05]  /*3490*/  BSYNC.RECONVERGENT B0 ;  /* 0x0000000000007941 */ /* 0x000fea0003800200 */
.L_x_1059:
[----:B------:R-:W2:Y:S01]  /*34a0*/  LDCU UR4, c[0x0][0x410] ;  /* 0x00008200ff0477ac */ /* 0x000ea20008000800 */
[----:B------:R-:W-:Y:S02]  /*34b0*/  IADD3 R28, PT, PT, R5, R28, RZ ;  /* 0x0000001c051c7210 */ /* 0x000fe40007ffe0ff */
[----:B------:R-:W-:Y:S01]  /*34c0*/  IADD3 R29, PT, PT, R29, 0x1, RZ ;  /* 0x000000011d1d7810 */ /* 0x000fe20007ffe0ff */
[----:B------:R-:W2:Y:S02]  /*34d0*/  LDCU UR5, c[0x0][0x3e0] ;  /* 0x00007c00ff0577ac */ /* 0x000ea40008000800 */
[----:B--2---:R-:W-:-:S06]  /*34e0*/  UIMAD UR4, UR4, UR5, URZ ;  /* 0x00000005040472a4 */ /* 0x004fcc000f8e02ff */
[----:B------:R-:W-:-:S13]  /*34f0*/  ISETP.GE.AND P0, PT, R28, UR4, PT ;  /* 0x000000041c007c0c */ /* 0x000fda000bf06270 */
[----:B------:R-:W-:Y:S05]  /*3500*/  @!P0 BRA `(.L_x_1061) ;  /* 0xffffffcc001c8947 */ /* 0x000fea000383ffff */
.L_x_1036:
        /* <DEDUP_REMOVED lines=19> */
.L_x_1063:
[----:B------:R-:W-:Y:S05]  /*3640*/  BSYNC.RECONVERGENT B0 ;  /* 0x0000000000007941 */ /* 0x000fea0003800200 */
.L_x_1062:
[----:B------:R-:W-:Y:S05]  /*3650*/  @P0 EXIT ;  /* 0x000000000000094d */ /* 0x000fea0003800000 */
[----:B------:R-:W-:Y:S05]  /*3660*/  @P2 BRA `(.L_x_1064) ;  /* 0x0000000000202947 */ /* 0x000fea0003800000 */
[----:B------:R-:W-:-:S05]  /*3670*/  IMAD R0, R4, R7, RZ ;  /* 0x0000000704007224 */ /* 0x000fca00078e02ff */
[----:B------:R-:W-:-:S13]  /*3680*/  ISETP.NE.AND P0, PT, R0, -0x1, PT ;  /* 0xffffffff0000780c */ /* 0x000fda0003f05270 */
[----:B------:R-:W-:Y:S05]  /*3690*/  @!P0 BRA `(.L_x_1064) ;  /* 0x0000000000148947 */ /* 0x000fea0003800000 */
.L_x_1065:
[----:B-1----:R-:W2:Y:S04]  /*36a0*/  LDG.E.STRONG.GPU R5, desc[UR12][R2.64] ;  /* 0x0000000c02057981 */ /* 0x002ea8000c1ef900 */
[----:B--2---:R-:W-:Y:S01]  /*36b0*/  CCTL.IVALL ;  /* 0x00000000ff00798f */ /* 0x004fe20002000000 */
[----:B------:R-:W-:Y:S05]  /*36c0*/  YIELD ;  /* 0x0000000000007946 */ /* 0x000fea0003800000 */
[----:B------:R-:W-:-:S13]  /*36d0*/  ISETP.NE.AND P0, PT, R5, R0, PT ;  /* 0x000000000500720c */ /* 0x000fda0003f05270 */
[----:B------:R-:W-:Y:S05]  /*36e0*/  @P0 BRA `(.L_x_1065) ;  /* 0xfffffffc00ec0947 */ /* 0x000fea000383ffff */
.L_x_1064:
        /* <DEDUP_REMOVED lines=82> */
.L_x_1068:
        /* <DEDUP_REMOVED lines=32> */
.L_x_1067:
[----:B------:R-:W-:Y:S05]  /*3e10*/  BSYNC.RECONVERGENT B0 ;  /* 0x0000000000007941 */ /* 0x000fea0003800200 */
.L_x_1066:
        /* <DEDUP_REMOVED lines=11> */
.L_x_1070:
        /* <DEDUP_REMOVED lines=88> */
.L_x_1069:
[----:B------:R-:W-:Y:S05]  /*4450*/  EXIT ;  /* 0x000000000000794d */ /* 0x000fea0003800000 */
.L_x_1071:
        /* <DEDUP_REMOVED lines=10> */
.L_x_3430:


//--------------------- .text._Z35group_norm_nhwc_bwd_one_pass_kernelI11Fp16IOFp16WLi128ELi42ELi672EEv26Group_norm_nhwc_bwd_params --------------------------
	.section	.text._Z35group_norm_nhwc_bwd_one_pass_kernelI11Fp16IOFp16WLi128ELi42ELi672EEv26Group_norm_nhwc_bwd_params,"ax",@progbits
	.align	128
        .global         _Z35group_norm_nhwc_bwd_one_pass_kernelI11Fp16IOFp16WLi128ELi42ELi672EEv26Group_norm_nhwc_bwd_params
        .type           _Z35group_norm_nhwc_bwd_one_pass_kernelI11Fp16IOFp16WLi128ELi42ELi672EEv26Group_norm_nhwc_bwd_params,@function
        .size           _Z35group_norm_nhwc_bwd_one_pass_kernelI11Fp16IOFp16WLi128ELi42ELi672EEv26Group_norm_nhwc_bwd_params,(.L_x_3431 - _Z35group_norm_nhwc_bwd_one_pass_kernelI11Fp16IOFp16WLi128ELi42ELi672EEv26Group_norm_nhwc_bwd_params)
        .other          _Z35group_norm_nhwc_bwd_one_pass_kernelI11Fp16IOFp16WLi128ELi42ELi672EEv26Group_norm_nhwc_bwd_params,@"STO_CUDA_ENTRY STV_DEFAULT"
_Z35group_norm_nhwc_bwd_one_pass_kernelI11Fp16IOFp16WLi128ELi42ELi672EEv26Group_norm_nhwc_bwd_params:
.text._Z35group_norm_nhwc_bwd_one_pass_kernelI11Fp16IOFp16WLi128ELi42ELi672EEv26Group_norm_nhwc_bwd_params:
        /* <DEDUP_REMOVED lines=52> */
.L_x_1103:
        /* <DEDUP_REMOVED lines=146> */
[----:B---3--:R-:W-:Y:S02]  /*0c60*/  HADD2.F32 R52, -RZ, R52.H0_H0 ;  /* 0x20000034ff347230 */ /* 0x008fe40000004100 */
[----:B----4-:R-:W-:Y:S02]  /*0c70*/  HADD2.F32 R17, -RZ, R25.H0_H0 ;  /* 0x20000019ff117230 */ /* 0x010fe40000004100 */
[----:B------:R-:W-:Y:S02]  /*0c80*/  @P4 HADD2.F32 R53, -RZ, R27.H0_H0 ;  /* 0x2000001bff354230 */ /* 0x000fe40000004100 */
[----:B------:R-:W-:Y:S01]  /*0c90*/  @P4 HADD2.F32 R54, -RZ, R26.H0_H0 ;  /* 0x2000001aff364230 */ /* 0x000fe20000004100 */
        /* <DEDUP_REMOVED lines=74> */
.L_x_1073:
        /* <DEDUP_REMOVED lines=144> */
.L_x_1074:
        /* <DEDUP_REMOVED lines=35> */
.L_x_1076:
[----:B------:R-:W-:Y:S05]  /*1c70*/  BSYNC.RECONVERGENT B0 ;  /* 0x0000000000007941 */ /* 0x000fea0003800200 */
.L_x_1075:
        /* <DEDUP_REMOVED lines=56> */
.L_x_1078:
[----:B------:R-:W-:Y:S05]  /*2000*/  BSYNC.RECONVERGENT B0 ;  /* 0x0000000000007941 */ /* 0x000fea0003800200 */
.L_x_1077:
        /* <DEDUP_REMOVED lines=158> */
.L_x_1080:
[----:B------:R-:W-:Y:S05]  /*29f0*/  BSYNC.RECONVERGENT B0 ;  /* 0x0000000000007941 */ /* 0x000fea0003800200 */
.L_x_1079:
        /* <DEDUP_REMOVED lines=29> */
.L_x_1082:
[----:B------:R-:W-:Y:S05]  /*2bd0*/  BSYNC.RECONVERGENT B0 ;  /* 0x0000000000007941 */ /* 0x000fea0003800200 */
.L_x_1081:
        /* <DEDUP_REMOVED lines=23> */
.L_x_1085:
[----:B-1----:R-:W4:Y:S04]  /*2d50*/  LDG.E.STRONG.GPU R22, desc[UR8][R20.64] ;  /* 0x0000000814167981 */ /* 0x002f28000c1ef900 */
[----:B----4-:R-:W-:Y:S01]  /*2d60*/  CCTL.IVALL ;  /* 0x00000000ff00798f */ /* 0x010fe20002000000 */
[----:B------:R-:W-:Y:S05]  /*2d70*/  YIELD ;  /* 0x0000000000007946 */ /* 0x000fea0003800000 */
[----:B------:R-:W-:-:S13]  /*2d80*/  ISETP.NE.AND P1, PT, R22, R27, PT ;  /* 0x0000001b1600720c */ /* 0x000fda0003f25270 */
[----:B------:R-:W-:Y:S05]  /*2d90*/  @P1 BRA `(.L_x_1085) ;  /* 0xfffffffc00ec1947 */ /* 0x000fea000383ffff */
.L_x_1084:
        /* <DEDUP_REMOVED lines=14> */
.L_x_1087:
        /* <DEDUP_REMOVED lines=60> */
.L_x_1086:
        /* <DEDUP_REMOVED lines=33> */
.L_x_1088:
        /* <DEDUP_REMOVED lines=19> */
.L_x_1089:
        /* <DEDUP_REMOVED lines=9> */
.L_x_1090:
[----:B------:R-:W-:Y:S05]  /*3610*/  BSYNC.RECONVERGENT B0 ;  /* 0x0000000000007941 */ /* 0x000fea0003800200 */
.L_x_1083:
        /* <DEDUP_REMOVED lines=49> */
.L_x_1091:
        /* <DEDUP_REMOVED lines=20> */
.L_x_1093:
[----:B------:R-:W-:Y:S05]  /*3a70*/  BSYNC.RECONVERGENT B0 ;  /* 0x0000000000007941 */ /* 0x000fea0003800200 */
.L_x_1092:
        /* <DEDUP_REMOVED lines=39> */
.L_x_1094:
        /* <DEDUP_REMOVED lines=18> */
.L_x_1096:
[----:B------:R-:W-:Y:S05]  /*3e10*/  BSYNC.RECONVERGENT B0 ;  /* 0x0000000000007941 */ /* 0x000fea0003800200 */
.L_x_1095:
        /* <DEDUP_REMOVED lines=21> */
.L_x_1097:
        /* <DEDUP_REMOVED lines=18> */
.L_x_1099:
[----:B------:R-:W-:Y:S05]  /*4090*/  BSYNC.RECONVERGENT B0 ;  /* 0x0000000000007941 */ /* 0x000fea0003800200 */
.L_x_1098:
        /* <DEDUP_REMOVED lines=21> */
.L_x_1100:
        /* <DEDUP_REMOVED lines=18> */
.L_x_1102:
[----:B------:R-:W-:Y:S05]  /*4310*/  BSYNC.RECONVERGENT B0 ;  /* 0x0000000000007941 */ /* 0x000fea0003800200 */
.L_x_1101:
[----:B------:R-:W-:Y:S02]  /*4320*/  IADD3 R36, PT, PT, R3, R36, RZ ;  /* 0x0000002403247210 */ /* 0x000fe40007ffe0ff */
[----:B------:R-:W-:Y:S02]  /*4330*/  IADD3 R35, PT, PT, R35, 0x1, RZ ;  /* 0x0000000123237810 */ /* 0x000fe40007ffe0ff */
[----:B------:R-:W-:-:S13]  /*4340*/  ISETP.GE.AND P0, PT, R36, UR4, PT ;  /* 0x0000000424007c0c */ /* 0x000fda000bf06270 */
[----:B------:R-:W-:Y:S05]  /*4350*/  @!P0 BRA `(.L_x_1103) ;  /* 0xffffffbc00f88947 */ /* 0x000fea000383ffff */
.L_x_1072:
        /* <DEDUP_REMOVED lines=19> */
.L_x_1105:
[----:B------:R-:W-:Y:S05]  /*4490*/  BSYNC.RECONVERGENT B0 ;  /* 0x0000000000007941 */ /* 0x000fea0003800200 */
.L_x_1104:
[----:B------:R-:W-:Y:S05]  /*44a0*/  @P0 EXIT ;  /* 0x000000000000094d */ /* 0x000fea0003800000 */
[----:B------:R-:W-:Y:S05]  /*44b0*/  @P2 BRA `(.L_x_1106) ;  /* 0x0000000000202947 */ /* 0x000fea0003800000 */
[----:B------:R-:W-:-:S05]  /*44c0*/  IMAD R0, R6, R7, RZ ;  /* 0x0000000706007224 */ /* 0x000fca00078e02ff */
[----:B------:R-:W-:-:S13]  /*44d0*/  ISETP.NE.AND P0, PT, R0, -0x1, PT ;  /* 0xffffffff0000780c */ /* 0x000fda0003f05270 */
[----:B------:R-:W-:Y:S05]  /*44e0*/  @!P0 BRA `(.L_x_1106) ;  /* 0x0000000000148947 */ /* 0x000fea0003800000 */
.L_x_1107:
[----:B--2---:R-:W2:Y:S04]  /*44f0*/  LDG.E.STRONG.GPU R3, desc[UR8][R4.64] ;  /* 0x0000000804037981 */ /* 0x004ea8000c1ef900 */
[----:B--2---:R-:W-:Y:S01]  /*4500*/  CCTL.IVALL ;  /* 0x00000000ff00798f */ /* 0x004fe20002000000 */
[----:B------:R-:W-:Y:S05]  /*4510*/  YIELD ;  /* 0x0000000000007946 */ /* 0x000fea0003800000 */
[----:B------:R-:W-:-:S13]  /*4520*/  ISETP.NE.AND P0, PT, R3, R0, PT ;  /* 0x000000000300720c */ /* 0x000fda0003f05270 */
[----:B------:R-:W-:Y:S05]  /*4530*/  @P0 BRA `(.L_x_1107) ;  /* 0xfffffffc00ec0947 */ /* 0x000fea000383ffff */
.L_x_1106:
        /* <DEDUP_REMOVED lines=74> */
.L_x_1110:
        /* <DEDUP_REMOVED lines=31> */
.L_x_1109:
[----:B------:R-:W-:Y:S05]  /*4bd0*/  BSYNC.RECONVERGENT B0 ;  /* 0x0000000000007941 */ /* 0x000fea0003800200 */
.L_x_1108:
        /* <DEDUP_REMOVED lines=10> */
.L_x_1111:
        /* <DEDUP_REMOVED lines=87> */
.L_x_1112:
        /* <DEDUP_REMOVED lines=9> */
.L_x_3431:


//--------------------- .text._Z35group_norm_nhwc_bwd_one_pass_kernelI11Fp16IOFp16WLi256ELi42ELi672EEv26Group_norm_nhwc_bwd_params --------------------------
	.section	.text._Z35group_norm_nhwc_bwd_one_pass_kernelI11Fp16IOFp16WLi256ELi42ELi672EEv26Group_norm_nhwc_bwd_params,"ax",@progbits
	.align	128
        .global         _Z35group_norm_nhwc_bwd_one_pass_kernelI11Fp16IOFp16WLi256ELi42ELi672EEv26Group_norm_nhwc_bwd_params
        .type           _Z35group_norm_nhwc_bwd_one_pass_kernelI11Fp16IOFp16WLi256ELi42ELi672EEv26Group_norm_nhwc_bwd_params,@function
        .size           _Z35group_norm_nhwc_bwd_one_pass_kernelI11Fp16IOFp16WLi256ELi42ELi672EEv26Group_norm_nhwc_bwd_params,(.L_x_3432 - _Z35group_norm_nhwc_bwd_one_pass_kernelI11Fp16IOFp16WLi256ELi42ELi672EEv26Group_norm_nhwc_bwd_params)
        .other          _Z35group_norm_nhwc_bwd_one_pass_kernelI11Fp16IOFp16WLi256ELi42ELi672EEv26Group_norm_nhwc_bwd_params,@"STO_CUDA_ENTRY STV_DEFAULT"
_Z35group_norm_nhwc_bwd_one_pass_kernelI11Fp16IOFp16WLi256ELi42ELi672EEv26Group_norm_nhwc_bwd_params:
.text._Z35group_norm_nhwc_bwd_one_pass_kernelI11Fp16IOFp16WLi256ELi42ELi672EEv26Group_norm_nhwc_bwd_params:
        /* <DEDUP_REMOVED lines=22> */
.L_x_1156:
        /* <DEDUP_REMOVED lines=246> */
[----:B--2---:R-:W-:Y:S02]  /*10c0*/  @P1 HADD2.F32 R50, -RZ, R31.H0_H0 ;  /* 0x2000001fff321230 */ /* 0x004fe40000004100 */
[----:B------:R-:W-:Y:S02]  /*10d0*/  @P1 HADD2.F32 R48, -RZ, R30.H0_H0 ;  /* 0x2000001eff301230 */ /* 0x000fe40000004100 */
[----:B------:R-:W-:Y:S02]  /*10e0*/  HADD2.F32 R45, -RZ, R45.H0_H0 ;  /* 0x2000002dff2d7230 */ /* 0x000fe40000004100 */
[----:B------:R-:W-:Y:S01]  /*10f0*/  HADD2.F32 R15, -RZ, R17.H0_H0 ;  /* 0x20000011ff0f7230 */ /* 0x000fe20000004100 */
        /* <DEDUP_REMOVED lines=146> */
.L_x_1114:
        /* <DEDUP_REMOVED lines=288> */
.L_x_1115:
        /* <DEDUP_REMOVED lines=44> */
.L_x_1117:
[----:B------:R-:W-:Y:S05]  /*2ee0*/  BSYNC.RECONVERGENT B0 ;  /* 0x0000000000007941 */ /* 0x000fea0003800200 */
.L_x_1116:
        /* <DEDUP_REMOVED lines=54> */
.L_x_1119:
[----:B------:R-:W-:Y:S05]  /*3250*/  BSYNC.RECONVERGENT B0 ;  /* 0x0000000000007941 */ /* 0x000fea0003800200 */
.L_x_1118:
        /* <DEDUP_REMOVED lines=158> */
.L_x_1121:
[----:B------:R-:W-:Y:S05]  /*3c40*/  BSYNC.RECONVERGENT B0 ;  /* 0x0000000000007941 */ /* 0x000fea0003800200 */
.L_x_1120:
        /* <DEDUP_REMOVED lines=32> */
.L_x_1123:
[----:B------:R-:W-:Y:S05]  /*3e50*/  BSYNC.RECONVERGENT B0 ;  /* 0x0000000000007941 */ /* 0x000fea0003800200 */
.L_x_1122:
        /* <DEDUP_REMOVED lines=25> */
.L_x_1126:
[----:B-1----:R-:W2:Y:S04]  /*3ff0*/  LDG.E.STRONG.GPU R22, desc[UR6][R18.64] ;  /* 0x0000000612167981 */ /* 0x002ea8000c1ef900 */
[----:B--2---:R-:W-:Y:S01]  /*4000*/  CCTL.IVALL ;  /* 0x00000000ff00798f */ /* 0x004fe20002000000 */
[----:B------:R-:W-:Y:S05]  /*4010*/  YIELD ;  /* 0x0000000000007946 */ /* 0x000fea0003800000 */
[----:B------:R-:W-:-:S13]  /*4020*/  ISETP.NE.AND P0, PT, R22, R27, PT ;  /* 0x0000001b1600720c */ /* 0x000fda0003f05270 */
[----:B------:R-:W-:Y:S05]  /*4030*/  @P0 BRA `(.L_x_1126) ;  /* 0xfffffffc00ec0947 */ /* 0x000fea000383ffff */
.L_x_1125:
        /* <DEDUP_REMOVED lines=15> */
.L_x_1128:
        /* <DEDUP_REMOVED lines=60> */
.L_x_1127:
        /* <DEDUP_REMOVED lines=33> */
.L_x_1129:
        /* <DEDUP_REMOVED lines=19> */
.L_x_1130:
        /* <DEDUP_REMOVED lines=9> */
.L_x_1131:
[----:B------:R-:W-:Y:S05]  /*48c0*/  BSYNC.RECONVERGENT B0 ;  /* 0x0000000000007941 */ /* 0x000fea0003800200 */
.L_x_1124:
        /* <DEDUP_REMOVED lines=47> */
.L_x_1132:
        /* <DEDUP_REMOVED lines=54> */
.L_x_1134:
[----:B------:R-:W-:Y:S05]  /*4f20*/  BSYNC.RECONVERGENT B0 ;  /* 0x0000000000007941 */ /* 0x000fea0003800200 */
.L_x_1133:
        /* <DEDUP_REMOVED lines=23> */
.L_x_1135:
        /* <DEDUP_REMOVED lines=21> */
.L_x_1137:
[----:B------:R-:W-:Y:S05]  /*51f0*/  BSYNC.RECONVERGENT B0 ;  /* 0x0000000000007941 */ /* 0x000fea0003800200 */
.L_x_1136:
        /* <DEDUP_REMOVED lines=23> */
.L_x_1138:
        /* <DEDUP_REMOVED lines=18> */
.L_x_1140:
[----:B------:R-:W-:Y:S05]  /*5490*/  BSYNC.RECONVERGENT B0 ;  /* 0x0000000000007941 */ /* 0x000fea0003800200 */
.L_x_1139:
        /* <DEDUP_REMOVED lines=31> */
.L_x_1141:
        /* <DEDUP_REMOVED lines=46> */
.L_x_1143:
[----:B------:R-:W-:Y:S05]  /*5970*/  BSYNC.RECONVERGENT B0 ;  /* 0x0000000000007941 */ /* 0x000fea0003800200 */
.L_x_1142:
        /* <DEDUP_REMOVED lines=21> */
.L_x_1144:
        /* <DEDUP_REMOVED lines=18> */
.L_x_1146:
[----:B------:R-:W-:Y:S05]  /*5bf0*/  BSYNC.RECONVERGENT B0 ;  /* 0x0000000000007941 */ /* 0x000fea0003800200 */
.L_x_1145:
        /* <DEDUP_REMOVED lines=21> */
.L_x_1147:
        /* <DEDUP_REMOVED lines=18> */
.L_x_1149:
[----:B------:R-:W-:Y:S05]  /*5e70*/  BSYNC.RECONVERGENT B0 ;  /* 0x0000000000007941 */ /* 0x000fea0003800200 */
.L_x_1148:
        /* <DEDUP_REMOVED lines=21> */
.L_x_1150:
        /* <DEDUP_REMOVED lines=18> */
.L_x_1152:
[----:B------:R-:W-:Y:S05]  /*60f0*/  BSYNC.RECONVERGENT B0 ;  /* 0x0000000000007941 */ /* 0x000fea0003800200 */
.L_x_1151:
        /* <DEDUP_REMOVED lines=22> */
.L_x_1153:
        /* <DEDUP_REMOVED lines=18> */
.L_x_1155:
[----:B------:R-:W-:Y:S05]  /*6380*/  BSYNC.RECONVERGENT B0 ;  /* 0x0000000000007941 */ /* 0x000fea0003800200 */
.L_x_1154:
[----:B------:R-:W3:Y:S01]  /*6390*/  LDCU UR4, c[0x0][0x410] ;  /* 0x00008200ff0477ac */ /* 0x000ee20008000800 */
[----:B------:R-:W-:Y:S02]  /*63a0*/  IADD3 R43, PT, PT, R20, R43, RZ ;  /* 0x0000002b142b7210 */ /* 0x000fe40007ffe0ff */
[----:B------:R-:W-:Y:S01]  /*63b0*/  IADD3 R41, PT, PT, R41, 0x1, RZ ;  /* 0x0000000129297810 */ /* 0x000fe20007ffe0ff */
[----:B------:R-:W3:Y:S02]  /*63c0*/  LDCU UR5, c[0x0][0x3e0] ;  /* 0x00007c00ff0577ac */ /* 0x000ee40008000800 */
[----:B---3--:R-:W-:-:S06]  /*63d0*/  UIMAD UR4, UR4, UR5, URZ ;  /* 0x00000005040472a4 */ /* 0x008fcc000f8e02ff */
[----:B------:R-:W-:-:S13]  /*63e0*/  ISETP.GE.AND P0, PT, R43, UR4, PT ;  /* 0x000000042b007c0c */ /* 0x000fda000bf06270 */
[----:B------:R-:W-:Y:S05]  /*63f0*/  @!P0 BRA `(.L_x_1156) ;  /* 0xffffff9c00588947 */ /* 0x000fea000383ffff */
.L_x_1113:
        /* <DEDUP_REMOVED lines=16> */
.L_x_1158:
[----:B------:R-:W-:Y:S05]  /*6500*/  BSYNC.RECONVERGENT B0 ;  /* 0x0000000000007941 */ /* 0x000fea0003800200 */
.L_x_1157:
        /* <DEDUP_REMOVED lines=11> */
.L_x_1160:
[----:B------:R-:W2:Y:S04]  /*65c0*/  LDG.E.STRONG.GPU R5, desc[UR6][R2.64] ;  /* 0x0000000602057981 */ /* 0x000ea8000c1ef900 */
[----:B--2---:R-:W-:Y:S01]  /*65d0*/  CCTL.IVALL ;  /* 0x00000000ff00798f */ /* 0x004fe20002000000 */
[----:B------:R-:W-:Y:S05]  /*65e0*/  YIELD ;  /* 0x0000000000007946 */ /* 0x000fea0003800000 */
[----:B------:R-:W-:-:S13]  /*65f0*/  ISETP.NE.AND P0, PT, R5, R0, PT ;  /* 0x000000000500720c */ /* 0x000fda0003f05270 */
[----:B------:R-:W-:Y:S05]  /*6600*/  @P0 BRA `(.L_x_1160) ;  /* 0xfffffffc00ec0947 */ /* 0x000fea000383ffff */
.L_x_1159:
        /* <DEDUP_REMOVED lines=75> */
.L_x_1163:
        /* <DEDUP_REMOVED lines=31> */
.L_x_1162:
[----:B------:R-:W-:Y:S05]  /*6cb0*/  BSYNC.RECONVERGENT B0 ;  /* 0x0000000000007941 */ /* 0x000fea0003800200 */
.L_x_1161:
        /* <DEDUP_REMOVED lines=10> */
.L_x_1164:
        /* <DEDUP_REMOVED lines=87> */
.L_x_1165:
        /* <DEDUP_REMOVED lines=11> */
.L_x_3432:


//--------------------- .text._Z35group_norm_nhwc_bwd_one_pass_kernelI11Fp16IOFp16WLi512ELi42ELi672EEv26Group_norm_nhwc_bwd_params --------------------------
	.section	.text._Z35group_norm_nhwc_bwd_one_pass_kernelI11Fp16IOFp16WLi512ELi42ELi672EEv26Group_norm_nhwc_bwd_params,"ax",@progbits
	.align	128
        .global         _Z35group_norm_nhwc_bwd_one_pass_kernelI11Fp16IOFp16WLi512ELi42ELi672EEv26Group_norm_nhwc_bwd_params
        .type           _Z35group_norm_nhwc_bwd_one_pass_kernelI11Fp16IOFp16WLi512ELi42ELi672EEv26Group_norm_nhwc_bwd_params,@function
        .size           _Z35group_norm_nhwc_bwd_one_pass_kernelI11Fp16IOFp16WLi512ELi42ELi672EEv26Group_norm_nhwc_bwd_params,(.L_x_3433 - _Z35group_norm_nhwc_bwd_one_pass_kernelI11Fp16IOFp16WLi512ELi42ELi672EEv26Group_norm_nhwc_bwd_params)
        .other          _Z35group_norm_nhwc_bwd_one_pass_kernelI11Fp16IOFp16WLi512ELi42ELi672EEv26Group_norm_nhwc_bwd_params,@"STO_CUDA_ENTRY STV_DEFAULT"
_Z35group_norm_nhwc_bwd_one_pass_kernelI11Fp16IOFp16WLi512ELi42ELi672EEv26Group_norm_nhwc_bwd_params:
.text._Z35group_norm_nhwc_bwd_one_pass_kernelI11Fp16IOFp16WLi512ELi42ELi672EEv26Group_norm_nhwc_bwd_params:
        /* <DEDUP_REMOVED lines=22> */
.L_x_1233:
        /* <DEDUP_REMOVED lines=423> */
[----:B--2---:R-:W-:Y:S02]  /*1bd0*/  @P1 HADD2.F32 R64, -RZ, R31.H0_H0 ;  /* 0x2000001fff401230 */ /* 0x004fe40000004100 */
[----:B---3--:R-:W-:Y:S02]  /*1be0*/  @P1 HADD2.F32 R62, -RZ, R30.H0_H0 ;  /* 0x2000001eff3e1230 */ /* 0x008fe40000004100 */
[----:B------:R-:W-:Y:S02]  /*1bf0*/  HADD2.F32 R59, -RZ, R59.H0_H0 ;  /* 0x2000003bff3b7230 */ /* 0x000fe40000004100 */
[----:B------:R-:W-:Y:S01]  /*1c00*/  HADD2.F32 R15, -RZ, R17.H0_H0 ;  /* 0x20000011ff0f7230 */ /* 0x000fe20000004100 */
        /* <DEDUP_REMOVED lines=290> */
.L_x_1167:
        /* <DEDUP_REMOVED lines=576> */
.L_x_1168:
        /* <DEDUP_REMOVED lines=44> */
.L_x_1170:
[----:B------:R-:W-:Y:S05]  /*54f0*/  BSYNC.RECONVERGENT B0 ;  /* 0x0000000000007941 */ /* 0x000fea0003800200 */
.L_x_1169:
        /* <DEDUP_REMOVED lines=54> */
.L_x_1172:
[----:B------:R-:W-:Y:S05]  /*5860*/  BSYNC.RECONVERGENT B0 ;  /* 0x0000000000007941 */ /* 0x000fea0003800200 */
.L_x_1171:
        /* <DEDUP_REMOVED lines=158> */
.L_x_1174:
[----:B------:R-:W-:Y:S05]  /*6250*/  BSYNC.RECONVERGENT B0 ;  /* 0x0000000000007941 */ /* 0x000fea0003800200 */
.L_x_1173:
        /* <DEDUP_REMOVED lines=31> */
.L_x_1176:
[----:B------:R-:W-:Y:S05]  /*6450*/  BSYNC.RECONVERGENT B0 ;  /* 0x0000000000007941 */ /* 0x000fea0003800200 */
.L_x_1175:
        /* <DEDUP_REMOVED lines=28> */
.L_x_1179:
        /* <DEDUP_REMOVED lines=8> */
.L_x_1178:
        /* <DEDUP_REMOVED lines=26> */
.L_x_1181:
        /* <DEDUP_REMOVED lines=136> */
.L_x_1180:
        /* <DEDUP_REMOVED lines=69> */
.L_x_1182:
        /* <DEDUP_REMOVED lines=35> */
.L_x_1183:
        /* <DEDUP_REMOVED lines=19> */
.L_x_1184:
[----:B------:R-:W-:Y:S05]  /*7870*/  BSYNC.RECONVERGENT B0 ;  /* 0x0000000000007941 */ /* 0x000fea0003800200 */
.L_x_1177:
        /* <DEDUP_REMOVED lines=46> */
.L_x_1185:
        /* <DEDUP_REMOVED lines=21> */
.L_x_1187:
[----:B------:R-:W-:Y:S05]  /*7cb0*/  BSYNC.RECONVERGENT B0 ;  /* 0x0000000000007941 */ /* 0x000fea0003800200 */
.L_x_1186:
        /* <DEDUP_REMOVED lines=35> */
.L_x_1188:
        /* <DEDUP_REMOVED lines=21> */
.L_x_1190:
[----:B------:R-:W-:Y:S05]  /*8040*/  BSYNC.RECONVERGENT B0 ;  /* 0x0000000000007941 */ /* 0x000fea0003800200 */
.L_x_1189:
        /* <DEDUP_REMOVED lines=25> */
.L_x_1191:
        /* <DEDUP_REMOVED lines=21> */
.L_x_1193:
[----:B------:R-:W-:Y:S05]  /*8330*/  BSYNC.RECONVERGENT B0 ;  /* 0x0000000000007941 */ /* 0x000fea0003800200 */
.L_x_1192:
        /* <DEDUP_REMOVED lines=35> */
.L_x_1194:
        /* <DEDUP_REMOVED lines=21> */
.L_x_1196:
[----:B------:R-:W-:Y:S05]  /*86c0*/  BSYNC.RECONVERGENT B0 ;  /* 0x0000000000007941 */ /* 0x000fea0003800200 */
.L_x_1195:
        /* <DEDUP_REMOVED lines=25> */
.L_x_1197:
        /* <DEDUP_REMOVED lines=21> */
.L_x_1199:
[----:B------:R-:W-:Y:S05]  /*89b0*/  BSYNC.RECONVERGENT B0 ;  /* 0x0000000000007941 */ /* 0x000fea0003800200 */
.L_x_1198:
        /* <DEDUP_REMOVED lines=82> */
.L_x_1200:
        /* <DEDUP_REMOVED lines=21> */
.L_x_1202:
[----:B------:R-:W-:Y:S05]  /*9030*/  BSYNC.RECONVERGENT B0 ;  /* 0x0000000000007941 */ /* 0x000fea0003800200 */
.L_x_1201:
        /* <DEDUP_REMOVED lines=23> */
.L_x_1203:
        /* <DEDUP_REMOVED lines=19> */
.L_x_1205:
[----:B------:R-:W-:Y:S05]  /*92e0*/  BSYNC.RECONVERGENT B0 ;  /* 0x0000000000007941 */ /* 0x000fea0003800200 */
.L_x_1204:
        /* <DEDUP_REMOVED lines=23> */
.L_x_1206:
        /* <DEDUP_REMOVED lines=21> */
.L_x_1208:
[----:B------:R-:W-:Y:S05]  /*95b0*/  BSYNC.RECONVERGENT B0 ;  /* 0x0000000000007941 */ /* 0x000fea0003800200 */
.L_x_1207:
        /* <DEDUP_REMOVED lines=23> */
.L_x_1209:
        /* <DEDUP_REMOVED lines=18> */
.L_x_1211:
[----:B------:R-:W-:Y:S05]  /*9850*/  BSYNC.RECONVERGENT B0 ;  /* 0x0000000000007941 */ /* 0x000fea0003800200 */
.L_x_1210:
        /* <DEDUP_REMOVED lines=61> */
.L_x_1212:
        /* <DEDUP_REMOVED lines=32> */
.L_x_1214:
[----:B------:R-:W-:Y:S05]  /*9e30*/  BSYNC.RECONVERGENT B0 ;  /* 0x0000000000007941 */ /* 0x000fea0003800200 */
.L_x_1213:
        /* <DEDUP_REMOVED lines=21> */
.L_x_1215:
        /* <DEDUP_REMOVED lines=18> */
.L_x_1217:
[----:B------:R-:W-:Y:S05]  /*a0b0*/  BSYNC.RECONVERGENT B0 ;  /* 0x0000000000007941 */ /* 0x000fea0003800200 */
.L_x_1216:
        /* <DEDUP_REMOVED lines=21> */
.L_x_1218:
        /* <DEDUP_REMOVED lines=18> */
.L_x_1220:
[----:B------:R-:W-:Y:S05]  /*a330*/  BSYNC.RECONVERGENT B0 ;  /* 0x0000000000007941 */ /* 0x000fea0003800200 */
.L_x_1219:
        /* <DEDUP_REMOVED lines=21> */
.L_x_1221:
        /* <DEDUP_REMOVED lines=18> */
.L_x_1223:
[----:B------:R-:W-:Y:S05]  /*a5b0*/  BSYNC.RECONVERGENT B0 ;  /* 0x0000000000007941 */ /* 0x000fea0003800200 */
.L_x_1222:
        /* <DEDUP_REMOVED lines=21> */
.L_x_1224:
        /* <DEDUP_REMOVED lines=18> */
.L_x_1226:
[----:B------:R-:W-:Y:S05]  /*a830*/  BSYNC.RECONVERGENT B0 ;  /* 0x0000000000007941 */ /* 0x000fea0003800200 */
.L_x_1225:
        /* <DEDUP_REMOVED lines=21> */
.L_x_1227:
        /* <DEDUP_REMOVED lines=18> */
.L_x_1229:
[----:B------:R-:W-:Y:S05]  /*aab0*/  BSYNC.RECONVERGENT B0 ;  /* 0x0000000000007941 */ /* 0x000fea0003800200 */
.L_x_1228:
        /* <DEDUP_REMOVED lines=22> */
.L_x_1230:
        /* <DEDUP_REMOVED lines=18> */
.L_x_1232:
[----:B------:R-:W-:Y:S05]  /*ad40*/  BSYNC.RECONVERGENT B0 ;  /* 0x0000000000007941 */ /* 0x000fea0003800200 */
.L_x_1231:
        /* <DEDUP_REMOVED lines=8> */
.L_x_1166:
        /* <DEDUP_REMOVED lines=15> */
.L_x_1235:
[----:B------:R-:W-:Y:S05]  /*aec0*/  BSYNC.RECONVERGENT B0 ;  /* 0x0000000000007941 */ /* 0x000fea0003800200 */
.L_x_1234:
        /* <DEDUP_REMOVED lines=11> */
.L_x_1237:
[----:B------:R-:W2:Y:S04]  /*af80*/  LDG.E.STRONG.GPU R5, desc[UR8][R2.64] ;  /* 0x0000000802057981 */ /* 0x000ea8000c1ef900 */
[----:B--2---:R-:W-:Y:S01]  /*af90*/  CCTL.IVALL ;  /* 0x00000000ff00798f */ /* 0x004fe20002000000 */
[----:B------:R-:W-:Y:S05]  /*afa0*/  YIELD ;  /* 0x0000000000007946 */ /* 0x000fea0003800000 */
[----:B------:R-:W-:-:S13]  /*afb0*/  ISETP.NE.AND P0, PT, R5, R0, PT ;  /* 0x000000000500720c */ /* 0x000fda0003f05270 */
[----:B------:R-:W-:Y:S05]  /*afc0*/  @P0 BRA `(.L_x_1237) ;  /* 0xfffffffc00ec0947 */ /* 0x000fea000383ffff */
.L_x_1236:
        /* <DEDUP_REMOVED lines=73> */
.L_x_1240:
        /* <DEDUP_REMOVED lines=31> */
.L_x_1239:
[----:B------:R-:W-:Y:S05]  /*b650*/  BSYNC.RECONVERGENT B0 ;  /* 0x0000000000007941 */ /* 0x000fea0003800200 */
.L_x_1238:
        /* <DEDUP_REMOVED lines=10> */
.L_x_1241:
        /* <DEDUP_REMOVED lines=22> */
[----:B---3--:R-:W-:-:S02]  /*b860*/  F2FP.F16.F32.PACK_AB R31, R7, R2 ;  /* 0x00000002071f723e */ /* 0x008fc400000000ff */
[----:B------:R-:W-:-:S04]  /*b870*/  LOP3.LUT R2, R61, 0x3, RZ, 0xc0, !PT ;  /* 0x000000033d027812 */ /* 0x000fc800078ec0ff */
[----:B------:R-:W-:Y:S02]  /*b880*/  IADD3.X R9, PT, PT, R2, UR5, RZ, P1, !PT ;  /* 0x0000000502097c10 */ /* 0x000fe40008ffe4ff */
[----:B----4-:R-:W-:Y:S02]  /*b890*/  F2FP.F16.F32.PACK_AB R33, R25, R12 ;  /* 0x0000000c1921723e */ /* 0x010fe400000000ff */
        /* <DEDUP_REMOVED lines=55> */
[----:B----4-:R-:W-:Y:S02]  /*bc10*/  F2FP.F16.F32.PACK_AB R13, R13, R8 ;  /* 0x000000080d0d723e */ /* 0x010fe400000000ff */
[----:B-----5:R-:W-:-:S03]  /*bc20*/  F2FP.F16.F32.PACK_AB R7, R5, R6 ;  /* 0x000000060507723e */ /* 0x020fc600000000ff */
[----:B------:R3:W-:Y:S04]  /*bc30*/  STG.E desc[UR8][R26.64], R13 ;  /* 0x0000000d1a007986 */ /* 0x0007e8000c101908 */
[----:B------:R3:W-:Y:S02]  /*bc40*/  STG.E desc[UR8][R28.64], R7 ;  /* 0x000000071c007986 */ /* 0x0007e4000c101908 */
[----:B------:R-:W-:Y:S05]  /*bc50*/  @P0 BRA `(.L_x_1241) ;  /* 0xfffffff800a80947 */ /* 0x000fea000383ffff */
[----:B------:R-:W-:Y:S05]  /*bc60*/  EXIT ;  /* 0x000000000000794d */ /* 0x000fea0003800000 */
.L_x_1242:
        /* <DEDUP_REMOVED lines=9> */
.L_x_3433:


//--------------------- .text._Z35group_norm_nhwc_bwd_one_pass_kernelI11Fp32IOFp32WLi64ELi42ELi672EEv26Group_norm_nhwc_bwd_params --------------------------
	.section	.text._Z35group_norm_nhwc_bwd_one_pass_kernelI11Fp32IOFp32WLi64ELi42ELi672EEv26Group_norm_nhwc_bwd_params,"ax",@progbits
	.align	128
        .global         _Z35group_norm_nhwc_bwd_one_pass_kernelI11Fp32IOFp32WLi64ELi42ELi672EEv26Group_norm_nhwc_bwd_params
        .type           _Z35group_norm_nhwc_bwd_one_pass_kernelI11Fp32IOFp32WLi64ELi42ELi672EEv26Group_norm_nhwc_bwd_params,@function
        .size           _Z35group_norm_nhwc_bwd_one_pass_kernelI11Fp32IOFp32WLi64ELi42ELi672EEv26Group_norm_nhwc_bwd_params,(.L_x_3434 - _Z35group_norm_nhwc_bwd_one_pass_kernelI11Fp32IOFp32WLi64ELi42ELi672EEv26Group_norm_nhwc_bwd_params)
        .other          _Z35group_norm_nhwc_bwd_one_pass_kernelI11Fp32IOFp32WLi64ELi42ELi672EEv26Group_norm_nhwc_bwd_params,@"STO_CUDA_ENTRY STV_DEFAULT"
_Z35group_norm_nhwc_bwd_one_pass_kernelI11Fp32IOFp32WLi64ELi42ELi672EEv26Group_norm_nhwc_bwd_params:
.text._Z35group_norm_nhwc_bwd_one_pass_kernelI11Fp32IOFp32WLi64ELi42ELi672EEv26Group_norm_nhwc_bwd_params:
[----:B------:R-:W-:Y:S08]  /*0000*/  LDC R1, c[0x0][0x37c] ;  /* 0x0000df00ff017b82 */ /* 0x000ff00000000800 */
[----:B------:R-:W0:Y:S01]  /*0010*/  S2UR UR5, SR_CTAID.Y ;  /* 0x00000000000579c3 */ /* 0x000e220000002600 */
[----:B------:R-:W1:Y:S01]  /*0020*/  LDCU UR7, c[0x0][0x410] ;  /* 0x00008200ff0777ac */ /* 0x000e620008000800 */
[----:B------:R-:W2:Y:S01]  /*0030*/  S2R R31, SR_TID.X ;  /* 0x00000000001f7919 */ /* 0x000ea20000002100 */
[----:B------:R-:W1:Y:S05]  /*0040*/  LDCU UR4, c[0x0][0x3e0] ;  /* 0x00007c00ff0477ac */ /* 0x000e6a0008000800 */
[----:B------:R-:W3:Y:S01]  /*0050*/  S2UR UR13, SR_CTAID.X ;  /* 0x00000000000d79c3 */ /* 0x000ee20000002500 */
[----:B------:R-:W4:Y:S01]  /*0060*/  LDCU.64 UR14, c[0x0][0x358] ;  /* 0x00006b00ff0e77ac */ /* 0x000f220008000a00 */
[----:B-1----:R-:W-:-:S04]  /*0070*/  UIMAD UR7, UR7, UR4, URZ ;  /* 0x00000004070772a4 */ /* 0x002fc8000f8e02ff */
[----:B0-----:R-:W-:-:S09]  /*0080*/  UISETP.GE.AND UP0, UPT, UR5, UR7, UPT ;  /* 0x000000070500728c */ /* 0x001fd2000bf06270 */
[----:B--234-:R-:W-:Y:S05]  /*0090*/  BRA.U UP0, `(.L_x_1243) ;  /* 0x0000003100fc7547 */ /* 0x01cfea000b800000 */
[----:B------:R-:W-:Y:S01]  /*00a0*/  LOP3.LUT R0, R31, 0xffff, RZ, 0xc0, !PT ;  /* 0x0000ffff1f007812 */ /* 0x000fe200078ec0ff */
[----:B------:R-:W0:Y:S01]  /*00b0*/  S2R R29, SR_LANEID ;  /* 0x00000000001d7919 */ /* 0x000e220000000000 */
[----:B------:R-:W1:Y:S03]  /*00c0*/  LDCU UR18, c[0x0][0x374] ;  /* 0x00006e80ff1277ac */ /* 0x000e660008000800 */
[----:B------:R-:W-:Y:S01]  /*00d0*/  IMAD R0, R0, 0xc31, RZ ;  /* 0x00000c3100007824 */ /* 0x000fe200078e02ff */
[----:B------:R-:W2:Y:S04]  /*00e0*/  LDCU.U8 UR17, c[0x0][0x414] ;  /* 0x00008280ff1177ac */ /* 0x000ea80008000000 */
[----:B------:R-:W-:Y:S01]  /*00f0*/  SHF.R.U32.HI R32, RZ, 0x10, R0 ;  /* 0x00000010ff207819 */ /* 0x000fe20000011600 */
[----:B------:R-:W3:Y:S03]  /*0100*/  LDCU UR16, c[0x0][0x370] ;  /* 0x00006e00ff1077ac */ /* 0x000ee60008000800 */
[----:B------:R-:W-:Y:S01]  /*0110*/  PRMT R0, R32, 0x9910, RZ ;  /* 0x0000991020007816 */ /* 0x000fe200000000ff */
[----:B------:R-:W-:Y:S01]  /*0120*/  UMOV UR4, URZ ;  /* 0x000000ff00047c82 */ /* 0x000fe20008000000 */
[----:B------:R-:W-:-:S03]  /*0130*/  UMOV UR6, UR5 ;  /* 0x0000000500067c82 */ /* 0x000fc60008000000 */
[----:B------:R-:W-:-:S05]  /*0140*/  IMAD R0, R0, 0x15, RZ ;  /* 0x0000001500007824 */ /* 0x000fca00078e02ff */
[----:B------:R-:W-:-:S04]  /*0150*/  IADD3 R0, PT, PT, RZ, -R0, RZ ;  /* 0x80000000ff007210 */ /* 0x000fc80007ffe0ff */
[----:B------:R-:W-:-:S04]  /*0160*/  PRMT R30, R0, 0x7710, RZ ;  /* 0x00007710001e7816 */ /* 0x000fc800000000ff */
[----:B------:R-:W-:-:S04]  /*0170*/  IADD3 R30, PT, PT, R30, R31, RZ ;  /* 0x0000001f1e1e7210 */ /* 0x000fc80007ffe0ff */
[----:B------:R-:W-:-:S04]  /*0180*/  SHF.L.U32 R30, R30, 0x1, RZ ;  /* 0x000000011e1e7819 */ /* 0x000fc800000006ff */
[----:B0123--:R-:W-:-:S07]  /*0190*/  LOP3.LUT R28, R30, 0xffff, RZ, 0xc0, !PT ;  /* 0x0000ffff1e1c7812 */ /* 0x00ffce00078ec0ff */
.L_x_1268:
[----:B0-----:R-:W0:Y:S01]  /*01a0*/  LDC R6, c[0x0][0x410] ;  /* 0x00010400ff067b82 */ /* 0x001e220000000800 */
[----:B------:R-:W1:Y:S01]  /*01b0*/  LDCU.64 UR8, c[0x0][0x3b8] ;  /* 0x00007700ff0877ac */ /* 0x000e620008000a00 */
[----:B--2---:R-:W2:Y:S06]  /*01c0*/  LDCU.128 UR20, c[0x0][0x400] ;  /* 0x00008000ff1477ac */ /* 0x004eac0008000c00 */
[----:B------:R-:W3:Y:S01]  /*01d0*/  LDC R9, c[0x0][0x41c] ;  /* 0x00010700ff097b82 */ /* 0x000ee20000000800 */
[----:B-1----:R-:W-:Y:S01]  /*01e0*/  UIMAD.WIDE UR8, UR6, 0x8, UR8 ;  /* 0x00000008060878a5 */ /* 0x002fe2000f8e0208 */
[----:B0-----:R-:W-:-:S05]  /*01f0*/  IABS R5, R6 ;  /* 0x0000000600057213 */ /* 0x001fca0000000000 */
[----:B------:R-:W-:Y:S01]  /*0200*/  MOV R12, UR8 ;  /* 0x00000008000c7c02 */ /* 0x000fe20008000f00 */
[----:B------:R-:W0:Y:S01]  /*0210*/  I2F.RP R0, R5 ;  /* 0x0000000500007306 */ /* 0x000e220000209400 */
[----:B------:R-:W-:Y:S01]  /*0220*/  MOV R13, UR9 ;  /* 0x00000009000d7c02 */ /* 0x000fe20008000f00 */
[----:B---3--:R-:W-:-:S05]  /*0230*/  IMAD R9, R9, UR13, R32 ;  /* 0x0000000d09097c24 */ /* 0x008fca000f8e0220 */
[----:B------:R-:W3:Y:S01]  /*0240*/  LDG.E.64 R12, desc[UR14][R12.64] ;  /* 0x0000000e0c0c7981 */ /* 0x000ee2000c1e1b00 */
[----:B------:R-:W-:Y:S02]  /*0250*/  ISETP.LE.AND P2, PT, RZ, UR6, PT ;  /* 0x00000006ff007c0c */ /* 0x000fe4000bf43270 */
[----:B--2---:R-:W-:Y:S02]  /*0260*/  ISETP.GE.U32.AND P0, PT, R9, UR20, PT ;  /* 0x0000001409007c0c */ /* 0x004fe4000bf06070 */
[----:B------:R-:W-:Y:S01]  /*0270*/  SHF.R.S32.HI R15, RZ, 0x1f, R9 ;  /* 0x0000001fff0f7819 */ /* 0x000fe20000011409 */
[----:B0-----:R-:W0:Y:S02]  /*0280*/  MUFU.RCP R0, R0 ;  /* 0x0000000000007308 */ /* 0x001e240000001000 */
[----:B0-----:R-:W-:-:S06]  /*0290*/  IADD3 R2, PT, PT, R0, 0xffffffe, RZ ;  /* 0x0ffffffe00027810 */ /* 0x001fcc0007ffe0ff */
[----:B------:R0:W1:Y:S02]  /*02a0*/  F2I.FTZ.U32.TRUNC.NTZ R3, R2 ;  /* 0x0000000200037305 */ /* 0x000064000021f000 */
[----:B0-----:R-:W-:Y:S01]  /*02b0*/  HFMA2 R2, -RZ, RZ, 0, 0 ;  /* 0x00000000ff027431 */ /* 0x001fe200000001ff */
[----:B-1----:R-:W-:-:S05]  /*02c0*/  IADD3 R4, PT, PT, RZ, -R3, RZ ;  /* 0x80000003ff047210 */ /* 0x002fca0007ffe0ff */
[----:B------:R-:W-:Y:S01]  /*02d0*/  IMAD R7, R4, R5, RZ ;  /* 0x0000000504077224 */ /* 0x000fe200078e02ff */
[----:B------:R-:W-:-:S03]  /*02e0*/  IABS R4, UR6 ;  /* 0x0000000600047c13 */ /* 0x000fc60008000000 */
[----:B------:R-:W-:Y:S01]  /*02f0*/  IMAD.HI.U32 R3, R3, R7, R2 ;  /* 0x0000000703037227 */ /* 0x000fe200078e0002 */
[----:B------:R-:W-:-:S05]  /*0300*/  LOP3.LUT R2, R6, UR6, RZ, 0x3c, !PT ;  /* 0x0000000606027c12 */ /* 0x000fca000f8e3cff */
[----:B------:R-:W-:-:S05]  /*0310*/  IMAD.HI.U32 R3, R3, R4, RZ ;  /* 0x0000000403037227 */ /* 0x000fca00078e00ff */
[----:B------:R-:W-:-:S05]  /*0320*/  IADD3 R0, PT, PT, -R3, RZ, RZ ;  /* 0x000000ff03007210 */ /* 0x000fca0007ffe1ff */
[----:B------:R-:W-:-:S05]  /*0330*/  IMAD R0, R5, R0, R4 ;  /* 0x0000000005007224 */ /* 0x000fca00078e0204 */
[----:B------:R-:W-:Y:S02]  /*0340*/  ISETP.GT.U32.AND P1, PT, R5, R0, PT ;  /* 0x000000000500720c */ /* 0x000fe40003f24070 */
[----:B------:R-:W-:Y:S02]  /*0350*/  IADD3 R4, PT, PT, R9, 0x20, RZ ;  /* 0x0000002009047810 */ /* 0x000fe40007ffe0ff */
[----:B------:R-:W-:-:S09]  /*0360*/  ISETP.GE.AND P3, PT, R2, RZ, PT ;  /* 0x000000ff0200720c */ /* 0x000fd20003f66270 */
[----:B------:R-:W-:-:S04]  /*0370*/  @!P1 IADD3 R0, PT, PT, R0, -R5, RZ ;  /* 0x8000000500009210 */ /* 0x000fc80007ffe0ff */
[----:B------:R-:W-:Y:S02]  /*0380*/  ISETP.GE.U32.AND P4, PT, R0, R5, PT ;  /* 0x000000050000720c */ /* 0x000fe40003f86070 */
[----:B------:R-:W-:Y:S02]  /*0390*/  @!P1 IADD3 R3, PT, PT, R3, 0x1, RZ ;  /* 0x0000000103039810 */ /* 0x000fe40007ffe0ff */
[----:B------:R-:W-:Y:S02]  /*03a0*/  ISETP.GE.U32.AND P1, PT, R4, UR20, PT ;  /* 0x0000001404007c0c */ /* 0x000fe4000bf26070 */
[----:B------:R-:W-:Y:S02]  /*03b0*/  SHF.R.S32.HI R11, RZ, 0x1f, R4 ;  /* 0x0000001fff0b7819 */ /* 0x000fe40000011404 */
[----:B------:R-:W-:Y:S02]  /*03c0*/  ISETP.GT.U32.AND P5, PT, R5, R0, PT ;  /* 0x000000000500720c */ /* 0x000fe40003fa4070 */
[----:B------:R-:W-:-:S02]  /*03d0*/  ISETP.GE.AND.EX P1, PT, R11, UR21, PT, P1 ;  /* 0x000000150b007c0c */ /* 0x000fc4000bf26310 */
[----:B------:R-:W-:Y:S02]  /*03e0*/  ISETP.GE.AND.EX P0, PT, R15, UR21, PT, P0 ;  /* 0x000000150f007c0c */ /* 0x000fe4000bf06300 */
[----:B------:R-:W-:Y:S02]  /*03f0*/  IADD3 R5, PT, PT, R0, -R5, RZ ;  /* 0x8000000500057210 */ /* 0x000fe40007ffe0ff */
[----:B------:R-:W-:Y:S02]  /*0400*/  @P4 IADD3 R3, PT, PT, R3, 0x1, RZ ;  /* 0x0000000103034810 */ /* 0x000fe40007ffe0ff */
[----:B------:R-:W-:Y:S02]  /*0410*/  SEL R0, R5, R0, !P5 ;  /* 0x0000000005007207 */ /* 0x000fe40006800000 */
[----:B------:R-:W-:Y:S02]  /*0420*/  @!P3 IADD3 R3, PT, PT, -R3, RZ, RZ ;  /* 0x000000ff0303b210 */ /* 0x000fe40007ffe1ff */
[----:B------:R-:W-:-:S02]  /*0430*/  ISETP.NE.AND P4, PT, R6, RZ, PT ;  /* 0x000000ff0600720c */ /* 0x000fc40003f85270 */
[----:B------:R-:W-:Y:S01]  /*0440*/  LOP3.LUT R5, RZ, R6, RZ, 0x33, !PT ;  /* 0x00000006ff057212 */ /* 0x000fe200078e33ff */
[----:B------:R-:W0:Y:S01]  /*0450*/  @!P0 LDC.64 R20, c[0x0][0x3a0] ;  /* 0x0000e800ff148b82 */ /* 0x000e220000000a00 */
[----:B------:R-:W-:Y:S02]  /*0460*/  @!P2 IADD3 R0, PT, PT, -R0, RZ, RZ ;  /* 0x000000ff0000a210 */ /* 0x000fe40007ffe1ff */
[C---:B------:R-:W-:Y:S02]  /*0470*/  SEL R17, R5.reuse, R3, !P4 ;  /* 0x0000000305117207 */ /* 0x040fe40006000000 */
[----:B------:R-:W-:-:S03]  /*0480*/  SEL R0, R5, R0, !P4 ;  /* 0x0000000005007207 */ /* 0x000fc60006000000 */
[----:B------:R-:W1:Y:S02]  /*0490*/  @!P1 LDC.64 R2, c[0x0][0x3f8] ;  /* 0x0000fe00ff029b82 */ /* 0x000e640000000a00 */
[----:B------:R-:W-:-:S06]  /*04a0*/  IMAD R5, R0, 0x2a, RZ ;  /* 0x0000002a00057824 */ /* 0x000fcc00078e02ff */
[----:B------:R-:W2:Y:S01]  /*04b0*/  @!P0 LDC.64 R6, c[0x0][0x3f8] ;  /* 0x0000fe00ff068b82 */ /* 0x000ea20000000a00 */
[C---:B------:R-:W-:Y:S02]  /*04c0*/  IADD3 R34, P2, PT, R5.reuse, R28, RZ ;  /* 0x0000001c05227210 */ /* 0x040fe40007f5e0ff */
[----:B------:R-:W-:Y:S02]  /*04d0*/  SHF.R.S32.HI R8, RZ, 0x1f, R17 ;  /* 0x0000001fff087819 */ /* 0x000fe40000011411 */
[----:B------:R-:W-:Y:S02]  /*04e0*/  LEA.HI.X.SX32 R35, R5, RZ, 0x1, P2 ;  /* 0x000000ff05237211 */ /* 0x000fe400010f0eff */
[----:B------:R-:W-:Y:S01]  /*04f0*/  ISETP.NE.AND P2, PT, RZ, UR17, PT ;  /* 0x00000011ff007c0c */ /* 0x000fe2000bf45270 */
[----:B------:R-:W-:Y:S01]  /*0500*/  IMAD R8, R8, UR22, RZ ;  /* 0x0000001608087c24 */ /* 0x000fe2000f8e02ff */
[----:B------:R-:W4:Y:S01]  /*0510*/  @!P0 LDC.64 R22, c[0x0][0x398] ;  /* 0x0000e600ff168b82 */ /* 0x000f220000000a00 */
[----:B------:R-:W-:-:S04]  /*0520*/  IMAD.WIDE.U32 R34, R17, UR22, R34 ;  /* 0x0000001611227c25 */ /* 0x000fc8000f8e0022 */
[----:B------:R-:W-:Y:S02]  /*0530*/  IMAD R37, R17, UR23, R8 ;  /* 0x0000001711257c24 */ /* 0x000fe4000f8e0208 */
[----:B-1----:R-:W-:Y:S01]  /*0540*/  @!P1 IMAD R11, R11, R2, RZ ;  /* 0x000000020b0b9224 */ /* 0x002fe200078e02ff */
[----:B------:R-:W1:Y:S01]  /*0550*/  @!P1 LDC.64 R16, c[0x0][0x398] ;  /* 0x0000e600ff109b82 */ /* 0x000e620000000a00 */
[----:B------:R-:W-:Y:S02]  /*0560*/  @!P0 MOV R36, R34 ;  /* 0x0000002200248202 */ /* 0x000fe40000000f00 */
[----:B------:R-:W-:Y:S02]  /*0570*/  @!P1 IMAD R27, R4, R3, R11 ;  /* 0x00000003041b9224 */ /* 0x000fe400078e020b */
[----:B--2---:R-:W-:-:S03]  /*0580*/  @!P0 IMAD R8, R15, R6, RZ ;  /* 0x000000060f088224 */ /* 0x004fc600078e02ff */
[----:B------:R-:W2:Y:S01]  /*0590*/  LDC.64 R10, c[0x0][0x3a8] ;  /* 0x0000ea00ff0a7b82 */ /* 0x000ea20000000a00 */
[----:B------:R-:W-:-:S07]  /*05a0*/  IADD3 R37, PT, PT, R35, R37, RZ ;  /* 0x0000002523257210 */ /* 0x000fce0007ffe0ff */
[----:B------:R-:W1:Y:S01]  /*05b0*/  @!P1 LDC.64 R14, c[0x0][0x3a0] ;  /* 0x0000e800ff0e9b82 */ /* 0x000e620000000a00 */
[----:B------:R-:W-:-:S07]  /*05c0*/  @!P0 IMAD R25, R9, R7, R8 ;  /* 0x0000000709198224 */ /* 0x000fce00078e0208 */
[----:B------:R-:W2:Y:S01]  /*05d0*/  @P2 LDC.64 R18, c[0x0][0x3b0] ;  /* 0x0000ec00ff122b82 */ /* 0x000ea20000000a00 */
[----:B------:R-:W-:Y:S01]  /*05e0*/  @!P0 IMAD.WIDE.U32 R6, R9, R6, R36 ;  /* 0x0000000609068225 */ /* 0x000fe200078e0024 */
[----:B------:R-:W-:Y:S02]  /*05f0*/  @!P1 MOV R8, R34 ;  /* 0x0000002200089202 */ /* 0x000fe40000000f00 */
[----:B------:R-:W-:Y:S02]  /*0600*/  @!P1 MOV R9, R37 ;  /* 0x0000002500099202 */ /* 0x000fe40000000f00 */
[----:B------:R-:W-:Y:S01]  /*0610*/  LOP3.LUT R28, R30, 0xffff, RZ, 0xc0, !PT ;  /* 0x0000ffff1e1c7812 */ /* 0x000fe200078ec0ff */
[----:B------:R-:W-:Y:S01]  /*0620*/  @!P1 IMAD.WIDE.U32 R2, R4, R2, R8 ;  /* 0x0000000204029225 */ /* 0x000fe200078e0008 */
[----:B------:R-:W-:Y:S02]  /*0630*/  @!P0 IADD3 R25, PT, PT, R7, R25, RZ ;  /* 0x0000001907198210 */ /* 0x000fe40007ffe0ff */
[----:B------:R-:W-:-:S02]  /*0640*/  @!P0 SHF.L.U32 R9, R6, 0x2, RZ ;  /* 0x0000000206098819 */ /* 0x000fc400000006ff */
[----:B------:R-:W-:Y:S02]  /*0650*/  @!P1 IADD3 R7, PT, PT, R3, R27, RZ ;  /* 0x0000001b03079210 */ /* 0x000fe40007ffe0ff */
[----:B------:R-:W-:Y:S02]  /*0660*/  @!P1 SHF.L.U32 R3, R2, 0x2, RZ ;  /* 0x0000000202039819 */ /* 0x000fe400000006ff */
[----:B------:R-:W-:Y:S02]  /*0670*/  IADD3 R5, PT, PT, R5, R28, RZ ;  /* 0x0000001c05057210 */ /* 0x000fe40007ffe0ff */
[----:B------:R-:W-:Y:S02]  /*0680*/  @!P0 SHF.L.U64.HI R6, R6, 0x2, R25 ;  /* 0x0000000206068819 */ /* 0x000fe40000010219 */
[C---:B0-----:R-:W-:Y:S02]  /*0690*/  @!P0 IADD3 R20, P3, PT, R9.reuse, R20, RZ ;  /* 0x0000001409148210 */ /* 0x041fe40007f7e0ff */
[----:B----4-:R-:W-:-:S02]  /*06a0*/  @!P0 IADD3 R22, P4, PT, R9, R22, RZ ;  /* 0x0000001609168210 */ /* 0x010fc40007f9e0ff */
[----:B------:R-:W-:Y:S02]  /*06b0*/  @!P1 SHF.L.U64.HI R2, R2, 0x2, R7 ;  /* 0x0000000202029819 */ /* 0x000fe40000010207 */
[C---:B-1----:R-:W-:Y:S02]  /*06c0*/  @!P1 IADD3 R14, P5, PT, R3.reuse, R14, RZ ;  /* 0x0000000e030e9210 */ /* 0x042fe40007fbe0ff */
[----:B------:R-:W-:Y:S01]  /*06d0*/  @!P1 IADD3 R16, P6, PT, R3, R16, RZ ;  /* 0x0000001003109210 */ /* 0x000fe20007fde0ff */
[C---:B--2---:R-:W-:Y:S01]  /*06e0*/  IMAD.WIDE R10, R5.reuse, 0x4, R10 ;  /* 0x00000004050a7825 */ /* 0x044fe200078e020a */
[C---:B------:R-:W-:Y:S02]  /*06f0*/  @!P0 IADD3.X R21, PT, PT, R6.reuse, R21, RZ, P3, !PT ;  /* 0x0000001506158210 */ /* 0x040fe40001ffe4ff */
[----:B------:R-:W-:Y:S02]  /*0700*/  CS2R R8, SRZ ;  /* 0x0000000000087805 */ /* 0x000fe4000001ff00 */
[----:B------:R-:W-:Y:S01]  /*0710*/  @!P0 IADD3.X R23, PT, PT, R6, R23, RZ, P4, !PT ;  /* 0x0000001706178210 */ /* 0x000fe200027fe4ff */
[----:B------:R-:W-:Y:S01]  /*0720*/  @P2 IMAD.WIDE R18, R5, 0x4, R18 ;  /* 0x0000000405122825 */ /* 0x000fe200078e0212 */
[----:B------:R-:W-:-:S02]  /*0730*/  CS2R R4, SRZ ;  /* 0x0000000000047805 */ /* 0x000fc4000001ff00 */
[----:B------:R-:W-:Y:S02]  /*0740*/  CS2R R6, SRZ ;  /* 0x0000000000067805 */ /* 0x000fe4000001ff00 */
[C---:B------:R-:W-:Y:S01]  /*0750*/  @!P1 IADD3.X R15, PT, PT, R2.reuse, R15, RZ, P5, !PT ;  /* 0x0000000f020f9210 */ /* 0x040fe20002ffe4ff */
[----:B------:R-:W5:Y:S01]  /*0760*/  LDG.E.64 R10, desc[UR14][R10.64] ;  /* 0x0000000e0a0a7981 */ /* 0x000f62000c1e1b00 */
[----:B------:R-:W-:-:S03]  /*0770*/  @!P1 IADD3.X R17, PT, PT, R2, R17, RZ, P6, !PT ;  /* 0x0000001102119210 */ /* 0x000fc600037fe4ff */
[----:B------:R0:W5:Y:S04]  /*0780*/  @!P1 LDG.E.64 R4, desc[UR14][R14.64] ;  /* 0x0000000e0e049981 */ /* 0x000168000c1e1b00 */
[----:B------:R0:W5:Y:S04]  /*0790*/  @!P1 LDG.E.64 R6, desc[UR14][R16.64] ;  /* 0x0000000e10069981 */ /* 0x000168000c1e1b00 */
[----:B------:R0:W5:Y:S01]  /*07a0*/  @P2 LDG.E.64 R8, desc[UR14][R18.64] ;  /* 0x0000000e12082981 */ /* 0x000162000c1e1b00 */
[----:B------:R-:W-:Y:S01]  /*07b0*/  HFMA2 R3, -RZ, RZ, 0, 0 ;  /* 0x00000000ff037431 */ /* 0x000fe200000001ff */
[----:B------:R-:W-:-:S02]  /*07c0*/  CS2R R24, SRZ ;  /* 0x0000000000187805 */ /* 0x000fc4000001ff00 */
[----:B------:R-:W-:-:S04]  /*07d0*/  MOV R2, RZ ;  /* 0x000000ff00027202 */ /* 0x000fc80000000f00 */
[----:B------:R0:W5:Y:S04]  /*07e0*/  @!P0 LDG.E.64 R24, desc[UR14][R20.64] ;  /* 0x0000000e14188981 */ /* 0x000168000c1e1b00 */
[----:B------:R0:W5:Y:S01]  /*07f0*/  @!P0 LDG.E.64 R2, desc[UR14][R22.64] ;  /* 0x0000000e16028981 */ /* 0x000162000c1e1b00 */
[----:B---3--:R-:W-:-:S13]  /*0800*/  R2UR UR31, R12 ;  /* 0x000000000c1f72ca */ /* 0x008fda00000e0000 */
        /* <DEDUP_REMOVED lines=8> */
[----:B------:R-:W-:Y:S01]  /*0890*/  UISETP.NE.AND UP1, UPT, UR17, URZ, UPT ;  /* 0x000000ff1100728c */ /* 0x000fe2000bf25270 */
[----:B------:R-:W-:Y:S01]  /*08a0*/  UMOV UR19, 0x3f800000 ;  /* 0x3f80000000137882 */ /* 0x000fe20000000000 */
[----:B-1----:R-:W-:-:S13]  /*08b0*/  @P0 R2UR UR8, R12 ;  /* 0x000000000c0802ca */ /* 0x002fda00000e0000 */
[----:B------:R-:W-:Y:S01]  /*08c0*/  @UP0 UMOV UR19, UR8 ;  /* 0x0000000800130c82 */ /* 0x000fe20008000000 */
[----:B0-----:R-:W-:Y:S05]  /*08d0*/  BRA.U UP1, `(.L_x_1244) ;  /* 0x0000000101747547 */ /* 0x001fea000b800000 */
[----:B-----5:R-:W-:Y:S01]  /*08e0*/  FADD.FTZ R13, R24, -UR31 ;  /* 0x8000001f180d7e21 */ /* 0x020fe20008010000 */
[----:B------:R-:W-:Y:S01]  /*08f0*/  FADD.FTZ R12, R25, -UR31 ;  /* 0x8000001f190c7e21 */ /* 0x000fe20008010000 */
[----:B------:R-:W-:Y:S01]  /*0900*/  FMUL.FTZ R14, R2, R10 ;  /* 0x0000000a020e7220 */ /* 0x000fe20000410000 */
[-C--:B------:R-:W-:Y:S01]  /*0910*/  FMUL.FTZ R15, R3, R11.reuse ;  /* 0x0000000b030f7220 */ /* 0x080fe20000410000 */
[----:B------:R-:W-:Y:S01]  /*0920*/  FMUL.FTZ R13, R13, UR19 ;  /* 0x000000130d0d7c20 */ /* 0x000fe20008410000 */
[----:B------:R-:W-:Y:S01]  /*0930*/  FMUL.FTZ R12, R12, UR19 ;  /* 0x000000130c0c7c20 */ /* 0x000fe20008410000 */
[----:B------:R-:W-:Y:S01]  /*0940*/  FADD.FTZ R16, RZ, R14 ;  /* 0x0000000eff107221 */ /* 0x000fe20000010000 */
[----:B------:R-:W-:Y:S01]  /*0950*/  FADD.FTZ R18, R4, -UR31 ;  /* 0x8000001f04127e21 */ /* 0x000fe20008010000 */
[----:B------:R-:W-:Y:S01]  /*0960*/  FFMA.FTZ R17, R13, R14, RZ ;  /* 0x0000000e0d117223 */ /* 0x000fe200000100ff */
[----:B------:R-:W-:Y:S01]  /*0970*/  FMUL.FTZ R19, R6, R10 ;  /* 0x0000000a06137220 */ /* 0x000fe20000410000 */
[----:B------:R-:W-:Y:S01]  /*0980*/  FADD.FTZ R16, R15, R16 ;  /* 0x000000100f107221 */ /* 0x000fe20000010000 */
[----:B------:R-:W-:Y:S01]  /*0990*/  FMUL.FTZ R21, R7, R11 ;  /* 0x0000000b07157220 */ /* 0x000fe20000410000 */
[----:B------:R-:W-:Y:S01]  /*09a0*/  FFMA.FTZ R14, R12, R15, R17 ;  /* 0x0000000f0c0e7223 */ /* 0x000fe20000010011 */
[----:B------:R-:W-:Y:S01]  /*09b0*/  FMUL.FTZ R15, R18, UR19 ;  /* 0x00000013120f7c20 */ /* 0x000fe20008410000 */
[----:B------:R-:W-:Y:S01]  /*09c0*/  FADD.FTZ R17, R5, -UR31 ;  /* 0x8000001f05117e21 */ /* 0x000fe20008010000 */
[----:B------:R-:W-:Y:S01]  /*09d0*/  FADD.FTZ R16, R16, R19 ;  /* 0x0000001310107221 */ /* 0x000fe20000010000 */
[----:B------:R-:W-:Y:S01]  /*09e0*/  FFMA.FTZ R13, R2, R13, RZ ;  /* 0x0000000d020d7223 */ /* 0x000fe200000100ff */
[----:B------:R-:W-:Y:S01]  /*09f0*/  FFMA.FTZ R19, R15, R19, R14 ;  /* 0x000000130f137223 */ /* 0x000fe2000001000e */
[----:B------:R-:W-:Y:S01]  /*0a00*/  FMUL.FTZ R14, R17, UR19 ;  /* 0x00000013110e7c20 */ /* 0x000fe20008410000 */
[----:B------:R-:W-:Y:S01]  /*0a10*/  FADD.FTZ R20, R21, R16 ;  /* 0x0000001015147221 */ /* 0x000fe20000010000 */
[----:B------:R-:W-:Y:S01]  /*0a20*/  FFMA.FTZ R12, R3, R12, RZ ;  /* 0x0000000c030c7223 */ /* 0x000fe200000100ff */
[----:B------:R-:W-:Y:S01]  /*0a30*/  FADD.FTZ R22, RZ, R3 ;  /* 0x00000003ff167221 */ /* 0x000fe20000010000 */
[----:B------:R-:W-:Y:S01]  /*0a40*/  FFMA.FTZ R21, R14, R21, R19 ;  /* 0x000000150e157223 */ /* 0x000fe20000010013 */
[----:B------:R-:W-:Y:S01]  /*0a50*/  FADD.FTZ R19, RZ, R2 ;  /* 0x00000002ff137221 */ /* 0x000fe20000010000 */
[----:B------:R-:W-:Y:S01]  /*0a60*/  FFMA.FTZ R16, R6, R15, R13 ;  /* 0x0000000f06107223 */ /* 0x000fe2000001000d */
[----:B------:R-:W-:-:S02]  /*0a70*/  FFMA.FTZ R17, R7, R14, R12 ;  /* 0x0000000e07117223 */ /* 0x000fc4000001000c */
[----:B------:R-:W-:Y:S01]  /*0a80*/  FADD.FTZ R18, R6, R19 ;  /* 0x0000001306127221 */ /* 0x000fe20000010000 */
[----:B------:R-:W-:Y:S01]  /*0a90*/  FADD.FTZ R19, R7, R22 ;  /* 0x0000001607137221 */ /* 0x000fe20000010000 */
[----:B------:R-:W-:Y:S06]  /*0aa0*/  BRA `(.L_x_1245) ;  /* 0x0000000400007947 */ /* 0x000fec0003800000 */
.L_x_1244:
[----:B-----5:R-:W-:Y:S01]  /*0ab0*/  FADD.FTZ R13, R24, -UR31 ;  /* 0x8000001f180d7e21 */ /* 0x020fe20008010000 */
[----:B------:R-:W-:Y:S01]  /*0ac0*/  FADD.FTZ R12, R25, -UR31 ;  /* 0x8000001f190c7e21 */ /* 0x000fe20008010000 */
[----:B------:R-:W-:Y:S01]  /*0ad0*/  FADD.FTZ R15, R4, -UR31 ;  /* 0x8000001f040f7e21 */ /* 0x000fe20008010000 */
[----:B------:R-:W-:Y:S01]  /*0ae0*/  FADD.FTZ R14, R5, -UR31 ;  /* 0x8000001f050e7e21 */ /* 0x000fe20008010000 */
[----:B------:R-:W-:Y:S01]  /*0af0*/  FMUL.FTZ R13, R13, UR19 ;  /* 0x000000130d0d7c20 */ /* 0x000fe20008410000 */
[----:B------:R-:W-:Y:S01]  /*0b00*/  FMUL.FTZ R12, R12, UR19 ;  /* 0x000000130c0c7c20 */ /* 0x000fe20008410000 */
[----:B------:R-:W-:Y:S01]  /*0b10*/  FMUL.FTZ R15, R15, UR19 ;  /* 0x000000130f0f7c20 */ /* 0x000fe20008410000 */
[----:B------:R-:W-:Y:S01]  /*0b20*/  FMUL.FTZ R14, R14, UR19 ;  /* 0x000000130e0e7c20 */ /* 0x000fe20008410000 */
[C-C-:B------:R-:W-:Y:S01]  /*0b30*/  FFMA.FTZ R20, R10.reuse, R13, R8.reuse ;  /* 0x0000000d0a147223 */ /* 0x140fe20000010008 */
[C-C-:B------:R-:W-:Y:S01]  /*0b40*/  FFMA.FTZ R18, R11.reuse, R12, R9.reuse ;  /* 0x0000000c0b127223 */ /* 0x140fe20000010009 */
[----:B------:R-:W-:Y:S01]  /*0b50*/  FFMA.FTZ R17, R10, R15, R8 ;  /* 0x0000000f0a117223 */ /* 0x000fe20000010008 */
[----:B------:R-:W-:Y:S01]  /*0b60*/  FFMA.FTZ R16, R11, R14, R9 ;  /* 0x0000000e0b107223 */ /* 0x000fe20000010009 */
[----:B------:R-:W-:Y:S01]  /*0b70*/  FMUL.FTZ R21, R20, -1.4426950216293334961 ;  /* 0xbfb8aa3b14157820 */ /* 0x000fe20000410000 */
[----:B------:R-:W-:Y:S01]  /*0b80*/  FMUL.FTZ R23, R18, -1.4426950216293334961 ;  /* 0xbfb8aa3b12177820 */ /* 0x000fe20000410000 */
[----:B------:R-:W-:Y:S01]  /*0b90*/  FMUL.FTZ R27, R17, -1.4426950216293334961 ;  /* 0xbfb8aa3b111b7820 */ /* 0x000fe20000410000 */
[----:B------:R-:W-:-:S03]  /*0ba0*/  FMUL.FTZ R33, R16, -1.4426950216293334961 ;  /* 0xbfb8aa3b10217820 */ /* 0x000fc60000410000 */
[----:B------:R-:W0:Y:S08]  /*0bb0*/  MUFU.EX2 R21, R21 ;  /* 0x0000001500157308 */ /* 0x000e300000000800 */
[----:B------:R-:W1:Y:S08]  /*0bc0*/  MUFU.EX2 R23, R23 ;  /* 0x0000001700177308 */ /* 0x000e700000000800 */
[----:B------:R-:W2:Y:S01]  /*0bd0*/  MUFU.EX2 R19, R27 ;  /* 0x0000001b00137308 */ /* 0x000ea20000000800 */
[----:B0-----:R-:W-:-:S07]  /*0be0*/  FADD.FTZ R21, R21, 1 ;  /* 0x3f80000015157421 */ /* 0x001fce0000010000 */
[----:B------:R-:W0:Y:S01]  /*0bf0*/  MUFU.RCP R21, R21 ;  /* 0x0000001500157308 */ /* 0x000e220000001000 */
[----:B-1----:R-:W-:-:S07]  /*0c00*/  FADD.FTZ R26, R23, 1 ;  /* 0x3f800000171a7421 */ /* 0x002fce0000010000 */
[----:B------:R-:W1:Y:S01]  /*0c10*/  MUFU.EX2 R22, R33 ;  /* 0x0000002100167308 */ /* 0x000e620000000800 */
[----:B--2---:R-:W-:-:S07]  /*0c20*/  FADD.FTZ R19, R19, 1 ;  /* 0x3f80000013137421 */ /* 0x004fce0000010000 */
[----:B------:R-:W2:Y:S01]  /*0c30*/  MUFU.RCP R26, R26 ;  /* 0x0000001a001a7308 */ /* 0x000ea20000001000 */
[----:B0-----:R-:W-:Y:S01]  /*0c40*/  FADD.FTZ R23, -R21, 1 ;  /* 0x3f80000015177421 */ /* 0x001fe20000010100 */
[----:B------:R-:W-:-:S06]  /*0c50*/  FMUL.FTZ R21, R2, R21 ;  /* 0x0000001502157220 */ /* 0x000fcc0000410000 */
[----:B------:R-:W0:Y:S01]  /*0c60*/  MUFU.RCP R19, R19 ;  /* 0x0000001300137308 */ /* 0x000e220000001000 */
[----:B-1----:R-:W-:Y:S01]  /*0c70*/  FADD.FTZ R27, R22, 1 ;  /* 0x3f800000161b7421 */ /* 0x002fe20000010000 */
[----:B------:R-:W-:-:S04]  /*0c80*/  FFMA.FTZ R22, R20, R23, 1 ;  /* 0x3f80000014167423 */ /* 0x000fc80000010017 */
[----:B------:R-:W-:Y:S02]  /*0c90*/  FMUL.FTZ R22, R21, R22 ;  /* 0x0000001615167220 */ /* 0x000fe40000410000 */
[----:B------:R-:W1:Y:S01]  /*0ca0*/  MUFU.RCP R20, R27 ;  /* 0x0000001b00147308 */ /* 0x000e620000001000 */
[----:B--2---:R-:W-:-:S04]  /*0cb0*/  FADD.FTZ R23, -R26, 1 ;  /* 0x3f8000001a177421 */ /* 0x004fc80000010100 */
[----:B------:R-:W-:Y:S01]  /*0cc0*/  FFMA.FTZ R23, R18, R23, 1 ;  /* 0x3f80000012177423 */ /* 0x000fe20000010017 */
[----:B------:R-:W-:Y:S01]  /*0cd0*/  FMUL.FTZ R18, R3, R26 ;  /* 0x0000001a03127220 */ /* 0x000fe20000410000 */
[----:B0-----:R-:W-:-:S03]  /*0ce0*/  FADD.FTZ R26, -R19, 1 ;  /* 0x3f800000131a7421 */ /* 0x001fc60000010100 */
[----:B------:R-:W-:Y:S01]  /*0cf0*/  FMUL.FTZ R18, R18, R23 ;  /* 0x0000001712127220 */ /* 0x000fe20000410000 */
[----:B------:R-:W-:Y:S01]  /*0d00*/  FFMA.FTZ R26, R17, R26, 1 ;  /* 0x3f800000111a7423 */ /* 0x000fe2000001001a */
[----:B------:R-:W-:Y:S01]  /*0d10*/  FMUL.FTZ R17, R6, R19 ;  /* 0x0000001306117220 */ /* 0x000fe20000410000 */
[----:B-1----:R-:W-:Y:S01]  /*0d20*/  FADD.FTZ R21, -R20, 1 ;  /* 0x3f80000014157421 */ /* 0x002fe20000010100 */
[----:B------:R-:W-:Y:S02]  /*0d30*/  FMUL.FTZ R19, R7, R20 ;  /* 0x0000001407137220 */ /* 0x000fe40000410000 */
[----:B------:R-:W-:Y:S01]  /*0d40*/  FMUL.FTZ R17, R17, R26 ;  /* 0x0000001a11117220 */ /* 0x000fe20000410000 */
[----:B------:R-:W-:Y:S01]  /*0d50*/  FFMA.FTZ R21, R16, R21, 1 ;  /* 0x3f80000010157423 */ /* 0x000fe20000010015 */
[----:B------:R-:W-:-:S03]  /*0d60*/  FMUL.FTZ R16, R10, R22 ;  /* 0x000000160a107220 */ /* 0x000fc60000410000 */
[----:B------:R-:W-:Y:S01]  /*0d70*/  FMUL.FTZ R19, R19, R21 ;  /* 0x0000001513137220 */ /* 0x000fe20000410000 */
[----:B------:R-:W-:Y:S01]  /*0d80*/  FMUL.FTZ R21, R11, R18 ;  /* 0x000000120b157220 */ /* 0x000fe20000410000 */
[----:B------:R-:W-:Y:S01]  /*0d90*/  FFMA.FTZ R23, R13, R16, RZ ;  /* 0x000000100d177223 */ /* 0x000fe200000100ff */
[----:B------:R-:W-:-:S03]  /*0da0*/  FADD.FTZ R20, RZ, R16 ;  /* 0x00000010ff147221 */ /* 0x000fc60000010000 */
[----:B------:R-:W-:Y:S01]  /*0db0*/  FFMA.FTZ R16, R12, R21, R23 ;  /* 0x000000150c107223 */ /* 0x000fe20000010017 */
[----:B------:R-:W-:Y:S01]  /*0dc0*/  FADD.FTZ R20, R21, R20 ;  /* 0x0000001415147221 */ /* 0x000fe20000010000 */
[----:B------:R-:W-:Y:S01]  /*0dd0*/  FMUL.FTZ R21, R10, R17 ;  /* 0x000000110a157220 */ /* 0x000fe20000410000 */
[----:B------:R-:W-:-:S03]  /*0de0*/  FMUL.FTZ R23, R11, R19 ;  /* 0x000000130b177220 */ /* 0x000fc60000410000 */
[----:B------:R-:W-:Y:S01]  /*0df0*/  FFMA.FTZ R27, R15, R21, R16 ;  /* 0x000000150f1b7223 */ /* 0x000fe20000010010 */
[----:B------:R-:W-:Y:S01]  /*0e00*/  FFMA.FTZ R16, R13, R22, RZ ;  /* 0x000000160d107223 */ /* 0x000fe200000100ff */
[----:B------:R-:W-:Y:S01]  /*0e10*/  FADD.FTZ R22, RZ, R22 ;  /* 0x00000016ff167221 */ /* 0x000fe20000010000 */
[----:B------:R-:W-:Y:S01]  /*0e20*/  FFMA.FTZ R13, R12, R18, RZ ;  /* 0x000000120c0d7223 */ /* 0x000fe200000100ff */
[----:B------:R-:W-:Y:S01]  /*0e30*/  FADD.FTZ R20, R20, R21 ;  /* 0x0000001514147221 */ /* 0x000fe20000010000 */
[----:B------:R-:W-:Y:S01]  /*0e40*/  FADD.FTZ R12, RZ, R18 ;  /* 0x00000012ff0c7221 */ /* 0x000fe20000010000 */
[----:B------:R-:W-:Y:S01]  /*0e50*/  FFMA.FTZ R16, R15, R17, R16 ;  /* 0x000000110f107223 */ /* 0x000fe20000010010 */
[----:B------:R-:W-:Y:S01]  /*0e60*/  FADD.FTZ R18, R22, R17 ;  /* 0x0000001116127221 */ /* 0x000fe20000010000 */
[C---:B------:R-:W-:Y:S01]  /*0e70*/  FFMA.FTZ R17, R14.reuse, R19, R13 ;  /* 0x000000130e117223 */ /* 0x040fe2000001000d */
[----:B------:R-:W-:Y:S01]  /*0e80*/  FFMA.FTZ R21, R14, R23, R27 ;  /* 0x000000170e157223 */ /* 0x000fe2000001001b */
[----:B------:R-:W-:Y:S01]  /*0e90*/  FADD.FTZ R20, R23, R20 ;  /* 0x0000001417147221 */ /* 0x000fe20000010000 */
[----:B------:R-:W-:-:S07]  /*0ea0*/  FADD.FTZ R19, R12, R19 ;  /* 0x000000130c137221 */ /* 0x000fce0000010000 */
.L_x_1245:
        /* <DEDUP_REMOVED lines=43> */
.L_x_1247:
[----:B------:R-:W-:Y:S05]  /*1160*/  BSYNC.RECONVERGENT B0 ;  /* 0x0000000000007941 */ /* 0x000fea0003800200 */
.L_x_1246:
        /* <DEDUP_REMOVED lines=9> */
[----:B------:R-:W-:-:S03]  /*1200*/  FADD.FTZ R26, R26, R15 ;  /* 0x0000000f1a1a7221 */ /* 0x000fc60000010000 */
[----:B--2---:R-:W-:Y:S01]  /*1210*/  FADD.FTZ R27, R13, R20 ;  /* 0x000000140d1b7221 */ /* 0x004fe20000010000 */
[----:B------:R-:W-:Y:S01]  /*1220*/  FADD.FTZ R26, R26, R21 ;  /* 0x000000151a1a7221 */ /* 0x000fe20000010000 */
[----:B------:R-:W0:Y:S02]  /*1230*/  LDS.128 R12, [UR8+0x40] ;  /* 0x00004008ff0c7984 */ /* 0x000e240008000c00 */
        /* <DEDUP_REMOVED lines=41> */
.L_x_1249:
[----:B------:R-:W-:Y:S05]  /*14d0*/  BSYNC.RECONVERGENT B0 ;  /* 0x0000000000007941 */ /* 0x000fea0003800200 */
.L_x_1248:
[----:B------:R-:W-:Y:S06]  /*14e0*/  BAR.SYNC.DEFER_BLOCKING 0x0 ;  /* 0x0000000000007b1d */ /* 0x000fec0000010000 */
[----:B------:R-:W-:Y:S04]  /*14f0*/  BSSY.RECONVERGENT B0, `(.L_x_1250) ;  /* 0x000009d000007945 */ /* 0x000fe80003800200 */
[----:B------:R-:W-:Y:S05]  /*1500*/  @P4 BRA `(.L_x_1251) ;  /* 0x00000008006c4947 */ /* 0x000fea0003800000 */
[----:B-1-3--:R-:W1:Y:S04]  /*1510*/  LDS.128 R12, [R33+0x150] ;  /* 0x00015000210c7984 */ /* 0x00ae680000000c00 */
[----:B--2---:R-:W2:Y:S01]  /*1520*/  LDS.128 R20, [R33+0x2a0] ;  /* 0x0002a00021147984 */ /* 0x004ea20000000c00 */
[----:B-1----:R-:W-:Y:S01]  /*1530*/  FADD.FTZ R12, R16, R12 ;  /* 0x0000000c100c7221 */ /* 0x002fe20000010000 */
[----:B------:R-:W-:Y:S01]  /*1540*/  FADD.FTZ R13, R17, R13 ;  /* 0x0000000d110d7221 */ /* 0x000fe20000010000 */
[----:B------:R-:W-:Y:S01]  /*1550*/  FADD.FTZ R16, R19, R15 ;  /* 0x0000000f13107221 */ /* 0x000fe20000010000 */
[----:B------:R-:W-:Y:S01]  /*1560*/  FADD.FTZ R17, R18, R14 ;  /* 0x0000000e12117221 */ /* 0x000fe20000010000 */
[----:B--2---:R-:W-:Y:S01]  /*1570*/  FADD.FTZ R19, R12, R20 ;  /* 0x000000140c137221 */ /* 0x004fe20000010000 */
[----:B------:R-:W-:-:S02]  /*1580*/  FADD.FTZ R20, R13, R21 ;  /* 0x000000150d147221 */ /* 0x000fc40000010000 */
[----:B------:R-:W1:Y:S01]  /*1590*/  LDS.128 R12, [R33+0x3f0] ;  /* 0x0003f000210c7984 */ /* 0x000e620000000c00 */
[----:B------:R-:W-:Y:S01]  /*15a0*/  FADD.FTZ R21, R17, R22 ;  /* 0x0000001611157221 */ /* 0x000fe20000010000 */
[----:B------:R-:W-:Y:S01]  /*15b0*/  FADD.FTZ R22, R16, R23 ;  /* 0x0000001710167221 */ /* 0x000fe20000010000 */
[----:B-1----:R-:W-:Y:S01]  /*15c0*/  FADD.FTZ R23, R19, R12 ;  /* 0x0000000c13177221 */ /* 0x002fe20000010000 */
[----:B------:R-:W-:Y:S01]  /*15d0*/  FADD.FTZ R20, R20, R13 ;  /* 0x0000000d14147221 */ /* 0x000fe20000010000 */
[----:B------:R-:W1:Y:S01]  /*15e0*/  LDS.128 R16, [R33+0x540] ;  /* 0x0005400021107984 */ /* 0x000e620000000c00 */
[----:B------:R-:W-:Y:S01]  /*15f0*/  FADD.FTZ R21, R21, R14 ;  /* 0x0000000e15157221 */ /* 0x000fe20000010000 */
[----:B------:R-:W-:Y:S02]  /*1600*/  FADD.FTZ R22, R22, R15 ;  /* 0x0000000f16167221 */ /* 0x000fe40000010000 */
        /* <DEDUP_REMOVED lines=139> */
.L_x_1251:
[----:B------:R-:W-:Y:S05]  /*1ec0*/  BSYNC.RECONVERGENT B0 ;  /* 0x0000000000007941 */ /* 0x000fea0003800200 */
.L_x_1250:
[----:B------:R-:W-:Y:S04]  /*1ed0*/  BSSY.RECONVERGENT B0, `(.L_x_1252) ;  /* 0x000001d000007945 */ /* 0x000fe80003800200 */
[----:B------:R-:W-:Y:S05]  /*1ee0*/  @P4 BRA `(.L_x_1253) ;  /* 0x00000000006c4947 */ /* 0x000fea0003800000 */
[----:B-1----:R-:W2:Y:S01]  /*1ef0*/  LDC.64 R14, c[0x0][0x3d8] ;  /* 0x0000f600ff0e7b82 */ /* 0x002ea20000000a00 */
[----:B------:R-:W-:-:S07]  /*1f00*/  IMAD R21, R0, 0x15, R31 ;  /* 0x0000001500157824 */ /* 0x000fce00078e021f */
[----:B---3--:R-:W1:Y:S01]  /*1f10*/  LDC.64 R12, c[0x0][0x3f8] ;  /* 0x0000fe00ff0c7b82 */ /* 0x008e620000000a00 */
[----:B--2---:R-:W-:-:S05]  /*1f20*/  IMAD.WIDE R20, R21, 0x4, R14 ;  /* 0x0000000415147825 */ /* 0x004fca00078e020e */
[----:B------:R2:W-:Y:S01]  /*1f30*/  REDG.E.ADD.F32.FTZ.RN.STRONG.GPU desc[UR14][R20.64], R16 ;  /* 0x00000010140079a6 */ /* 0x0005e2000c12f30e */
[----:B-1----:R-:W-:Y:S01]  /*1f40*/  IMAD.WIDE.U32 R14, R12, 0x3, RZ ;  /* 0x000000030c0e7825 */ /* 0x002fe200078e00ff */
[----:B------:R-:W-:-:S04]  /*1f50*/  LEA R23, R13, R13, 0x1 ;  /* 0x0000000d0d177211 */ /* 0x000fc800078e08ff */
[----:B------:R-:W-:Y:S02]  /*1f60*/  IADD3 R23, PT, PT, R15, R23, RZ ;  /* 0x000000170f177210 */ /* 0x000fe40007ffe0ff */
[----:B------:R-:W-:Y:S02]  /*1f70*/  LEA.HI R22, P0, R13, R12, RZ, 0x1 ;  /* 0x0000000c0d167211 */ /* 0x000fe400078108ff */
[----:B------:R-:W-:Y:S02]  /*1f80*/  LEA.HI R0, P4, R23, R14, RZ, 0x1 ;  /* 0x0000000e17007211 */ /* 0x000fe400078908ff */
[----:B------:R-:W-:-:S04]  /*1f90*/  LEA R14, P3, R12, R20, 0x2 ;  /* 0x000000140c0e7211 */ /* 0x000fc800078610ff */
[----:B------:R-:W-:Y:S02]  /*1fa0*/  LEA.HI.X R15, R12, R21, R13, 0x2, P3 ;  /* 0x000000150c0f7211 */ /* 0x000fe400018f140d */
[----:B------:R-:W-:Y:S02]  /*1fb0*/  SHF.L.U32 R12, R22, 0x1, RZ ;  /* 0x00000001160c7819 */ /* 0x000fe400000006ff */
[----:B------:R-:W-:Y:S02]  /*1fc0*/  SHF.L.U32 R33, R0, 0x1, RZ ;  /* 0x0000000100217819 */ /* 0x000fe400000006ff */
[----:B------:R-:W-:Y:S02]  /*1fd0*/  IADD3.X R13, PT, PT, RZ, R13, RZ, P0, !PT ;  /* 0x0000000dff0d7210 */ /* 0x000fe400007fe4ff */
[----:B------:R-:W-:Y:S02]  /*1fe0*/  LOP3.LUT R12, R12, 0xfffffffc, RZ, 0xc0, !PT ;  /* 0xfffffffc0c0c7812 */ /* 0x000fe400078ec0ff */
[----:B------:R-:W-:-:S02]  /*1ff0*/  IADD3.X R23, PT, PT, RZ, R23, RZ, P4, !PT ;  /* 0x00000017ff177210 */ /* 0x000fc400027fe4ff */
[----:B------:R-:W-:Y:S02]  /*2000*/  LOP3.LUT R33, R33, 0xfffffffc, RZ, 0xc0, !PT ;  /* 0xfffffffc21217812 */ /* 0x000fe400078ec0ff */
[----:B------:R-:W-:Y:S02]  /*2010*/  SHF.L.U64.HI R13, R22, 0x1, R13 ;  /* 0x00000001160d7819 */ /* 0x000fe4000001020d */
[----:B------:R-:W-:Y:S02]  /*2020*/  IADD3 R12, P0, PT, R20, R12, RZ ;  /* 0x0000000c140c7210 */ /* 0x000fe40007f1e0ff */
[----:B------:R-:W-:Y:S02]  /*2030*/  SHF.L.U64.HI R23, R0, 0x1, R23 ;  /* 0x0000000100177819 */ /* 0x000fe40000010217 */
[----:B--2---:R-:W-:Y:S02]  /*2040*/  IADD3 R20, P3, PT, R20, R33, RZ ;  /* 0x0000002114147210 */ /* 0x004fe40007f7e0ff */
[----:B------:R-:W-:-:S02]  /*2050*/  IADD3.X R13, PT, PT, R21, R13, RZ, P0, !PT ;  /* 0x0000000d150d7210 */ /* 0x000fc400007fe4ff */
[----:B------:R-:W-:-:S03]  /*2060*/  IADD3.X R21, PT, PT, R21, R23, RZ, P3, !PT ;  /* 0x0000001715157210 */ /* 0x000fc60001ffe4ff */
[----:B------:R4:W-:Y:S04]  /*2070*/  REDG.E.ADD.F32.FTZ.RN.STRONG.GPU desc[UR14][R12.64], R17 ;  /* 0x000000110c0079a6 */ /* 0x0009e8000c12f30e */
[----:B------:R4:W-:Y:S04]  /*2080*/  REDG.E.ADD.F32.FTZ.RN.STRONG.GPU desc[UR14][R14.64], R18 ;  /* 0x000000120e0079a6 */ /* 0x0009e8000c12f30e */
[----:B------:R4:W-:Y:S02]  /*2090*/  REDG.E.ADD.F32.FTZ.RN.STRONG.GPU desc[UR14][R20.64], R19 ;  /* 0x00000013140079a6 */ /* 0x0009e4000c12f30e */
.L_x_1253:
[----:B------:R-:W-:Y:S05]  /*20a0*/  BSYNC.RECONVERGENT B0 ;  /* 0x0000000000007941 */ /* 0x000fea0003800200 */
.L_x_1252:
[----:B------:R-:W-:-:S09]  /*20b0*/  UISETP.GE.U32.AND UP0, UPT, UR16, 0x2, UPT ;  /* 0x000000021000788c */ /* 0x000fd2000bf06070 */
[----:B------:R-:W-:Y:S05]  /*20c0*/  BRA.U !UP0, `(.L_x_1254) ;  /* 0x0000000d08407547 */ /* 0x000fea000b800000 */
[----:B------:R-:W5:Y:S01]  /*20d0*/  LDCU.64 UR8, c[0x0][0x3d0] ;  /* 0x00007a00ff0877ac */ /* 0x000f620008000a00 */
[----:B------:R-:W-:Y:S01]  /*20e0*/  MOV R0, UR16 ;  /* 0x0000001000007c02 */ /* 0x000fe20008000f00 */
[----:B------:R-:W-:-:S03]  /*20f0*/  ULOP3.LUT UR10, UR4, 0x1, URZ, 0xc0, !UPT ;  /* 0x00000001040a7892 */ /* 0x000fc6000f8ec0ff */
[----:B------:R-:W-:Y:S01]  /*2100*/  ISETP.GE.U32.AND P3, PT, R0, 0x8, PT ;  /* 0x000000080000780c */ /* 0x000fe20003f66070 */
[----:B------:R-:W-:-:S04]  /*2110*/  UIMAD UR12, UR10, UR18, URZ ;  /* 0x000000120a0c72a4 */ /* 0x000fc8000f8e02ff */
[----:B------:R-:W-:-:S04]  /*2120*/  UIMAD UR10, UR12, UR16, URZ ;  /* 0x000000100c0a72a4 */ /* 0x000fc8000f8e02ff */
[----:B------:R-:W-:-:S04]  /*2130*/  USHF.L.U32 UR10, UR10, 0x1, URZ ;  /* 0x000000010a0a7899 */ /* 0x000fc800080006ff */
[----:B-----5:R-:W-:Y:S01]  /*2140*/  UIMAD.WIDE UR8, UR10, 0x4, UR8 ;  /* 0x000000040a0878a5 */ /* 0x020fe2000f8e0208 */
[----:B------:R-:W-:Y:S11]  /*2150*/  @P1 BRA `(.L_x_1255) ;  /* 0x0000000000601947 */ /* 0x000ff60003800000 */
[----:B---34-:R-:W3:Y:S01]  /*2160*/  LDC.64 R12, c[0x0][0x3c8] ;  /* 0x0000f200ff0c7b82 */ /* 0x018ee20000000a00 */
[----:B------:R-:W-:Y:S01]  /*2170*/  MOV R0, UR4 ;  /* 0x0000000400007c02 */ /* 0x000fe20008000f00 */
[----:B------:R-:W-:Y:S02]  /*2180*/  UIADD3 UR20, UPT, UPT, UR12, UR5, URZ ;  /* 0x000000050c147290 */ /* 0x000fe4000fffe0ff */
[----:B------:R-:W-:Y:S01]  /*2190*/  UIMAD UR10, UR13, UR18, UR5 ;  /* 0x000000120d0a72a4 */ /* 0x000fe2000f8e0205 */
[----:B------:R-:W-:-:S03]  /*21a0*/  LOP3.LUT P0, R0, R0, 0x2, RZ, 0xc0, !PT ;  /* 0x0000000200007812 */ /* 0x000fc6000780c0ff */
[----:B------:R-:W-:Y:S01]  /*21b0*/  UIMAD.WIDE.U32 UR10, UR10, 0x8, UR8 ;  /* 0x000000080a0a78a5 */ /* 0x000fe2000f8e0008 */
[----:B------:R-:W-:Y:S02]  /*21c0*/  SEL R19, RZ, UR16, P0 ;  /* 0x00000010ff137c07 */ /* 0x000fe40008000000 */
[----:B-1----:R-:W-:Y:S02]  /*21d0*/  MOV R15, UR20 ;  /* 0x00000014000f7c02 */ /* 0x002fe40008000f00 */
[----:B------:R-:W-:Y:S02]  /*21e0*/  ISETP.NE.AND P0, PT, R19, -0x1, PT ;  /* 0xffffffff1300780c */ /* 0x000fe40003f05270 */
[----:B------:R-:W-:Y:S02]  /*21f0*/  MOV R14, UR10 ;  /* 0x0000000a000e7c02 */ /* 0x000fe40008000f00 */
[----:B------:R-:W-:Y:S01]  /*2200*/  IADD3 R17, PT, PT, -R0, 0x1, RZ ;  /* 0x0000000100117810 */ /* 0x000fe20007ffe1ff */
[----:B---3--:R-:W-:Y:S01]  /*2210*/  IMAD.WIDE.U32 R12, R15, 0x4, R12 ;  /* 0x000000040f0c7825 */ /* 0x008fe200078e000c */
[----:B------:R-:W-:-:S05]  /*2220*/  MOV R15, UR11 ;  /* 0x0000000b000f7c02 */ /* 0x000fca0008000f00 */
[----:B------:R1:W-:Y:S01]  /*2230*/  STG.E.64 desc[UR14][R14.64], R26 ;  /* 0x0000001a0e007986 */ /* 0x0003e2000c101b0e */
[----:B------:R-:W-:Y:S06]  /*2240*/  MEMBAR.ALL.GPU ;  /* 0x0000000000007992 */ /* 0x000fec000000a000 */
[----:B------:R-:W-:-:S00]  /*2250*/  ERRBAR ;  /* 0x00000000000079ab */ /* 0x000fc00000000000 */
[----:B------:R-:W-:Y:S06]  /*2260*/  CGAERRBAR ;  /* 0x00000000000075ab */ /* 0x000fec0000000000 */
[----:B------:R1:W-:Y:S01]  /*2270*/  REDG.E.ADD.S32.STRONG.GPU desc[UR14][R12.64], R17 ;  /* 0x000000110c00798e */ /* 0x0003e2000c12e30e */
[----:B------:R-:W-:Y:S05]  /*2280*/  @!P0 BRA `(.L_x_1255) ;  /* 0x0000000000148947 */ /* 0x000fea0003800000 */
.L_x_1256:
[----:B------:R-:W3:Y:S04]  /*2290*/  LDG.E.STRONG.GPU R0, desc[UR14][R12.64] ;  /* 0x0000000e0c007981 */ /* 0x000ee8000c1ef900 */
[----:B---3--:R-:W-:Y:S01]  /*22a0*/  CCTL.IVALL ;  /* 0x00000000ff00798f */ /* 0x008fe20002000000 */
[----:B------:R-:W-:Y:S05]  /*22b0*/  YIELD ;  /* 0x0000000000007946 */ /* 0x000fea0003800000 */
[----:B------:R-:W-:-:S13]  /*22c0*/  ISETP.NE.AND P0, PT, R0, R19, PT ;  /* 0x000000130000720c */ /* 0x000fda0003f05270 */
[----:B------:R-:W-:Y:S05]  /*22d0*/  @P0 BRA `(.L_x_1256) ;  /* 0xfffffffc00ec0947 */ /* 0x000fea000383ffff */
.L_x_1255:
[----:B------:R-:W-:Y:S05]  /*22e0*/  WARPSYNC.ALL ;  /* 0x0000000000007948 */ /* 0x000fea0003800000 */
[----:B------:R-:W-:Y:S01]  /*22f0*/  BAR.SYNC.DEFER_BLOCKING 0x0 ;  /* 0x0000000000007b1d */ /* 0x000fe20000010000 */
[----:B------:R-:W-:-:S05]  /*2300*/  HFMA2 R0, -RZ, RZ, 0, 0 ;  /* 0x00000000ff007431 */ /* 0x000fca00000001ff */
[----:B------:R-:W-:Y:S05]  /*2310*/  @!P3 BRA `(.L_x_1257) ;  /* 0x00000004007cb947 */ /* 0x000fea0003800000 */
[----:B------:R-:W-:Y:S01]  /*2320*/  MOV R0, RZ ;  /* 0x000000ff00007202 */ /* 0x000fe20000000f00 */
[----:B------:R-:W-:Y:S02]  /*2330*/  ULEA UR11, UR18, UR5, 0x1 ;  /* 0x00000005120b7291 */ /* 0x000fe4000f8e08ff */
[----:B------:R-:W-:Y:S02]  /*2340*/  ULEA UR12, UR18, UR5, 0x2 ;  /* 0x00000005120c7291 */ /* 0x000fe4000f8e10ff */
[----:B------:R-:W-:Y:S02]  /*2350*/  UIMAD UR20, UR18, 0x6, UR5 ;  /* 0x00000006121478a4 */ /* 0x000fe4000f8e0205 */
[----:B------:R-:W-:Y:S02]  /*2360*/  UIMAD UR21, UR18, 0x5, UR5 ;  /* 0x00000005121578a4 */ /* 0x000fe4000f8e0205 */
[----:B------:R-:W-:Y:S02]  /*2370*/  UIMAD UR22, UR18, 0x3, UR5 ;  /* 0x00000003121678a4 */ /* 0x000fe4000f8e0205 */
[----:B------:R-:W-:-:S02]  /*2380*/  UIMAD UR23, UR18, 0x7, UR5 ;  /* 0x00000007121778a4 */ /* 0x000fc4000f8e0205 */
[----:B------:R-:W-:Y:S02]  /*2390*/  UIADD3 UR24, UPT, UPT, UR5, UR18, URZ ;  /* 0x0000001205187290 */ /* 0x000fe4000fffe0ff */
[----:B------:R-:W-:Y:S02]  /*23a0*/  UIADD3 UR25, UPT, UPT, -UR13, URZ, URZ ;  /* 0x000000ff0d197290 */ /* 0x000fe4000fffe1ff */
[----:B------:R-:W-:Y:S01]  /*23b0*/  ULOP3.LUT UR30, UR16, 0x7ffffff8, URZ, 0xc0, !UPT ;  /* 0x7ffffff8101e7892 */ /* 0x000fe2000f8ec0ff */
[----:B------:R-:W-:-:S11]  /*23c0*/  UMOV UR10, UR5 ;  /* 0x00000005000a7c82 */ /* 0x000fd60008000000 */
.L_x_1258:
[----:B------:R-:W-:Y:S02]  /*23d0*/  ISETP.EQ.OR P5, PT, RZ, UR25, P1 ;  /* 0x00000019ff007c0c */ /* 0x000fe40008fa2670 */
[C---:B-1-34-:R-:W-:Y:S02]  /*23e0*/  IADD3 R12, PT, PT, R0.reuse, 0x1, RZ ;  /* 0x00000001000c7810 */ /* 0x05afe40007ffe0ff */
[----:B------:R-:W-:Y:S02]  /*23f0*/  IADD3 R13, PT, PT, R0, 0x2, RZ ;  /* 0x00000002000d7810 */ /* 0x000fe40007ffe0ff */
[----:B------:R-:W-:Y:S02]  /*2400*/  ISETP.EQ.OR P6, PT, R12, UR13, P1 ;  /* 0x0000000d0c007c0c */ /* 0x000fe40008fc2670 */
[----:B------:R-:W-:-:S05]  /*2410*/  ISETP.EQ.OR P0, PT, R13, UR13, P1 ;  /* 0x0000000d0d007c0c */ /* 0x000fca0008f02670 */
[----:B------:R-:W-:-:S05]  /*2420*/  VOTEU.ALL UP1, P5 ;  /* 0x0000000000ff7886 */ /* 0x000fca0002820000 */
[----:B------:R-:W-:Y:S01]  /*2430*/  @!UP1 UIMAD.WIDE.U32 UR26, UR10, 0x8, UR8 ;  /* 0x000000080a1a98a5 */ /* 0x000fe2000f8e0008 */
[----:B------:R-:W-:Y:S02]  /*2440*/  VOTEU.ALL UP0, P6 ;  /* 0x0000000000ff7886 */ /* 0x000fe40003000000 */
[----:B------:R-:W-:-:S03]  /*2450*/  VOTEU.ALL UP1, P0 ;  /* 0x0000000000ff7886 */ /* 0x000fc60000020000 */
[----:B------:R-:W-:Y:S01]  /*2460*/  MOV R12, UR26 ;  /* 0x0000001a000c7c02 */ /* 0x000fe20008000f00 */
[----:B------:R-:W-:Y:S01]  /*2470*/  @!UP0 UIMAD.WIDE.U32 UR28, UR24, 0x8, UR8 ;  /* 0x00000008181c88a5 */ /* 0x000fe2000f8e0008 */
[----:B------:R-:W-:Y:S01]  /*2480*/  MOV R13, UR27 ;  /* 0x0000001b000d7c02 */ /* 0x000fe20008000f00 */
[----:B------:R-:W-:-:S04]  /*2490*/  @!UP1 UIMAD.WIDE.U32 UR26, UR11, 0x8, UR8 ;  /* 0x000000080b1a98a5 */ /* 0x000fc8000f8e0008 */
[----:B------:R-:W-:Y:S01]  /*24a0*/  MOV R14, UR28 ;  /* 0x0000001c000e7c02 */ /* 0x000fe20008000f00 */
[----:B------:R-:W0:Y:S01]  /*24b0*/  @!P5 LDG.E.64 R12, desc[UR14][R12.64] ;  /* 0x0000000e0c0cd981 */ /* 0x000e22000c1e1b00 */
[----:B------:R-:W-:Y:S02]  /*24c0*/  MOV R15, UR29 ;  /* 0x0000001d000f7c02 */ /* 0x000fe40008000f00 */
[----:B------:R-:W-:Y:S02]  /*24d0*/  MOV R16, UR26 ;  /* 0x0000001a00107c02 */ /* 0x000fe40008000f00 */
[----:B------:R-:W-:Y:S02]  /*24e0*/  MOV R17, UR27 ;  /* 0x0000001b00117c02 */ /* 0x000fe40008000f00 */
[----:B------:R-:W3:Y:S04]  /*24f0*/  @!P6 LDG.E.64 R14, desc[UR14][R14.64] ;  /* 0x0000000e0e0ee981 */ /* 0x000ee8000c1e1b00 */
[----:B------:R-:W4:Y:S01]  /*2500*/  @!P0 LDG.E.64 R16, desc[UR14][R16.64] ;  /* 0x0000000e10108981 */ /* 0x000f22000c1e1b00 */
[----:B------:R-:W-:-:S02]  /*2510*/  IADD3 R18, PT, PT, R0, 0x3, RZ ;  /* 0x0000000300127810 */ /* 0x000fc40007ffe0ff */
[----:B------:R-:W-:Y:S02]  /*2520*/  IADD3 R19, PT, PT, R0, 0x4, RZ ;  /* 0x0000000400137810 */ /* 0x000fe40007ffe0ff */
[----:B------:R-:W-:Y:S02]  /*2530*/  ISETP.EQ.OR P3, PT, R18, UR13, P1 ;  /* 0x0000000d12007c0c */ /* 0x000fe40008f62670 */
[----:B------:R-:W-:Y:S02]  /*2540*/  ISETP.EQ.OR P4, PT, R19, UR13, P1 ;  /* 0x0000000d13007c0c */ /* 0x000fe40008f82670 */
[----:B------:R-:W-:-:S09]  /*2550*/  IADD3 R18, PT, PT, R0, 0x5, RZ ;  /* 0x0000000500127810 */ /* 0x000fd20007ffe0ff */
[----:B------:R-:W-:Y:S02]  /*2560*/  VOTEU.ALL UP1, P3 ;  /* 0x0000000000ff7886 */ /* 0x000fe40001820000 */
[----:B------:R-:W-:-:S03]  /*2570*/  VOTEU.ALL UP0, P4 ;  /* 0x0000000000ff7886 */ /* 0x000fc60002000000 */
[----:B------:R-:W-:Y:S02]  /*2580*/  @!UP1 UIMAD.WIDE.U32 UR26, UR22, 0x8, UR8 ;  /* 0x00000008161a98a5 */ /* 0x000fe4000f8e0008 */
[----:B------:R-:W-:Y:S01]  /*2590*/  @!UP0 UIMAD.WIDE.U32 UR28, UR12, 0x8, UR8 ;  /* 0x000000080c1c88a5 */ /* 0x000fe2000f8e0008 */
[----:B0-----:R-:W-:Y:S01]  /*25a0*/  @!P5 FADD.FTZ R26, R26, R12 ;  /* 0x0000000c1a1ad221 */ /* 0x001fe20000010000 */
[----:B------:R-:W-:Y:S01]  /*25b0*/  @!P5 FADD.FTZ R27, R27, R13 ;  /* 0x0000000d1b1bd221 */ /* 0x000fe20000010000 */
[----:B------:R-:W-:Y:S02]  /*25c0*/  IADD3 R12, PT, PT, R0, 0x6, RZ ;  /* 0x00000006000c7810 */ /* 0x000fe40007ffe0ff */
[----:B------:R-:W-:Y:S01]  /*25d0*/  ISETP.EQ.OR P5, PT, R18, UR13, P1 ;  /* 0x0000000d12007c0c */ /* 0x000fe20008fa2670 */
[----:B---3--:R-:W-:Y:S01]  /*25e0*/  @!P6 FADD.FTZ R26, R26, R14 ;  /* 0x0000000e1a1ae221 */ /* 0x008fe20000010000 */
[----:B------:R-:W-:Y:S01]  /*25f0*/  @!P6 FADD.FTZ R27, R27, R15 ;  /* 0x0000000f1b1be221 */ /* 0x000fe20000010000 */
[----:B------:R-:W-:-:S02]  /*2600*/  ISETP.EQ.OR P6, PT, R12, UR13, P1 ;  /* 0x0000000d0c007c0c */ /* 0x000fc40008fc2670 */
[----:B------:R-:W-:Y:S01]  /*2610*/  IADD3 R12, PT, PT, R0, 0x7, RZ ;  /* 0x00000007000c7810 */ /* 0x000fe20007ffe0ff */
[----:B----4-:R-:W-:Y:S01]  /*2620*/  @!P0 FADD.FTZ R26, R26, R16 ;  /* 0x000000101a1a8221 */ /* 0x010fe20000010000 */
[----:B------:R-:W-:Y:S02]  /*2630*/  @!P0 FADD.FTZ R27, R27, R17 ;  /* 0x000000111b1b8221 */ /* 0x000fe40000010000 */
[----:B------:R-:W-:-:S04]  /*2640*/  ISETP.EQ.OR P0, PT, R12, UR13, P1 ;  /* 0x0000000d0c007c0c */ /* 0x000fc80008f02670 */
[----:B------:R-:W-:Y:S01]  /*2650*/  VOTEU.ALL UP1, P5 ;  /* 0x0000000000ff7886 */ /* 0x000fe20002820000 */
[----:B------:R-:W-:Y:S02]  /*2660*/  MOV R12, UR26 ;  /* 0x0000001a000c7c02 */ /* 0x000fe40008000f00 */
[----:B------:R-:W-:Y:S01]  /*2670*/  MOV R13, UR27 ;  /* 0x0000001b000d7c02 */ /* 0x000fe20008000f00 */
[----:B------:R-:W-:Y:S01]  /*2680*/  VOTEU.ALL UP0, P6 ;  /* 0x0000000000ff7886 */ /* 0x000fe20003000000 */
[----:B------:R-:W-:Y:S01]  /*2690*/  @!UP1 UIMAD.WIDE.U32 UR26, UR21, 0x8, UR8 ;  /* 0x00000008151a98a5 */ /* 0x000fe2000f8e0008 */
[----:B------:R-:W-:Y:S02]  /*26a0*/  MOV R14, UR28 ;  /* 0x0000001c000e7c02 */ /* 0x000fe40008000f00 */
[----:B------:R-:W-:Y:S01]  /*26b0*/  MOV R15, UR29 ;  /* 0x0000001d000f7c02 */ /* 0x000fe20008000f00 */
[----:B------:R-:W-:Y:S01]  /*26c0*/  @!UP0 UIMAD.WIDE.U32 UR28, UR20, 0x8, UR8 ;  /* 0x00000008141c88a5 */ /* 0x000fe2000f8e0008 */
[----:B------:R-:W3:Y:S01]  /*26d0*/  @!P3 LDG.E.64 R12, desc[UR14][R12.64] ;  /* 0x0000000e0c0cb981 */ /* 0x000ee2000c1e1b00 */
[----:B------:R-:W-:Y:S01]  /*26e0*/  VOTEU.ALL UP0, P0 ;  /* 0x0000000000ff7886 */ /* 0x000fe20000000000 */
[----:B------:R-:W-:-:S02]  /*26f0*/  MOV R16, UR26 ;  /* 0x0000001a00107c02 */ /* 0x000fc40008000f00 */
[----:B------:R-:W-:Y:S01]  /*2700*/  MOV R17, UR27 ;  /* 0x0000001b00117c02 */ /* 0x000fe20008000f00 */
[----:B------:R-:W4:Y:S01]  /*2710*/  @!P4 LDG.E.64 R14, desc[UR14][R14.64] ;  /* 0x0000000e0e0ec981 */ /* 0x000f22000c1e1b00 */
[----:B------:R-:W-:Y:S01]  /*2720*/  @!UP0 UIMAD.WIDE.U32 UR26, UR23, 0x8, UR8 ;  /* 0x00000008171a88a5 */ /* 0x000fe2000f8e0008 */
[----:B------:R-:W-:Y:S02]  /*2730*/  MOV R18, UR28 ;  /* 0x0000001c00127c02 */ /* 0x000fe40008000f00 */
[----:B------:R-:W-:Y:S01]  /*2740*/  MOV R19, UR29 ;  /* 0x0000001d00137c02 */ /* 0x000fe20008000f00 */
[----:B------:R-:W5:Y:S02]  /*2750*/  @!P5 LDG.E.64 R16, desc[UR14][R16.64] ;  /* 0x0000000e1010d981 */ /* 0x000f64000c1e1b00 */
[----:B--2---:R-:W-:Y:S02]  /*2760*/  MOV R20, UR26 ;  /* 0x0000001a00147c02 */ /* 0x004fe40008000f00 */
[----:B------:R-:W-:Y:S01]  /*2770*/  MOV R21, UR27 ;  /* 0x0000001b00157c02 */ /* 0x000fe20008000f00 */
[----:B------:R-:W2:Y:S05]  /*2780*/  @!P6 LDG.E.64 R18, desc[UR14][R18.64] ;  /* 0x0000000e1212e981 */ /* 0x000eaa000c1e1b00 */
[----:B------:R-:W2:Y:S01]  /*2790*/  @!P0 LDG.E.64 R20, desc[UR14][R20.64] ;  /* 0x0000000e14148981 */ /* 0x000ea2000c1e1b00 */
[----:B------:R-:W-:Y:S01]  /*27a0*/  IADD3 R0, PT, PT, R0, 0x8, RZ ;  /* 0x0000000800007810 */ /* 0x000fe20007ffe0ff */
[----:B------:R-:W-:-:S02]  /*27b0*/  UIADD3 UR25, UPT, UPT, UR25, 0x8, URZ ;  /* 0x0000000819197890 */ /* 0x000fc4000fffe0ff */
[----:B------:R-:W-:Y:S02]  /*27c0*/  ULEA UR10, UR18, UR10, 0x3 ;  /* 0x0000000a120a7291 */ /* 0x000fe4000f8e18ff */
[----:B------:R-:W-:Y:S02]  /*27d0*/  ULEA UR24, UR18, UR24, 0x3 ;  /* 0x0000001812187291 */ /* 0x000fe4000f8e18ff */
[----:B------:R-:W-:Y:S02]  /*27e0*/  ULEA UR11, UR18, UR11, 0x3 ;  /* 0x0000000b120b7291 */ /* 0x000fe4000f8e18ff */
[----:B------:R-:W-:Y:S02]  /*27f0*/  ULEA UR22, UR18, UR22, 0x3 ;  /* 0x0000001612167291 */ /* 0x000fe4000f8e18ff */
[----:B------:R-:W-:Y:S02]  /*2800*/  ULEA UR12, UR18, UR12, 0x3 ;  /* 0x0000000c120c7291 */ /* 0x000fe4000f8e18ff */
[----:B------:R-:W-:-:S02]  /*2810*/  ULEA UR21, UR18, UR21, 0x3 ;  /* 0x0000001512157291 */ /* 0x000fc4000f8e18ff */
[----:B------:R-:W-:Y:S02]  /*2820*/  ULEA UR20, UR18, UR20, 0x3 ;  /* 0x0000001412147291 */ /* 0x000fe4000f8e18ff */
[----:B------:R-:W-:Y:S01]  /*2830*/  ULEA UR23, UR18, UR23, 0x3 ;  /* 0x0000001712177291 */ /* 0x000fe2000f8e18ff */
[----:B---3--:R-:W-:Y:S01]  /*2840*/  @!P3 FADD.FTZ R26, R26, R12 ;  /* 0x0000000c1a1ab221 */ /* 0x008fe20000010000 */
[----:B------:R-:W-:Y:S01]  /*2850*/  @!P3 FADD.FTZ R27, R27, R13 ;  /* 0x0000000d1b1bb221 */ /* 0x000fe20000010000 */
[----:B------:R-:W-:Y:S02]  /*2860*/  ISETP.NE.AND P3, PT, R0, UR30, PT ;  /* 0x0000001e00007c0c */ /* 0x000fe4000bf65270 */
[----:B----4-:R-:W-:Y:S01]  /*2870*/  @!P4 FADD.FTZ R26, R26, R14 ;  /* 0x0000000e1a1ac221 */ /* 0x010fe20000010000 */
[----:B------:R-:W-:-:S03]  /*2880*/  @!P4 FADD.FTZ R27, R27, R15 ;  /* 0x0000000f1b1bc221 */ /* 0x000fc60000010000 */
[----:B-----5:R-:W-:Y:S01]  /*2890*/  @!P5 FADD.FTZ R26, R26, R16 ;  /* 0x000000101a1ad221 */ /* 0x020fe20000010000 */
[----:B------:R-:W-:-:S03]  /*28a0*/  @!P5 FADD.FTZ R27, R27, R17 ;  /* 0x000000111b1bd221 */ /* 0x000fc60000010000 */
[----:B--2---:R-:W-:Y:S01]  /*28b0*/  @!P6 FADD.FTZ R26, R26, R18 ;  /* 0x000000121a1ae221 */ /* 0x004fe20000010000 */
[----:B------:R-:W-:-:S03]  /*28c0*/  @!P6 FADD.FTZ R27, R27, R19 ;  /* 0x000000131b1be221 */ /* 0x000fc60000010000 */
[----:B------:R-:W-:Y:S01]  /*28d0*/  @!P0 FADD.FTZ R26, R26, R20 ;  /* 0x000000141a1a8221 */ /* 0x000fe20000010000 */
[----:B------:R-:W-:Y:S01]  /*28e0*/  @!P0 FADD.FTZ R27, R27, R21 ;  /* 0x000000151b1b8221 */ /* 0x000fe20000010000 */
[----:B------:R-:W-:Y:S06]  /*28f0*/  @P3 BRA `(.L_x_1258) ;  /* 0xfffffff800b43947 */ /* 0x000fec000383ffff */
[----:B------:R-:W-:-:S07]  /*2900*/  MOV R0, UR30 ;  /* 0x0000001e00007c02 */ /* 0x000fce0008000f00 */
.L_x_1257:
[----:B------:R-:W-:-:S09]  /*2910*/  ULOP3.LUT UP0, UR10, UR16, 0x7, URZ, 0xc0, !UPT ;  /* 0x00000007100a7892 */ /* 0x000fd2000f80c0ff */
[----:B------:R-:W-:Y:S05]  /*2920*/  BRA.U !UP0, `(.L_x_1254) ;  /* 0x0000000508287547 */ /* 0x000fea000b800000 */
[----:B------:R-:W-:Y:S02]  /*2930*/  UIADD3 UR10, UPT, UPT, UR10, -0x1, URZ ;  /* 0xffffffff0a0a7890 */ /* 0x000fe4000fffe0ff */
[----:B------:R-:W-:Y:S02]  /*2940*/  ULOP3.LUT UP1, UR11, UR16, 0x3, URZ, 0xc0, !UPT ;  /* 0x00000003100b7892 */ /* 0x000fe4000f82c0ff */
[----:B------:R-:W-:-:S09]  /*2950*/  UISETP.GE.U32.AND UP0, UPT, UR10, 0x3, UPT ;  /* 0x000000030a00788c */ /* 0x000fd2000bf06070 */
[----:B------:R-:W-:Y:S05]  /*2960*/  BRA.U !UP0, `(.L_x_1259) ;  /* 0x00000001088c7547 */ /* 0x000fea000b800000 */
[C---:B-1--4-:R-:W-:Y:S01]  /*2970*/  IADD3 R14, PT, PT, R0.reuse, 0x1, RZ ;  /* 0x00000001000e7810 */ /* 0x052fe20007ffe0ff */
[----:B------:R-:W-:Y:S01]  /*2980*/  HFMA2 R21, -RZ, RZ, 0, 4.76837158203125e-07 ;  /* 0x00000008ff157431 */ /* 0x000fe200000001ff */
[C---:B------:R-:W-:Y:S02]  /*2990*/  ISETP.EQ.OR P0, PT, R0.reuse, UR13, P1 ;  /* 0x0000000d00007c0c */ /* 0x040fe40008f02670 */
[C---:B------:R-:W-:Y:S02]  /*29a0*/  IADD3 R16, PT, PT, R0.reuse, 0x3, RZ ;  /* 0x0000000300107810 */ /* 0x040fe40007ffe0ff */
[----:B------:R-:W-:Y:S02]  /*29b0*/  IADD3 R18, PT, PT, R0, 0x2, RZ ;  /* 0x0000000200127810 */ /* 0x000fe40007ffe0ff */
[----:B------:R-:W-:Y:S02]  /*29c0*/  ISETP.EQ.OR P3, PT, R14, UR13, P1 ;  /* 0x0000000d0e007c0c */ /* 0x000fe40008f62670 */
[----:B------:R-:W-:-:S02]  /*29d0*/  ISETP.EQ.OR P5, PT, R16, UR13, P1 ;  /* 0x0000000d10007c0c */ /* 0x000fc40008fa2670 */
[----:B------:R-:W-:Y:S02]  /*29e0*/  ISETP.EQ.OR P4, PT, R18, UR13, P1 ;  /* 0x0000000d12007c0c */ /* 0x000fe40008f82670 */
[----:B------:R-:W-:Y:S02]  /*29f0*/  MOV R13, UR18 ;  /* 0x00000012000d7c02 */ /* 0x000fe40008000f00 */
[----:B------:R-:W-:Y:S02]  /*2a00*/  MOV R17, UR18 ;  /* 0x0000001200117c02 */ /* 0x000fe40008000f00 */
[----:B------:R-:W-:Y:S01]  /*2a10*/  MOV R15, 0x8 ;  /* 0x00000008000f7802 */ /* 0x000fe20000000f00 */
[----:B---3--:R-:W-:Y:S01]  /*2a20*/  @!P0 IMAD R12, R0, R13, UR5 ;  /* 0x00000005000c8e24 */ /* 0x008fe2000f8e020d */
[----:B------:R-:W-:Y:S01]  /*2a30*/  MOV R19, UR18 ;  /* 0x0000001200137c02 */ /* 0x000fe20008000f00 */
[----:B------:R-:W-:Y:S02]  /*2a40*/  @!P3 IMAD R14, R14, R17, UR5 ;  /* 0x000000050e0ebe24 */ /* 0x000fe4000f8e0211 */
[----:B------:R-:W-:-:S04]  /*2a50*/  @!P0 IMAD.WIDE.U32 R12, R12, R15, UR8 ;  /* 0x000000080c0c8e25 */ /* 0x000fc8000f8e000f */
[----:B------:R-:W-:Y:S02]  /*2a60*/  @!P5 IMAD R17, R16, R17, UR5 ;  /* 0x000000051011de24 */ /* 0x000fe4000f8e0211 */
[----:B------:R-:W-:Y:S02]  /*2a70*/  HFMA2 R16, -RZ, RZ, 0, 4.76837158203125e-07 ;  /* 0x00000008ff107431 */ /* 0x000fe400000001ff */
[----:B------:R-:W-:Y:S01]  /*2a80*/  @!P4 IMAD R18, R18, R19, UR5 ;  /* 0x000000051212ce24 */ /* 0x000fe2000f8e0213 */
[----:B------:R-:W-:Y:S01]  /*2a90*/  MOV R19, 0x8 ;  /* 0x0000000800137802 */ /* 0x000fe20000000f00 */
[----:B------:R-:W-:Y:S01]  /*2aa0*/  @!P3 IMAD.WIDE.U32 R14, R14, R21, UR8 ;  /* 0x000000080e0ebe25 */ /* 0x000fe2000f8e0015 */
[----:B------:R-:W0:Y:S03]  /*2ab0*/  @!P0 LDG.E.64 R12, desc[UR14][R12.64] ;  /* 0x0000000e0c0c8981 */ /* 0x000e26000c1e1b00 */
[----:B------:R-:W-:-:S02]  /*2ac0*/  @!P4 IMAD.WIDE.U32 R18, R18, R19, UR8 ;  /* 0x000000081212ce25 */ /* 0x000fc4000f8e0013 */
[----:B------:R-:W3:Y:S02]  /*2ad0*/  @!P3 LDG.E.64 R14, desc[UR14][R14.64] ;  /* 0x0000000e0e0eb981 */ /* 0x000ee4000c1e1b00 */
[----:B------:R-:W-:Y:S02]  /*2ae0*/  @!P5 IMAD.WIDE.U32 R16, R17, R16, UR8 ;  /* 0x000000081110de25 */ /* 0x000fe4000f8e0010 */
[----:B------:R-:W4:Y:S04]  /*2af0*/  @!P4 LDG.E.64 R18, desc[UR14][R18.64] ;  /* 0x0000000e1212c981 */ /* 0x000f28000c1e1b00 */
[----:B------:R-:W5:Y:S01]  /*2b00*/  @!P5 LDG.E.64 R16, desc[UR14][R16.64] ;  /* 0x0000000e1010d981 */ /* 0x000f62000c1e1b00 */
[----:B------:R-:W-:Y:S01]  /*2b10*/  IADD3 R0, PT, PT, R0, 0x4, RZ ;  /* 0x0000000400007810 */ /* 0x000fe20007ffe0ff */
[----:B0-----:R-:W-:Y:S01]  /*2b20*/  @!P0 FADD.FTZ R26, R26, R12 ;  /* 0x0000000c1a1a8221 */ /* 0x001fe20000010000 */
[----:B------:R-:W-:-:S03]  /*2b30*/  @!P0 FADD.FTZ R27, R27, R13 ;  /* 0x0000000d1b1b8221 */ /* 0x000fc60000010000 */
[----:B---3--:R-:W-:Y:S01]  /*2b40*/  @!P3 FADD.FTZ R26, R26, R14 ;  /* 0x0000000e1a1ab221 */ /* 0x008fe20000010000 */
[----:B------:R-:W-:-:S03]  /*2b50*/  @!P3 FADD.FTZ R27, R27, R15 ;  /* 0x0000000f1b1bb221 */ /* 0x000fc60000010000 */
[----:B----4-:R-:W-:Y:S01]  /*2b60*/  @!P4 FADD.FTZ R26, R26, R18 ;  /* 0x000000121a1ac221 */ /* 0x010fe20000010000 */
[----:B------:R-:W-:-:S03]  /*2b70*/  @!P4 FADD.FTZ R27, R27, R19 ;  /* 0x000000131b1bc221 */ /* 0x000fc60000010000 */
[----:B-----5:R-:W-:Y:S01]  /*2b80*/  @!P5 FADD.FTZ R26, R26, R16 ;  /* 0x000000101a1ad221 */ /* 0x020fe20000010000 */
[----:B------:R-:W-:-:S07]  /*2b90*/  @!P5 FADD.FTZ R27, R27, R17 ;  /* 0x000000111b1bd221 */ /* 0x000fce0000010000 */
.L_x_1259:
[----:B------:R-:W-:Y:S05]  /*2ba0*/  BRA.U !UP1, `(.L_x_1254) ;  /* 0x0000000109887547 */ /* 0x000fea000b800000 */
[----:B------:R-:W-:Y:S02]  /*2bb0*/  UISETP.NE.AND UP0, UPT, UR11, 0x1, UPT ;  /* 0x000000010b00788c */ /* 0x000fe4000bf05270 */
[----:B------:R-:W-:-:S06]  /*2bc0*/  ULOP3.LUT UR10, UR16, 0x1, URZ, 0xc0, !UPT ;  /* 0x00000001100a7892 */ /* 0x000fcc000f8ec0ff */
[----:B------:R-:W-:Y:S01]  /*2bd0*/  MOV R16, UR10 ;  /* 0x0000000a00107c02 */ /* 0x000fe20008000f00 */
[----:B------:R-:W-:Y:S06]  /*2be0*/  BRA.U !UP0, `(.L_x_1260) ;  /* 0x0000000108487547 */ /* 0x000fec000b800000 */
[C---:B-1--4-:R-:W-:Y:S02]  /*2bf0*/  IADD3 R14, PT, PT, R0.reuse, 0x1, RZ ;  /* 0x00000001000e7810 */ /* 0x052fe40007ffe0ff */
[----:B------:R-:W-:Y:S02]  /*2c00*/  ISETP.EQ.OR P3, PT, R0, UR13, P1 ;  /* 0x0000000d00007c0c */ /* 0x000fe40008f62670 */
[----:B------:R-:W-:Y:S02]  /*2c10*/  ISETP.EQ.OR P0, PT, R14, UR13, P1 ;  /* 0x0000000d0e007c0c */ /* 0x000fe40008f02670 */
[----:B------:R-:W-:Y:S02]  /*2c20*/  MOV R17, UR18 ;  /* 0x0000001200117c02 */ /* 0x000fe40008000f00 */
[----:B------:R-:W-:Y:S02]  /*2c30*/  MOV R13, UR18 ;  /* 0x00000012000d7c02 */ /* 0x000fe40008000f00 */
[----:B------:R-:W-:-:S05]  /*2c40*/  MOV R15, 0x8 ;  /* 0x00000008000f7802 */ /* 0x000fca0000000f00 */
[----:B---3--:R-:W-:Y:S02]  /*2c50*/  @!P3 IMAD R12, R0, R13, UR5 ;  /* 0x00000005000cbe24 */ /* 0x008fe4000f8e020d */
[----:B------:R-:W-:Y:S02]  /*2c60*/  @!P0 IMAD R14, R14, R17, UR5 ;  /* 0x000000050e0e8e24 */ /* 0x000fe4000f8e0211 */
[----:B------:R-:W-:Y:S02]  /*2c70*/  HFMA2 R17, -RZ, RZ, 0, 4.76837158203125e-07 ;  /* 0x00000008ff117431 */ /* 0x000fe400000001ff */
[----:B------:R-:W-:-:S06]  /*2c80*/  @!P3 IMAD.WIDE.U32 R12, R12, R15, UR8 ;  /* 0x000000080c0cbe25 */ /* 0x000fcc000f8e000f */
[----:B------:R-:W0:Y:S01]  /*2c90*/  @!P3 LDG.E.64 R12, desc[UR14][R12.64] ;  /* 0x0000000e0c0cb981 */ /* 0x000e22000c1e1b00 */
[----:B------:R-:W-:-:S06]  /*2ca0*/  @!P0 IMAD.WIDE.U32 R14, R14, R17, UR8 ;  /* 0x000000080e0e8e25 */ /* 0x000fcc000f8e0011 */
[----:B------:R-:W3:Y:S01]  /*2cb0*/  @!P0 LDG.E.64 R14, desc[UR14][R14.64] ;  /* 0x0000000e0e0e8981 */ /* 0x000ee2000c1e1b00 */
[----:B------:R-:W-:Y:S01]  /*2cc0*/  IADD3 R0, PT, PT, R0, 0x2, RZ ;  /* 0x0000000200007810 */ /* 0x000fe20007ffe0ff */
[----:B0-----:R-:W-:Y:S01]  /*2cd0*/  @!P3 FADD.FTZ R26, R26, R12 ;  /* 0x0000000c1a1ab221 */ /* 0x001fe20000010000 */
[----:B------:R-:W-:-:S03]  /*2ce0*/  @!P3 FADD.FTZ R27, R27, R13 ;  /* 0x0000000d1b1bb221 */ /* 0x000fc60000010000 */
[----:B---3--:R-:W-:Y:S01]  /*2cf0*/  @!P0 FADD.FTZ R26, R26, R14 ;  /* 0x0000000e1a1a8221 */ /* 0x008fe20000010000 */
[----:B------:R-:W-:-:S07]  /*2d00*/  @!P0 FADD.FTZ R27, R27, R15 ;  /* 0x0000000f1b1b8221 */ /* 0x000fce0000010000 */
.L_x_1260:
[----:B------:R-:W-:Y:S01]  /*2d10*/  ISETP.EQ.OR P0, PT, R0, UR13, P1 ;  /* 0x0000000d00007c0c */ /* 0x000fe20008f02670 */
[----:B------:R-:W-:Y:S03]  /*2d20*/  BSSY.RECONVERGENT B0, `(.L_x_1254) ;  /* 0x000000a000007945 */ /* 0x000fe60003800200 */
[----:B------:R-:W-:-:S13]  /*2d30*/  ISETP.NE.U32.OR P0, PT, R16, 0x1, P0 ;  /* 0x000000011000780c */ /* 0x000fda0000705470 */
[----:B------:R-:W-:Y:S05]  /*2d40*/  @P0 BRA `(.L_x_1261) ;  /* 0x00000000001c0947 */ /* 0x000fea0003800000 */
[----:B-1--4-:R-:W-:Y:S02]  /*2d50*/  MOV R13, UR18 ;  /* 0x00000012000d7c02 */ /* 0x012fe40008000f00 */
[----:B------:R-:W-:-:S03]  /*2d60*/  MOV R15, 0x8 ;  /* 0x00000008000f7802 */ /* 0x000fc60000000f00 */
[----:B---3--:R-:W-:-:S04]  /*2d70*/  IMAD R12, R0, R13, UR5 ;  /* 0x00000005000c7e24 */ /* 0x008fc8000f8e020d */
[----:B------:R-:W-:-:S06]  /*2d80*/  IMAD.WIDE.U32 R12, R12, R15, UR8 ;  /* 0x000000080c0c7e25 */ /* 0x000fcc000f8e000f */
[----:B------:R-:W0:Y:S02]  /*2d90*/  LDG.E.64 R12, desc[UR14][R12.64] ;  /* 0x0000000e0c0c7981 */ /* 0x000e24000c1e1b00 */
[----:B0-----:R-:W-:Y:S01]  /*2da0*/  FADD.FTZ R26, R26, R12 ;  /* 0x0000000c1a1a7221 */ /* 0x001fe20000010000 */
[----:B------:R-:W-:-:S07]  /*2db0*/  FADD.FTZ R27, R27, R13 ;  /* 0x0000000d1b1b7221 */ /* 0x000fce0000010000 */
.L_x_1261:
[----:B------:R-:W-:Y:S05]  /*2dc0*/  BSYNC.RECONVERGENT B0 ;  /* 0x0000000000007941 */ /* 0x000fea0003800200 */
.L_x_1254:
[----:B------:R-:W5:Y:S01]  /*2dd0*/  S2UR UR9, SR_CgaCtaId ;  /* 0x00000000000979c3 */ /* 0x000f620000008800 */
[----:B------:R-:W-:Y:S01]  /*2de0*/  UMOV UR8, 0x400 ;  /* 0x0000040000087882 */ /* 0x000fe20000000000 */
[----:B------:R-:W0:Y:S01]  /*2df0*/  LDCU.64 UR10, c[0x0][0x400] ;  /* 0x00008000ff0a77ac */ /* 0x000e220008000a00 */
[----:B------:R-:W-:Y:S01]  /*2e00*/  FADD.FTZ R24, R24, -UR31 ;  /* 0x8000001f18187e21 */ /* 0x000fe20008010000 */
[----:B------:R-:W-:Y:S01]  /*2e10*/  FADD.FTZ R25, R25, -UR31 ;  /* 0x8000001f19197e21 */ /* 0x000fe20008010000 */
[----:B-1--4-:R-:W-:Y:S01]  /*2e20*/  FADD.FTZ R17, R4, -UR31 ;  /* 0x8000001f04117e21 */ /* 0x012fe20008010000 */
[----:B------:R-:W-:Y:S01]  /*2e30*/  FADD.FTZ R5, R5, -UR31 ;  /* 0x8000001f05057e21 */ /* 0x000fe20008010000 */
[----:B------:R-:W-:Y:S01]  /*2e40*/  FMUL.FTZ R19, R24, UR19 ;  /* 0x0000001318137c20 */ /* 0x000fe20008410000 */
[----:B------:R-:W3:Y:S01]  /*2e50*/  LDC R13, c[0x0][0x41c] ;  /* 0x00010700ff0d7b82 */ /* 0x000ee20000000800 */
[----:B------:R-:W-:Y:S01]  /*2e60*/  FMUL.FTZ R22, R25, UR19 ;  /* 0x0000001319167c20 */ /* 0x000fe20008410000 */
[----:B------:R-:W-:Y:S01]  /*2e70*/  FMUL.FTZ R17, R17, UR19 ;  /* 0x0000001311117c20 */ /* 0x000fe20008410000 */
[----:B-----5:R-:W-:Y:S01]  /*2e80*/  ULEA UR8, UR9, UR8, 0x18 ;  /* 0x0000000809087291 */ /* 0x020fe2000f8ec0ff */
[----:B---3--:R-:W-:-:S08]  /*2e90*/  IMAD R12, R13, UR13, R32 ;  /* 0x0000000d0d0c7c24 */ /* 0x008fd0000f8e0220 */
[----:B------:R-:W-:Y:S01]  /*2ea0*/  @!P1 STS.64 [UR8+0xc8], R26 ;  /* 0x0000c81aff009988 */ /* 0x000fe20008000a08 */
[----:B------:R-:W-:Y:S01]  /*2eb0*/  BAR.SYNC.DEFER_BLOCKING 0x0 ;  /* 0x0000000000007b1d */ /* 0x000fe20000010000 */
[C---:B0-----:R-:W-:Y:S02]  /*2ec0*/  ISETP.GE.U32.AND P0, PT, R12.reuse, UR10, PT ;  /* 0x0000000a0c007c0c */ /* 0x041fe4000bf06070 */
[----:B------:R-:W-:Y:S02]  /*2ed0*/  SHF.R.S32.HI R4, RZ, 0x1f, R12 ;  /* 0x0000001fff047819 */ /* 0x000fe4000001140c */
[----:B------:R-:W-:Y:S02]  /*2ee0*/  IADD3 R0, PT, PT, R12, 0x20, RZ ;  /* 0x000000200c007810 */ /* 0x000fe40007ffe0ff */
[----:B------:R-:W-:Y:S02]  /*2ef0*/  ISETP.GE.AND.EX P0, PT, R4, UR11, PT, P0 ;  /* 0x0000000b04007c0c */ /* 0x000fe4000bf06300 */
[----:B------:R-:W-:Y:S01]  /*2f00*/  ISETP.GE.U32.AND P1, PT, R0, UR10, PT ;  /* 0x0000000a00007c0c */ /* 0x000fe2000bf26070 */
[----:B------:R-:W0:Y:S01]  /*2f10*/  LDS.64 R14, [UR8+0xc8] ;  /* 0x0000c808ff0e7984 */ /* 0x000e220008000a00 */
[----:B------:R-:W0:Y:S02]  /*2f20*/  LDCU UR8, c[0x0][0x42c] ;  /* 0x00008580ff0877ac */ /* 0x000e240008000800 */
[----:B0-----:R-:W-:Y:S01]  /*2f30*/  FMUL.FTZ R16, R14, UR8 ;  /* 0x000000080e107c20 */ /* 0x001fe20008410000 */
[----:B------:R-:W-:Y:S01]  /*2f40*/  FMUL.FTZ R13, R15, UR8 ;  /* 0x000000080f0d7c20 */ /* 0x000fe20008410000 */
[----:B------:R-:W-:-:S03]  /*2f50*/  FMUL.FTZ R14, R5, UR19 ;  /* 0x00000013050e7c20 */ /* 0x000fc60008410000 */
[C-C-:B------:R-:W-:Y:S01]  /*2f60*/  FFMA.FTZ R5, R16.reuse, R19, R13.reuse ;  /* 0x0000001310057223 */ /* 0x140fe2000001000d */
[C-C-:B------:R-:W-:Y:S01]  /*2f70*/  FFMA.FTZ R18, R16.reuse, R22, R13.reuse ;  /* 0x0000001610127223 */ /* 0x140fe2000001000d */
[C-C-:B------:R-:W-:Y:S01]  /*2f80*/  FFMA.FTZ R15, R16.reuse, R17, R13.reuse ;  /* 0x00000011100f7223 */ /* 0x140fe2000001000d */
[----:B------:R-:W-:Y:S01]  /*2f90*/  FFMA.FTZ R16, R16, R14, R13 ;  /* 0x0000000e10107223 */ /* 0x000fe2000001000d */
[----:B------:R-:W-:Y:S06]  /*2fa0*/  @!P2 BRA `(.L_x_1262) ;  /* 0x000000000048a947 */ /* 0x000fec0003800000 */
[----:B------:R-:W-:Y:S01]  /*2fb0*/  FFMA.FTZ R19, R10, R19, R8 ;  /* 0x000000130a137223 */ /* 0x000fe20000010008 */
[----:B------:R-:W-:-:S03]  /*2fc0*/  FFMA.FTZ R13, R11, R22, R9 ;  /* 0x000000160b0d7223 */ /* 0x000fc60000010009 */
[----:B--2---:R-:W-:Y:S01]  /*2fd0*/  FMUL.FTZ R20, R19, -1.4426950216293334961 ;  /* 0xbfb8aa3b13147820 */ /* 0x004fe20000410000 */
        /* <DEDUP_REMOVED lines=15> */
.L_x_1262:
[----:B------:R-:W-:Y:S01]  /*30d0*/  BSSY.RECONVERGENT B0, `(.L_x_1263) ;  /* 0x0000012000007945 */ /* 0x000fe20003800200 */
[----:B------:R-:W-:Y:S01]  /*30e0*/  FFMA.FTZ R5, R10, R2, -R5 ;  /* 0x000000020a057223 */ /* 0x000fe20000010805 */
[----:B------:R-:W-:Y:S01]  /*30f0*/  SHF.R.S32.HI R19, RZ, 0x1f, R0 ;  /* 0x0000001fff137819 */ /* 0x000fe20000011400 */
        /* <DEDUP_REMOVED lines=9> */
[----:B------:R-:W-:Y:S01]  /*3190*/  IMAD R21, R12, UR21, R21 ;  /* 0x000000150c157c24 */ /* 0x000fe2000f8e0215 */
[----:B-1----:R-:W-:Y:S01]  /*31a0*/  LEA R4, P0, R2, UR8, 0x2 ;  /* 0x0000000802047c11 */ /* 0x002fe2000f8010ff */
[----:B------:R-:W-:-:S03]  /*31b0*/  FMUL.FTZ R12, R5, UR19 ;  /* 0x00000013050c7c20 */ /* 0x000fc60008410000 */
[----:B------:R-:W-:-:S04]  /*31c0*/  IADD3 R21, PT, PT, R3, R21, RZ ;  /* 0x0000001503157210 */ /* 0x000fc80007ffe0ff */
[----:B------:R-:W-:-:S05]  /*31d0*/  LEA.HI.X R5, R2, UR9, R21, 0x2, P0 ;  /* 0x0000000902057c11 */ /* 0x000fca00080f1415 */
[----:B------:R0:W-:Y:S02]  /*31e0*/  STG.E.64 desc[UR14][R4.64], R12 ;  /* 0x0000000c04007986 */ /* 0x0001e4000c101b0e */
.L_x_1264:
[----:B------:R-:W-:Y:S05]  /*31f0*/  BSYNC.RECONVERGENT B0 ;  /* 0x0000000000007941 */ /* 0x000fea0003800200 */
.L_x_1263:
[----:B------:R-:W-:Y:S05]  /*3200*/  @!P2 BRA `(.L_x_1265) ;  /* 0x000000000048a947 */ /* 0x000fea0003800000 */
        /* <DEDUP_REMOVED lines=18> */
.L_x_1265:
[----:B------:R-:W-:Y:S01]  /*3330*/  ISETP.GE.AND.EX P1, PT, R19, UR11, PT, P1 ;  /* 0x0000000b13007c0c */ /* 0x000fe2000bf26310 */
[----:B------:R-:W-:Y:S01]  /*3340*/  FFMA.FTZ R15, R10, R6, -R15 ;  /* 0x000000060a0f7223 */ /* 0x000fe2000001080f */
[----:B------:R-:W-:Y:S01]  /*3350*/  FFMA.FTZ R16, R11, R7, -R16 ;  /* 0x000000070b107223 */ /* 0x000fe20000010810 */
[----:B------:R-:W-:Y:S02]  /*3360*/  BSSY.RECONVERGENT B0, `(.L_x_1266) ;  /* 0x000000e000007945 */ /* 0x000fe40003800200 */
[----:B0-----:R-:W-:Y:S01]  /*3370*/  FMUL.FTZ R4, R15, UR19 ;  /* 0x000000130f047c20 */ /* 0x001fe20008410000 */
[----:B------:R-:W-:-:S07]  /*3380*/  FMUL.FTZ R5, R16, UR19 ;  /* 0x0000001310057c20 */ /* 0x000fce0008410000 */
        /* <DEDUP_REMOVED lines=9> */
[----:B------:R-:W-:-:S05]  /*3420*/  LEA.HI.X R3, R34, UR11, R19, 0x2, P0 ;  /* 0x0000000b22037c11 */ /* 0x000fca00080f1413 */
[----:B------:R0:W-:Y:S02]  /*3430*/  STG.E.64 desc[UR14][R2.64], R4 ;  /* 0x0000000402007986 */ /* 0x0001e4000c101b0e */
.L_x_1267:
[----:B------:R-:W-:Y:S05]  /*3440*/  BSYNC.RECONVERGENT B0 ;  /* 0x0000000000007941 */ /* 0x000fea0003800200 */
.L_x_1266:
[----:B------:R-:W-:Y:S02]  /*3450*/  UIADD3 UR6, UPT, UPT, UR18, UR6, URZ ;  /* 0x0000000612067290 */ /* 0x000fe4000fffe0ff */
[----:B------:R-:W-:Y:S02]  /*3460*/  UIADD3 UR4, UPT, UPT, UR4, 0x1, URZ ;  /* 0x0000000104047890 */ /* 0x000fe4000fffe0ff */
[----:B------:R-:W-:-:S09]  /*3470*/  UISETP.GE.AND UP0, UPT, UR6, UR7, UPT ;  /* 0x000000070600728c */ /* 0x000fd2000bf06270 */
[----:B------:R-:W-:Y:S05]  /*3480*/  BRA.U !UP0, `(.L_x_1268) ;  /* 0xffffffcd08447547 */ /* 0x000fea000b83ffff */
.L_x_1243:
[----:B0-----:R-:W0:Y:S01]  /*3490*/  LDC R4, c[0x0][0x370] ;  /* 0x0000dc00ff047b82 */ /* 0x001e220000000800 */
[----:B------:R-:W-:Y:S01]  /*34a0*/  ISETP.NE.AND P2, PT, R31, RZ, PT ;  /* 0x000000ff1f00720c */ /* 0x000fe20003f45270 */
[----:B------:R-:W-:Y:S06]  /*34b0*/  BSSY.RECONVERGENT B0, `(.L_x_1269) ;  /* 0x0000011000007945 */ /* 0x000fec0003800200 */
[----:B------:R-:W1:Y:S08]  /*34c0*/  LDC R7, c[0x0][0x374] ;  /* 0x0000dd00ff077b82 */ /* 0x000e700000000800 */
[----:B------:R-:W3:Y:S01]  /*34d0*/  LDC.64 R2, c[0x0][0x3c8] ;  /* 0x0000f200ff027b82 */ /* 0x000ee20000000a00 */
[----:B0-----:R-:W-:-:S02]  /*34e0*/  IADD3 R5, PT, PT, R4, -0x1, RZ ;  /* 0xffffffff04057810 */ /* 0x001fc40007ffe0ff */
[----:B------:R-:W-:Y:S02]  /*34f0*/  ISETP.NE.AND P1, PT, R4, 0x1, PT ;  /* 0x000000010400780c */ /* 0x000fe40003f25270 */
[----:B-1----:R-:W-:-:S04]  /*3500*/  IADD3 R0, PT, PT, R7, -0x1, RZ ;  /* 0xffffffff07007810 */ /* 0x002fc80007ffe0ff */
[----:B------:R-:W-:Y:S02]  /*3510*/  ISETP.NE.AND P0, PT, R0, UR5, PT ;  /* 0x0000000500007c0c */ /* 0x000fe4000bf05270 */
        /* <DEDUP_REMOVED lines=10> */
.L_x_1270:
[----:B------:R-:W-:Y:S05]  /*35c0*/  BSYNC.RECONVERGENT B0 ;  /* 0x0000000000007941 */ /* 0x000fea0003800200 */
.L_x_1269:
[----:B------:R-:W-:Y:S05]  /*35d0*/  @P0 EXIT ;  /* 0x000000000000094d */ /* 0x000fea0003800000 */
[----:B------:R-:W-:Y:S05]  /*35e0*/  @P2 BRA `(.L_x_1271) ;  /* 0x0000000000202947 */ /* 0x000fea0003800000 */
[----:B------:R-:W-:-:S05]  /*35f0*/  IMAD R0, R4, R7, RZ ;  /* 0x0000000704007224 */ /* 0x000fca00078e02ff */
[----:B------:R-:W-:-:S13]  /*3600*/  ISETP.NE.AND P0, PT, R0, -0x1, PT ;  /* 0xffffffff0000780c */ /* 0x000fda0003f05270 */
[----:B------:R-:W-:Y:S05]  /*3610*/  @!P0 BRA `(.L_x_1271) ;  /* 0x0000000000148947 */ /* 0x000fea0003800000 */
.L_x_1272:
[----:B0-----:R-:W3:Y:S04]  /*3620*/  LDG.E.STRONG.GPU R5, desc[UR14][R2.64] ;  /* 0x0000000e02057981 */ /* 0x001ee8000c1ef900 */
[----:B---3--:R-:W-:Y:S01]  /*3630*/  CCTL.IVALL ;  /* 0x00000000ff00798f */ /* 0x008fe20002000000 */
[----:B------:R-:W-:Y:S05]  /*3640*/  YIELD ;  /* 0x0000000000007946 */ /* 0x000fea0003800000 */
[----:B------:R-:W-:-:S13]  /*3650*/  ISETP.NE.AND P0, PT, R5, R0, PT ;  /* 0x000000000500720c */ /* 0x000fda0003f05270 */
[----:B------:R-:W-:Y:S05]  /*3660*/  @P0 BRA `(.L_x_1272) ;  /* 0xfffffffc00ec0947 */ /* 0x000fea000383ffff */
.L_x_1271:
        /* <DEDUP_REMOVED lines=10> */
[----:B0-----:R-:W-:Y:S01]  /*3710*/  IADD3 R3, P1, PT, R31, 0x2a0, RZ ;  /* 0x000002a01f037810 */ /* 0x001fe20007f3e0ff */
        /* <DEDUP_REMOVED lines=43> */
[----:B------:R-:W-:Y:S01]  /*39d0*/  MOV R3, R28 ;  /* 0x0000001c00037202 */ /* 0x000fe20000000f00 */
[----:B------:R-:W3:Y:S01]  /*39e0*/  LDCU.64 UR8, c[0x0][0x388] ;  /* 0x00007100ff0877ac */ /* 0x000ee20008000a00 */
[C---:B------:R-:W-:Y:S02]  /*39f0*/  SHF.L.U32 R19, R31.reuse, 0x3, RZ ;  /* 0x000000031f137819 */ /* 0x040fe400000006ff */
[----:B------:R-:W-:Y:S01]  /*3a00*/  SHF.L.U64.HI R30, R31, 0x3, R28 ;  /* 0x000000031f1e7819 */ /* 0x000fe2000001021c */
[----:B------:R-:W-:Y:S01]  /*3a10*/  IMAD.WIDE.U32 R2, R5, 0x2a0, R2 ;  /* 0x000002a005027825 */ /* 0x000fe200078e0002 */
[----:B------:R-:W-:-:S02]  /*3a20*/  SHF.L.U64.HI R22, R0, 0x2, R25 ;  /* 0x0000000200167819 */ /* 0x000fc40000010219 */
[----:B--2---:R-:W-:Y:S02]  /*3a30*/  SHF.L.U64.HI R20, R24, 0x2, R37 ;  /* 0x0000000218147819 */ /* 0x004fe40000010225 */
[----:B0-----:R-:W-:Y:S01]  /*3a40*/  LEA R14, P1, R31, UR4, 0x2 ;  /* 0x000000041f0e7c11 */ /* 0x001fe2000f8210ff */
[----:B------:R-:W-:Y:S01]  /*3a50*/  UMOV UR4, URZ ;  /* 0x000000ff00047c82 */ /* 0x000fe20008000000 */
[----:B-1----:R-:W-:Y:S02]  /*3a60*/  IADD3 R16, P2, PT, R19, UR6, RZ ;  /* 0x0000000613107c10 */ /* 0x002fe4000ff5e0ff */
[----:B------:R-:W-:Y:S02]  /*3a70*/  LEA.HI.X R15, R31, UR5, R28, 0x2, P1 ;  /* 0x000000051f0f7c11 */ /* 0x000fe400088f141c */
[----:B------:R-:W-:Y:S02]  /*3a80*/  IADD3 R28, PT, PT, R3, UR4, RZ ;  /* 0x00000004031c7c10 */ /* 0x000fe4000fffe0ff */
[----:B------:R-:W-:Y:S01]  /*3a90*/  MOV R31, R2 ;  /* 0x00000002001f7202 */ /* 0x000fe20000000f00 */
[----:B------:R-:W-:Y:S01]  /*3aa0*/  IMAD.WIDE.U32 R2, R26, 0x4, RZ ;  /* 0x000000041a027825 */ /* 0x000fe200078e00ff */
[----:B------:R-:W-:-:S02]  /*3ab0*/  IADD3.X R17, PT, PT, R30, UR7, RZ, P2, !PT ;  /* 0x000000071e117c10 */ /* 0x000fc400097fe4ff */
[----:B------:R-:W-:Y:S02]  /*3ac0*/  IADD3 R18, P2, PT, RZ, -R5, RZ ;  /* 0x80000005ff127210 */ /* 0x000fe40007f5e0ff */
[----:B---3--:R-:W-:Y:S02]  /*3ad0*/  IADD3 R19, P1, PT, R19, UR8, RZ ;  /* 0x0000000813137c10 */ /* 0x008fe4000ff3e0ff */
[----:B------:R-:W-:Y:S02]  /*3ae0*/  SHF.L.U32 R5, R27, 0x2, RZ ;  /* 0x000000021b057819 */ /* 0x000fe400000006ff */
[----:B------:R-:W-:Y:S02]  /*3af0*/  IADD3.X R30, PT, PT, R30, UR9, RZ, P1, !PT ;  /* 0x000000091e1e7c10 */ /* 0x000fe40008ffe4ff */
[----:B------:R-:W-:Y:S02]  /*3b00*/  IADD3 R32, PT, PT, R3, R5, RZ ;  /* 0x0000000503207210 */ /* 0x000fe40007ffe0ff */
[----:B------:R-:W-:-:S07]  /*3b10*/  IADD3.X R21, PT, PT, RZ, -0x1, RZ, P2, !PT ;  /* 0xffffffffff157810 */ /* 0x000fce00017fe4ff */
.L_x_1275:
[----:B0-----:R-:W-:Y:S01]  /*3b20*/  LEA R8, P1, R0, R14, 0x2 ;  /* 0x0000000e00087211 */ /* 0x001fe200078210ff */
[----:B------:R-:W2:Y:S01]  /*3b30*/  LDG.E R4, desc[UR14][R14.64] ;  /* 0x0000000e0e047981 */ /* 0x000ea2000c1e1900 */
[----:B------:R-:W-:Y:S02]  /*3b40*/  IADD3 R10, P2, PT, R14, R2, RZ ;  /* 0x000000020e0a7210 */ /* 0x000fe40007f5e0ff */
[----:B------:R-:W-:Y:S02]  /*3b50*/  LEA R6, P3, R24, R14, 0x2 ;  /* 0x0000000e18067211 */ /* 0x000fe400078610ff */
[C---:B------:R-:W-:Y:S02]  /*3b60*/  IADD3.X R9, PT, PT, R15.reuse, R22, RZ, P1, !PT ;  /* 0x000000160f097210 */ /* 0x040fe40000ffe4ff */
[C---:B------:R-:W-:Y:S02]  /*3b70*/  IADD3.X R11, PT, PT, R15.reuse, R32, RZ, P2, !PT ;  /* 0x000000200f0b7210 */ /* 0x040fe400017fe4ff */
[----:B------:R-:W-:Y:S01]  /*3b80*/  IADD3.X R7, PT, PT, R15, R20, RZ, P3, !PT ;  /* 0x000000140f077210 */ /* 0x000fe20001ffe4ff */
[----:B------:R0:W2:Y:S04]  /*3b90*/  LDG.E R5, desc[UR14][R8.64] ;  /* 0x0000000e08057981 */ /* 0x0000a8000c1e1900 */
[----:B------:R-:W3:Y:S04]  /*3ba0*/  LDG.E R12, desc[UR14][R10.64] ;  /* 0x0000000e0a0c7981 */ /* 0x000ee8000c1e1900 */
[----:B------:R1:W3:Y:S01]  /*3bb0*/  LDG.E R13, desc[UR14][R6.64] ;  /* 0x0000000e060d7981 */ /* 0x0002e2000c1e1900 */
[----:B------:R-:W-:-:S02]  /*3bc0*/  IADD3 R18, P1, PT, R18, 0x1, RZ ;  /* 0x0000000112127810 */ /* 0x000fc40007f3e0ff */
[----:B0-----:R-:W-:Y:S02]  /*3bd0*/  MOV R8, R16 ;  /* 0x0000001000087202 */ /* 0x001fe40000000f00 */
[----:B------:R-:W-:Y:S02]  /*3be0*/  MOV R9, R17 ;  /* 0x0000001100097202 */ /* 0x000fe40000000f00 */
        /* <DEDUP_REMOVED lines=14> */
.L_x_1274:
[----:B------:R-:W-:Y:S05]  /*3cd0*/  BSYNC.RECONVERGENT B0 ;  /* 0x0000000000007941 */ /* 0x000fea0003800200 */
.L_x_1273:
[----:B------:R-:W-:Y:S05]  /*3ce0*/  @!P0 EXIT ;  /* 0x000000000000894d */ /* 0x000fea0003800000 */
[----:B------:R-:W-:Y:S01]  /*3cf0*/  SHF.L.U64.HI R37, R24, 0x2, R37 ;  /* 0x0000000218257819 */ /* 0x000fe20000010225 */
[----:B------:R-:W1:Y:S01]  /*3d00*/  LDCU.64 UR4, c[0x0][0x3d8] ;  /* 0x00007b00ff0477ac */ /* 0x000e620008000a00 */
[C---:B------:R-:W-:Y:S02]  /*3d10*/  SHF.L.U64.HI R27, R26.reuse, 0x2, R27 ;  /* 0x000000021a1b7819 */ /* 0x040fe4000001021b */
[----:B------:R-:W-:Y:S01]  /*3d20*/  SHF.L.U32 R35, R26, 0x2, RZ ;  /* 0x000000021a237819 */ /* 0x000fe200000006ff */
[----:B------:R-:W3:Y:S01]  /*3d30*/  LDCU.64 UR6, c[0x0][0x388] ;  /* 0x00007100ff0677ac */ /* 0x000ee20008000a00 */
[----:B------:R-:W-:Y:S02]  /*3d40*/  SHF.L.U32 R24, R24, 0x2, RZ ;  /* 0x0000000218187819 */ /* 0x000fe400000006ff */
[C---:B------:R-:W-:Y:S01]  /*3d50*/  SHF.L.U64.HI R29, R0.reuse, 0x2, R25 ;  /* 0x00000002001d7819 */ /* 0x040fe20000010219 */
[----:B------:R-:W4:Y:S01]  /*3d60*/  LDCU.64 UR8, c[0x0][0x390] ;  /* 0x00007200ff0877ac */ /* 0x000f220008000a00 */
[----:B------:R-:W-:-:S07]  /*3d70*/  SHF.L.U32 R33, R0, 0x2, RZ ;  /* 0x0000000200217819 */ /* 0x000fce00000006ff */
.L_x_1276:
[C---:B-1----:R-:W-:Y:S02]  /*3d80*/  SHF.L.U32 R10, R31.reuse, 0x2, RZ ;  /* 0x000000021f0a7819 */ /* 0x042fe400000006ff */
[----:B0-----:R-:W-:Y:S02]  /*3d90*/  SHF.L.U64.HI R12, R31, 0x2, R28 ;  /* 0x000000021f0c7819 */ /* 0x001fe4000001021c */
[----:B-1----:R-:W-:-:S04]  /*3da0*/  IADD3 R2, P0, PT, R10, UR4, RZ ;  /* 0x000000040a027c10 */ /* 0x002fc8000ff1e0ff */
[----:B------:R-:W-:Y:S02]  /*3db0*/  IADD3.X R3, PT, PT, R12, UR5, RZ, P0, !PT ;  /* 0x000000050c037c10 */ /* 0x000fe400087fe4ff */
[C---:B------:R-:W-:Y:S02]  /*3dc0*/  IADD3 R4, P0, PT, R2.reuse, R33, RZ ;  /* 0x0000002102047210 */ /* 0x040fe40007f1e0ff */
[C---:B------:R-:W-:Y:S01]  /*3dd0*/  IADD3 R8, P1, PT, R2.reuse, R24, RZ ;  /* 0x0000001802087210 */ /* 0x040fe20007f3e0ff */
[----:B------:R0:W5:Y:S01]  /*3de0*/  LDG.E R14, desc[UR14][R2.64] ;  /* 0x0000000e020e7981 */ /* 0x000162000c1e1900 */
[C---:B------:R-:W-:Y:S02]  /*3df0*/  IADD3.X R5, PT, PT, R3.reuse, R29, RZ, P0, !PT ;  /* 0x0000001d03057210 */ /* 0x040fe400007fe4ff */
[----:B------:R-:W-:Y:S02]  /*3e00*/  IADD3 R6, P0, PT, R2, R35, RZ ;  /* 0x0000002302067210 */ /* 0x000fe40007f1e0ff */
[C---:B------:R-:W-:Y:S01]  /*3e10*/  IADD3.X R9, PT, PT, R3.reuse, R37, RZ, P1, !PT ;  /* 0x0000002503097210 */ /* 0x040fe20000ffe4ff */
[----:B------:R1:W5:Y:S01]  /*3e20*/  LDG.E R15, desc[UR14][R4.64] ;  /* 0x0000000e040f7981 */ /* 0x000362000c1e1900 */
[----:B------:R-:W-:-:S03]  /*3e30*/  IADD3.X R7, PT, PT, R3, R27, RZ, P0, !PT ;  /* 0x0000001b03077210 */ /* 0x000fc600007fe4ff */
[----:B------:R-:W5:Y:S04]  /*3e40*/  LDG.E R19, desc[UR14][R8.64] ;  /* 0x0000000e08137981 */ /* 0x000f68000c1e1900 */
[----:B------:R1:W5:Y:S01]  /*3e50*/  LDG.E R18, desc[UR14][R6.64] ;  /* 0x0000000e06127981 */ /* 0x000362000c1e1900 */
[C---:B------:R-:W-:Y:S02]  /*3e60*/  SHF.L.U32 R26, R31.reuse, 0x3, RZ ;  /* 0x000000031f1a7819 */ /* 0x040fe400000006ff */
[----:B------:R-:W-:Y:S02]  /*3e70*/  SHF.L.U64.HI R28, R31, 0x3, R28 ;  /* 0x000000031f1c7819 */ /* 0x000fe4000001021c */
[----:B--2---:R-:W-:Y:S02]  /*3e80*/  LOP3.LUT R20, R26, 0xfffffff8, RZ, 0xc0, !PT ;  /* 0xfffffff81a147812 */ /* 0x004fe400078ec0ff */
        /* <DEDUP_REMOVED lines=9> */
[C---:B-1----:R-:W-:Y:S02]  /*3f20*/  IADD3 R4, P0, PT, R2.reuse, R33, RZ ;  /* 0x0000002102047210 */ /* 0x042fe40007f1e0ff */
[C---:B------:R-:W-:Y:S02]  /*3f30*/  IADD3 R6, P1, PT, R2.reuse, R35, RZ ;  /* 0x0000002302067210 */ /* 0x040fe40007f3e0ff */
[----:B------:R-:W-:Y:S02]  /*3f40*/  IADD3 R8, P2, PT, R2, R24, RZ ;  /* 0x0000001802087210 */ /* 0x000fe40007f5e0ff */
[----:B------:R-:W-:-:S02]  /*3f50*/  IADD3.X R5, PT, PT, R3, R29, RZ, P0, !PT ;  /* 0x0000001d03057210 */ /* 0x000fc400007fe4ff */
[C---:B------:R-:W-:Y:S02]  /*3f60*/  IADD3.X R7, PT, PT, R3.reuse, R27, RZ, P1, !PT ;  /* 0x0000001b03077210 */ /* 0x040fe40000ffe4ff */
[----:B------:R-:W-:Y:S01]  /*3f70*/  IADD3.X R9, PT, PT, R3, R37, RZ, P2, !PT ;  /* 0x0000002503097210 */ /* 0x000fe200017fe4ff */
[----:B-----5:R0:W-:Y:S04]  /*3f80*/  STG.E.64 desc[UR14][R16.64], R14 ;  /* 0x0000000e10007986 */ /* 0x0201e8000c101b0e */
[----:B------:R1:W-:Y:S04]  /*3f90*/  STG.E.64 desc[UR14][R20.64], R18 ;  /* 0x0000001214007986 */ /* 0x0003e8000c101b0e */
        /* <DEDUP_REMOVED lines=28> */
[----:B--2---:R-:W2:Y:S04]  /*4160*/  LDG.E R12, desc[UR14][R2.64+0x1f80] ;  /* 0x001f800e020c7981 */ /* 0x004ea8000c1e1900 */
        /* <DEDUP_REMOVED lines=14> */
[----:B------:R-:W-:Y:S01]  /*4250*/  HFMA2 R28, -RZ, RZ, 0, 0 ;  /* 0x00000000ff1c7431 */ /* 0x000fe200000001ff */
[----:B--2---:R1:W-:Y:S04]  /*4260*/  STG.E.64 desc[UR14][R16.64], R12 ;  /* 0x0000000c10007986 */ /* 0x0043e8000c101b0e */
[----:B---3--:R1:W-:Y:S07]  /*4270*/  STG.E.64 desc[UR14][R18.64], R14 ;  /* 0x0000000e12007986 */ /* 0x0083ee000c101b0e */
[----:B------:R-:W-:Y:S05]  /*4280*/  @P0 BRA `(.L_x_1276) ;  /* 0xfffffff800bc0947 */ /* 0x000fea000383ffff */
[----:B------:R-:W-:Y:S05]  /*4290*/  EXIT ;  /* 0x000000000000794d */ /* 0x000fea0003800000 */
.L_x_1277:
        /* <DEDUP_REMOVED lines=14> */
.L_x_3434:


//--------------------- .text._Z35group_norm_nhwc_bwd_one_pass_kernelI11Fp32IOFp32WLi128ELi42ELi672EEv26Group_norm_nhwc_bwd_params --------------------------
	.section	.text._Z35group_norm_nhwc_bwd_one_pass_kernelI11Fp32IOFp32WLi128ELi42ELi672EEv26Group_norm_nhwc_bwd_params,"ax",@progbits
	.align	128
        .global         _Z35group_norm_nhwc_bwd_one_pass_kernelI11Fp32IOFp32WLi128ELi42ELi672EEv26Group_norm_nhwc_bwd_params
        .type           _Z35group_norm_nhwc_bwd_one_pass_kernelI11Fp32IOFp32WLi128ELi42ELi672EEv26Group_norm_nhwc_bwd_params,@function
        .size           _Z35group_norm_nhwc_bwd_one_pass_kernelI11Fp32IOFp32WLi128ELi42ELi672EEv26Group_norm_nhwc_bwd_params,(.L_x_3435 - _Z35group_norm_nhwc_bwd_one_pass_kernelI11Fp32IOFp32WLi128ELi42ELi672EEv26Group_norm_nhwc_bwd_params)
        .other          _Z35group_norm_nhwc_bwd_one_pass_kernelI11Fp32IOFp32WLi128ELi42ELi672EEv26Group_norm_nhwc_bwd_params,@"STO_CUDA_ENTRY STV_DEFAULT"
_Z35group_norm_nhwc_bwd_one_pass_kernelI11Fp32IOFp32WLi128ELi42ELi672EEv26Group_norm_nhwc_bwd_params:
.text._Z35group_norm_nhwc_bwd_one_pass_kernelI11Fp32IOFp32WLi128ELi42ELi672EEv26Group_norm_nhwc_bwd_params:
        /* <DEDUP_REMOVED lines=10> */
[----:B------:R-:W0:Y:S01]  /*00a0*/  S2R R4, SR_LANEID ;  /* 0x0000000000047919 */ /* 0x000e220000000000 */
[----:B------:R-:W-:-:S03]  /*00b0*/  UMOV UR4, URZ ;  /* 0x000000ff00047c82 */ /* 0x000fc60008000000 */
        /* <DEDUP_REMOVED lines=9> */
.L_x_1309:
[----:B0-----:R-:W0:Y:S01]  /*0150*/  LDC R10, c[0x0][0x410] ;  /* 0x00010400ff0a7b82 */ /* 0x001e220000000800 */
[----:B-1----:R-:W1:Y:S01]  /*0160*/  LDCU.128 UR8, c[0x0][0x400] ;  /* 0x00008000ff0877ac */ /* 0x002e620008000c00 */
[----:B------:R-:W-:Y:S01]  /*0170*/  ISETP.LE.AND P1, PT, RZ, UR5, PT ;  /* 0x00000005ff007c0c */ /* 0x000fe2000bf23270 */
[----:B--2---:R-:W2:Y:S05]  /*0180*/  LDCU.64 UR6, c[0x0][0x3b8] ;  /* 0x00007700ff0677ac */ /* 0x004eaa0008000a00 */
[----:B---3--:R-:W3:Y:S08]  /*0190*/  S2UR UR12, SR_CTAID.X ;  /* 0x00000000000c79c3 */ /* 0x008ef00000002500 */
[----:B------:R-:W3:Y:S01]  /*01a0*/  LDC R11, c[0x0][0x41c] ;  /* 0x00010700ff0b7b82 */ /* 0x000ee20000000800 */
[----:B--2---:R-:W-:Y:S01]  /*01b0*/  UIMAD.WIDE UR6, UR5, 0x8, UR6 ;  /* 0x00000008050678a5 */ /* 0x004fe2000f8e0206 */
[----:B0-----:R-:W-:-:S04]  /*01c0*/  IABS R7, R10 ;  /* 0x0000000a00077213 */ /* 0x001fc80000000000 */
[----:B------:R-:W0:Y:S01]  /*01d0*/  I2F.RP R0, R7 ;  /* 0x0000000700007306 */ /* 0x000e220000209400 */
[----:B------:R-:W-:Y:S02]  /*01e0*/  MOV R26, UR6 ;  /* 0x00000006001a7c02 */ /* 0x000fe40008000f00 */
[----:B------:R-:W-:-:S03]  /*01f0*/  MOV R27, UR7 ;  /* 0x00000007001b7c02 */ /* 0x000fc60008000f00 */
[----:B------:R-:W2:Y:S03]  /*0200*/  LDCU.U8 UR7, c[0x0][0x414] ;  /* 0x00008280ff0777ac */ /* 0x000ea60008000000 */
[----:B------:R-:W4:Y:S01]  /*0210*/  LDG.E.64 R26, desc[UR14][R26.64] ;  /* 0x0000000e1a1a7981 */ /* 0x000f22000c1e1b00 */
[----:B---3--:R-:W-:Y:S01]  /*0220*/  IMAD R11, R11, UR12, R40 ;  /* 0x0000000c0b0b7c24 */ /* 0x008fe2000f8e0228 */
[----:B0-----:R-:W0:Y:S04]  /*0230*/  MUFU.RCP R0, R0 ;  /* 0x0000000000007308 */ /* 0x001e280000001000 */
[----:B------:R-:W-:Y:S02]  /*0240*/  SHF.R.S32.HI R17, RZ, 0x1f, R11 ;  /* 0x0000001fff117819 */ /* 0x000fe4000001140b */
[----:B------:R-:W-:-:S02]  /*0250*/  IADD3 R13, PT, PT, R11, 0x20, RZ ;  /* 0x000000200b0d7810 */ /* 0x000fc40007ffe0ff */
[----:B------:R-:W-:Y:S02]  /*0260*/  IADD3 R15, PT, PT, R11, 0x40, RZ ;  /* 0x000000400b0f7810 */ /* 0x000fe40007ffe0ff */
[----:B------:R-:W-:Y:S02]  /*0270*/  SHF.R.S32.HI R19, RZ, 0x1f, R13 ;  /* 0x0000001fff137819 */ /* 0x000fe4000001140d */
[----:B------:R-:W-:Y:S02]  /*0280*/  SHF.R.S32.HI R23, RZ, 0x1f, R15 ;  /* 0x0000001fff177819 */ /* 0x000fe4000001140f */
[----:B0-----:R-:W-:-:S04]  /*0290*/  IADD3 R2, PT, PT, R0, 0xffffffe, RZ ;  /* 0x0ffffffe00027810 */ /* 0x001fc80007ffe0ff */
[----:B------:R0:W3:Y:S02]  /*02a0*/  F2I.FTZ.U32.TRUNC.NTZ R3, R2 ;  /* 0x0000000200037305 */ /* 0x0000e4000021f000 */
[----:B0-----:R-:W-:Y:S01]  /*02b0*/  HFMA2 R2, -RZ, RZ, 0, 0 ;  /* 0x00000000ff027431 */ /* 0x001fe200000001ff */
[----:B---3--:R-:W-:-:S05]  /*02c0*/  IADD3 R8, PT, PT, RZ, -R3, RZ ;  /* 0x80000003ff087210 */ /* 0x008fca0007ffe0ff */
[----:B------:R-:W-:Y:S01]  /*02d0*/  IMAD R9, R8, R7, RZ ;  /* 0x0000000708097224 */ /* 0x000fe200078e02ff */
[----:B------:R-:W-:-:S03]  /*02e0*/  IABS R8, UR5 ;  /* 0x0000000500087c13 */ /* 0x000fc60008000000 */
[----:B------:R-:W-:Y:S01]  /*02f0*/  IMAD.HI.U32 R3, R3, R9, R2 ;  /* 0x0000000903037227 */ /* 0x000fe200078e0002 */
[----:B------:R-:W-:-:S04]  /*0300*/  LOP3.LUT R2, R10, UR5, RZ, 0x3c, !PT ;  /* 0x000000050a027c12 */ /* 0x000fc8000f8e3cff */
[----:B------:R-:W-:Y:S01]  /*0310*/  ISETP.GE.AND P3, PT, R2, RZ, PT ;  /* 0x000000ff0200720c */ /* 0x000fe20003f66270 */
[----:B------:R-:W-:-:S05]  /*0320*/  IMAD.HI.U32 R3, R3, R8, RZ ;  /* 0x0000000803037227 */ /* 0x000fca00078e00ff */
[----:B------:R-:W-:-:S05]  /*0330*/  IADD3 R0, PT, PT, -R3, RZ, RZ ;  /* 0x000000ff03007210 */ /* 0x000fca0007ffe1ff */
[----:B------:R-:W-:-:S05]  /*0340*/  IMAD R0, R7, R0, R8 ;  /* 0x0000000007007224 */ /* 0x000fca00078e0208 */
[----:B------:R-:W-:-:S13]  /*0350*/  ISETP.GT.U32.AND P4, PT, R7, R0, PT ;  /* 0x000000000700720c */ /* 0x000fda0003f84070 */
[-C--:B------:R-:W-:Y:S02]  /*0360*/  @!P4 IADD3 R0, PT, PT, R0, -R7.reuse, RZ ;  /* 0x800000070000c210 */ /* 0x080fe40007ffe0ff */
[----:B------:R-:W-:Y:S02]  /*0370*/  @!P4 IADD3 R3, PT, PT, R3, 0x1, RZ ;  /* 0x000000010303c810 */ /* 0x000fe40007ffe0ff */
[----:B------:R-:W-:Y:S02]  /*0380*/  ISETP.GT.U32.AND P0, PT, R7, R0, PT ;  /* 0x000000000700720c */ /* 0x000fe40003f04070 */
[CC--:B------:R-:W-:Y:S02]  /*0390*/  ISETP.GE.U32.AND P2, PT, R0.reuse, R7.reuse, PT ;  /* 0x000000070000720c */ /* 0x0c0fe40003f46070 */
[----:B------:R-:W-:Y:S02]  /*03a0*/  IADD3 R7, PT, PT, R0, -R7, RZ ;  /* 0x8000000700077210 */ /* 0x000fe40007ffe0ff */
[----:B------:R-:W-:-:S02]  /*03b0*/  ISETP.NE.AND P4, PT, R10, RZ, PT ;  /* 0x000000ff0a00720c */ /* 0x000fc40003f85270 */
[----:B------:R-:W-:Y:S02]  /*03c0*/  SEL R7, R7, R0, !P0 ;  /* 0x0000000007077207 */ /* 0x000fe40004000000 */
[----:B-1----:R-:W-:Y:S02]  /*03d0*/  ISETP.GE.U32.AND P0, PT, R11, UR8, PT ;  /* 0x000000080b007c0c */ /* 0x002fe4000bf06070 */
[----:B------:R-:W-:Y:S02]  /*03e0*/  LOP3.LUT R0, RZ, R10, RZ, 0x33, !PT ;  /* 0x0000000aff007212 */ /* 0x000fe400078e33ff */
[----:B------:R-:W-:Y:S02]  /*03f0*/  ISETP.GE.AND.EX P0, PT, R17, UR9, PT, P0 ;  /* 0x0000000911007c0c */ /* 0x000fe4000bf06300 */
[----:B------:R-:W-:Y:S02]  /*0400*/  @!P1 IADD3 R7, PT, PT, -R7, RZ, RZ ;  /* 0x000000ff07079210 */ /* 0x000fe40007ffe1ff */
[----:B------:R-:W-:-:S02]  /*0410*/  @P2 IADD3 R3, PT, PT, R3, 0x1, RZ ;  /* 0x0000000103032810 */ /* 0x000fc40007ffe0ff */
[C---:B------:R-:W-:Y:S02]  /*0420*/  SEL R7, R0.reuse, R7, !P4 ;  /* 0x0000000700077207 */ /* 0x040fe40006000000 */
[----:B------:R-:W-:Y:S02]  /*0430*/  ISETP.GE.U32.AND P1, PT, R13, UR8, PT ;  /* 0x000000080d007c0c */ /* 0x000fe4000bf26070 */
[----:B------:R-:W-:Y:S01]  /*0440*/  @!P3 IADD3 R3, PT, PT, -R3, RZ, RZ ;  /* 0x000000ff0303b210 */ /* 0x000fe20007ffe1ff */
[----:B------:R-:W-:Y:S01]  /*0450*/  IMAD R9, R7, 0x2a, RZ ;  /* 0x0000002a07097824 */ /* 0x000fe200078e02ff */
[----:B------:R-:W-:Y:S01]  /*0460*/  ISETP.GE.AND.EX P1, PT, R19, UR9, PT, P1 ;  /* 0x0000000913007c0c */ /* 0x000fe2000bf26310 */
[----:B------:R-:W0:Y:S01]  /*0470*/  @!P0 LDC.64 R24, c[0x0][0x3f8] ;  /* 0x0000fe00ff188b82 */ /* 0x000e220000000a00 */
[----:B------:R-:W-:Y:S02]  /*0480*/  SEL R3, R0, R3, !P4 ;  /* 0x0000000300037207 */ /* 0x000fe40006000000 */
[----:B------:R-:W-:-:S02]  /*0490*/  IADD3 R42, P2, PT, R9, R6, RZ ;  /* 0x00000006092a7210 */ /* 0x000fc40007f5e0ff */
[----:B------:R-:W-:Y:S02]  /*04a0*/  SHF.R.S32.HI R0, RZ, 0x1f, R3 ;  /* 0x0000001fff007819 */ /* 0x000fe40000011403 */
[----:B------:R-:W-:Y:S01]  /*04b0*/  LEA.HI.X.SX32 R43, R9, RZ, 0x1, P2 ;  /* 0x000000ff092b7211 */ /* 0x000fe200010f0eff */
[----:B------:R-:W1:Y:S01]  /*04c0*/  @!P0 LDC.64 R34, c[0x0][0x3a0] ;  /* 0x0000e800ff228b82 */ /* 0x000e620000000a00 */
[----:B------:R-:W-:Y:S01]  /*04d0*/  ISETP.GE.U32.AND P2, PT, R15, UR8, PT ;  /* 0x000000080f007c0c */ /* 0x000fe2000bf46070 */
[----:B------:R-:W-:Y:S01]  /*04e0*/  IMAD R2, R0, UR10, RZ ;  /* 0x0000000a00027c24 */ /* 0x000fe2000f8e02ff */
[----:B------:R-:W-:Y:S01]  /*04f0*/  IADD3 R0, PT, PT, R11, 0x60, RZ ;  /* 0x000000600b007810 */ /* 0x000fe20007ffe0ff */
[----:B------:R-:W-:Y:S01]  /*0500*/  IMAD.WIDE.U32 R42, R3, UR10, R42 ;  /* 0x0000000a032a7c25 */ /* 0x000fe2000f8e002a */
[----:B------:R-:W-:Y:S02]  /*0510*/  ISETP.GE.AND.EX P2, PT, R23, UR9, PT, P2 ;  /* 0x0000000917007c0c */ /* 0x000fe4000bf46320 */
[----:B------:R-:W-:Y:S01]  /*0520*/  ISETP.GE.U32.AND P3, PT, R0, UR8, PT ;  /* 0x0000000800007c0c */ /* 0x000fe2000bf66070 */
[----:B------:R-:W3:Y:S01]  /*0530*/  @!P1 LDC.64 R30, c[0x0][0x3f8] ;  /* 0x0000fe00ff1e9b82 */ /* 0x000ee20000000a00 */
[----:B------:R-:W-:Y:S01]  /*0540*/  IMAD R45, R3, UR11, R2 ;  /* 0x0000000b032d7c24 */ /* 0x000fe2000f8e0202 */
[----:B------:R-:W-:-:S02]  /*0550*/  SHF.R.S32.HI R33, RZ, 0x1f, R0 ;  /* 0x0000001fff217819 */ /* 0x000fc40000011400 */
[----:B------:R-:W-:Y:S02]  /*0560*/  @!P0 MOV R44, R42 ;  /* 0x0000002a002c8202 */ /* 0x000fe40000000f00 */
[----:B------:R-:W-:Y:S02]  /*0570*/  IADD3 R45, PT, PT, R43, R45, RZ ;  /* 0x0000002d2b2d7210 */ /* 0x000fe40007ffe0ff */
[----:B------:R-:W2:Y:S01]  /*0580*/  @!P0 LDC.64 R20, c[0x0][0x398] ;  /* 0x0000e600ff148b82 */ /* 0x000ea20000000a00 */
[----:B0-----:R-:W-:Y:S01]  /*0590*/  @!P0 IMAD R2, R17, R24, RZ ;  /* 0x0000001811028224 */ /* 0x001fe200078e02ff */
[----:B------:R-:W-:-:S03]  /*05a0*/  ISETP.GE.AND.EX P3, PT, R33, UR9, PT, P3 ;  /* 0x0000000921007c0c */ /* 0x000fc6000bf66330 */
[----:B------:R-:W-:-:S03]  /*05b0*/  @!P0 IMAD R17, R11, R25, R2 ;  /* 0x000000190b118224 */ /* 0x000fc600078e0202 */
[----:B------:R-:W0:Y:S01]  /*05c0*/  @!P2 LDC.64 R8, c[0x0][0x3f8] ;  /* 0x0000fe00ff08ab82 */ /* 0x000e220000000a00 */
[----:B------:R-:W-:-:S05]  /*05d0*/  @!P0 IMAD.WIDE.U32 R2, R11, R24, R44 ;  /* 0x000000180b028225 */ /* 0x000fca00078e002c */
[----:B------:R-:W-:Y:S02]  /*05e0*/  @!P0 IADD3 R11, PT, PT, R3, R17, RZ ;  /* 0x00000011030b8210 */ /* 0x000fe40007ffe0ff */
[C---:B------:R-:W-:Y:S01]  /*05f0*/  @!P0 SHF.L.U32 R3, R2.reuse, 0x2, RZ ;  /* 0x0000000202038819 */ /* 0x040fe200000006ff */
[----:B------:R-:W0:Y:S01]  /*0600*/  @!P3 LDC.64 R16, c[0x0][0x3f8] ;  /* 0x0000fe00ff10bb82 */ /* 0x000e220000000a00 */
[----:B------:R-:W-:Y:S02]  /*0610*/  @!P0 SHF.L.U64.HI R6, R2, 0x2, R11 ;  /* 0x0000000202068819 */ /* 0x000fe4000001020b */
[----:B-1----:R-:W-:Y:S01]  /*0620*/  @!P0 IADD3 R18, P4, PT, R3, R34, RZ ;  /* 0x0000002203128210 */ /* 0x002fe20007f9e0ff */
[----:B---3--:R-:W-:Y:S01]  /*0630*/  @!P1 IMAD R2, R19, R30, RZ ;  /* 0x0000001e13029224 */ /* 0x008fe200078e02ff */
[----:B------:R-:W-:Y:S02]  /*0640*/  @!P1 MOV R10, R42 ;  /* 0x0000002a000a9202 */ /* 0x000fe40000000f00 */
[----:B------:R-:W-:Y:S01]  /*0650*/  @!P1 MOV R11, R45 ;  /* 0x0000002d000b9202 */ /* 0x000fe20000000f00 */
[----:B------:R-:W1:Y:S01]  /*0660*/  @!P1 LDC.64 R28, c[0x0][0x3a0] ;  /* 0x0000e800ff1c9b82 */ /* 0x000e620000000a00 */
[----:B------:R-:W-:Y:S01]  /*0670*/  @!P0 IADD3.X R19, PT, PT, R6, R35, RZ, P4, !PT ;  /* 0x0000002306138210 */ /* 0x000fe200027fe4ff */
[C---:B------:R-:W-:Y:S01]  /*0680*/  @!P1 IMAD R31, R13.reuse, R31, R2 ;  /* 0x0000001f0d1f9224 */ /* 0x040fe200078e0202 */
[----:B--2---:R-:W-:Y:S01]  /*0690*/  ISETP.NE.AND P4, PT, RZ, UR7, PT ;  /* 0x00000007ff007c0c */ /* 0x004fe2000bf85270 */
[----:B------:R-:W-:-:S04]  /*06a0*/  @!P1 IMAD.WIDE.U32 R10, R13, R30, R10 ;  /* 0x0000001e0d0a9225 */ /* 0x000fc800078e000a */
[----:B------:R-:W2:Y:S01]  /*06b0*/  @!P1 LDC.64 R24, c[0x0][0x398] ;  /* 0x0000e600ff189b82 */ /* 0x000ea20000000a00 */
[----:B------:R-:W-:Y:S01]  /*06c0*/  @!P0 IADD3 R20, P5, PT, R3, R20, RZ ;  /* 0x0000001403148210 */ /* 0x000fe20007fbe0ff */
[----:B0-----:R-:W-:Y:S01]  /*06d0*/  @!P2 IMAD R14, R23, R8, RZ ;  /* 0x00000008170ea224 */ /* 0x001fe200078e02ff */
[----:B------:R-:W-:-:S05]  /*06e0*/  @!P1 IADD3 R11, PT, PT, R11, R31, RZ ;  /* 0x0000001f0b0b9210 */ /* 0x000fca0007ffe0ff */
[----:B------:R-:W0:Y:S01]  /*06f0*/  @!P2 LDC.64 R2, c[0x0][0x398] ;  /* 0x0000e600ff02ab82 */ /* 0x000e220000000a00 */
[----:B------:R-:W-:Y:S02]  /*0700*/  @!P2 MOV R30, R42 ;  /* 0x0000002a001ea202 */ /* 0x000fe40000000f00 */
[----:B------:R-:W-:-:S05]  /*0710*/  @!P2 MOV R31, R45 ;  /* 0x0000002d001fa202 */ /* 0x000fca0000000f00 */
[----:B------:R-:W3:Y:S01]  /*0720*/  @!P2 LDC.64 R12, c[0x0][0x3a0] ;  /* 0x0000e800ff0cab82 */ /* 0x000ee20000000a00 */
[----:B------:R-:W-:Y:S01]  /*0730*/  @!P0 IADD3.X R21, PT, PT, R6, R21, RZ, P5, !PT ;  /* 0x0000001506158210 */ /* 0x000fe20002ffe4ff */
[C---:B------:R-:W-:Y:S01]  /*0740*/  @!P2 IMAD R37, R15.reuse, R9, R14 ;  /* 0x000000090f25a224 */ /* 0x040fe200078e020e */
[C---:B------:R-:W-:Y:S01]  /*0750*/  @!P1 SHF.L.U32 R35, R10.reuse, 0x2, RZ ;  /* 0x000000020a239819 */ /* 0x040fe200000006ff */
[----:B------:R-:W-:Y:S01]  /*0760*/  @!P2 IMAD.WIDE.U32 R30, R15, R8, R30 ;  /* 0x000000080f1ea225 */ /* 0x000fe200078e001e */
[----:B------:R-:W-:-:S03]  /*0770*/  @!P1 SHF.L.U64.HI R6, R10, 0x2, R11 ;  /* 0x000000020a069819 */ /* 0x000fc6000001020b */
[----:B------:R-:W3:Y:S01]  /*0780*/  LDC.64 R22, c[0x0][0x3a8] ;  /* 0x0000ea00ff167b82 */ /* 0x000ee20000000a00 */
[----:B------:R-:W-:-:S07]  /*0790*/  @!P2 IADD3 R31, PT, PT, R31, R37, RZ ;  /* 0x000000251f1fa210 */ /* 0x000fce0007ffe0ff */
[----:B------:R-:W4:Y:S01]  /*07a0*/  @!P3 LDC.64 R8, c[0x0][0x3a0] ;  /* 0x0000e800ff08bb82 */ /* 0x000f220000000a00 */
[----:B------:R-:W-:-:S07]  /*07b0*/  @!P3 IMAD R32, R33, R16, RZ ;  /* 0x000000102120b224 */ /* 0x000fce00078e02ff */
[----:B------:R-:W4:Y:S08]  /*07c0*/  @!P3 LDC.64 R10, c[0x0][0x398] ;  /* 0x0000e600ff0abb82 */ /* 0x000f300000000a00 */
[----:B------:R-:W4:Y:S01]  /*07d0*/  @P4 LDC.64 R14, c[0x0][0x3b0] ;  /* 0x0000ec00ff0e4b82 */ /* 0x000f220000000a00 */
[C---:B------:R-:W-:Y:S02]  /*07e0*/  @!P2 SHF.L.U32 R33, R30.reuse, 0x2, RZ ;  /* 0x000000021e21a819 */ /* 0x040fe400000006ff */
[----:B------:R-:W-:-:S02]  /*07f0*/  @!P2 SHF.L.U64.HI R34, R30, 0x2, R31 ;  /* 0x000000021e22a819 */ /* 0x000fc4000001021f */
[C---:B-1----:R-:W-:Y:S02]  /*0800*/  @!P1 IADD3 R28, P6, PT, R35.reuse, R28, RZ ;  /* 0x0000001c231c9210 */ /* 0x042fe40007fde0ff */
[----:B--2---:R-:W-:Y:S02]  /*0810*/  @!P1 IADD3 R24, P5, PT, R35, R24, RZ ;  /* 0x0000001823189210 */ /* 0x004fe40007fbe0ff */
[----:B------:R-:W-:Y:S02]  /*0820*/  @!P3 MOV R30, R42 ;  /* 0x0000002a001eb202 */ /* 0x000fe40000000f00 */
[----:B------:R-:W-:Y:S01]  /*0830*/  @!P3 MOV R31, R45 ;  /* 0x0000002d001fb202 */ /* 0x000fe20000000f00 */
[----:B------:R-:W-:Y:S01]  /*0840*/  @!P3 IMAD R35, R0, R17, R32 ;  /* 0x000000110023b224 */ /* 0x000fe200078e0220 */
[C---:B------:R-:W-:Y:S02]  /*0850*/  @!P1 IADD3.X R29, PT, PT, R6.reuse, R29, RZ, P6, !PT ;  /* 0x0000001d061d9210 */ /* 0x040fe400037fe4ff */
[----:B------:R-:W-:Y:S01]  /*0860*/  @!P1 IADD3.X R25, PT, PT, R6, R25, RZ, P5, !PT ;  /* 0x0000001906199210 */ /* 0x000fe20002ffe4ff */
[----:B------:R-:W-:Y:S01]  /*0870*/  @!P3 IMAD.WIDE.U32 R16, R0, R16, R30 ;  /* 0x000000100010b225 */ /* 0x000fe200078e001e */
[----:B0-----:R-:W-:-:S02]  /*0880*/  @!P2 IADD3 R32, P5, PT, R33, R2, RZ ;  /* 0x000000022120a210 */ /* 0x001fc40007fbe0ff */
[----:B------:R-:W-:Y:S02]  /*0890*/  LOP3.LUT R6, R5, 0xffff, RZ, 0xc0, !PT ;  /* 0x0000ffff05067812 */ /* 0x000fe400078ec0ff */
[----:B---3--:R-:W-:Y:S02]  /*08a0*/  @!P2 IADD3 R30, P6, PT, R33, R12, RZ ;  /* 0x0000000c211ea210 */ /* 0x008fe40007fde0ff */
[C---:B------:R-:W-:Y:S01]  /*08b0*/  @!P2 IADD3.X R33, PT, PT, R34.reuse, R3, RZ, P5, !PT ;  /* 0x000000032221a210 */ /* 0x040fe20002ffe4ff */
[----:B------:R-:W-:Y:S01]  /*08c0*/  IMAD R3, R7, 0x2a, R6 ;  /* 0x0000002a07037824 */ /* 0x000fe200078e0206 */
[----:B------:R-:W-:Y:S02]  /*08d0*/  @!P2 IADD3.X R31, PT, PT, R34, R13, RZ, P6, !PT ;  /* 0x0000000d221fa210 */ /* 0x000fe400037fe4ff */
[----:B------:R-:W-:Y:S02]  /*08e0*/  @!P3 IADD3 R13, PT, PT, R17, R35, RZ ;  /* 0x00000023110db210 */ /* 0x000fe40007ffe0ff */
[C---:B------:R-:W-:Y:S01]  /*08f0*/  @!P3 SHF.L.U32 R39, R16.reuse, 0x2, RZ ;  /* 0x000000021027b819 */ /* 0x040fe200000006ff */
[----:B------:R-:W-:Y:S01]  /*0900*/  IMAD.WIDE R34, R3, 0x4, R22 ;  /* 0x0000000403227825 */ /* 0x000fe200078e0216 */
[----:B------:R-:W-:-:S02]  /*0910*/  @!P3 SHF.L.U64.HI R16, R16, 0x2, R13 ;  /* 0x000000021010b819 */ /* 0x000fc4000001020d */
[----:B----4-:R-:W-:Y:S01]  /*0920*/  @!P3 IADD3 R36, P5, PT, R39, R8, RZ ;  /* 0x000000082724b210 */ /* 0x010fe20007fbe0ff */
[----:B------:R-:W-:Y:S01]  /*0930*/  @P4 IMAD.WIDE R22, R3, 0x4, R14 ;  /* 0x0000000403164825 */ /* 0x000fe200078e020e */
[----:B------:R-:W-:-:S03]  /*0940*/  @!P3 IADD3 R38, P6, PT, R39, R10, RZ ;  /* 0x0000000a2726b210 */ /* 0x000fc60007fde0ff */
[----:B------:R-:W-:Y:S01]  /*0950*/  HFMA2 R3, -RZ, RZ, 0, 0 ;  /* 0x00000000ff037431 */ /* 0x000fe200000001ff */
[C---:B------:R-:W-:Y:S02]  /*0960*/  @!P3 IADD3.X R37, PT, PT, R16.reuse, R9, RZ, P5, !PT ;  /* 0x000000091025b210 */ /* 0x040fe40002ffe4ff */
[----:B------:R-:W-:Y:S02]  /*0970*/  CS2R R8, SRZ ;  /* 0x0000000000087805 */ /* 0x000fe4000001ff00 */
[----:B------:R-:W-:Y:S02]  /*0980*/  @!P3 IADD3.X R39, PT, PT, R16, R11, RZ, P6, !PT ;  /* 0x0000000b1027b210 */ /* 0x000fe400037fe4ff */
[----:B------:R-:W-:Y:S02]  /*0990*/  CS2R R10, SRZ ;  /* 0x00000000000a7805 */ /* 0x000fe4000001ff00 */
[----:B------:R-:W-:Y:S02]  /*09a0*/  MOV R2, RZ ;  /* 0x000000ff00027202 */ /* 0x000fe40000000f00 */
[----:B------:R-:W-:-:S02]  /*09b0*/  CS2R R14, SRZ ;  /* 0x00000000000e7805 */ /* 0x000fc4000001ff00 */
[----:B------:R-:W-:Y:S01]  /*09c0*/  CS2R R12, SRZ ;  /* 0x00000000000c7805 */ /* 0x000fe2000001ff00 */
[----:B------:R0:W5:Y:S01]  /*09d0*/  @P4 LDG.E.64 R8, desc[UR14][R22.64] ;  /* 0x0000000e16084981 */ /* 0x000162000c1e1b00 */
[----:B------:R-:W-:-:S03]  /*09e0*/  CS2R R16, SRZ ;  /* 0x0000000000107805 */ /* 0x000fc6000001ff00 */
[----:B------:R1:W5:Y:S04]  /*09f0*/  @!P0 LDG.E.64 R10, desc[UR14][R18.64] ;  /* 0x0000000e120a8981 */ /* 0x000368000c1e1b00 */
[----:B------:R2:W5:Y:S01]  /*0a00*/  @!P0 LDG.E.64 R2, desc[UR14][R20.64] ;  /* 0x0000000e14028981 */ /* 0x000562000c1e1b00 */
[----:B0-----:R-:W-:-:S03]  /*0a10*/  CS2R R22, SRZ ;  /* 0x0000000000167805 */ /* 0x001fc6000001ff00 */
[----:B------:R0:W5:Y:S01]  /*0a20*/  @!P1 LDG.E.64 R14, desc[UR14][R24.64] ;  /* 0x0000000e180e9981 */ /* 0x000162000c1e1b00 */
[----:B-1----:R-:W-:-:S03]  /*0a30*/  CS2R R18, SRZ ;  /* 0x0000000000127805 */ /* 0x002fc6000001ff00 */
[----:B------:R0:W5:Y:S01]  /*0a40*/  @!P1 LDG.E.64 R12, desc[UR14][R28.64] ;  /* 0x0000000e1c0c9981 */ /* 0x000162000c1e1b00 */
[----:B--2---:R-:W-:-:S03]  /*0a50*/  CS2R R20, SRZ ;  /* 0x0000000000147805 */ /* 0x004fc6000001ff00 */
[----:B------:R0:W5:Y:S04]  /*0a60*/  @!P2 LDG.E.64 R16, desc[UR14][R30.64] ;  /* 0x0000000e1e10a981 */ /* 0x000168000c1e1b00 */
[----:B------:R0:W5:Y:S04]  /*0a70*/  @!P2 LDG.E.64 R18, desc[UR14][R32.64] ;  /* 0x0000000e2012a981 */ /* 0x000168000c1e1b00 */
[----:B------:R0:W5:Y:S04]  /*0a80*/  @!P3 LDG.E.64 R20, desc[UR14][R36.64] ;  /* 0x0000000e2414b981 */ /* 0x000168000c1e1b00 */
[----:B------:R0:W5:Y:S04]  /*0a90*/  @!P3 LDG.E.64 R22, desc[UR14][R38.64] ;  /* 0x0000000e2616b981 */ /* 0x000168000c1e1b00 */
[----:B------:R0:W5:Y:S01]  /*0aa0*/  LDG.E.64 R24, desc[UR14][R34.64] ;  /* 0x0000000e22187981 */ /* 0x000162000c1e1b00 */
        /* <DEDUP_REMOVED lines=16> */
[-C--:B------:R-:W-:Y:S01]  /*0bb0*/  FMUL.FTZ R26, R2, R24.reuse ;  /* 0x00000018021a7220 */ /* 0x080fe20000410000 */
[----:B------:R-:W-:Y:S01]  /*0bc0*/  FMUL.FTZ R29, R3, R25 ;  /* 0x00000019031d7220 */ /* 0x000fe20000410000 */
[----:B------:R-:W-:Y:S01]  /*0bd0*/  FMUL.FTZ R27, R27, UR16 ;  /* 0x000000101b1b7c20 */ /* 0x000fe20008410000 */
[----:B------:R-:W-:Y:S01]  /*0be0*/  FMUL.FTZ R0, R0, UR16 ;  /* 0x0000001000007c20 */ /* 0x000fe20008410000 */
[----:B------:R-:W-:Y:S01]  /*0bf0*/  FADD.FTZ R28, RZ, R26 ;  /* 0x0000001aff1c7221 */ /* 0x000fe20000010000 */
[----:B------:R-:W-:Y:S01]  /*0c00*/  FMUL.FTZ R33, R18, R24 ;  /* 0x0000001812217220 */ /* 0x000fe20000410000 */
[----:B------:R-:W-:Y:S01]  /*0c10*/  FFMA.FTZ R31, R27, R26, RZ ;  /* 0x0000001a1b1f7223 */ /* 0x000fe200000100ff */
[----:B------:R-:W-:Y:S01]  /*0c20*/  FADD.FTZ R26, R12, -UR21 ;  /* 0x800000150c1a7e21 */ /* 0x000fe20008010000 */
[----:B------:R-:W-:Y:S01]  /*0c30*/  FADD.FTZ R28, R29, R28 ;  /* 0x0000001c1d1c7221 */ /* 0x000fe20000010000 */
[----:B------:R-:W-:Y:S01]  /*0c40*/  FFMA.FTZ R27, R2, R27, RZ ;  /* 0x0000001b021b7223 */ /* 0x000fe200000100ff */
[----:B------:R-:W-:Y:S01]  /*0c50*/  FFMA.FTZ R31, R0, R29, R31 ;  /* 0x0000001d001f7223 */ /* 0x000fe2000001001f */
[----:B------:R-:W-:Y:S01]  /*0c60*/  FMUL.FTZ R29, R14, R24 ;  /* 0x000000180e1d7220 */ /* 0x000fe20000410000 */
[----:B------:R-:W-:Y:S01]  /*0c70*/  FMUL.FTZ R30, R26, UR16 ;  /* 0x000000101a1e7c20 */ /* 0x000fe20008410000 */
[----:B------:R-:W-:Y:S01]  /*0c80*/  FADD.FTZ R26, R13, -UR21 ;  /* 0x800000150d1a7e21 */ /* 0x000fe20008010000 */
[----:B------:R-:W-:Y:S01]  /*0c90*/  FFMA.FTZ R0, R3, R0, RZ ;  /* 0x0000000003007223 */ /* 0x000fe200000100ff */
[----:B------:R-:W-:Y:S01]  /*0ca0*/  FADD.FTZ R28, R28, R29 ;  /* 0x0000001d1c1c7221 */ /* 0x000fe20000010000 */
[----:B------:R-:W-:Y:S01]  /*0cb0*/  FFMA.FTZ R31, R30, R29, R31 ;  /* 0x0000001d1e1f7223 */ /* 0x000fe2000001001f */
[----:B------:R-:W-:Y:S01]  /*0cc0*/  FMUL.FTZ R29, R15, R25 ;  /* 0x000000190f1d7220 */ /* 0x000fe20000410000 */
[----:B------:R-:W-:Y:S01]  /*0cd0*/  FMUL.FTZ R26, R26, UR16 ;  /* 0x000000101a1a7c20 */ /* 0x000fe20008410000 */
[----:B------:R-:W-:Y:S01]  /*0ce0*/  FFMA.FTZ R27, R14, R30, R27 ;  /* 0x0000001e0e1b7223 */ /* 0x000fe2000001001b */
[----:B------:R-:W-:Y:S01]  /*0cf0*/  FADD.FTZ R30, R16, -UR21 ;  /* 0x80000015101e7e21 */ /* 0x000fe20008010000 */
[----:B------:R-:W-:Y:S01]  /*0d00*/  FADD.FTZ R28, R29, R28 ;  /* 0x0000001c1d1c7221 */ /* 0x000fe20000010000 */
[----:B------:R-:W-:Y:S01]  /*0d10*/  FFMA.FTZ R31, R26, R29, R31 ;  /* 0x0000001d1a1f7223 */ /* 0x000fe2000001001f */
[----:B------:R-:W-:Y:S01]  /*0d20*/  FADD.FTZ R29, R17, -UR21 ;  /* 0x80000015111d7e21 */ /* 0x000fe20008010000 */
[----:B------:R-:W-:Y:S01]  /*0d30*/  FMUL.FTZ R30, R30, UR16 ;  /* 0x000000101e1e7c20 */ /* 0x000fe20008410000 */
[----:B------:R-:W-:Y:S01]  /*0d40*/  FADD.FTZ R35, R28, R33 ;  /* 0x000000211c237221 */ /* 0x000fe20000010000 */
[----:B------:R-:W-:Y:S01]  /*0d50*/  FMUL.FTZ R28, R19, R25 ;  /* 0x00000019131c7220 */ /* 0x000fe20000410000 */
[----:B------:R-:W-:Y:S01]  /*0d60*/  FMUL.FTZ R29, R29, UR16 ;  /* 0x000000101d1d7c20 */ /* 0x000fe20008410000 */
[----:B------:R-:W-:Y:S01]  /*0d70*/  FFMA.FTZ R32, R30, R33, R31 ;  /* 0x000000211e207223 */ /* 0x000fe2000001001f */
[----:B------:R-:W-:Y:S01]  /*0d80*/  FFMA.FTZ R0, R15, R26, R0 ;  /* 0x0000001a0f007223 */ /* 0x000fe20000010000 */
[----:B------:R-:W-:Y:S01]  /*0d90*/  FADD.FTZ R26, R20, -UR21 ;  /* 0x80000015141a7e21 */ /* 0x000fe20008010000 */
[----:B------:R-:W-:Y:S01]  /*0da0*/  FADD.FTZ R35, R28, R35 ;  /* 0x000000231c237221 */ /* 0x000fe20000010000 */
[----:B------:R-:W-:Y:S01]  /*0db0*/  FFMA.FTZ R32, R29, R28, R32 ;  /* 0x0000001c1d207223 */ /* 0x000fe20000010020 */
[----:B------:R-:W-:Y:S01]  /*0dc0*/  FMUL.FTZ R28, R22, R24 ;  /* 0x00000018161c7220 */ /* 0x000fe20000410000 */
[----:B------:R-:W-:Y:S01]  /*0dd0*/  FMUL.FTZ R33, R26, UR16 ;  /* 0x000000101a217c20 */ /* 0x000fe20008410000 */
[----:B------:R-:W-:Y:S01]  /*0de0*/  FFMA.FTZ R31, R18, R30, R27 ;  /* 0x0000001e121f7223 */ /* 0x000fe2000001001b */
[----:B------:R-:W-:Y:S01]  /*0df0*/  FFMA.FTZ R26, R19, R29, R0 ;  /* 0x0000001d131a7223 */ /* 0x000fe20000010000 */
[----:B------:R-:W-:Y:S01]  /*0e00*/  FADD.FTZ R27, RZ, R2 ;  /* 0x00000002ff1b7221 */ /* 0x000fe20000010000 */
[----:B------:R-:W-:Y:S01]  /*0e10*/  FADD.FTZ R0, RZ, R3 ;  /* 0x00000003ff007221 */ /* 0x000fe20000010000 */
[----:B------:R-:W-:Y:S01]  /*0e20*/  FADD.FTZ R35, R35, R28 ;  /* 0x0000001c23237221 */ /* 0x000fe20000010000 */
[----:B------:R-:W-:Y:S01]  /*0e30*/  FFMA.FTZ R32, R33, R28, R32 ;  /* 0x0000001c21207223 */ /* 0x000fe20000010020 */
[----:B------:R-:W-:Y:S01]  /*0e40*/  FADD.FTZ R28, R21, -UR21 ;  /* 0x80000015151c7e21 */ /* 0x000fe20008010000 */
[----:B------:R-:W-:Y:S01]  /*0e50*/  FADD.FTZ R27, R14, R27 ;  /* 0x0000001b0e1b7221 */ /* 0x000fe20000010000 */
[----:B------:R-:W-:Y:S01]  /*0e60*/  FADD.FTZ R0, R15, R0 ;  /* 0x000000000f007221 */ /* 0x000fe20000010000 */
[----:B------:R-:W-:Y:S01]  /*0e70*/  FMUL.FTZ R30, R23, R25 ;  /* 0x00000019171e7220 */ /* 0x000fe20000410000 */
[----:B------:R-:W-:Y:S01]  /*0e80*/  FMUL.FTZ R29, R28, UR16 ;  /* 0x000000101c1d7c20 */ /* 0x000fe20008410000 */
[----:B------:R-:W-:Y:S01]  /*0e90*/  FADD.FTZ R27, R18, R27 ;  /* 0x0000001b121b7221 */ /* 0x000fe20000010000 */
[----:B------:R-:W-:Y:S01]  /*0ea0*/  FADD.FTZ R0, R19, R0 ;  /* 0x0000000013007221 */ /* 0x000fe20000010000 */
[----:B------:R-:W-:Y:S01]  /*0eb0*/  FADD.FTZ R35, R30, R35 ;  /* 0x000000231e237221 */ /* 0x000fe20000010000 */
[----:B------:R-:W-:Y:S01]  /*0ec0*/  FFMA.FTZ R32, R29, R30, R32 ;  /* 0x0000001e1d207223 */ /* 0x000fe20000010020 */
[C---:B------:R-:W-:Y:S01]  /*0ed0*/  FFMA.FTZ R28, R22.reuse, R33, R31 ;  /* 0x00000021161c7223 */ /* 0x040fe2000001001f */
[C---:B------:R-:W-:Y:S01]  /*0ee0*/  FFMA.FTZ R29, R23.reuse, R29, R26 ;  /* 0x0000001d171d7223 */ /* 0x040fe2000001001a */
[----:B------:R-:W-:Y:S01]  /*0ef0*/  FADD.FTZ R30, R22, R27 ;  /* 0x0000001b161e7221 */ /* 0x000fe20000010000 */
[----:B------:R-:W-:Y:S01]  /*0f00*/  FADD.FTZ R31, R23, R0 ;  /* 0x00000000171f7221 */ /* 0x000fe20000010000 */
[----:B------:R-:W-:Y:S06]  /*0f10*/  BRA `(.L_x_1280) ;  /* 0x0000000800007947 */ /* 0x000fec0003800000 */
.L_x_1279:
[----:B-----5:R-:W-:Y:S01]  /*0f20*/  FADD.FTZ R27, R10, -UR21 ;  /* 0x800000150a1b7e21 */ /* 0x020fe20008010000 */
[----:B------:R-:W-:Y:S01]  /*0f30*/  FADD.FTZ R0, R11, -UR21 ;  /* 0x800000150b007e21 */ /* 0x000fe20008010000 */
[----:B------:R-:W-:Y:S02]  /*0f40*/  FADD.FTZ R31, R12, -UR21 ;  /* 0x800000150c1f7e21 */ /* 0x000fe40008010000 */
[----:B------:R-:W-:Y:S01]  /*0f50*/  FMUL.FTZ R27, R27, UR16 ;  /* 0x000000101b1b7c20 */ /* 0x000fe20008410000 */
[----:B------:R-:W-:Y:S01]  /*0f60*/  FMUL.FTZ R0, R0, UR16 ;  /* 0x0000001000007c20 */ /* 0x000fe20008410000 */
[----:B------:R-:W-:Y:S02]  /*0f70*/  FMUL.FTZ R31, R31, UR16 ;  /* 0x000000101f1f7c20 */ /* 0x000fe40008410000 */
[C-C-:B------:R-:W-:Y:S01]  /*0f80*/  FFMA.FTZ R26, R24.reuse, R27, R8.reuse ;  /* 0x0000001b181a7223 */ /* 0x140fe20000010008 */
[----:B------:R-:W-:Y:S01]  /*0f90*/  FFMA.FTZ R28, R25, R0, R9 ;  /* 0x00000000191c7223 */ /* 0x000fe20000010009 */
[----:B------:R-:W-:-:S02]  /*0fa0*/  FFMA.FTZ R37, R24, R31, R8 ;  /* 0x0000001f18257223 */ /* 0x000fc40000010008 */
[----:B------:R-:W-:Y:S01]  /*0fb0*/  FMUL.FTZ R29, R26, -1.4426950216293334961 ;  /* 0xbfb8aa3b1a1d7820 */ /* 0x000fe20000410000 */
[----:B------:R-:W-:-:S05]  /*0fc0*/  FMUL.FTZ R32, R28, -1.4426950216293334961 ;  /* 0xbfb8aa3b1c207820 */ /* 0x000fca0000410000 */
[----:B------:R-:W0:Y:S08]  /*0fd0*/  MUFU.EX2 R29, R29 ;  /* 0x0000001d001d7308 */ /* 0x000e300000000800 */
[----:B------:R-:W1:Y:S01]  /*0fe0*/  MUFU.EX2 R32, R32 ;  /* 0x0000002000207308 */ /* 0x000e620000000800 */
[----:B0-----:R-:W-:-:S07]  /*0ff0*/  FADD.FTZ R30, R29, 1 ;  /* 0x3f8000001d1e7421 */ /* 0x001fce0000010000 */
[----:B------:R-:W0:Y:S01]  /*1000*/  MUFU.RCP R33, R30 ;  /* 0x0000001e00217308 */ /* 0x000e220000001000 */
[----:B-1----:R-:W-:Y:S01]  /*1010*/  FADD.FTZ R34, R32, 1 ;  /* 0x3f80000020227421 */ /* 0x002fe20000010000 */
[----:B------:R-:W-:-:S06]  /*1020*/  FMUL.FTZ R32, R37, -1.4426950216293334961 ;  /* 0xbfb8aa3b25207820 */ /* 0x000fcc0000410000 */
[----:B------:R-:W1:Y:S01]  /*1030*/  MUFU.RCP R34, R34 ;  /* 0x0000002200227308 */ /* 0x000e620000001000 */
[----:B0-----:R-:W-:Y:S01]  /*1040*/  FADD.FTZ R35, -R33, 1 ;  /* 0x3f80000021237421 */ /* 0x001fe20000010100 */
[----:B------:R-:W-:-:S06]  /*1050*/  FMUL.FTZ R33, R2, R33 ;  /* 0x0000002102217220 */ /* 0x000fcc0000410000 */
[----:B------:R-:W0:Y:S01]  /*1060*/  MUFU.EX2 R32, R32 ;  /* 0x0000002000207308 */ /* 0x000e220000000800 */
[----:B------:R-:W-:Y:S01]  /*1070*/  FFMA.FTZ R36, R26, R35, 1 ;  /* 0x3f8000001a247423 */ /* 0x000fe20000010023 */
[----:B------:R-:W-:-:S03]  /*1080*/  FADD.FTZ R26, R13, -UR21 ;  /* 0x800000150d1a7e21 */ /* 0x000fc60008010000 */
[----:B------:R-:W-:Y:S01]  /*1090*/  FMUL.FTZ R33, R33, R36 ;  /* 0x0000002421217220 */ /* 0x000fe20000410000 */
[----:B------:R-:W-:Y:S01]  /*10a0*/  FMUL.FTZ R26, R26, UR16 ;  /* 0x000000101a1a7c20 */ /* 0x000fe20008410000 */
[----:B-1----:R-:W-:Y:S01]  /*10b0*/  FADD.FTZ R29, -R34, 1 ;  /* 0x3f800000221d7421 */ /* 0x002fe20000010100 */
[----:B------:R-:W-:Y:S02]  /*10c0*/  FADD.FTZ R36, R16, -UR21 ;  /* 0x8000001510247e21 */ /* 0x000fe40008010000 */
[----:B------:R-:W-:Y:S01]  /*10d0*/  FFMA.FTZ R30, R25, R26, R9 ;  /* 0x0000001a191e7223 */ /* 0x000fe20000010009 */
[----:B------:R-:W-:Y:S01]  /*10e0*/  FFMA.FTZ R35, R28, R29, 1 ;  /* 0x3f8000001c237423 */ /* 0x000fe2000001001d */
[----:B------:R-:W-:Y:S01]  /*10f0*/  FMUL.FTZ R29, R36, UR16 ;  /* 0x00000010241d7c20 */ /* 0x000fe20008410000 */
[----:B------:R-:W-:Y:S01]  /*1100*/  FMUL.FTZ R28, R3, R34 ;  /* 0x00000022031c7220 */ /* 0x000fe20000410000 */
[----:B------:R-:W-:Y:S02]  /*1110*/  FMUL.FTZ R38, R30, -1.4426950216293334961 ;  /* 0xbfb8aa3b1e267820 */ /* 0x000fe40000410000 */
[----:B------:R-:W-:Y:S01]  /*1120*/  FFMA.FTZ R41, R24, R29, R8 ;  /* 0x0000001d18297223 */ /* 0x000fe20000010008 */
[----:B0-----:R-:W-:Y:S01]  /*1130*/  FADD.FTZ R36, R32, 1 ;  /* 0x3f80000020247421 */ /* 0x001fe20000010000 */
[----:B------:R-:W-:-:S02]  /*1140*/  FMUL.FTZ R28, R28, R35 ;  /* 0x000000231c1c7220 */ /* 0x000fc40000410000 */
[----:B------:R-:W0:Y:S01]  /*1150*/  MUFU.EX2 R38, R38 ;  /* 0x0000002600267308 */ /* 0x000e220000000800 */
[----:B------:R-:W-:-:S07]  /*1160*/  FMUL.FTZ R46, R41, -1.4426950216293334961 ;  /* 0xbfb8aa3b292e7820 */ /* 0x000fce0000410000 */
[----:B------:R-:W1:Y:S08]  /*1170*/  MUFU.EX2 R46, R46 ;  /* 0x0000002e002e7308 */ /* 0x000e700000000800 */
[----:B------:R-:W2:Y:S01]  /*1180*/  MUFU.RCP R39, R36 ;  /* 0x0000002400277308 */ /* 0x000ea20000001000 */
[----:B0-----:R-:W-:-:S07]  /*1190*/  FADD.FTZ R32, R38, 1 ;  /* 0x3f80000026207421 */ /* 0x001fce0000010000 */
[----:B------:R-:W0:Y:S01]  /*11a0*/  MUFU.RCP R32, R32 ;  /* 0x0000002000207308 */ /* 0x000e220000001000 */
[----:B-1----:R-:W-:-:S07]  /*11b0*/  FADD.FTZ R38, R46, 1 ;  /* 0x3f8000002e267421 */ /* 0x002fce0000010000 */
        /* <DEDUP_REMOVED lines=8> */
[----:B-1----:R-:W-:-:S03]  /*1240*/  FMUL.FTZ R32, R18, R47 ;  /* 0x0000002f12207220 */ /* 0x002fc60000410000 */
[----:B------:R-:W-:Y:S01]  /*1250*/  FMUL.FTZ R36, R30, R35 ;  /* 0x000000231e247220 */ /* 0x000fe20000410000 */
[----:B------:R-:W-:Y:S01]  /*1260*/  FMUL.FTZ R30, R24, R33 ;  /* 0x00000021181e7220 */ /* 0x000fe20000410000 */
[----:B------:R-:W-:-:S03]  /*1270*/  FMUL.FTZ R35, R25, R28 ;  /* 0x0000001c19237220 */ /* 0x000fc60000410000 */
[----:B------:R-:W-:Y:S01]  /*1280*/  FFMA.FTZ R37, R27, R30, RZ ;  /* 0x0000001e1b257223 */ /* 0x000fe200000100ff */
[----:B------:R-:W-:-:S03]  /*1290*/  FADD.FTZ R30, RZ, R30 ;  /* 0x0000001eff1e7221 */ /* 0x000fc60000010000 */
[----:B------:R-:W-:Y:S01]  /*12a0*/  FFMA.FTZ R34, R0, R35, R37 ;  /* 0x0000002300227223 */ /* 0x000fe20000010025 */
[----:B------:R-:W-:Y:S01]  /*12b0*/  FADD.FTZ R35, R35, R30 ;  /* 0x0000001e23237221 */ /* 0x000fe20000010000 */
[----:B------:R-:W-:-:S04]  /*12c0*/  FADD.FTZ R30, -R47, 1 ;  /* 0x3f8000002f1e7421 */ /* 0x000fc80000010100 */
[----:B------:R-:W-:Y:S01]  /*12d0*/  FFMA.FTZ R41, R41, R30, 1 ;  /* 0x3f80000029297423 */ /* 0x000fe2000001001e */
[----:B------:R-:W-:Y:S01]  /*12e0*/  FFMA.FTZ R30, R27, R33, RZ ;  /* 0x000000211b1e7223 */ /* 0x000fe200000100ff */
[----:B------:R-:W-:Y:S01]  /*12f0*/  FADD.FTZ R27, R17, -UR21 ;  /* 0x80000015111b7e21 */ /* 0x000fe20008010000 */
[----:B------:R-:W-:Y:S01]  /*1300*/  FADD.FTZ R33, RZ, R33 ;  /* 0x00000021ff217221 */ /* 0x000fe20000010000 */
[----:B------:R-:W-:Y:S01]  /*1310*/  FMUL.FTZ R32, R32, R41 ;  /* 0x0000002920207220 */ /* 0x000fe20000410000 */
[-C--:B------:R-:W-:Y:S01]  /*1320*/  FFMA.FTZ R38, R31, R39.reuse, R30 ;  /* 0x000000271f267223 */ /* 0x080fe2000001001e */
[----:B------:R-:W-:Y:S01]  /*1330*/  FMUL.FTZ R30, R27, UR16 ;  /* 0x000000101b1e7c20 */ /* 0x000fe20008410000 */
[----:B------:R-:W-:Y:S01]  /*1340*/  FADD.FTZ R33, R33, R39 ;  /* 0x0000002721217221 */ /* 0x000fe20000010000 */
[----:B------:R-:W-:Y:S01]  /*1350*/  FMUL.FTZ R39, R24, R39 ;  /* 0x0000002718277220 */ /* 0x000fe20000410000 */
[----:B------:R-:W-:Y:S01]  /*1360*/  FFMA.FTZ R38, R29, R32, R38 ;  /* 0x000000201d267223 */ /* 0x000fe20000010026 */
[----:B------:R-:W-:Y:S01]  /*1370*/  FFMA.FTZ R27, R25, R30, R9 ;  /* 0x0000001e191b7223 */ /* 0x000fe20000010009 */
[----:B------:R-:W-:Y:S01]  /*1380*/  FADD.FTZ R33, R33, R32 ;  /* 0x0000002021217221 */ /* 0x000fe20000010000 */
[----:B------:R-:W-:Y:S01]  /*1390*/  FADD.FTZ R46, R35, R39 ;  /* 0x00000027232e7221 */ /* 0x000fe20000010000 */
[----:B------:R-:W-:Y:S01]  /*13a0*/  FFMA.FTZ R34, R31, R39, R34 ;  /* 0x000000271f227223 */ /* 0x000fe20000010022 */
[----:B------:R-:W-:Y:S01]  /*13b0*/  FMUL.FTZ R37, R27, -1.4426950216293334961 ;  /* 0xbfb8aa3b1b257820 */ /* 0x000fe20000410000 */
[----:B------:R-:W-:-:S04]  /*13c0*/  FADD.FTZ R31, RZ, R28 ;  /* 0x0000001cff1f7221 */ /* 0x000fc80000010000 */
[----:B------:R-:W-:Y:S01]  /*13d0*/  FADD.FTZ R31, R31, R36 ;  /* 0x000000241f1f7221 */ /* 0x000fe20000010000 */
[----:B------:R-:W0:Y:S02]  /*13e0*/  MUFU.EX2 R37, R37 ;  /* 0x0000002500257308 */ /* 0x000e240000000800 */
[----:B0-----:R-:W-:Y:S01]  /*13f0*/  FADD.FTZ R41, R37, 1 ;  /* 0x3f80000025297421 */ /* 0x001fe20000010000 */
[----:B------:R-:W-:-:S05]  /*1400*/  FMUL.FTZ R37, R25, R36 ;  /* 0x0000002419257220 */ /* 0x000fca0000410000 */
[----:B------:R-:W0:Y:S01]  /*1410*/  MUFU.RCP R48, R41 ;  /* 0x0000002900307308 */ /* 0x000e220000001000 */
[----:B------:R-:W-:Y:S01]  /*1420*/  FFMA.FTZ R34, R26, R37, R34 ;  /* 0x000000251a227223 */ /* 0x000fe20000010022 */
[----:B------:R-:W-:Y:S01]  /*1430*/  FADD.FTZ R46, R37, R46 ;  /* 0x0000002e252e7221 */ /* 0x000fe20000010000 */
[----:B0-----:R-:W-:Y:S01]  /*1440*/  FADD.FTZ R50, -R48, 1 ;  /* 0x3f80000030327421 */ /* 0x001fe20000010100 */
[----:B------:R-:W-:-:S03]  /*1450*/  FMUL.FTZ R48, R19, R48 ;  /* 0x0000003013307220 */ /* 0x000fc60000410000 */
[----:B------:R-:W-:Y:S01]  /*1460*/  FFMA.FTZ R35, R27, R50, 1 ;  /* 0x3f8000001b237423 */ /* 0x000fe20000010032 */
[----:B------:R-:W-:Y:S01]  /*1470*/  FFMA.FTZ R27, R0, R28, RZ ;  /* 0x0000001c001b7223 */ /* 0x000fe200000100ff */
[----:B------:R-:W-:Y:S02]  /*1480*/  FADD.FTZ R28, R20, -UR21 ;  /* 0x80000015141c7e21 */ /* 0x000fe40008010000 */
[----:B------:R-:W-:Y:S01]  /*1490*/  FMUL.FTZ R0, R48, R35 ;  /* 0x0000002330007220 */ /* 0x000fe20000410000 */
[----:B------:R-:W-:Y:S01]  /*14a0*/  FFMA.FTZ R35, R26, R36, R27 ;  /* 0x000000241a237223 */ /* 0x000fe2000001001b */
[----:B------:R-:W-:Y:S02]  /*14b0*/  FMUL.FTZ R27, R28, UR16 ;  /* 0x000000101c1b7c20 */ /* 0x000fe40008410000 */
[----:B------:R-:W-:Y:S02]  /*14c0*/  FADD.FTZ R31, R31, R0 ;  /* 0x000000001f1f7221 */ /* 0x000fe40000010000 */
        /* <DEDUP_REMOVED lines=10> */
[----:B------:R-:W-:Y:S01]  /*1570*/  FADD.FTZ R26, R21, -UR21 ;  /* 0x80000015151a7e21 */ /* 0x000fe20008010000 */
[----:B------:R-:W-:Y:S01]  /*1580*/  FFMA.FTZ R34, R29, R37, R34 ;  /* 0x000000251d227223 */ /* 0x000fe20000010022 */
[-C--:B------:R-:W-:Y:S01]  /*1590*/  FFMA.FTZ R29, R30, R0.reuse, R35 ;  /* 0x000000001e1d7223 */ /* 0x080fe20000010023 */
[----:B------:R-:W-:Y:S01]  /*15a0*/  FADD.FTZ R46, R46, R37 ;  /* 0x000000252e2e7221 */ /* 0x000fe20000010000 */
[----:B------:R-:W-:Y:S01]  /*15b0*/  FMUL.FTZ R48, R26, UR16 ;  /* 0x000000101a307c20 */ /* 0x000fe20008410000 */
[----:B------:R-:W-:-:S03]  /*15c0*/  FMUL.FTZ R37, R25, R0 ;  /* 0x0000000019257220 */ /* 0x000fc60000410000 */
[----:B------:R-:W-:Y:S01]  /*15d0*/  FFMA.FTZ R26, R25, R48, R9 ;  /* 0x00000030191a7223 */ /* 0x000fe20000010009 */
[----:B------:R-:W-:Y:S01]  /*15e0*/  FFMA.FTZ R34, R30, R37, R34 ;  /* 0x000000251e227223 */ /* 0x000fe20000010022 */
[----:B------:R-:W-:Y:S01]  /*15f0*/  FADD.FTZ R46, R37, R46 ;  /* 0x0000002e252e7221 */ /* 0x000fe20000010000 */
[----:B------:R-:W-:Y:S01]  /*1600*/  FADD.FTZ R30, R33, R39 ;  /* 0x00000027211e7221 */ /* 0x000fe20000010000 */
[----:B------:R-:W-:-:S06]  /*1610*/  FMUL.FTZ R28, R26, -1.4426950216293334961 ;  /* 0xbfb8aa3b1a1c7820 */ /* 0x000fcc0000410000 */
[----:B------:R-:W0:Y:S02]  /*1620*/  MUFU.EX2 R28, R28 ;  /* 0x0000001c001c7308 */ /* 0x000e240000000800 */
[----:B0-----:R-:W-:Y:S01]  /*1630*/  FADD.FTZ R32, R28, 1 ;  /* 0x3f8000001c207421 */ /* 0x001fe20000010000 */
[----:B------:R-:W-:-:S05]  /*1640*/  FFMA.FTZ R28, R27, R39, R38 ;  /* 0x000000271b1c7223 */ /* 0x000fca0000010026 */
[----:B------:R-:W0:Y:S02]  /*1650*/  MUFU.RCP R32, R32 ;  /* 0x0000002000207308 */ /* 0x000e240000001000 */
[----:B0-----:R-:W-:-:S04]  /*1660*/  FADD.FTZ R35, -R32, 1 ;  /* 0x3f80000020237421 */ /* 0x001fc80000010100 */
[----:B------:R-:W-:Y:S01]  /*1670*/  FFMA.FTZ R35, R26, R35, 1 ;  /* 0x3f8000001a237423 */ /* 0x000fe20000010023 */
[----:B------:R-:W-:-:S04]  /*1680*/  FMUL.FTZ R26, R23, R32 ;  /* 0x00000020171a7220 */ /* 0x000fc80000410000 */
[----:B------:R-:W-:Y:S01]  /*1690*/  FMUL.FTZ R26, R26, R35 ;  /* 0x000000231a1a7220 */ /* 0x000fe20000410000 */
[----:B------:R-:W-:-:S03]  /*16a0*/  FMUL.FTZ R35, R24, R39 ;  /* 0x0000002718237220 */ /* 0x000fc60000410000 */
[-C--:B------:R-:W-:Y:S01]  /*16b0*/  FFMA.FTZ R29, R48, R26.reuse, R29 ;  /* 0x0000001a301d7223 */ /* 0x080fe2000001001d */
[----:B------:R-:W-:Y:S01]  /*16c0*/  FFMA.FTZ R34, R27, R35, R34 ;  /* 0x000000231b227223 */ /* 0x000fe20000010022 */
[----:B------:R-:W-:Y:S01]  /*16d0*/  FADD.FTZ R46, R46, R35 ;  /* 0x000000232e2e7221 */ /* 0x000fe20000010000 */
[----:B------:R-:W-:Y:S01]  /*16e0*/  FMUL.FTZ R35, R25, R26 ;  /* 0x0000001a19237220 */ /* 0x000fe20000410000 */
[----:B------:R-:W-:-:S03]  /*16f0*/  FADD.FTZ R31, R31, R26 ;  /* 0x0000001a1f1f7221 */ /* 0x000fc60000010000 */
[----:B------:R-:W-:Y:S01]  /*1700*/  FFMA.FTZ R32, R48, R35, R34 ;  /* 0x0000002330207223 */ /* 0x000fe20000010022 */
[----:B------:R-:W-:-:S07]  /*1710*/  FADD.FTZ R35, R35, R46 ;  /* 0x0000002e23237221 */ /* 0x000fce0000010000 */
.L_x_1280:
[----:B------:R-:W0:Y:S01]  /*1720*/  SHFL.DOWN PT, R0, R32, 0x1, 0x1f ;  /* 0x08201f0020007f89 */ /* 0x000e2200000e0000 */
[C---:B------:R-:W-:Y:S01]  /*1730*/  ISETP.GT.AND P0, PT, R4.reuse, 0x1e, PT ;  /* 0x0000001e0400780c */ /* 0x040fe20003f04270 */
[----:B------:R-:W1:Y:S01]  /*1740*/  S2UR UR8, SR_CgaCtaId ;  /* 0x00000000000879c3 */ /* 0x000e620000008800 */
[----:B------:R-:W-:Y:S01]  /*1750*/  UMOV UR7, 0x400 ;  /* 0x0000040000077882 */ /* 0x000fe20000000000 */
[----:B------:R-:W2:Y:S01]  /*1760*/  SHFL.DOWN PT, R26, R35, 0x1, 0x1f ;  /* 0x08201f00231a7f89 */ /* 0x000ea200000e0000 */
[----:B------:R-:W-:Y:S01]  /*1770*/  UIADD3 UR6, UPT, UPT, UR7, 0xd0, URZ ;  /* 0x000000d007067890 */ /* 0x000fe2000fffe0ff */
[C---:B------:R-:W-:Y:S01]  /*1780*/  ISETP.GT.AND P2, PT, R4.reuse, 0xf, PT ;  /* 0x0000000f0400780c */ /* 0x040fe20003f44270 */
[----:B------:R-:W3:Y:S01]  /*1790*/  LDCU UR18, c[0x0][0x370] ;  /* 0x00006e00ff1277ac */ /* 0x000ee20008000800 */
[----:B------:R-:W-:Y:S01]  /*17a0*/  ISETP.GT.AND P1, PT, R4, 0x17, PT ;  /* 0x000000170400780c */ /* 0x000fe20003f24270 */
[----:B------:R-:W-:Y:S05]  /*17b0*/  BSSY.RECONVERGENT B0, `(.L_x_1281) ;  /* 0x0000024000007945 */ /* 0x000fea0003800200 */
        /* <DEDUP_REMOVED lines=26> */
[----:B---3--:R-:W-:Y:S05]  /*1960*/  @P2 BRA `(.L_x_1282) ;  /* 0x0000000000202947 */ /* 0x008fea0003800000 */
        /* <DEDUP_REMOVED lines=8> */
.L_x_1282:
[----:B------:R-:W-:Y:S05]  /*19f0*/  BSYNC.RECONVERGENT B0 ;  /* 0x0000000000007941 */ /* 0x000fea0003800200 */
.L_x_1281:
[----:B------:R-:W-:Y:S06]  /*1a00*/  BAR.SYNC.DEFER_BLOCKING 0x0 ;  /* 0x0000000000007b1d */ /* 0x000fec0000010000 */
[----:B------:R-:W-:Y:S04]  /*1a10*/  BSSY.RECONVERGENT B0, `(.L_x_1283) ;  /* 0x0000035000007945 */ /* 0x000fe80003800200 */
[----:B------:R-:W-:Y:S05]  /*1a20*/  @P0 BRA `(.L_x_1284) ;  /* 0x0000000000cc0947 */ /* 0x000fea0003800000 */
[----:B------:R-:W-:-:S09]  /*1a30*/  ULEA UR6, UR8, UR7, 0x18 ;  /* 0x0000000708067291 */ /* 0x000fd2000f8ec0ff */
[----:B-1-3--:R-:W1:Y:S04]  /*1a40*/  LDS.128 R32, [UR6+0x20] ;  /* 0x00002006ff207984 */ /* 0x00ae680008000c00 */
[----:B0-----:R-:W0:Y:S01]  /*1a50*/  LDS.128 R36, [UR6+0x30] ;  /* 0x00003006ff247984 */ /* 0x001e220008000c00 */
[----:B-1----:R-:W-:Y:S01]  /*1a60*/  FADD.FTZ R47, R26, R32 ;  /* 0x000000201a2f7221 */ /* 0x002fe20000010000 */
[----:B--2---:R-:W-:-:S03]  /*1a70*/  FADD.FTZ R26, R27, R33 ;  /* 0x000000211b1a7221 */ /* 0x004fc60000010000 */
        /* <DEDUP_REMOVED lines=46> */
.L_x_1284:
[----:B------:R-:W-:Y:S05]  /*1d60*/  BSYNC.RECONVERGENT B0 ;  /* 0x0000000000007941 */ /* 0x000fea0003800200 */
.L_x_1283:
[----:B------:R-:W-:Y:S06]  /*1d70*/  BAR.SYNC.DEFER_BLOCKING 0x0 ;  /* 0x0000000000007b1d */ /* 0x000fec0000010000 */
[----:B------:R-:W-:Y:S04]  /*1d80*/  BSSY.RECONVERGENT B0, `(.L_x_1285) ;  /* 0x000009d000007945 */ /* 0x000fe80003800200 */
[----:B------:R-:W-:Y:S05]  /*1d90*/  @P3 BRA `(.L_x_1286) ;  /* 0x00000008006c3947 */ /* 0x000fea0003800000 */
[----:B-1-3--:R-:W1:Y:S04]  /*1da0*/  LDS.128 R32, [R41+0x150] ;  /* 0x0001500029207984 */ /* 0x00ae680000000c00 */
[----:B0-----:R-:W0:Y:S01]  /*1db0*/  LDS.128 R36, [R41+0x2a0] ;  /* 0x0002a00029247984 */ /* 0x001e220000000c00 */
        /* <DEDUP_REMOVED lines=141> */
[----:B------:R-:W0:Y:S01]  /*2690*/  LDS.128 R32, [R41+0x2760] ;  /* 0x0027600029207984 */ /* 0x000e220000000c00 */
[----:B------:R-:W-:Y:S01]  /*26a0*/  FADD.FTZ R37, R37, R30 ;  /* 0x0000001e25257221 */ /* 0x000fe20000010000 */
[----:B------:R-:W-:-:S02]  /*26b0*/  FADD.FTZ R36, R36, R31 ;  /* 0x0000001f24247221 */ /* 0x000fc40000010000 */
        /* <DEDUP_REMOVED lines=9> */
.L_x_1286:
[----:B------:R-:W-:Y:S05]  /*2750*/  BSYNC.RECONVERGENT B0 ;  /* 0x0000000000007941 */ /* 0x000fea0003800200 */
.L_x_1285:
[----:B------:R-:W-:Y:S04]  /*2760*/  BSSY.RECONVERGENT B0, `(.L_x_1287) ;  /* 0x000001d000007945 */ /* 0x000fe80003800200 */
[----:B------:R-:W-:Y:S05]  /*2770*/  @P3 BRA `(.L_x_1288) ;  /* 0x00000000006c3947 */ /* 0x000fea0003800000 */
[----:B---3--:R-:W3:Y:S01]  /*2780*/  LDC.64 R32, c[0x0][0x3d8] ;  /* 0x0000f600ff207b82 */ /* 0x008ee20000000a00 */
[----:B------:R-:W-:-:S07]  /*2790*/  IMAD R7, R7, 0x15, R0 ;  /* 0x0000001507077824 */ /* 0x000fce00078e0200 */
[----:B------:R-:W1:Y:S01]  /*27a0*/  LDC.64 R46, c[0x0][0x3f8] ;  /* 0x0000fe00ff2e7b82 */ /* 0x000e620000000a00 */
[----:B---3--:R-:W-:-:S05]  /*27b0*/  IMAD.WIDE R32, R7, 0x4, R32 ;  /* 0x0000000407207825 */ /* 0x008fca00078e0220 */
[----:B------:R3:W-:Y:S01]  /*27c0*/  REDG.E.ADD.F32.FTZ.RN.STRONG.GPU desc[UR14][R32.64], R28 ;  /* 0x0000001c200079a6 */ /* 0x0007e2000c12f30e */
[----:B-1----:R-:W-:Y:S01]  /*27d0*/  IMAD.WIDE.U32 R34, R46, 0x3, RZ ;  /* 0x000000032e227825 */ /* 0x002fe200078e00ff */
[----:B------:R-:W-:-:S04]  /*27e0*/  LEA R7, R47, R47, 0x1 ;  /* 0x0000002f2f077211 */ /* 0x000fc800078e08ff */
[----:B------:R-:W-:-:S04]  /*27f0*/  IADD3 R35, PT, PT, R35, R7, RZ ;  /* 0x0000000723237210 */ /* 0x000fc80007ffe0ff */
[----:B------:R-:W-:Y:S02]  /*2800*/  LEA.HI R7, P3, R35, R34, RZ, 0x1 ;  /* 0x0000002223077211 */ /* 0x000fe400078708ff */
[----:B------:R-:W-:Y:S02]  /*2810*/  LEA.HI R38, P1, R47, R46, RZ, 0x1 ;  /* 0x0000002e2f267211 */ /* 0x000fe400078308ff */
[----:B------:R-:W-:Y:S02]  /*2820*/  IADD3.X R34, PT, PT, RZ, R35, RZ, P3, !PT ;  /* 0x00000023ff227210 */ /* 0x000fe40001ffe4ff */
[----:B------:R-:W-:Y:S02]  /*2830*/  SHF.L.U32 R35, R38, 0x1, RZ ;  /* 0x0000000126237819 */ /* 0x000fe400000006ff */
[C---:B------:R-:W-:Y:S02]  /*2840*/  SHF.L.U64.HI R39, R7.reuse, 0x1, R34 ;  /* 0x0000000107277819 */ /* 0x040fe40000010222 */
[----:B------:R-:W-:-:S02]  /*2850*/  SHF.L.U32 R7, R7, 0x1, RZ ;  /* 0x0000000107077819 */ /* 0x000fc400000006ff */
[----:B--2---:R-:W-:Y:S02]  /*2860*/  IADD3.X R41, PT, PT, RZ, R47, RZ, P1, !PT ;  /* 0x0000002fff297210 */ /* 0x004fe40000ffe4ff */
[----:B------:R-:W-:Y:S02]  /*2870*/  LOP3.LUT R35, R35, 0xfffffffc, RZ, 0xc0, !PT ;  /* 0xfffffffc23237812 */ /* 0x000fe400078ec0ff */
[----:B0-----:R-:W-:Y:S02]  /*2880*/  LEA R36, P2, R46, R32, 0x2 ;  /* 0x000000202e247211 */ /* 0x001fe400078410ff */
[----:B------:R-:W-:Y:S02]  /*2890*/  LOP3.LUT R7, R7, 0xfffffffc, RZ, 0xc0, !PT ;  /* 0xfffffffc07077812 */ /* 0x000fe400078ec0ff */
[----:B------:R-:W-:Y:S02]  /*28a0*/  SHF.L.U64.HI R41, R38, 0x1, R41 ;  /* 0x0000000126297819 */ /* 0x000fe40000010229 */
[----:B------:R-:W-:-:S02]  /*28b0*/  IADD3 R34, P1, PT, R32, R35, RZ ;  /* 0x0000002320227210 */ /* 0x000fc40007f3e0ff */
[----:B------:R-:W-:Y:S02]  /*28c0*/  LEA.HI.X R37, R46, R33, R47, 0x2, P2 ;  /* 0x000000212e257211 */ /* 0x000fe400010f142f */
[----:B---3--:R-:W-:Y:S02]  /*28d0*/  IADD3 R32, P2, PT, R32, R7, RZ ;  /* 0x0000000720207210 */ /* 0x008fe40007f5e0ff */
[C---:B------:R-:W-:Y:S02]  /*28e0*/  IADD3.X R35, PT, PT, R33.reuse, R41, RZ, P1, !PT ;  /* 0x0000002921237210 */ /* 0x040fe40000ffe4ff */
[----:B------:R-:W-:-:S03]  /*28f0*/  IADD3.X R33, PT, PT, R33, R39, RZ, P2, !PT ;  /* 0x0000002721217210 */ /* 0x000fc600017fe4ff */
[----:B------:R4:W-:Y:S04]  /*2900*/  REDG.E.ADD.F32.FTZ.RN.STRONG.GPU desc[UR14][R34.64], R29 ;  /* 0x0000001d220079a6 */ /* 0x0009e8000c12f30e */
[----:B------:R4:W-:Y:S04]  /*2910*/  REDG.E.ADD.F32.FTZ.RN.STRONG.GPU desc[UR14][R36.64], R30 ;  /* 0x0000001e240079a6 */ /* 0x0009e8000c12f30e */
[----:B------:R4:W-:Y:S02]  /*2920*/  REDG.E.ADD.F32.FTZ.RN.STRONG.GPU desc[UR14][R32.64], R31 ;  /* 0x0000001f200079a6 */ /* 0x0009e4000c12f30e */
.L_x_1288:
[----:B------:R-:W-:Y:S05]  /*2930*/  BSYNC.RECONVERGENT B0 ;  /* 0x0000000000007941 */ /* 0x000fea0003800200 */
.L_x_1287:
[----:B------:R-:W-:-:S09]  /*2940*/  UISETP.GE.U32.AND UP0, UPT, UR18, 0x2, UPT ;  /* 0x000000021200788c */ /* 0x000fd2000bf06070 */
[----:B------:R-:W-:Y:S05]  /*2950*/  BRA.U !UP0, `(.L_x_1289) ;  /* 0x0000001108747547 */ /* 0x000fea000b800000 */
[----:B------:R-:W5:Y:S01]  /*2960*/  LDCU UR13, c[0x0][0x374] ;  /* 0x00006e80ff0d77ac */ /* 0x000f620008000800 */
[----:B------:R-:W0:Y:S01]  /*2970*/  S2UR UR10, SR_CTAID.Y ;  /* 0x00000000000a79c3 */ /* 0x000e220000002600 */
[----:B------:R-:W1:Y:S01]  /*2980*/  LDCU.64 UR6, c[0x0][0x3d0] ;  /* 0x00007a00ff0677ac */ /* 0x000e620008000a00 */
[----:B------:R-:W-:-:S04]  /*2990*/  ULOP3.LUT UR19, UR4, 0x1, URZ, 0xc0, !UPT ;  /* 0x0000000104137892 */ /* 0x000fc8000f8ec0ff */
[----:B-----5:R-:W-:-:S04]  /*29a0*/  UIMAD UR8, UR19, UR13, URZ ;  /* 0x0000000d130872a4 */ /* 0x020fc8000f8e02ff */
[----:B------:R-:W-:-:S04]  /*29b0*/  UIMAD UR8, UR8, UR18, URZ ;  /* 0x00000012080872a4 */ /* 0x000fc8000f8e02ff */
[----:B------:R-:W-:-:S04]  /*29c0*/  USHF.L.U32 UR8, UR8, 0x1, URZ ;  /* 0x0000000108087899 */ /* 0x000fc800080006ff */
[----:B-1----:R-:W-:Y:S01]  /*29d0*/  UIMAD.WIDE UR8, UR8, 0x4, UR6 ;  /* 0x00000004080878a5 */ /* 0x002fe2000f8e0206 */
[----:B0-----:R-:W-:Y:S11]  /*29e0*/  @P0 BRA `(.L_x_1290) ;  /* 0x0000000000780947 */ /* 0x001ff60003800000 */
[----:B--2-4-:R-:W0:Y:S01]  /*29f0*/  LDC.64 R28, c[0x0][0x3c8] ;  /* 0x0000f200ff1c7b82 */ /* 0x014e220000000a00 */
[----:B------:R-:W-:Y:S02]  /*2a00*/  ULOP3.LUT UP0, UR11, UR4, 0x2, URZ, 0xc0, !UPT ;  /* 0x00000002040b7892 */ /* 0x000fe4000f80c0ff */
[----:B------:R-:W-:Y:S02]  /*2a10*/  UIMAD UR17, UR19, UR13, UR10 ;  /* 0x0000000d131172a4 */ /* 0x000fe4000f8e020a */
[----:B------:R-:W-:Y:S02]  /*2a20*/  UIMAD UR6, UR12, UR13, UR10 ;  /* 0x0000000d0c0672a4 */ /* 0x000fe4000f8e020a */
[----:B------:R-:W-:Y:S01]  /*2a30*/  PLOP3.LUT P0, PT, PT, PT, UP0, 0x80, 0x8 ;  /* 0x000000000008781c */ /* 0x000fe20003f0f008 */
[----:B------:R-:W-:Y:S01]  /*2a40*/  UIADD3 UR11, UPT, UPT, -UR11, 0x1, URZ ;  /* 0x000000010b0b7890 */ /* 0x000fe2000fffe1ff */
[----:B------:R-:W-:Y:S01]  /*2a50*/  MOV R7, UR17 ;  /* 0x0000001100077c02 */ /* 0x000fe20008000f00 */
[----:B------:R-:W-:Y:S01]  /*2a60*/  UIMAD.WIDE.U32 UR6, UR6, 0x8, UR8 ;  /* 0x00000008060678a5 */ /* 0x000fe2000f8e0008 */
[----:B---3--:R-:W-:-:S04]  /*2a70*/  SEL R32, RZ, UR18, P0 ;  /* 0x00000012ff207c07 */ /* 0x008fc80008000000 */
[----:B------:R-:W-:Y:S02]  /*2a80*/  ISETP.NE.AND P0, PT, R32, -0x1, PT ;  /* 0xffffffff2000780c */ /* 0x000fe40003f05270 */
[----:B------:R-:W-:Y:S02]  /*2a90*/  MOV R30, UR6 ;  /* 0x00000006001e7c02 */ /* 0x000fe40008000f00 */
[----:B------:R-:W-:Y:S01]  /*2aa0*/  MOV R31, UR7 ;  /* 0x00000007001f7c02 */ /* 0x000fe20008000f00 */
[----:B0-----:R-:W-:Y:S01]  /*2ab0*/  IMAD.WIDE.U32 R28, R7, 0x4, R28 ;  /* 0x00000004071c7825 */ /* 0x001fe200078e001c */
[----:B------:R-:W-:-:S03]  /*2ac0*/  MOV R7, UR11 ;  /* 0x0000000b00077c02 */ /* 0x000fc60008000f00 */
[----:B------:R0:W-:Y:S01]  /*2ad0*/  STG.E.64 desc[UR14][R30.64], R26 ;  /* 0x0000001a1e007986 */ /* 0x0001e2000c101b0e */
[----:B------:R-:W-:Y:S06]  /*2ae0*/  MEMBAR.ALL.GPU ;  /* 0x0000000000007992 */ /* 0x000fec000000a000 */
[----:B------:R-:W-:-:S00]  /*2af0*/  ERRBAR ;  /* 0x00000000000079ab */ /* 0x000fc00000000000 */
[----:B------:R-:W-:Y:S06]  /*2b00*/  CGAERRBAR ;  /* 0x00000000000075ab */ /* 0x000fec0000000000 */
[----:B------:R0:W-:Y:S01]  /*2b10*/  REDG.E.ADD.S32.STRONG.GPU desc[UR14][R28.64], R7 ;  /* 0x000000071c00798e */ /* 0x0001e2000c12e30e */
[----:B------:R-:W-:Y:S05]  /*2b20*/  @!P0 BRA `(.L_x_1290) ;  /* 0x0000000000288947 */ /* 0x000fea0003800000 */
[----:B------:R-:W1:Y:S01]  /*2b30*/  LDC R33, c[0x0][0x2f8] ;  /* 0x0000be00ff217b82 */ /* 0x000e620000000800 */
[----:B0-----:R-:W-:-:S07]  /*2b40*/  MOV R7, 0xffffffff ;  /* 0xffffffff00077802 */ /* 0x001fce0000000f00 */
.L_x_1291:
        /* <DEDUP_REMOVED lines=8> */
.L_x_1290:
[----:B0-----:R-:W-:Y:S01]  /*2bd0*/  MOV R7, UR18 ;  /* 0x0000001200077c02 */ /* 0x001fe20008000f00 */
[----:B------:R-:W-:Y:S05]  /*2be0*/  WARPSYNC.ALL ;  /* 0x0000000000007948 */ /* 0x000fea0003800000 */
[----:B------:R-:W-:Y:S01]  /*2bf0*/  ISETP.GE.U32.AND P0, PT, R7, 0x8, PT ;  /* 0x000000080700780c */ /* 0x000fe20003f06070 */
[----:B------:R-:W-:Y:S01]  /*2c00*/  BAR.SYNC.DEFER_BLOCKING 0x0 ;  /* 0x0000000000007b1d */ /* 0x000fe20000010000 */
[----:B------:R-:W-:-:S11]  /*2c10*/  HFMA2 R7, -RZ, RZ, 0, 0 ;  /* 0x00000000ff077431 */ /* 0x000fd600000001ff */
[----:B------:R-:W-:Y:S05]  /*2c20*/  @!P0 BRA `(.L_x_1292) ;  /* 0x0000000800908947 */ /* 0x000fea0003800000 */
[----:B------:R-:W0:Y:S01]  /*2c30*/  S2R R7, SR_TID.X ;  /* 0x0000000000077919 */ /* 0x000e220000002100 */
[----:B------:R-:W1:Y:S01]  /*2c40*/  S2UR UR8, SR_CTAID.X ;  /* 0x00000000000879c3 */ /* 0x000e620000002500 */
[----:B--2---:R-:W-:Y:S01]  /*2c50*/  MOV R28, RZ ;  /* 0x000000ff001c7202 */ /* 0x004fe20000000f00 */
[----:B------:R-:W-:Y:S02]  /*2c60*/  ULEA UR9, UR13, UR10, 0x1 ;  /* 0x0000000a0d097291 */ /* 0x000fe4000f8e08ff */
[----:B------:R-:W-:Y:S02]  /*2c70*/  ULEA UR11, UR13, UR10, 0x2 ;  /* 0x0000000a0d0b7291 */ /* 0x000fe4000f8e10ff */
[----:B------:R-:W-:Y:S02]  /*2c80*/  UIMAD UR17, UR13, 0x6, UR10 ;  /* 0x000000060d1178a4 */ /* 0x000fe4000f8e020a */
[----:B------:R-:W-:Y:S02]  /*2c90*/  UIMAD UR18, UR13, 0x5, UR10 ;  /* 0x000000050d1278a4 */ /* 0x000fe4000f8e020a */
[----:B------:R-:W-:-:S02]  /*2ca0*/  UIMAD UR19, UR13, 0x3, UR10 ;  /* 0x000000030d1378a4 */ /* 0x000fc4000f8e020a */
[----:B------:R-:W-:Y:S02]  /*2cb0*/  UIMAD UR20, UR13, 0x7, UR10 ;  /* 0x000000070d1478a4 */ /* 0x000fe4000f8e020a */
[----:B------:R-:W-:Y:S02]  /*2cc0*/  UIADD3 UR6, UPT, UPT, UR10, UR13, URZ ;  /* 0x0000000d0a067290 */ /* 0x000fe4000fffe0ff */
[----:B------:R-:W-:-:S12]  /*2cd0*/  UIADD3 UR13, UPT, UPT, -UR12, URZ, URZ ;  /* 0x000000ff0c0d7290 */ /* 0x000fd8000fffe1ff */
.L_x_1293:
[----:B------:R-:W-:Y:S01]  /*2ce0*/  ISETP.NE.AND P5, PT, RZ, UR13, PT ;  /* 0x0000000dff007c0c */ /* 0x000fe2000bfa5270 */
[----:B-1----:R-:W-:Y:S01]  /*2cf0*/  UMOV UR12, UR8 ;  /* 0x00000008000c7c82 */ /* 0x002fe20008000000 */
[----:B----4-:R-:W-:Y:S02]  /*2d00*/  MOV R33, UR4 ;  /* 0x0000000400217c02 */ /* 0x010fe40008000f00 */
[----:B------:R-:W-:-:S13]  /*2d10*/  ISETP.NE.OR P5, PT, R0, RZ, !P5 ;  /* 0x000000ff0000720c */ /* 0x000fda0006fa5670 */
[----:B------:R-:W1:Y:S01]  /*2d20*/  @!P5 LDC R0, c[0x0][0x374] ;  /* 0x0000dd00ff00db82 */ /* 0x000e620000000800 */
[----:B------:R-:W-:-:S07]  /*2d30*/  @!P5 LOP3.LUT R33, R33, 0x1, RZ, 0xc0, !PT ;  /* 0x000000012121d812 */ /* 0x000fce00078ec0ff */
[----:B------:R-:W2:Y:S08]  /*2d40*/  @!P5 LDC R29, c[0x0][0x370] ;  /* 0x0000dc00ff1ddb82 */ /* 0x000eb00000000800 */
[----:B------:R-:W4:Y:S01]  /*2d50*/  @!P5 LDC.64 R30, c[0x0][0x3d0] ;  /* 0x0000f400ff1edb82 */ /* 0x000f220000000a00 */
[----:B-1----:R-:W-:-:S04]  /*2d60*/  @!P5 IMAD R0, R0, R33, RZ ;  /* 0x000000210000d224 */ /* 0x002fc800078e02ff */
[----:B--2---:R-:W-:-:S05]  /*2d70*/  @!P5 IMAD R0, R0, R29, RZ ;  /* 0x0000001d0000d224 */ /* 0x004fca00078e02ff */
[----:B------:R-:W-:Y:S02]  /*2d80*/  @!P5 SHF.L.U32 R29, R0, 0x1, RZ ;  /* 0x00000001001dd819 */ /* 0x000fe400000006ff */
[----:B------:R-:W-:-:S03]  /*2d90*/  IADD3 R0, PT, PT, R28, 0x1, RZ ;  /* 0x000000011c007810 */ /* 0x000fc60007ffe0ff */
[----:B----4-:R-:W-:Y:S01]  /*2da0*/  @!P5 IMAD.WIDE R30, R29, 0x4, R30 ;  /* 0x000000041d1ed825 */ /* 0x010fe200078e021e */
[----:B------:R-:W-:Y:S02]  /*2db0*/  MOV R29, UR10 ;  /* 0x0000000a001d7c02 */ /* 0x000fe40008000f00 */
[----:B------:R-:W-:Y:S02]  /*2dc0*/  ISETP.NE.AND P4, PT, R0, UR12, PT ;  /* 0x0000000c00007c0c */ /* 0x000fe4000bf85270 */
[----:B0-----:R-:W-:Y:S01]  /*2dd0*/  MOV R0, R7 ;  /* 0x0000000700007202 */ /* 0x001fe20000000f00 */
[----:B------:R-:W-:-:S03]  /*2de0*/  @!P5 IMAD.WIDE.U32 R30, R29, 0x8, R30 ;  /* 0x000000081d1ed825 */ /* 0x000fc600078e001e */
[----:B------:R-:W-:-:S03]  /*2df0*/  ISETP.NE.OR P4, PT, R0, RZ, !P4 ;  /* 0x000000ff0000720c */ /* 0x000fc60006785670 */
[----:B------:R-:W2:Y:S01]  /*2e00*/  @!P5 LDG.E.64 R30, desc[UR14][R30.64] ;  /* 0x0000000e1e1ed981 */ /* 0x000ea2000c1e1b00 */
[C---:B------:R-:W-:Y:S02]  /*2e10*/  IADD3 R29, PT, PT, R28.reuse, 0x2, RZ ;  /* 0x000000021c1d7810 */ /* 0x040fe40007ffe0ff */
[----:B------:R-:W-:Y:S02]  /*2e20*/  MOV R37, UR4 ;  /* 0x0000000400257c02 */ /* 0x000fe40008000f00 */
[----:B------:R-:W-:Y:S02]  /*2e30*/  ISETP.NE.AND P3, PT, R29, UR12, PT ;  /* 0x0000000c1d007c0c */ /* 0x000fe4000bf65270 */
[----:B------:R-:W-:Y:S02]  /*2e40*/  IADD3 R29, PT, PT, R28, 0x3, RZ ;  /* 0x000000031c1d7810 */ /* 0x000fe40007ffe0ff */
[----:B------:R-:W-:Y:S01]  /*2e50*/  ISETP.NE.OR P3, PT, R0, RZ, !P3 ;  /* 0x000000ff0000720c */ /* 0x000fe20005f65670 */
[----:B------:R-:W0:Y:S01]  /*2e60*/  @!P4 LDC R34, c[0x0][0x374] ;  /* 0x0000dd00ff22cb82 */ /* 0x000e220000000800 */
[----:B------:R-:W-:-:S02]  /*2e70*/  @!P4 LOP3.LUT R37, R37, 0x1, RZ, 0xc0, !PT ;  /* 0x000000012525c812 */ /* 0x000fc400078ec0ff */
[----:B------:R-:W-:-:S04]  /*2e80*/  ISETP.NE.AND P2, PT, R29, UR12, PT ;  /* 0x0000000c1d007c0c */ /* 0x000fc8000bf45270 */
[----:B------:R-:W-:Y:S01]  /*2e90*/  ISETP.NE.OR P2, PT, R0, RZ, !P2 ;  /* 0x000000ff0000720c */ /* 0x000fe20005745670 */
[----:B------:R-:W1:Y:S08]  /*2ea0*/  @!P4 LDC R36, c[0x0][0x370] ;  /* 0x0000dc00ff24cb82 */ /* 0x000e700000000800 */
[----:B---3--:R-:W3:Y:S08]  /*2eb0*/  @!P4 LDC.64 R32, c[0x0][0x3d0] ;  /* 0x0000f400ff20cb82 */ /* 0x008ef00000000a00 */
[----:B------:R-:W4:Y:S01]  /*2ec0*/  @!P3 LDC R35, c[0x0][0x374] ;  /* 0x0000dd00ff23bb82 */ /* 0x000f220000000800 */
[----:B0-----:R-:W-:Y:S01]  /*2ed0*/  @!P4 IMAD R29, R34, R37, RZ ;  /* 0x00000025221dc224 */ /* 0x001fe200078e02ff */
[----:B------:R-:W-:-:S04]  /*2ee0*/  MOV R34, UR4 ;  /* 0x0000000400227c02 */ /* 0x000fc80008000f00 */
[----:B------:R-:W-:Y:S02]  /*2ef0*/  @!P3 LOP3.LUT R34, R34, 0x1, RZ, 0xc0, !PT ;  /* 0x000000012222b812 */ /* 0x000fe400078ec0ff */
[----:B------:R-:W0:Y:S01]  /*2f00*/  @!P3 LDC R37, c[0x0][0x370] ;  /* 0x0000dc00ff25bb82 */ /* 0x000e220000000800 */
[----:B-1----:R-:W-:-:S05]  /*2f10*/  @!P4 IMAD R29, R29, R36, RZ ;  /* 0x000000241d1dc224 */ /* 0x002fca00078e02ff */
[----:B------:R-:W-:Y:S02]  /*2f20*/  @!P4 SHF.L.U32 R29, R29, 0x1, RZ ;  /* 0x000000011d1dc819 */ /* 0x000fe400000006ff */
[----:B------:R-:W1:Y:S03]  /*2f30*/  @!P2 LDC R38, c[0x0][0x374] ;  /* 0x0000dd00ff26ab82 */ /* 0x000e660000000800 */
[----:B---3--:R-:W-:Y:S01]  /*2f40*/  @!P4 IMAD.WIDE R32, R29, 0x4, R32 ;  /* 0x000000041d20c825 */ /* 0x008fe200078e0220 */
[----:B------:R-:W-:-:S03]  /*2f50*/  MOV R29, UR6 ;  /* 0x00000006001d7c02 */ /* 0x000fc60008000f00 */
[----:B----4-:R-:W-:Y:S01]  /*2f60*/  @!P3 IMAD R34, R35, R34, RZ ;  /* 0x000000222322b224 */ /* 0x010fe200078e02ff */
[----:B------:R-:W3:Y:S01]  /*2f70*/  @!P2 LDC R41, c[0x0][0x370] ;  /* 0x0000dc00ff29ab82 */ /* 0x000ee20000000800 */
[----:B------:R-:W-:-:S04]  /*2f80*/  @!P4 IMAD.WIDE.U32 R32, R29, 0x8, R32 ;  /* 0x000000081d20c825 */ /* 0x000fc800078e0020 */
[----:B0-----:R-:W-:Y:S02]  /*2f90*/  @!P3 IMAD R29, R34, R37, RZ ;  /* 0x00000025221db224 */ /* 0x001fe400078e02ff */
[----:B------:R0:W4:Y:S01]  /*2fa0*/  @!P4 LDG.E.64 R34, desc[UR14][R32.64] ;  /* 0x0000000e2022c981 */ /* 0x000122000c1e1b00 */
[----:B------:R-:W5:Y:S01]  /*2fb0*/  @!P3 LDC.64 R36, c[0x0][0x3d0] ;  /* 0x0000f400ff24bb82 */ /* 0x000f620000000a00 */
[----:B------:R-:W-:Y:S02]  /*2fc0*/  MOV R39, UR4 ;  /* 0x0000000400277c02 */ /* 0x000fe40008000f00 */
[----:B------:R-:W-:Y:S02]  /*2fd0*/  @!P3 SHF.L.U32 R29, R29, 0x1, RZ ;  /* 0x000000011d1db819 */ /* 0x000fe400000006ff */
[----:B------:R-:W-:-:S05]  /*2fe0*/  @!P2 LOP3.LUT R39, R39, 0x1, RZ, 0xc0, !PT ;  /* 0x000000012727a812 */ /* 0x000fca00078ec0ff */
[----:B-1----:R-:W-:-:S04]  /*2ff0*/  @!P2 IMAD R38, R38, R39, RZ ;  /* 0x000000272626a224 */ /* 0x002fc800078e02ff */
[----:B---3--:R-:W-:Y:S02]  /*3000*/  @!P2 IMAD R41, R38, R41, RZ ;  /* 0x000000292629a224 */ /* 0x008fe400078e02ff */
[----:B------:R-:W1:Y:S03]  /*3010*/  @!P2 LDC.64 R38, c[0x0][0x3d0] ;  /* 0x0000f400ff26ab82 */ /* 0x000e660000000a00 */
[----:B0-----:R-:W-:Y:S01]  /*3020*/  @!P2 SHF.L.U32 R33, R41, 0x1, RZ ;  /* 0x000000012921a819 */ /* 0x001fe200000006ff */
[----:B-----5:R-:W-:Y:S01]  /*3030*/  @!P3 IMAD.WIDE R36, R29, 0x4, R36 ;  /* 0x000000041d24b825 */ /* 0x020fe200078e0224 */
[----:B------:R-:W-:-:S05]  /*3040*/  MOV R29, UR9 ;  /* 0x00000009001d7c02 */ /* 0x000fca0008000f00 */
[----:B------:R-:W-:-:S06]  /*3050*/  @!P3 IMAD.WIDE.U32 R36, R29, 0x8, R36 ;  /* 0x000000081d24b825 */ /* 0x000fcc00078e0024 */
[----:B------:R-:W3:Y:S01]  /*3060*/  @!P3 LDG.E.64 R36, desc[UR14][R36.64] ;  /* 0x0000000e2424b981 */ /* 0x000ee2000c1e1b00 */
[----:B------:R-:W-:Y:S01]  /*3070*/  MOV R29, UR19 ;  /* 0x00000013001d7c02 */ /* 0x000fe20008000f00 */
[----:B-1----:R-:W-:-:S04]  /*3080*/  @!P2 IMAD.WIDE R32, R33, 0x4, R38 ;  /* 0x000000042120a825 */ /* 0x002fc800078e0226 */
[----:B------:R-:W-:-:S06]  /*3090*/  @!P2 IMAD.WIDE.U32 R32, R29, 0x8, R32 ;  /* 0x000000081d20a825 */ /* 0x000fcc00078e0020 */
[----:B------:R-:W5:Y:S01]  /*30a0*/  @!P2 LDG.E.64 R32, desc[UR14][R32.64] ;  /* 0x0000000e2020a981 */ /* 0x000f62000c1e1b00 */
[----:B------:R-:W-:Y:S02]  /*30b0*/  IADD3 R29, PT, PT, R28, 0x4, RZ ;  /* 0x000000041c1d7810 */ /* 0x000fe40007ffe0ff */
[----:B------:R-:W-:Y:S02]  /*30c0*/  MOV R38, UR4 ;  /* 0x0000000400267c02 */ /* 0x000fe40008000f00 */
[----:B------:R-:W-:Y:S02]  /*30d0*/  ISETP.NE.AND P1, PT, R29, UR12, PT ;  /* 0x0000000c1d007c0c */ /* 0x000fe4000bf25270 */
[----:B------:R-:W-:Y:S02]  /*30e0*/  MOV R41, UR4 ;  /* 0x0000000400297c02 */ /* 0x000fe40008000f00 */
[----:B------:R-:W-:-:S13]  /*30f0*/  ISETP.NE.OR P1, PT, R0, RZ, !P1 ;  /* 0x000000ff0000720c */ /* 0x000fda0004f25670 */
[----:B------:R-:W0:Y:S01]  /*3100*/  @!P1 LDC R29, c[0x0][0x374] ;  /* 0x0000dd00ff1d9b82 */ /* 0x000e220000000800 */
[----:B------:R-:W-:-:S05]  /*3110*/  @!P1 LOP3.LUT R38, R38, 0x1, RZ, 0xc0, !PT ;  /* 0x0000000126269812 */ /* 0x000fca00078ec0ff */
[----:B0-----:R-:W-:Y:S02]  /*3120*/  @!P1 IMAD R29, R29, R38, RZ ;  /* 0x000000261d1d9224 */ /* 0x001fe400078e02ff */
[----:B------:R-:W0:Y:S02]  /*3130*/  @!P1 LDC R38, c[0x0][0x370] ;  /* 0x0000dc00ff269b82 */ /* 0x000e240000000800 */
[----:B0-----:R-:W-:Y:S01]  /*3140*/  @!P1 IMAD R29, R29, R38, RZ ;  /* 0x000000261d1d9224 */ /* 0x001fe200078e02ff */
[----:B------:R-:W-:-:S04]  /*3150*/  IADD3 R38, PT, PT, R28, 0x6, RZ ;  /* 0x000000061c267810 */ /* 0x000fc80007ffe0ff */
[----:B------:R-:W-:Y:S02]  /*3160*/  ISETP.NE.AND P6, PT, R38, UR12, PT ;  /* 0x0000000c26007c0c */ /* 0x000fe4000bfc5270 */
[----:B------:R-:W-:Y:S01]  /*3170*/  @!P1 SHF.L.U32 R29, R29, 0x1, RZ ;  /* 0x000000011d1d9819 */ /* 0x000fe200000006ff */
[----:B--2---:R-:W-:Y:S01]  /*3180*/  @!P5 FADD.FTZ R26, R26, R30 ;  /* 0x0000001e1a1ad221 */ /* 0x004fe20000010000 */
[----:B------:R-:W-:Y:S01]  /*3190*/  IADD3 R30, PT, PT, R28, 0x5, RZ ;  /* 0x000000051c1e7810 */ /* 0x000fe20007ffe0ff */
[----:B------:R-:W-:Y:S01]  /*31a0*/  @!P5 FADD.FTZ R27, R27, R31 ;  /* 0x0000001f1b1bd221 */ /* 0x000fe20000010000 */
[----:B------:R-:W-:Y:S02]  /*31b0*/  ISETP.NE.OR P5, PT, R0, RZ, !P6 ;  /* 0x000000ff0000720c */ /* 0x000fe400077a5670 */
[----:B------:R-:W-:Y:S02]  /*31c0*/  ISETP.NE.AND P0, PT, R30, UR12, PT ;  /* 0x0000000c1e007c0c */ /* 0x000fe4000bf05270 */
[----:B------:R-:W-:-:S02]  /*31d0*/  MOV R31, UR4 ;  /* 0x00000004001f7c02 */ /* 0x000fc40008000f00 */
[----:B------:R-:W-:-:S13]  /*31e0*/  ISETP.NE.OR P0, PT, R0, RZ, !P0 ;  /* 0x000000ff0000720c */ /* 0x000fda0004705670 */
[----:B------:R-:W0:Y:S01]  /*31f0*/  @!P0 LDC R30, c[0x0][0x374] ;  /* 0x0000dd00ff1e8b82 */ /* 0x000e220000000800 */
[----:B------:R-:W-:-:S07]  /*3200*/  @!P0 LOP3.LUT R31, R31, 0x1, RZ, 0xc0, !PT ;  /* 0x000000011f1f8812 */ /* 0x000fce00078ec0ff */
[----:B------:R-:W1:Y:S01]  /*3210*/  @!P0 LDC R39, c[0x0][0x370] ;  /* 0x0000dc00ff278b82 */ /* 0x000e620000000800 */
[----:B0-----:R-:W-:-:S07]  /*3220*/  @!P0 IMAD R30, R30, R31, RZ ;  /* 0x0000001f1e1e8224 */ /* 0x001fce00078e02ff */
[----:B------:R-:W0:Y:S01]  /*3230*/  @!P5 LDC R31, c[0x0][0x374] ;  /* 0x0000dd00ff1fdb82 */ /* 0x000e220000000800 */
[----:B-1----:R-:W-:Y:S02]  /*3240*/  @!P0 IMAD R38, R30, R39, RZ ;  /* 0x000000271e268224 */ /* 0x002fe400078e02ff */
[----:B----4-:R-:W-:Y:S01]  /*3250*/  @!P4 FADD.FTZ R26, R26, R34 ;  /* 0x000000221a1ac221 */ /* 0x010fe20000010000 */
[----:B------:R-:W-:Y:S01]  /*3260*/  MOV R34, UR4 ;  /* 0x0000000400227c02 */ /* 0x000fe20008000f00 */
[----:B------:R-:W-:Y:S01]  /*3270*/  @!P4 FADD.FTZ R27, R27, R35 ;  /* 0x000000231b1bc221 */ /* 0x000fe20000010000 */
[----:B------:R-:W-:Y:S02]  /*3280*/  IADD3 R35, PT, PT, R28, 0x7, RZ ;  /* 0x000000071c237810 */ /* 0x000fe40007ffe0ff */
[----:B------:R-:W-:Y:S02]  /*3290*/  @!P5 LOP3.LUT R34, R34, 0x1, RZ, 0xc0, !PT ;  /* 0x000000012222d812 */ /* 0x000fe400078ec0ff */
[----:B------:R-:W-:-:S03]  /*32a0*/  ISETP.NE.AND P4, PT, R35, UR12, PT ;  /* 0x0000000c23007c0c */ /* 0x000fc6000bf85270 */
[----:B0-----:R-:W-:Y:S01]  /*32b0*/  @!P5 IMAD R31, R31, R34, RZ ;  /* 0x000000221f1fd224 */ /* 0x001fe200078e02ff */
[----:B------:R-:W-:Y:S01]  /*32c0*/  ISETP.NE.OR P4, PT, R0, RZ, !P4 ;  /* 0x000000ff0000720c */ /* 0x000fe20006785670 */
[----:B------:R-:W0:-:S12]  /*32d0*/  @!P5 LDC R34, c[0x0][0x370] ;  /* 0x0000dc00ff22db82 */ /* 0x000e180000000800 */
[----:B------:R-:W-:Y:S01]  /*32e0*/  @!P4 LOP3.LUT R41, R41, 0x1, RZ, 0xc0, !PT ;  /* 0x000000012929c812 */ /* 0x000fe200078ec0ff */
[----:B0-----:R-:W-:Y:S02]  /*32f0*/  @!P5 IMAD R39, R31, R34, RZ ;  /* 0x000000221f27d224 */ /* 0x001fe400078e02ff */
[----:B---3--:R-:W-:Y:S01]  /*3300*/  @!P3 FADD.FTZ R26, R26, R36 ;  /* 0x000000241a1ab221 */ /* 0x008fe20000010000 */
[----:B------:R-:W0:Y:S01]  /*3310*/  @!P0 LDC.64 R34, c[0x0][0x3d0] ;  /* 0x0000f400ff228b82 */ /* 0x000e220000000a00 */
[----:B------:R-:W-:Y:S01]  /*3320*/  @!P3 FADD.FTZ R27, R27, R37 ;  /* 0x000000251b1bb221 */ /* 0x000fe20000010000 */
[----:B------:R-:W-:Y:S02]  /*3330*/  @!P0 SHF.L.U32 R37, R38, 0x1, RZ ;  /* 0x0000000126258819 */ /* 0x000fe400000006ff */
[----:B------:R-:W-:-:S04]  /*3340*/  @!P5 SHF.L.U32 R39, R39, 0x1, RZ ;  /* 0x000000012727d819 */ /* 0x000fc800000006ff */
[----:B------:R-:W1:Y:S01]  /*3350*/  @!P4 LDC R36, c[0x0][0x374] ;  /* 0x0000dd00ff24cb82 */ /* 0x000e620000000800 */
[----:B-----5:R-:W-:-:S07]  /*3360*/  @!P2 FADD.FTZ R26, R26, R32 ;  /* 0x000000201a1aa221 */ /* 0x020fce0000010000 */
[----:B------:R-:W2:Y:S01]  /*3370*/  @!P1 LDC.64 R30, c[0x0][0x3d0] ;  /* 0x0000f400ff1e9b82 */ /* 0x000ea20000000a00 */
[----:B0-----:R-:W-:Y:S01]  /*3380*/  @!P0 IMAD.WIDE R34, R37, 0x4, R34 ;  /* 0x0000000425228825 */ /* 0x001fe200078e0222 */
[----:B------:R-:W-:-:S05]  /*3390*/  MOV R37, UR18 ;  /* 0x0000001200257c02 */ /* 0x000fca0008000f00 */
[----:B------:R-:W-:-:S04]  /*33a0*/  @!P0 IMAD.WIDE.U32 R34, R37, 0x8, R34 ;  /* 0x0000000825228825 */ /* 0x000fc800078e0022 */
[----:B-1----:R-:W-:Y:S02]  /*33b0*/  @!P4 IMAD R32, R36, R41, RZ ;  /* 0x000000292420c224 */ /* 0x002fe400078e02ff */
[----:B------:R-:W0:Y:S01]  /*33c0*/  @!P5 LDC.64 R36, c[0x0][0x3d0] ;  /* 0x0000f400ff24db82 */ /* 0x000e220000000a00 */
[----:B------:R-:W3:Y:S01]  /*33d0*/  @!P0 LDG.E.64 R34, desc[UR14][R34.64] ;  /* 0x0000000e22228981 */ /* 0x000ee2000c1e1b00 */
[----:B--2---:R-:W-:Y:S01]  /*33e0*/  @!P1 IMAD.WIDE R30, R29, 0x4, R30 ;  /* 0x000000041d1e9825 */ /* 0x004fe200078e021e */
[----:B------:R-:W-:-:S05]  /*33f0*/  MOV R29, UR11 ;  /* 0x0000000b001d7c02 */ /* 0x000fca0008000f00 */
[----:B------:R-:W-:Y:S02]  /*3400*/  @!P1 IMAD.WIDE.U32 R30, R29, 0x8, R30 ;  /* 0x000000081d1e9825 */ /* 0x000fe400078e001e */
[----:B------:R-:W1:Y:S04]  /*3410*/  @!P4 LDC R29, c[0x0][0x370] ;  /* 0x0000dc00ff1dcb82 */ /* 0x000e680000000800 */
[----:B------:R-:W2:Y:S01]  /*3420*/  @!P1 LDG.E.64 R30, desc[UR14][R30.64] ;  /* 0x0000000e1e1e9981 */ /* 0x000ea2000c1e1b00 */
[----:B0-----:R-:W-:Y:S01]  /*3430*/  @!P5 IMAD.WIDE R36, R39, 0x4, R36 ;  /* 0x000000042724d825 */ /* 0x001fe200078e0224 */
[----:B------:R-:W-:-:S05]  /*3440*/  MOV R39, UR17 ;  /* 0x0000001100277c02 */ /* 0x000fca0008000f00 */
[----:B------:R-:W-:Y:S02]  /*3450*/  @!P5 IMAD.WIDE.U32 R36, R39, 0x8, R36 ;  /* 0x000000082724d825 */ /* 0x000fe400078e0024 */
[----:B------:R-:W0:Y:S02]  /*3460*/  @!P4 LDC.64 R38, c[0x0][0x3d0] ;  /* 0x0000f400ff26cb82 */ /* 0x000e240000000a00 */
[----:B-1----:R-:W-:Y:S02]  /*3470*/  @!P4 IMAD R32, R32, R29, RZ ;  /* 0x0000001d2020c224 */ /* 0x002fe400078e02ff */
[----:B------:R-:W4:Y:S03]  /*3480*/  @!P5 LDG.E.64 R36, desc[UR14][R36.64] ;  /* 0x0000000e2424d981 */ /* 0x000f26000c1e1b00 */
[----:B------:R-:W-:-:S05]  /*3490*/  @!P4 SHF.L.U32 R29, R32, 0x1, RZ ;  /* 0x00000001201dc819 */ /* 0x000fca00000006ff */
[----:B0-----:R-:W-:Y:S01]  /*34a0*/  @!P4 IMAD.WIDE R38, R29, 0x4, R38 ;  /* 0x000000041d26c825 */ /* 0x001fe200078e0226 */
[----:B------:R-:W-:-:S05]  /*34b0*/  MOV R29, UR20 ;  /* 0x00000014001d7c02 */ /* 0x000fca0008000f00 */
[----:B------:R-:W-:-:S06]  /*34c0*/  @!P4 IMAD.WIDE.U32 R38, R29, 0x8, R38 ;  /* 0x000000081d26c825 */ /* 0x000fcc00078e0026 */
[----:B------:R-:W5:Y:S01]  /*34d0*/  @!P4 LDG.E.64 R38, desc[UR14][R38.64] ;  /* 0x0000000e2626c981 */ /* 0x000f62000c1e1b00 */
[----:B------:R-:W0:Y:S01]  /*34e0*/  LDCU UR7, c[0x0][0x374] ;  /* 0x00006e80ff0777ac */ /* 0x000e220008000800 */
[----:B------:R-:W1:Y:S01]  /*34f0*/  LDC R29, c[0x0][0x370] ;  /* 0x0000dc00ff1d7b82 */ /* 0x000e620000000800 */
[----:B------:R-:W-:Y:S01]  /*3500*/  @!P2 FADD.FTZ R27, R27, R33 ;  /* 0x000000211b1ba221 */ /* 0x000fe20000010000 */
[----:B------:R-:W-:Y:S01]  /*3510*/  IADD3 R28, PT, PT, R28, 0x8, RZ ;  /* 0x000000081c1c7810 */ /* 0x000fe20007ffe0ff */
[----:B------:R-:W-:Y:S01]  /*3520*/  UIADD3 UR13, UPT, UPT, UR13, 0x8, URZ ;  /* 0x000000080d0d7890 */ /* 0x000fe2000fffe0ff */
[----:B-1----:R-:W-:Y:S01]  /*3530*/  LOP3.LUT R29, R29, 0x7ffffff8, RZ, 0xc0, !PT ;  /* 0x7ffffff81d1d7812 */ /* 0x002fe200078ec0ff */
        /* <DEDUP_REMOVED lines=8> */
[----:B--2---:R-:W-:Y:S01]  /*35c0*/  @!P1 FADD.FTZ R26, R26, R30 ;  /* 0x0000001e1a1a9221 */ /* 0x004fe20000010000 */
[----:B------:R-:W-:-:S03]  /*35d0*/  @!P1 FADD.FTZ R27, R27, R31 ;  /* 0x0000001f1b1b9221 */ /* 0x000fc60000010000 */
[----:B---3--:R-:W-:Y:S01]  /*35e0*/  @!P0 FADD.FTZ R26, R26, R34 ;  /* 0x000000221a1a8221 */ /* 0x008fe20000010000 */
[----:B------:R-:W-:Y:S01]  /*35f0*/  @!P0 FADD.FTZ R27, R27, R35 ;  /* 0x000000231b1b8221 */ /* 0x000fe20000010000 */
[----:B------:R-:W-:Y:S02]  /*3600*/  ISETP.NE.AND P0, PT, R28, R29, PT ;  /* 0x0000001d1c00720c */ /* 0x000fe40003f05270 */
[----:B----4-:R-:W-:Y:S01]  /*3610*/  @!P5 FADD.FTZ R26, R26, R36 ;  /* 0x000000241a1ad221 */ /* 0x010fe20000010000 */
[----:B------:R-:W-:-:S03]  /*3620*/  @!P5 FADD.FTZ R27, R27, R37 ;  /* 0x000000251b1bd221 */ /* 0x000fc60000010000 */
[----:B-----5:R-:W-:Y:S01]  /*3630*/  @!P4 FADD.FTZ R26, R26, R38 ;  /* 0x000000261a1ac221 */ /* 0x020fe20000010000 */
[----:B------:R-:W-:-:S06]  /*3640*/  @!P4 FADD.FTZ R27, R27, R39 ;  /* 0x000000271b1bc221 */ /* 0x000fcc0000010000 */
[----:B------:R-:W-:Y:S05]  /*3650*/  @P0 BRA `(.L_x_1293) ;  /* 0xfffffff400a00947 */ /* 0x000fea000383ffff */
[----:B------:R-:W-:-:S07]  /*3660*/  MOV R7, R29 ;  /* 0x0000001d00077202 */ /* 0x000fce0000000f00 */
.L_x_1292:
[----:B--2-4-:R-:W3:Y:S02]  /*3670*/  LDC R31, c[0x0][0x370] ;  /* 0x0000dc00ff1f7b82 */ /* 0x014ee40000000800 */
[----:B---3--:R-:W-:-:S13]  /*3680*/  LOP3.LUT P0, R32, R31, 0x7, RZ, 0xc0, !PT ;  /* 0x000000071f207812 */ /* 0x008fda000780c0ff */
[----:B------:R-:W-:Y:S05]  /*3690*/  @!P0 BRA `(.L_x_1289) ;  /* 0x0000000400248947 */ /* 0x000fea0003800000 */
[----:B------:R-:W0:Y:S01]  /*36a0*/  LDC R30, c[0x0][0x374] ;  /* 0x0000dd00ff1e7b82 */ /* 0x000e220000000800 */
[----:B------:R-:W-:Y:S01]  /*36b0*/  ULOP3.LUT UR6, UR4, 0x1, URZ, 0xc0, !UPT ;  /* 0x0000000104067892 */ /* 0x000fe2000f8ec0ff */
[----:B------:R-:W-:-:S04]  /*36c0*/  IADD3 R32, PT, PT, R32, -0x1, RZ ;  /* 0xffffffff20207810 */ /* 0x000fc80007ffe0ff */
[----:B------:R-:W-:Y:S02]  /*36d0*/  ISETP.GE.U32.AND P0, PT, R32, 0x3, PT ;  /* 0x000000032000780c */ /* 0x000fe40003f06070 */
[----:B------:R-:W1:Y:S01]  /*36e0*/  LDC.64 R28, c[0x0][0x3d0] ;  /* 0x0000f400ff1c7b82 */ /* 0x000e620000000a00 */
[----:B0-----:R-:W-:-:S07]  /*36f0*/  IMAD R34, R30, UR6, RZ ;  /* 0x000000061e227c24 */ /* 0x001fce000f8e02ff */
[----:B------:R-:W0:Y:S01]  /*3700*/  S2UR UR6, SR_CTAID.Y ;  /* 0x00000000000679c3 */ /* 0x000e220000002600 */
[----:B------:R-:W-:-:S05]  /*3710*/  IMAD R34, R34, R31, RZ ;  /* 0x0000001f22227224 */ /* 0x000fca00078e02ff */
[----:B------:R-:W-:-:S05]  /*3720*/  SHF.L.U32 R33, R34, 0x1, RZ ;  /* 0x0000000122217819 */ /* 0x000fca00000006ff */
[----:B-1----:R-:W-:Y:S01]  /*3730*/  IMAD.WIDE R28, R33, 0x4, R28 ;  /* 0x00000004211c7825 */ /* 0x002fe200078e021c */
[----:B------:R-:W-:Y:S06]  /*3740*/  @!P0 BRA `(.L_x_1294) ;  /* 0x0000000000788947 */ /* 0x000fec0003800000 */
[----:B------:R-:W-:Y:S02]  /*3750*/  ISETP.NE.AND P0, PT, R0, RZ, PT ;  /* 0x000000ff0000720c */ /* 0x000fe40003f05270 */
[C---:B------:R-:W-:Y:S02]  /*3760*/  IADD3 R34, PT, PT, R7.reuse, 0x1, RZ ;  /* 0x0000000107227810 */ /* 0x040fe40007ffe0ff */
[C---:B------:R-:W-:Y:S02]  /*3770*/  ISETP.EQ.OR P1, PT, R7.reuse, UR12, P0 ;  /* 0x0000000c07007c0c */ /* 0x040fe40008722670 */
[----:B------:R-:W-:Y:S02]  /*3780*/  ISETP.EQ.OR P2, PT, R34, UR12, P0 ;  /* 0x0000000c22007c0c */ /* 0x000fe40008742670 */
[C---:B------:R-:W-:Y:S02]  /*3790*/  IADD3 R37, PT, PT, R7.reuse, 0x2, RZ ;  /* 0x0000000207257810 */ /* 0x040fe40007ffe0ff */
[----:B------:R-:W-:-:S02]  /*37a0*/  IADD3 R41, PT, PT, R7, 0x3, RZ ;  /* 0x0000000307297810 */ /* 0x000fc40007ffe0ff */
[----:B------:R-:W-:Y:S02]  /*37b0*/  ISETP.EQ.OR P3, PT, R37, UR12, P0 ;  /* 0x0000000c25007c0c */ /* 0x000fe40008762670 */
[----:B------:R-:W-:-:S03]  /*37c0*/  ISETP.EQ.OR P0, PT, R41, UR12, P0 ;  /* 0x0000000c29007c0c */ /* 0x000fc60008702670 */
[CC--:B0-----:R-:W-:Y:S02]  /*37d0*/  @!P1 IMAD R33, R7.reuse, R30.reuse, UR6 ;  /* 0x0000000607219e24 */ /* 0x0c1fe4000f8e021e */
[----:B------:R-:W-:Y:S02]  /*37e0*/  @!P2 IMAD R34, R7, R30, R30 ;  /* 0x0000001e0722a224 */ /* 0x000fe400078e021e */
[----:B------:R-:W-:-:S03]  /*37f0*/  @!P1 IMAD.WIDE.U32 R32, R33, 0x8, R28 ;  /* 0x0000000821209825 */ /* 0x000fc600078e001c */
[----:B------:R-:W-:Y:S01]  /*3800*/  @!P2 IADD3 R35, PT, PT, R34, UR6, RZ ;  /* 0x000000062223ac10 */ /* 0x000fe2000fffe0ff */
[----:B------:R-:W-:Y:S01]  /*3810*/  @!P3 IMAD R37, R37, R30, UR6 ;  /* 0x000000062525be24 */ /* 0x000fe2000f8e021e */
[----:B------:R0:W2:Y:S03]  /*3820*/  @!P1 LDG.E.64 R38, desc[UR14][R32.64] ;  /* 0x0000000e20269981 */ /* 0x0000a6000c1e1b00 */
[----:B0-----:R-:W-:-:S04]  /*3830*/  @!P2 IMAD.WIDE.U32 R32, R35, 0x8, R28 ;  /* 0x000000082320a825 */ /* 0x001fc800078e001c */
[--C-:B------:R-:W-:Y:S02]  /*3840*/  @!P3 IMAD.WIDE.U32 R34, R37, 0x8, R28.reuse ;  /* 0x000000082522b825 */ /* 0x100fe400078e001c */
[----:B------:R-:W3:Y:S02]  /*3850*/  @!P2 LDG.E.64 R32, desc[UR14][R32.64] ;  /* 0x0000000e2020a981 */ /* 0x000ee4000c1e1b00 */
[----:B------:R-:W-:Y:S02]  /*3860*/  @!P0 IMAD R37, R41, R30, UR6 ;  /* 0x0000000629258e24 */ /* 0x000fe4000f8e021e */
[----:B------:R-:W4:Y:S02]  /*3870*/  @!P3 LDG.E.64 R34, desc[UR14][R34.64] ;  /* 0x0000000e2222b981 */ /* 0x000f24000c1e1b00 */
        /* <DEDUP_REMOVED lines=11> */
.L_x_1294:
[----:B------:R-:W-:-:S13]  /*3930*/  LOP3.LUT P0, R32, R31, 0x3, RZ, 0xc0, !PT ;  /* 0x000000031f207812 */ /* 0x000fda000780c0ff */
[----:B------:R-:W-:Y:S05]  /*3940*/  @!P0 BRA `(.L_x_1289) ;  /* 0x0000000000788947 */ /* 0x000fea0003800000 */
[----:B------:R-:W-:-:S13]  /*3950*/  ISETP.NE.AND P0, PT, R32, 0x1, PT ;  /* 0x000000012000780c */ /* 0x000fda0003f05270 */
[----:B------:R-:W-:Y:S05]  /*3960*/  @!P0 BRA `(.L_x_1295) ;  /* 0x0000000000408947 */ /* 0x000fea0003800000 */
[----:B------:R-:W-:Y:S02]  /*3970*/  ISETP.NE.AND P0, PT, R0, RZ, PT ;  /* 0x000000ff0000720c */ /* 0x000fe40003f05270 */
[----:B------:R-:W-:-:S04]  /*3980*/  IADD3 R32, PT, PT, R7, 0x1, RZ ;  /* 0x0000000107207810 */ /* 0x000fc80007ffe0ff */
[----:B------:R-:W-:Y:S02]  /*3990*/  ISETP.EQ.OR P1, PT, R32, UR12, P0 ;  /* 0x0000000c20007c0c */ /* 0x000fe40008722670 */
[----:B------:R-:W-:-:S11]  /*39a0*/  ISETP.EQ.OR P0, PT, R7, UR12, P0 ;  /* 0x0000000c07007c0c */ /* 0x000fd60008702670 */
[CC--:B------:R-:W-:Y:S02]  /*39b0*/  @!P1 IMAD R32, R7.reuse, R30.reuse, R30 ;  /* 0x0000001e07209224 */ /* 0x0c0fe400078e021e */
[----:B0-----:R-:W-:-:S03]  /*39c0*/  @!P0 IMAD R33, R7, R30, UR6 ;  /* 0x0000000607218e24 */ /* 0x001fc6000f8e021e */
[----:B------:R-:W-:Y:S01]  /*39d0*/  @!P1 IADD3 R35, PT, PT, R32, UR6, RZ ;  /* 0x0000000620239c10 */ /* 0x000fe2000fffe0ff */
        /* <DEDUP_REMOVED lines=9> */
.L_x_1295:
[----:B------:R-:W-:Y:S01]  /*3a70*/  ISETP.NE.AND P0, PT, R7, UR12, PT ;  /* 0x0000000c07007c0c */ /* 0x000fe2000bf05270 */
[----:B------:R-:W-:Y:S01]  /*3a80*/  BSSY.RECONVERGENT B0, `(.L_x_1289) ;  /* 0x000000a000007945 */ /* 0x000fe20003800200 */
[----:B------:R-:W-:Y:S02]  /*3a90*/  LOP3.LUT R31, R31, 0x1, RZ, 0xc0, !PT ;  /* 0x000000011f1f7812 */ /* 0x000fe400078ec0ff */
[----:B------:R-:W-:-:S04]  /*3aa0*/  ISETP.NE.OR P0, PT, R0, RZ, !P0 ;  /* 0x000000ff0000720c */ /* 0x000fc80004705670 */
[----:B------:R-:W-:-:S13]  /*3ab0*/  ISETP.NE.U32.OR P0, PT, R31, 0x1, P0 ;  /* 0x000000011f00780c */ /* 0x000fda0000705470 */
[----:B------:R-:W-:Y:S05]  /*3ac0*/  @P0 BRA `(.L_x_1296) ;  /* 0x0000000000140947 */ /* 0x000fea0003800000 */
[----:B0-----:R-:W-:-:S04]  /*3ad0*/  IMAD R7, R30, R7, UR6 ;  /* 0x000000061e077e24 */ /* 0x001fc8000f8e0207 */
[----:B------:R-:W-:-:S06]  /*3ae0*/  IMAD.WIDE.U32 R28, R7, 0x8, R28 ;  /* 0x00000008071c7825 */ /* 0x000fcc00078e001c */
[----:B------:R-:W2:Y:S02]  /*3af0*/  LDG.E.64 R28, desc[UR14][R28.64] ;  /* 0x0000000e1c1c7981 */ /* 0x000ea4000c1e1b00 */
[----:B--2---:R-:W-:Y:S01]  /*3b00*/  FADD.FTZ R26, R26, R28 ;  /* 0x0000001c1a1a7221 */ /* 0x004fe20000010000 */
[----:B------:R-:W-:-:S07]  /*3b10*/  FADD.FTZ R27, R27, R29 ;  /* 0x0000001d1b1b7221 */ /* 0x000fce0000010000 */
.L_x_1296:
[----:B0-----:R-:W-:Y:S05]  /*3b20*/  BSYNC.RECONVERGENT B0 ;  /* 0x0000000000007941 */ /* 0x001fea0003800200 */
.L_x_1289:
[----:B------:R-:W5:Y:S01]  /*3b30*/  S2UR UR7, SR_CgaCtaId ;  /* 0x00000000000779c3 */ /* 0x000f620000008800 */
[----:B------:R-:W-:Y:S01]  /*3b40*/  ISETP.NE.AND P0, PT, R0, RZ, PT ;  /* 0x000000ff0000720c */ /* 0x000fe20003f05270 */
[----:B0-----:R-:W-:Y:S01]  /*3b50*/  UMOV UR6, 0x400 ;  /* 0x0000040000067882 */ /* 0x001fe20000000000 */
[----:B------:R-:W0:Y:S01]  /*3b60*/  LDCU.64 UR8, c[0x0][0x400] ;  /* 0x00008000ff0877ac */ /* 0x000e220008000a00 */
[----:B--2-4-:R-:W-:Y:S01]  /*3b70*/  FADD.FTZ R31, R12, -UR21 ;  /* 0x800000150c1f7e21 */ /* 0x014fe20008010000 */
[----:B------:R-:W-:Y:S01]  /*3b80*/  FADD.FTZ R34, R11, -UR21 ;  /* 0x800000150b227e21 */ /* 0x000fe20008010000 */
[----:B------:R-:W-:Y:S01]  /*3b90*/  FADD.FTZ R16, R16, -UR21 ;  /* 0x8000001510107e21 */ /* 0x000fe20008010000 */
[----:B------:R-:W-:Y:S01]  /*3ba0*/  FADD.FTZ R10, R10, -UR21 ;  /* 0x800000150a0a7e21 */ /* 0x000fe20008010000 */
[----:B------:R-:W3:Y:S01]  /*3bb0*/  LDC R7, c[0x0][0x41c] ;  /* 0x00010700ff077b82 */ /* 0x000ee20000000800 */
[----:B------:R-:W-:Y:S01]  /*3bc0*/  FADD.FTZ R30, R13, -UR21 ;  /* 0x800000150d1e7e21 */ /* 0x000fe20008010000 */
[----:B------:R-:W-:Y:S01]  /*3bd0*/  FADD.FTZ R11, R17, -UR21 ;  /* 0x80000015110b7e21 */ /* 0x000fe20008010000 */
[----:B-1----:R-:W-:Y:S01]  /*3be0*/  FADD.FTZ R35, R21, -UR21 ;  /* 0x8000001515237e21 */ /* 0x002fe20008010000 */
[----:B------:R-:W-:Y:S01]  /*3bf0*/  FMUL.FTZ R17, R16, UR16 ;  /* 0x0000001010117c20 */ /* 0x000fe20008410000 */
[----:B------:R-:W-:Y:S01]  /*3c00*/  FMUL.FTZ R39, R10, UR16 ;  /* 0x000000100a277c20 */ /* 0x000fe20008410000 */
[----:B------:R-:W-:Y:S01]  /*3c10*/  FMUL.FTZ R16, R11, UR16 ;  /* 0x000000100b107c20 */ /* 0x000fe20008410000 */
[----:B------:R-:W-:Y:S01]  /*3c20*/  FMUL.FTZ R31, R31, UR16 ;  /* 0x000000101f1f7c20 */ /* 0x000fe20008410000 */
[----:B------:R-:W-:Y:S01]  /*3c30*/  FMUL.FTZ R30, R30, UR16 ;  /* 0x000000101e1e7c20 */ /* 0x000fe20008410000 */
[----:B------:R-:W-:Y:S01]  /*3c40*/  FMUL.FTZ R10, R35, UR16 ;  /* 0x00000010230a7c20 */ /* 0x000fe20008410000 */
[----:B------:R-:W-:Y:S01]  /*3c50*/  FMUL.FTZ R48, R34, UR16 ;  /* 0x0000001022307c20 */ /* 0x000fe20008410000 */
[----:B-----5:R-:W-:Y:S01]  /*3c60*/  ULEA UR6, UR7, UR6, 0x18 ;  /* 0x0000000607067291 */ /* 0x020fe2000f8ec0ff */
[----:B------:R-:W1:Y:S01]  /*3c70*/  LDCU.U8 UR7, c[0x0][0x414] ;  /* 0x00008280ff0777ac */ /* 0x000e620008000000 */
[----:B---3--:R-:W-:-:S07]  /*3c80*/  IMAD R32, R7, UR12, R40 ;  /* 0x0000000c07207c24 */ /* 0x008fce000f8e0228 */
[----:B------:R2:W-:Y:S01]  /*3c90*/  @!P0 STS.64 [UR6+0xc8], R26 ;  /* 0x0000c81aff008988 */ /* 0x0005e20008000a06 */
[----:B------:R-:W-:Y:S01]  /*3ca0*/  BAR.SYNC.DEFER_BLOCKING 0x0 ;  /* 0x0000000000007b1d */ /* 0x000fe20000010000 */
[C---:B------:R-:W-:Y:S02]  /*3cb0*/  IADD3 R12, PT, PT, R32.reuse, 0x40, RZ ;  /* 0x00000040200c7810 */ /* 0x040fe40007ffe0ff */
[----:B0-----:R-:W-:Y:S02]  /*3cc0*/  ISETP.GE.U32.AND P0, PT, R32, UR8, PT ;  /* 0x0000000820007c0c */ /* 0x001fe4000bf06070 */
[----:B------:R-:W-:Y:S01]  /*3cd0*/  SHF.R.S32.HI R41, RZ, 0x1f, R32 ;  /* 0x0000001fff297819 */ /* 0x000fe20000011420 */
[----:B--2---:R-:W-:Y:S01]  /*3ce0*/  FADD.FTZ R27, R20, -UR21 ;  /* 0x80000015141b7e21 */ /* 0x004fe20008010000 */
[----:B-1----:R-:W-:Y:S01]  /*3cf0*/  UISETP.NE.AND UP0, UPT, UR7, URZ, UPT ;  /* 0x000000ff0700728c */ /* 0x002fe2000bf05270 */
[C---:B------:R-:W-:Y:S02]  /*3d00*/  IADD3 R20, PT, PT, R32.reuse, 0x20, RZ ;  /* 0x0000002020147810 */ /* 0x040fe40007ffe0ff */
[----:B------:R-:W-:Y:S01]  /*3d10*/  IADD3 R7, PT, PT, R32, 0x60, RZ ;  /* 0x0000006020077810 */ /* 0x000fe20007ffe0ff */
[----:B------:R-:W-:Y:S01]  /*3d20*/  FMUL.FTZ R11, R27, UR16 ;  /* 0x000000101b0b7c20 */ /* 0x000fe20008410000 */
[----:B------:R-:W-:-:S02]  /*3d30*/  ISETP.GE.U32.AND P2, PT, R20, UR8, PT ;  /* 0x0000000814007c0c */ /* 0x000fc4000bf46070 */
[----:B------:R-:W-:Y:S02]  /*3d40*/  ISETP.GE.U32.AND P3, PT, R12, UR8, PT ;  /* 0x000000080c007c0c */ /* 0x000fe4000bf66070 */
[----:B------:R-:W-:Y:S02]  /*3d50*/  SHF.R.S32.HI R21, RZ, 0x1f, R20 ;  /* 0x0000001fff157819 */ /* 0x000fe40000011414 */
[----:B------:R-:W-:Y:S02]  /*3d60*/  SHF.R.S32.HI R13, RZ, 0x1f, R12 ;  /* 0x0000001fff0d7819 */ /* 0x000fe4000001140c */
[----:B------:R-:W-:Y:S02]  /*3d70*/  ISETP.GE.AND.EX P1, PT, R41, UR9, PT, P0 ;  /* 0x0000000929007c0c */ /* 0x000fe4000bf26300 */
[----:B------:R-:W-:Y:S01]  /*3d80*/  ISETP.GE.U32.AND P0, PT, R7, UR8, PT ;  /* 0x0000000807007c0c */ /* 0x000fe2000bf06070 */
[----:B------:R-:W0:Y:S01]  /*3d90*/  LDS.64 R28, [UR6+0xc8] ;  /* 0x0000c806ff1c7984 */ /* 0x000e220008000a00 */
[----:B------:R-:W0:Y:S01]  /*3da0*/  LDCU UR6, c[0x0][0x42c] ;  /* 0x00008580ff0677ac */ /* 0x000e220008000800 */
[----:B------:R-:W-:-:S02]  /*3db0*/  ISETP.GE.AND.EX P2, PT, R21, UR9, PT, P2 ;  /* 0x0000000915007c0c */ /* 0x000fc4000bf46320 */
[----:B------:R-:W-:Y:S01]  /*3dc0*/  ISETP.GE.AND.EX P3, PT, R13, UR9, PT, P3 ;  /* 0x000000090d007c0c */ /* 0x000fe2000bf66330 */
[----:B0-----:R-:W-:Y:S01]  /*3dd0*/  FMUL.FTZ R26, R28, UR6 ;  /* 0x000000061c1a7c20 */ /* 0x001fe20008410000 */
[----:B------:R-:W-:Y:S01]  /*3de0*/  FMUL.FTZ R33, R29, UR6 ;  /* 0x000000061d217c20 */ /* 0x000fe20008410000 */
        /* <DEDUP_REMOVED lines=19> */
.L_x_1297:
        /* <DEDUP_REMOVED lines=13> */
[----:B------:R-:W-:Y:S02]  /*3ff0*/  MOV R2, R42 ;  /* 0x0000002a00027202 */ /* 0x000fe40000000f00 */
[----:B------:R-:W-:Y:S01]  /*4000*/  MOV R3, R45 ;  /* 0x0000002d00037202 */ /* 0x000fe20000000f00 */
[----:B------:R-:W1:Y:S01]  /*4010*/  LDCU.64 UR6, c[0x0][0x380] ;  /* 0x00007000ff0677ac */ /* 0x000e620008000a00 */
[----:B0-----:R-:W-:-:S04]  /*4020*/  IMAD R41, R41, UR10, RZ ;  /* 0x0000000a29297c24 */ /* 0x001fc8000f8e02ff */
[C---:B------:R-:W-:Y:S02]  /*4030*/  IMAD R41, R32.reuse, UR11, R41 ;  /* 0x0000000b20297c24 */ /* 0x040fe4000f8e0229 */
[----:B------:R-:W-:-:S05]  /*4040*/  IMAD.WIDE.U32 R32, R32, UR10, R2 ;  /* 0x0000000a20207c25 */ /* 0x000fca000f8e0002 */
[----:B------:R-:W-:Y:S01]  /*4050*/  IADD3 R41, PT, PT, R33, R41, RZ ;  /* 0x0000002921297210 */ /* 0x000fe20007ffe0ff */
[----:B------:R-:W-:Y:S01]  /*4060*/  FMUL.FTZ R33, R34, UR16 ;  /* 0x0000001022217c20 */ /* 0x000fe20008410000 */
[----:B-1----:R-:W-:-:S04]  /*4070*/  LEA R2, P1, R32, UR6, 0x2 ;  /* 0x0000000620027c11 */ /* 0x002fc8000f8210ff */
[----:B------:R-:W-:Y:S01]  /*4080*/  LEA.HI.X R3, R32, UR7, R41, 0x2, P1 ;  /* 0x0000000720037c11 */ /* 0x000fe200088f1429 */
[----:B------:R-:W-:-:S05]  /*4090*/  FMUL.FTZ R32, R35, UR16 ;  /* 0x0000001023207c20 */ /* 0x000fca0008410000 */
[----:B------:R0:W-:Y:S03]  /*40a0*/  STG.E.64 desc[UR14][R2.64], R32 ;  /* 0x0000002002007986 */ /* 0x0001e6000c101b0e */
.L_x_1299:
[----:B------:R-:W-:Y:S05]  /*40b0*/  BSYNC.RECONVERGENT B0 ;  /* 0x0000000000007941 */ /* 0x000fea0003800200 */
.L_x_1298:
[----:B------:R-:W-:Y:S05]  /*40c0*/  BRA.U !UP0, `(.L_x_1300) ;  /* 0x0000000108487547 */ /* 0x000fea000b800000 */
        /* <DEDUP_REMOVED lines=18> */
.L_x_1300:
[----:B------:R-:W-:Y:S01]  /*41f0*/  BSSY.RECONVERGENT B0, `(.L_x_1301) ;  /* 0x0000011000007945 */ /* 0x000fe20003800200 */
[----:B------:R-:W-:Y:S01]  /*4200*/  FFMA.FTZ R37, R24, R14, -R37 ;  /* 0x0000000e18257223 */ /* 0x000fe20000010825 */
[----:B------:R-:W-:Y:S02]  /*4210*/  FFMA.FTZ R38, R25, R15, -R38 ;  /* 0x0000000f19267223 */ /* 0x000fe40000010826 */
[----:B------:R-:W-:Y:S05]  /*4220*/  @P2 BRA `(.L_x_1302) ;  /* 0x0000000000342947 */ /* 0x000fea0003800000 */
[----:B------:R-:W1:Y:S01]  /*4230*/  LDCU.64 UR6, c[0x0][0x3f8] ;  /* 0x00007f00ff0677ac */ /* 0x000e620008000a00 */
[----:B0-----:R-:W-:Y:S02]  /*4240*/  MOV R2, R42 ;  /* 0x0000002a00027202 */ /* 0x001fe40000000f00 */
[----:B------:R-:W-:Y:S01]  /*4250*/  MOV R3, R45 ;  /* 0x0000002d00037202 */ /* 0x000fe20000000f00 */
[----:B------:R-:W0:Y:S01]  /*4260*/  LDCU.64 UR10, c[0x0][0x380] ;  /* 0x00007000ff0a77ac */ /* 0x000e220008000a00 */
[----:B-1----:R-:W-:Y:S02]  /*4270*/  IMAD R21, R21, UR6, RZ ;  /* 0x0000000615157c24 */ /* 0x002fe4000f8e02ff */
[----:B------:R-:W-:-:S04]  /*4280*/  IMAD.WIDE.U32 R14, R20, UR6, R2 ;  /* 0x00000006140e7c25 */ /* 0x000fc8000f8e0002 */
[----:B------:R-:W-:Y:S01]  /*4290*/  IMAD R21, R20, UR7, R21 ;  /* 0x0000000714157c24 */ /* 0x000fe2000f8e0215 */
[----:B0-----:R-:W-:Y:S01]  /*42a0*/  LEA R2, P1, R14, UR10, 0x2 ;  /* 0x0000000a0e027c11 */ /* 0x001fe2000f8210ff */
[----:B------:R-:W-:-:S03]  /*42b0*/  FMUL.FTZ R20, R37, UR16 ;  /* 0x0000001025147c20 */ /* 0x000fc60008410000 */
[----:B------:R-:W-:-:S04]  /*42c0*/  IADD3 R21, PT, PT, R15, R21, RZ ;  /* 0x000000150f157210 */ /* 0x000fc80007ffe0ff */
[----:B------:R-:W-:Y:S01]  /*42d0*/  LEA.HI.X R3, R14, UR11, R21, 0x2, P1 ;  /* 0x0000000b0e037c11 */ /* 0x000fe200088f1415 */
[----:B------:R-:W-:-:S05]  /*42e0*/  FMUL.FTZ R21, R38, UR16 ;  /* 0x0000001026157c20 */ /* 0x000fca0008410000 */
[----:B------:R1:W-:Y:S02]  /*42f0*/  STG.E.64 desc[UR14][R2.64], R20 ;  /* 0x0000001402007986 */ /* 0x0003e4000c101b0e */
.L_x_1302:
[----:B------:R-:W-:Y:S05]  /*4300*/  BSYNC.RECONVERGENT B0 ;  /* 0x0000000000007941 */ /* 0x000fea0003800200 */
.L_x_1301:
[----:B------:R-:W-:Y:S05]  /*4310*/  BRA.U !UP0, `(.L_x_1303) ;  /* 0x0000000108487547 */ /* 0x000fea000b800000 */
        /* <DEDUP_REMOVED lines=18> */
.L_x_1303:
[----:B------:R-:W-:Y:S01]  /*4440*/  BSSY.RECONVERGENT B0, `(.L_x_1304) ;  /* 0x0000012000007945 */ /* 0x000fe20003800200 */
[----:B------:R-:W-:Y:S01]  /*4450*/  FFMA.FTZ R29, R24, R18, -R29 ;  /* 0x00000012181d7223 */ /* 0x000fe2000001081d */
[----:B------:R-:W-:Y:S01]  /*4460*/  SHF.R.S32.HI R16, RZ, 0x1f, R7 ;  /* 0x0000001fff107819 */ /* 0x000fe20000011407 */
[----:B------:R-:W-:Y:S01]  /*4470*/  FFMA.FTZ R28, R25, R19, -R28 ;  /* 0x00000013191c7223 */ /* 0x000fe2000001081c */
[----:B------:R-:W-:Y:S06]  /*4480*/  @P3 BRA `(.L_x_1305) ;  /* 0x0000000000343947 */ /* 0x000fec0003800000 */
[----:B------:R-:W2:Y:S01]  /*4490*/  LDCU.64 UR6, c[0x0][0x3f8] ;  /* 0x00007f00ff0677ac */ /* 0x000ea20008000a00 */
[----:B01----:R-:W-:Y:S02]  /*44a0*/  MOV R2, R42 ;  /* 0x0000002a00027202 */ /* 0x003fe40000000f00 */
[----:B------:R-:W-:Y:S01]  /*44b0*/  MOV R3, R45 ;  /* 0x0000002d00037202 */ /* 0x000fe20000000f00 */
[----:B------:R-:W0:Y:S01]  /*44c0*/  LDCU.64 UR10, c[0x0][0x380] ;  /* 0x00007000ff0a77ac */ /* 0x000e220008000a00 */
[----:B--2---:R-:W-:Y:S02]  /*44d0*/  IMAD R13, R13, UR6, RZ ;  /* 0x000000060d0d7c24 */ /* 0x004fe4000f8e02ff */
        /* <DEDUP_REMOVED lines=8> */
.L_x_1305:
[----:B------:R-:W-:Y:S05]  /*4560*/  BSYNC.RECONVERGENT B0 ;  /* 0x0000000000007941 */ /* 0x000fea0003800200 */
.L_x_1304:
[----:B------:R-:W-:Y:S05]  /*4570*/  BRA.U !UP0, `(.L_x_1306) ;  /* 0x0000000108487547 */ /* 0x000fea000b800000 */
[----:B------:R-:W-:Y:S01]  /*4580*/  FFMA.FTZ R8, R24, R11, R8 ;  /* 0x0000000b18087223 */ /* 0x000fe20000010008 */
[----:B------:R-:W-:-:S03]  /*4590*/  FFMA.FTZ R9, R25, R10, R9 ;  /* 0x0000000a19097223 */ /* 0x000fc60000010009 */
[----:B012---:R-:W-:Y:S01]  /*45a0*/  FMUL.FTZ R2, R8, -1.4426950216293334961 ;  /* 0xbfb8aa3b08027820 */ /* 0x007fe20000410000 */
        /* <DEDUP_REMOVED lines=15> */
.L_x_1306:
[----:B------:R-:W-:Y:S01]  /*46a0*/  ISETP.GE.AND.EX P0, PT, R16, UR9, PT, P0 ;  /* 0x0000000910007c0c */ /* 0x000fe2000bf06300 */
[----:B------:R-:W-:Y:S01]  /*46b0*/  FFMA.FTZ R27, R24, R22, -R27 ;  /* 0x00000016181b7223 */ /* 0x000fe2000001081b */
[----:B------:R-:W-:Y:S01]  /*46c0*/  FFMA.FTZ R26, R25, R23, -R26 ;  /* 0x00000017191a7223 */ /* 0x000fe2000001081a */
[----:B------:R-:W-:Y:S02]  /*46d0*/  BSSY.RECONVERGENT B0, `(.L_x_1307) ;  /* 0x000000e000007945 */ /* 0x000fe40003800200 */
[----:B------:R-:W-:Y:S01]  /*46e0*/  FMUL.FTZ R8, R27, UR16 ;  /* 0x000000101b087c20 */ /* 0x000fe20008410000 */
[----:B------:R-:W-:-:S07]  /*46f0*/  FMUL.FTZ R9, R26, UR16 ;  /* 0x000000101a097c20 */ /* 0x000fce0008410000 */
[----:B------:R-:W-:Y:S05]  /*4700*/  @P0 BRA `(.L_x_1308) ;  /* 0x0000000000280947 */ /* 0x000fea0003800000 */
[----:B------:R-:W3:Y:S01]  /*4710*/  LDCU.64 UR6, c[0x0][0x3f8] ;  /* 0x00007f00ff0677ac */ /* 0x000ee20008000a00 */
[----:B------:R-:W-:Y:S01]  /*4720*/  MOV R43, R45 ;  /* 0x0000002d002b7202 */ /* 0x000fe20000000f00 */
[----:B------:R-:W0:Y:S01]  /*4730*/  LDCU.64 UR8, c[0x0][0x380] ;  /* 0x00007000ff0877ac */ /* 0x000e220008000a00 */
[----:B---3--:R-:W-:Y:S02]  /*4740*/  IMAD R16, R16, UR6, RZ ;  /* 0x0000000610107c24 */ /* 0x008fe4000f8e02ff */
[----:B------:R-:W-:-:S04]  /*4750*/  IMAD.WIDE.U32 R42, R7, UR6, R42 ;  /* 0x00000006072a7c25 */ /* 0x000fc8000f8e002a */
[----:B------:R-:W-:Y:S01]  /*4760*/  IMAD R7, R7, UR7, R16 ;  /* 0x0000000707077c24 */ /* 0x000fe2000f8e0210 */
[----:B012---:R-:W-:-:S04]  /*4770*/  LEA R2, P0, R42, UR8, 0x2 ;  /* 0x000000082a027c11 */ /* 0x007fc8000f8010ff */
[----:B------:R-:W-:-:S04]  /*4780*/  IADD3 R7, PT, PT, R43, R7, RZ ;  /* 0x000000072b077210 */ /* 0x000fc80007ffe0ff */
[----:B------:R-:W-:-:S05]  /*4790*/  LEA.HI.X R3, R42, UR9, R7, 0x2, P0 ;  /* 0x000000092a037c11 */ /* 0x000fca00080f1407 */
[----:B------:R3:W-:Y:S02]  /*47a0*/  STG.E.64 desc[UR14][R2.64], R8 ;  /* 0x0000000802007986 */ /* 0x0007e4000c101b0e */
.L_x_1308:
[----:B------:R-:W-:Y:S05]  /*47b0*/  BSYNC.RECONVERGENT B0 ;  /* 0x0000000000007941 */ /* 0x000fea0003800200 */
.L_x_1307:
[----:B------:R-:W4:Y:S01]  /*47c0*/  LDCU UR6, c[0x0][0x374] ;  /* 0x00006e80ff0677ac */ /* 0x000f220008000800 */
[----:B------:R-:W5:Y:S01]  /*47d0*/  LDCU UR7, c[0x0][0x410] ;  /* 0x00008200ff0777ac */ /* 0x000f620008000800 */
[----:B------:R-:W5:Y:S01]  /*47e0*/  LDCU UR8, c[0x0][0x3e0] ;  /* 0x00007c00ff0877ac */ /* 0x000f620008000800 */
[----:B------:R-:W-:Y:S02]  /*47f0*/  UIADD3 UR4, UPT, UPT, UR4, 0x1, URZ ;  /* 0x0000000104047890 */ /* 0x000fe4000fffe0ff */
[----:B----4-:R-:W-:Y:S02]  /*4800*/  UIADD3 UR5, UPT, UPT, UR6, UR5, URZ ;  /* 0x0000000506057290 */ /* 0x010fe4000fffe0ff */
[----:B-----5:R-:W-:-:S04]  /*4810*/  UIMAD UR7, UR7, UR8, URZ ;  /* 0x00000008070772a4 */ /* 0x020fc8000f8e02ff */
[----:B------:R-:W-:-:S09]  /*4820*/  UISETP.GE.AND UP0, UPT, UR5, UR7, UPT ;  /* 0x000000070500728c */ /* 0x000fd2000bf06270 */
[----:B------:R-:W-:Y:S05]  /*4830*/  BRA.U !UP0, `(.L_x_1309) ;  /* 0xffffffb908447547 */ /* 0x000fea000b83ffff */
.L_x_1278:
[----:B------:R-:W4:Y:S01]  /*4840*/  LDC R6, c[0x0][0x370] ;  /* 0x0000dc00ff067b82 */ /* 0x000f220000000800 */
[----:B------:R-:W-:Y:S01]  /*4850*/  ISETP.NE.AND P1, PT, R0, RZ, PT ;  /* 0x000000ff0000720c */ /* 0x000fe20003f25270 */
[----:B------:R-:W-:Y:S06]  /*4860*/  BSSY.RECONVERGENT B0, `(.L_x_1310) ;  /* 0x000000d000007945 */ /* 0x000fec0003800200 */
[----:B------:R-:W5:Y:S08]  /*4870*/  LDC R7, c[0x0][0x374] ;  /* 0x0000dd00ff077b82 */ /* 0x000f700000000800 */
[----:B0123--:R-:W0:Y:S01]  /*4880*/  LDC.64 R2, c[0x0][0x3c8] ;  /* 0x0000f200ff027b82 */ /* 0x00fe220000000a00 */
[----:B----4-:R-:W-:-:S02]  /*4890*/  ISETP.NE.AND P0, PT, R6, 0x1, PT ;  /* 0x000000010600780c */ /* 0x010fc40003f05270 */
[----:B-----5:R-:W-:-:S04]  /*48a0*/  SHF.L.U32 R4, R7, 0x1, RZ ;  /* 0x0000000107047819 */ /* 0x020fc800000006ff */
[----:B------:R-:W-:-:S05]  /*48b0*/  SEL R5, R4, RZ, P0 ;  /* 0x000000ff04057207 */ /* 0x000fca0000000000 */
[----:B0-----:R-:W-:Y:S01]  /*48c0*/  IMAD.WIDE.U32 R2, R5, 0x4, R2 ;  /* 0x0000000405027825 */ /* 0x001fe200078e0002 */
[----:B------:R-:W-:Y:S06]  /*48d0*/  @P1 BRA `(.L_x_1311) ;  /* 0x0000000000141947 */ /* 0x000fec0003800000 */
[----:B------:R-:W-:Y:S01]  /*48e0*/  HFMA2 R5, -RZ, RZ, 0, 5.9604644775390625e-08 ;  /* 0x00000001ff057431 */ /* 0x000fe200000001ff */
[----:B------:R-:W-:Y:S06]  /*48f0*/  MEMBAR.ALL.GPU ;  /* 0x0000000000007992 */ /* 0x000fec000000a000 */
[----:B------:R-:W-:-:S00]  /*4900*/  ERRBAR ;  /* 0x00000000000079ab */ /* 0x000fc00000000000 */
[----:B------:R-:W-:Y:S06]  /*4910*/  CGAERRBAR ;  /* 0x00000000000075ab */ /* 0x000fec0000000000 */
[----:B------:R0:W-:Y:S02]  /*4920*/  REDG.E.ADD.S32.STRONG.GPU desc[UR14][R2.64], R5 ;  /* 0x000000050200798e */ /* 0x0001e4000c12e30e */
.L_x_1311:
[----:B------:R-:W-:Y:S05]  /*4930*/  BSYNC.RECONVERGENT B0 ;  /* 0x0000000000007941 */ /* 0x000fea0003800200 */
.L_x_1310:
        /* <DEDUP_REMOVED lines=11> */
.L_x_1313:
[----:B------:R-:W2:Y:S04]  /*49f0*/  LDG.E.STRONG.GPU R5, desc[UR14][R2.64] ;  /* 0x0000000e02057981 */ /* 0x000ea8000c1ef900 */
[----:B--2---:R-:W-:Y:S01]  /*4a00*/  CCTL.IVALL ;  /* 0x00000000ff00798f */ /* 0x004fe20002000000 */
[----:B------:R-:W-:Y:S05]  /*4a10*/  YIELD ;  /* 0x0000000000007946 */ /* 0x000fea0003800000 */
[----:B------:R-:W-:-:S13]  /*4a20*/  ISETP.NE.AND P0, PT, R5, R4, PT ;  /* 0x000000040500720c */ /* 0x000fda0003f05270 */
[----:B------:R-:W-:Y:S05]  /*4a30*/  @P0 BRA `(.L_x_1313) ;  /* 0xfffffffc00ec0947 */ /* 0x000fea000383ffff */
.L_x_1312:
        /* <DEDUP_REMOVED lines=74> */
.L_x_1316:
        /* <DEDUP_REMOVED lines=29> */
.L_x_1315:
[----:B------:R-:W-:Y:S05]  /*50b0*/  BSYNC.RECONVERGENT B0 ;  /* 0x0000000000007941 */ /* 0x000fea0003800200 */
.L_x_1314:
        /* <DEDUP_REMOVED lines=10> */
.L_x_1317:
        /* <DEDUP_REMOVED lines=82> */
.L_x_1318:
        /* <DEDUP_REMOVED lines=16> */
.L_x_3435:


//--------------------- .text._Z35group_norm_nhwc_bwd_one_pass_kernelI11Fp32IOFp32WLi256ELi42ELi672EEv26Group_norm_nhwc_bwd_params --------------------------
	.section	.text._Z35group_norm_nhwc_bwd_one_pass_kernelI11Fp32IOFp32WLi256ELi42ELi672EEv26Group_norm_nhwc_bwd_params,"ax",@progbits
	.align	128
        .global         _Z35group_norm_nhwc_bwd_one_pass_kernelI11Fp32IOFp32WLi256ELi42ELi672EEv26Group_norm_nhwc_bwd_params
        .type           _Z35group_norm_nhwc_bwd_one_pass_kernelI11Fp32IOFp32WLi256ELi42ELi672EEv26Group_norm_nhwc_bwd_params,@function
        .size           _Z35group_norm_nhwc_bwd_one_pass_kernelI11Fp32IOFp32WLi256ELi42ELi672EEv26Group_norm_nhwc_bwd_params,(.L_x_3436 - _Z35group_norm_nhwc_bwd_one_pass_kernelI11Fp32IOFp32WLi256ELi42ELi672EEv26Group_norm_nhwc_bwd_params)
        .other          _Z35group_norm_nhwc_bwd_one_pass_kernelI11Fp32IOFp32WLi256ELi42ELi672EEv26Group_norm_nhwc_bwd_params,@"STO_CUDA_ENTRY STV_DEFAULT"
_Z35group_norm_nhwc_bwd_one_pass_kernelI11Fp32IOFp32WLi256ELi42ELi672EEv26Group_norm_nhwc_bwd_params:
.text._Z35group_norm_nhwc_bwd_one_pass_kernelI11Fp32IOFp32WLi256ELi42ELi672EEv26Group_norm_nhwc_bwd_params:
        /* <DEDUP_REMOVED lines=11> */
[----:B------:R-:W0:Y:S01]  /*00b0*/  S2UR UR7, SR_CgaCtaId ;  /* 0x00000000000779c3 */ /* 0x000e220000008800 */
[----:B------:R-:W1:Y:S01]  /*00c0*/  S2R R59, SR_LANEID ;  /* 0x00000000003b7919 */ /* 0x000e620000000000 */
[----:B------:R-:W-:Y:S01]  /*00d0*/  UMOV UR5, 0x400 ;  /* 0x0000040000057882 */ /* 0x000fe20000000000 */
[----:B------:R-:W-:Y:S01]  /*00e0*/  SHF.R.U32.HI R69, RZ, 0x2, R62 ;  /* 0x00000002ff457819 */ /* 0x000fe2000001163e */
[----:B------:R-:W-:Y:S01]  /*00f0*/  IMAD R0, R0, 0xc31, RZ ;  /* 0x00000c3100007824 */ /* 0x000fe200078e02ff */
[----:B------:R-:W-:Y:S01]  /*0100*/  UIADD3 UR6, UPT, UPT, UR5, 0xd0, URZ ;  /* 0x000000d005067890 */ /* 0x000fe2000fffe0ff */
[----:B------:R-:W-:Y:S01]  /*0110*/  HFMA2 R64, -RZ, RZ, 0, 0 ;  /* 0x00000000ff407431 */ /* 0x000fe200000001ff */
[----:B------:R-:W-:Y:S01]  /*0120*/  MOV R63, R61 ;  /* 0x0000003d003f7202 */ /* 0x000fe20000000f00 */
[----:B------:R-:W2:Y:S01]  /*0130*/  LDC R60, c[0x0][0x374] ;  /* 0x0000dd00ff3c7b82 */ /* 0x000ea20000000800 */
[----:B------:R-:W-:Y:S01]  /*0140*/  SHF.R.U32.HI R71, RZ, 0x10, R0 ;  /* 0x00000010ff477819 */ /* 0x000fe20000011600 */
[----:B------:R-:W3:Y:S01]  /*0150*/  LDCU.U8 UR11, c[0x0][0x414] ;  /* 0x00008280ff0b77ac */ /* 0x000ee20008000000 */
[----:B------:R-:W-:-:S02]  /*0160*/  LOP3.LUT R69, R69, 0xf8, RZ, 0xc0, !PT ;  /* 0x000000f845457812 */ /* 0x000fc400078ec0ff */
[----:B------:R-:W-:-:S03]  /*0170*/  PRMT R0, R71, 0x9910, RZ ;  /* 0x0000991047007816 */ /* 0x000fc600000000ff */
[----:B------:R-:W4:Y:S02]  /*0180*/  LDC R2, c[0x0][0x41c] ;  /* 0x00010700ff027b82 */ /* 0x000f240000000800 */
[----:B------:R-:W-:-:S05]  /*0190*/  IMAD R0, R0, 0x15, RZ ;  /* 0x0000001500007824 */ /* 0x000fca00078e02ff */
[----:B------:R-:W-:Y:S01]  /*01a0*/  IADD3 R0, PT, PT, RZ, -R0, RZ ;  /* 0x80000000ff007210 */ /* 0x000fe20007ffe0ff */
[----:B------:R-:W5:Y:S01]  /*01b0*/  LDC R58, c[0x0][0x370] ;  /* 0x0000dc00ff3a7b82 */ /* 0x000f620000000800 */
[----:B0-----:R-:W-:Y:S02]  /*01c0*/  ULEA UR6, UR7, UR6, 0x18 ;  /* 0x0000000607067291 */ /* 0x001fe4000f8ec0ff */
[----:B------:R-:W-:Y:S01]  /*01d0*/  PRMT R3, R0, 0x7710, RZ ;  /* 0x0000771000037816 */ /* 0x000fe200000000ff */
[----:B------:R-:W-:-:S03]  /*01e0*/  ULEA UR5, UR7, UR5, 0x18 ;  /* 0x0000000507057291 */ /* 0x000fc6000f8ec0ff */
[----:B------:R-:W-:Y:S01]  /*01f0*/  IADD3 R0, PT, PT, R3, R62, RZ ;  /* 0x0000003e03007210 */ /* 0x000fe20007ffe0ff */
[C---:B--2---:R-:W-:Y:S01]  /*0200*/  IMAD R66, R60.reuse, 0x7, R61 ;  /* 0x000000073c427824 */ /* 0x044fe200078e023d */
[----:B------:R-:W-:Y:S02]  /*0210*/  LEA R65, R60, R61, 0x1 ;  /* 0x0000003d3c417211 */ /* 0x000fe400078e08ff */
[----:B------:R-:W-:Y:S02]  /*0220*/  SHF.L.U32 R0, R0, 0x1, RZ ;  /* 0x0000000100007819 */ /* 0x000fe400000006ff */
[----:B------:R-:W-:Y:S02]  /*0230*/  LEA R70, R62, UR6, 0x4 ;  /* 0x000000063e467c11 */ /* 0x000fe4000f8e20ff */
[----:B------:R-:W-:Y:S01]  /*0240*/  LOP3.LUT R0, R0, 0xffff, RZ, 0xc0, !PT ;  /* 0x0000ffff00007812 */ /* 0x000fe200078ec0ff */
[----:B----4-:R-:W-:Y:S01]  /*0250*/  IMAD R71, R2, UR10, R71 ;  /* 0x0000000a02477c24 */ /* 0x010fe2000f8e0247 */
[----:B-----5:R-:W-:-:S02]  /*0260*/  LOP3.LUT R68, R58, 0x7, RZ, 0xc0, !PT ;  /* 0x000000073a447812 */ /* 0x020fc400078ec0ff */
[----:B-1-3--:R-:W-:-:S07]  /*0270*/  LOP3.LUT R67, R58, 0x7ffffff8, RZ, 0xc0, !PT ;  /* 0x7ffffff83a437812 */ /* 0x00afce00078ec0ff */
.L_x_1362:
[----:B0-----:R-:W0:Y:S01]  /*0280*/  LDC R8, c[0x0][0x410] ;  /* 0x00010400ff087b82 */ /* 0x001e220000000800 */
[----:B-1----:R-:W1:Y:S01]  /*0290*/  LDCU.128 UR12, c[0x0][0x400] ;  /* 0x00008000ff0c77ac */ /* 0x002e620008000c00 */
[----:B------:R-:W-:Y:S02]  /*02a0*/  ISETP.GE.AND P1, PT, R63, RZ, PT ;  /* 0x000000ff3f00720c */ /* 0x000fe40003f26270 */
[----:B------:R-:W-:Y:S02]  /*02b0*/  CS2R R54, SRZ ;  /* 0x0000000000367805 */ /* 0x000fe4000001ff00 */
[----:B------:R-:W-:Y:S02]  /*02c0*/  SHF.R.S32.HI R21, RZ, 0x1f, R71 ;  /* 0x0000001fff157819 */ /* 0x000fe40000011447 */
[----:B------:R-:W-:Y:S02]  /*02d0*/  CS2R R52, SRZ ;  /* 0x0000000000347805 */ /* 0x000fe4000001ff00 */
[----:B------:R-:W-:-:S02]  /*02e0*/  IADD3 R15, PT, PT, R71, 0x20, RZ ;  /* 0x00000020470f7810 */ /* 0x000fc40007ffe0ff */
[C---:B------:R-:W-:Y:S02]  /*02f0*/  IADD3 R13, PT, PT, R71.reuse, 0x80, RZ ;  /* 0x00000080470d7810 */ /* 0x040fe40007ffe0ff */
[----:B------:R-:W-:Y:S02]  /*0300*/  SHF.R.S32.HI R27, RZ, 0x1f, R15 ;  /* 0x0000001fff1b7819 */ /* 0x000fe4000001140f */
[----:B------:R-:W-:Y:S02]  /*0310*/  SHF.R.S32.HI R17, RZ, 0x1f, R13 ;  /* 0x0000001fff117819 */ /* 0x000fe4000001140d */
[C---:B--2---:R-:W-:Y:S02]  /*0320*/  IADD3 R24, PT, PT, R71.reuse, 0x60, RZ ;  /* 0x0000006047187810 */ /* 0x044fe40007ffe0ff */
[----:B------:R-:W-:Y:S02]  /*0330*/  IADD3 R20, PT, PT, R71, 0xa0, RZ ;  /* 0x000000a047147810 */ /* 0x000fe40007ffe0ff */
[----:B------:R-:W-:-:S02]  /*0340*/  SHF.R.S32.HI R25, RZ, 0x1f, R24 ;  /* 0x0000001fff197819 */ /* 0x000fc40000011418 */
[----:B-1----:R-:W-:Y:S02]  /*0350*/  ISETP.GE.U32.AND P4, PT, R71, UR12, PT ;  /* 0x0000000c47007c0c */ /* 0x002fe4000bf86070 */
[----:B0-----:R-:W-:Y:S02]  /*0360*/  IABS R5, R8 ;  /* 0x0000000800057213 */ /* 0x001fe40000000000 */
[----:B------:R-:W-:Y:S02]  /*0370*/  ISETP.GE.AND.EX P4, PT, R21, UR13, PT, P4 ;  /* 0x0000000d15007c0c */ /* 0x000fe4000bf86340 */
[----:B------:R-:W0:Y:S11]  /*0380*/  I2F.RP R4, R5 ;  /* 0x0000000500047306 */ /* 0x000e360000209400 */
[----:B------:R-:W1:Y:S01]  /*0390*/  @!P4 LDC.64 R18, c[0x0][0x3a0] ;  /* 0x0000e800ff12cb82 */ /* 0x000e620000000a00 */
[----:B0-----:R-:W0:Y:S07]  /*03a0*/  MUFU.RCP R4, R4 ;  /* 0x0000000400047308 */ /* 0x001e2e0000001000 */
[----:B------:R-:W2:Y:S01]  /*03b0*/  @!P4 LDC.64 R10, c[0x0][0x398] ;  /* 0x0000e600ff0acb82 */ /* 0x000ea20000000a00 */
[----:B0-----:R-:W-:-:S04]  /*03c0*/  IADD3 R2, PT, PT, R4, 0xffffffe, RZ ;  /* 0x0ffffffe04027810 */ /* 0x001fc80007ffe0ff */
[----:B---3--:R0:W3:Y:S02]  /*03d0*/  F2I.FTZ.U32.TRUNC.NTZ R3, R2 ;  /* 0x0000000200037305 */ /* 0x0080e4000021f000 */
[----:B0-----:R-:W-:Y:S02]  /*03e0*/  MOV R2, RZ ;  /* 0x000000ff00027202 */ /* 0x001fe40000000f00 */
[----:B---3--:R-:W-:-:S05]  /*03f0*/  IADD3 R6, PT, PT, RZ, -R3, RZ ;  /* 0x80000003ff067210 */ /* 0x008fca0007ffe0ff */
[----:B------:R-:W-:Y:S01]  /*0400*/  IMAD R7, R6, R5, RZ ;  /* 0x0000000506077224 */ /* 0x000fe200078e02ff */
[----:B------:R-:W-:-:S03]  /*0410*/  IABS R6, R63 ;  /* 0x0000003f00067213 */ /* 0x000fc60000000000 */
[----:B------:R-:W-:Y:S01]  /*0420*/  IMAD.HI.U32 R3, R3, R7, R2 ;  /* 0x0000000703037227 */ /* 0x000fe200078e0002 */
[-C--:B------:R-:W-:Y:S02]  /*0430*/  LOP3.LUT R2, R63, R8.reuse, RZ, 0x3c, !PT ;  /* 0x000000083f027212 */ /* 0x080fe400078e3cff */
[----:B------:R-:W-:Y:S02]  /*0440*/  LOP3.LUT R7, RZ, R8, RZ, 0x33, !PT ;  /* 0x00000008ff077212 */ /* 0x000fe400078e33ff */
[----:B------:R-:W-:Y:S01]  /*0450*/  ISETP.GE.AND P5, PT, R2, RZ, PT ;  /* 0x000000ff0200720c */ /* 0x000fe20003fa6270 */
[----:B------:R-:W-:-:S05]  /*0460*/  IMAD.HI.U32 R3, R3, R6, RZ ;  /* 0x0000000603037227 */ /* 0x000fca00078e00ff */
[----:B------:R-:W-:-:S05]  /*0470*/  IADD3 R4, PT, PT, -R3, RZ, RZ ;  /* 0x000000ff03047210 */ /* 0x000fca0007ffe1ff */
[----:B------:R-:W-:-:S05]  /*0480*/  IMAD R4, R5, R4, R6 ;  /* 0x0000000405047224 */ /* 0x000fca00078e0206 */
[----:B------:R-:W-:-:S13]  /*0490*/  ISETP.GT.U32.AND P2, PT, R5, R4, PT ;  /* 0x000000040500720c */ /* 0x000fda0003f44070 */
[-C--:B------:R-:W-:Y:S02]  /*04a0*/  @!P2 IADD3 R4, PT, PT, R4, -R5.reuse, RZ ;  /* 0x800000050404a210 */ /* 0x080fe40007ffe0ff */
[----:B------:R-:W-:Y:S02]  /*04b0*/  @!P2 IADD3 R3, PT, PT, R3, 0x1, RZ ;  /* 0x000000010303a810 */ /* 0x000fe40007ffe0ff */
[CC--:B------:R-:W-:Y:S02]  /*04c0*/  ISETP.GE.U32.AND P0, PT, R4.reuse, R5.reuse, PT ;  /* 0x000000050400720c */ /* 0x0c0fe40003f06070 */
[----:B------:R-:W-:Y:S02]  /*04d0*/  ISETP.GT.U32.AND P3, PT, R5, R4, PT ;  /* 0x000000040500720c */ /* 0x000fe40003f64070 */
[----:B------:R-:W-:Y:S02]  /*04e0*/  IADD3 R5, PT, PT, R4, -R5, RZ ;  /* 0x8000000504057210 */ /* 0x000fe40007ffe0ff */
[----:B------:R-:W-:-:S02]  /*04f0*/  ISETP.NE.AND P2, PT, R8, RZ, PT ;  /* 0x000000ff0800720c */ /* 0x000fc40003f45270 */
[----:B------:R-:W-:Y:S02]  /*0500*/  SEL R4, R5, R4, !P3 ;  /* 0x0000000405047207 */ /* 0x000fe40005800000 */
[----:B------:R-:W-:Y:S02]  /*0510*/  ISETP.GE.U32.AND P3, PT, R15, UR12, PT ;  /* 0x0000000c0f007c0c */ /* 0x000fe4000bf66070 */
[----:B------:R-:W-:Y:S02]  /*0520*/  @!P1 IADD3 R4, PT, PT, -R4, RZ, RZ ;  /* 0x000000ff04049210 */ /* 0x000fe40007ffe1ff */
[----:B------:R-:W-:Y:S02]  /*0530*/  @P0 IADD3 R3, PT, PT, R3, 0x1, RZ ;  /* 0x0000000103030810 */ /* 0x000fe40007ffe0ff */
[----:B------:R-:W-:Y:S02]  /*0540*/  SEL R72, R7, R4, !P2 ;  /* 0x0000000407487207 */ /* 0x000fe40005000000 */
[----:B------:R-:W0:Y:S01]  /*0550*/  @!P4 LDC.64 R4, c[0x0][0x3f8] ;  /* 0x0000fe00ff04cb82 */ /* 0x000e220000000a00 */
[----:B------:R-:W-:-:S02]  /*0560*/  @!P5 IADD3 R3, PT, PT, -R3, RZ, RZ ;  /* 0x000000ff0303d210 */ /* 0x000fc40007ffe1ff */
[----:B------:R-:W-:Y:S01]  /*0570*/  IMAD R9, R72, 0x2a, RZ ;  /* 0x0000002a48097824 */ /* 0x000fe200078e02ff */
[----:B------:R-:W-:Y:S02]  /*0580*/  ISETP.GE.U32.AND P5, PT, R13, UR12, PT ;  /* 0x0000000c0d007c0c */ /* 0x000fe4000bfa6070 */
[----:B------:R-:W-:Y:S02]  /*0590*/  SEL R3, R7, R3, !P2 ;  /* 0x0000000307037207 */ /* 0x000fe40005000000 */
[----:B------:R-:W-:Y:S02]  /*05a0*/  ISETP.GE.AND.EX P3, PT, R27, UR13, PT, P3 ;  /* 0x0000000d1b007c0c */ /* 0x000fe4000bf66330 */
[----:B------:R-:W-:Y:S02]  /*05b0*/  ISETP.GE.AND.EX P5, PT, R17, UR13, PT, P5 ;  /* 0x0000000d11007c0c */ /* 0x000fe4000bfa6350 */
[----:B------:R-:W-:Y:S02]  /*05c0*/  IADD3 R74, P0, PT, R9, R0, RZ ;  /* 0x00000000094a7210 */ /* 0x000fe40007f1e0ff */
[----:B------:R-:W-:-:S02]  /*05d0*/  SHF.R.S32.HI R2, RZ, 0x1f, R3 ;  /* 0x0000001fff027819 */ /* 0x000fc40000011403 */
[----:B------:R-:W-:Y:S02]  /*05e0*/  LEA.HI.X.SX32 R75, R9, RZ, 0x1, P0 ;  /* 0x000000ff094b7211 */ /* 0x000fe400000f0eff */
[----:B------:R-:W-:Y:S01]  /*05f0*/  ISETP.GE.U32.AND P0, PT, R24, UR12, PT ;  /* 0x0000000c18007c0c */ /* 0x000fe2000bf06070 */
[----:B------:R-:W-:Y:S01]  /*0600*/  IMAD R2, R2, UR14, RZ ;  /* 0x0000000e02027c24 */ /* 0x000fe2000f8e02ff */
[----:B------:R-:W-:Y:S01]  /*0610*/  ISETP.GE.U32.AND P2, PT, R20, UR12, PT ;  /* 0x0000000c14007c0c */ /* 0x000fe2000bf46070 */
[----:B------:R-:W-:Y:S01]  /*0620*/  IMAD.WIDE.U32 R74, R3, UR14, R74 ;  /* 0x0000000e034a7c25 */ /* 0x000fe2000f8e004a */
[----:B------:R-:W3:Y:S01]  /*0630*/  @!P3 LDC.64 R22, c[0x0][0x3f8] ;  /* 0x0000fe00ff16bb82 */ /* 0x000ee20000000a00 */
[----:B------:R-:W-:Y:S02]  /*0640*/  ISETP.GE.AND.EX P0, PT, R25, UR13, PT, P0 ;  /* 0x0000000d19007c0c */ /* 0x000fe4000bf06300 */
[----:B------:R-:W-:Y:S01]  /*0650*/  IMAD R77, R3, UR15, R2 ;  /* 0x0000000f034d7c24 */ /* 0x000fe2000f8e0202 */
[----:B------:R-:W-:Y:S01]  /*0660*/  @!P4 MOV R76, R74 ;  /* 0x0000004a004cc202 */ /* 0x000fe20000000f00 */
[----:B0-----:R-:W-:Y:S01]  /*0670*/  @!P4 IMAD R6, R21, R4, RZ ;  /* 0x000000041506c224 */ /* 0x001fe200078e02ff */
[----:B------:R-:W-:-:S02]  /*0680*/  @!P5 MOV R26, R74 ;  /* 0x0000004a001ad202 */ /* 0x000fc40000000f00 */
[----:B------:R-:W0:Y:S01]  /*0690*/  @!P5 LDC.64 R2, c[0x0][0x3f8] ;  /* 0x0000fe00ff02db82 */ /* 0x000e220000000a00 */
[----:B------:R-:W-:Y:S01]  /*06a0*/  IADD3 R77, PT, PT, R75, R77, RZ ;  /* 0x0000004d4b4d7210 */ /* 0x000fe20007ffe0ff */
[C---:B------:R-:W-:Y:S01]  /*06b0*/  @!P4 IMAD R7, R71.reuse, R5, R6 ;  /* 0x000000054707c224 */ /* 0x040fe200078e0206 */
[----:B------:R-:W-:Y:S01]  /*06c0*/  SHF.R.S32.HI R21, RZ, 0x1f, R20 ;  /* 0x0000001fff157819 */ /* 0x000fe20000011414 */
[----:B------:R-:W-:-:S03]  /*06d0*/  @!P4 IMAD.WIDE.U32 R4, R71, R4, R76 ;  /* 0x000000044704c225 */ /* 0x000fc600078e004c */
[----:B------:R-:W-:Y:S01]  /*06e0*/  ISETP.GE.AND.EX P2, PT, R21, UR13, PT, P2 ;  /* 0x0000000d15007c0c */ /* 0x000fe2000bf46320 */
[----:B------:R-:W4:Y:S01]  /*06f0*/  @!P5 LDC.64 R8, c[0x0][0x398] ;  /* 0x0000e600ff08db82 */ /* 0x000f220000000a00 */
[----:B------:R-:W-:Y:S02]  /*0700*/  @!P4 IADD3 R5, PT, PT, R5, R7, RZ ;  /* 0x000000070505c210 */ /* 0x000fe40007ffe0ff */
[C---:B------:R-:W-:Y:S02]  /*0710*/  @!P4 SHF.L.U32 R7, R4.reuse, 0x2, RZ ;  /* 0x000000020407c819 */ /* 0x040fe400000006ff */
[----:B------:R-:W-:-:S03]  /*0720*/  @!P4 SHF.L.U64.HI R12, R4, 0x2, R5 ;  /* 0x00000002040cc819 */ /* 0x000fc60000010205 */
[----:B------:R-:W4:Y:S01]  /*0730*/  @!P3 LDC.64 R32, c[0x0][0x398] ;  /* 0x0000e600ff20bb82 */ /* 0x000f220000000a00 */
[C---:B-1----:R-:W-:Y:S02]  /*0740*/  @!P4 IADD3 R18, P1, PT, R7.reuse, R18, RZ ;  /* 0x000000120712c210 */ /* 0x042fe40007f3e0ff */
[----:B--2---:R-:W-:Y:S02]  /*0750*/  @!P4 IADD3 R10, P6, PT, R7, R10, RZ ;  /* 0x0000000a070ac210 */ /* 0x004fe40007fde0ff */
[C---:B------:R-:W-:Y:S02]  /*0760*/  @!P4 IADD3.X R19, PT, PT, R12.reuse, R19, RZ, P1, !PT ;  /* 0x000000130c13c210 */ /* 0x040fe40000ffe4ff */
[----:B------:R-:W-:Y:S01]  /*0770*/  @!P4 IADD3.X R11, PT, PT, R12, R11, RZ, P6, !PT ;  /* 0x0000000b0c0bc210 */ /* 0x000fe200037fe4ff */
[----:B------:R-:W1:Y:S01]  /*0780*/  @!P0 LDC.64 R4, c[0x0][0x3f8] ;  /* 0x0000fe00ff048b82 */ /* 0x000e620000000a00 */
[----:B---3--:R-:W-:Y:S01]  /*0790*/  @!P3 IMAD R12, R27, R22, RZ ;  /* 0x000000161b0cb224 */ /* 0x008fe200078e02ff */
[----:B------:R-:W-:Y:S01]  /*07a0*/  @!P5 MOV R27, R77 ;  /* 0x0000004d001bd202 */ /* 0x000fe20000000f00 */
[----:B0-----:R-:W-:Y:S01]  /*07b0*/  @!P5 IMAD R14, R17, R2, RZ ;  /* 0x00000002110ed224 */ /* 0x001fe200078e02ff */
[----:B------:R0:W5:Y:S01]  /*07c0*/  @!P4 LDG.E.64 R54, desc[UR8][R18.64] ;  /* 0x000000081236c981 */ /* 0x000162000c1e1b00 */
[----:B------:R-:W-:-:S02]  /*07d0*/  @!P3 IMAD R31, R15, R23, R12 ;  /* 0x000000170f1fb224 */ /* 0x000fc400078e020c */
[C---:B------:R-:W-:Y:S01]  /*07e0*/  @!P5 IMAD R29, R13.reuse, R3, R14 ;  /* 0x000000030d1dd224 */ /* 0x040fe200078e020e */
[----:B------:R-:W2:Y:S01]  /*07f0*/  @!P5 LDC.64 R6, c[0x0][0x3a0] ;  /* 0x0000e800ff06db82 */ /* 0x000ea20000000a00 */
[----:B------:R-:W-:Y:S01]  /*0800*/  @!P5 IMAD.WIDE.U32 R26, R13, R2, R26 ;  /* 0x000000020d1ad225 */ /* 0x000fe200078e001a */
[----:B------:R-:W-:Y:S01]  /*0810*/  @!P3 MOV R2, R74 ;  /* 0x0000004a0002b202 */ /* 0x000fe20000000f00 */
[----:B------:R-:W5:Y:S01]  /*0820*/  @!P4 LDG.E.64 R52, desc[UR8][R10.64] ;  /* 0x000000080a34c981 */ /* 0x000f62000c1e1b00 */
[----:B------:R-:W-:Y:S02]  /*0830*/  @!P3 MOV R3, R77 ;  /* 0x0000004d0003b202 */ /* 0x000fe40000000f00 */
[----:B------:R-:W-:Y:S02]  /*0840*/  @!P5 IADD3 R29, PT, PT, R27, R29, RZ ;  /* 0x0000001d1b1dd210 */ /* 0x000fe40007ffe0ff */
[----:B------:R-:W3:Y:S01]  /*0850*/  @!P3 LDC.64 R16, c[0x0][0x3a0] ;  /* 0x0000e800ff10bb82 */ /* 0x000ee20000000a00 */
[----:B------:R-:W-:Y:S01]  /*0860*/  @!P3 IMAD.WIDE.U32 R22, R15, R22, R2 ;  /* 0x000000160f16b225 */ /* 0x000fe200078e0002 */
[----:B------:R-:W-:-:S02]  /*0870*/  @!P5 SHF.L.U32 R27, R26, 0x2, RZ ;  /* 0x000000021a1bd819 */ /* 0x000fc400000006ff */
[----:B------:R-:W-:Y:S02]  /*0880*/  @!P5 SHF.L.U64.HI R26, R26, 0x2, R29 ;  /* 0x000000021a1ad819 */ /* 0x000fe4000001021d */
[----:B------:R-:W-:Y:S02]  /*0890*/  @!P3 IADD3 R23, PT, PT, R23, R31, RZ ;  /* 0x0000001f1717b210 */ /* 0x000fe40007ffe0ff */
[----:B------:R-:W0:Y:S01]  /*08a0*/  @!P0 LDC.64 R14, c[0x0][0x3a0] ;  /* 0x0000e800ff0e8b82 */ /* 0x000e220000000a00 */
[----:B-1----:R-:W-:Y:S01]  /*08b0*/  @!P0 IMAD R29, R25, R4, RZ ;  /* 0x00000004191d8224 */ /* 0x002fe200078e02ff */
[C---:B------:R-:W-:Y:S02]  /*08c0*/  @!P3 SHF.L.U32 R25, R22.reuse, 0x2, RZ ;  /* 0x000000021619b819 */ /* 0x040fe400000006ff */
[----:B------:R-:W-:Y:S01]  /*08d0*/  @!P3 SHF.L.U64.HI R28, R22, 0x2, R23 ;  /* 0x00000002161cb819 */ /* 0x000fe20000010217 */
[----:B------:R-:W-:Y:S01]  /*08e0*/  @!P0 IMAD R29, R24, R5, R29 ;  /* 0x00000005181d8224 */ /* 0x000fe200078e021d */
[----:B------:R-:W-:-:S02]  /*08f0*/  @!P0 MOV R22, R74 ;  /* 0x0000004a00168202 */ /* 0x000fc40000000f00 */
[----:B------:R-:W-:Y:S01]  /*0900*/  @!P0 MOV R23, R77 ;  /* 0x0000004d00178202 */ /* 0x000fe20000000f00 */
[----:B------:R-:W1:Y:S01]  /*0910*/  @!P0 LDC.64 R12, c[0x0][0x398] ;  /* 0x0000e600ff0c8b82 */ /* 0x000e620000000a00 */
[C---:B--2---:R-:W-:Y:S02]  /*0920*/  @!P5 IADD3 R6, P1, PT, R27.reuse, R6, RZ ;  /* 0x000000061b06d210 */ /* 0x044fe40007f3e0ff */
[----:B----4-:R-:W-:Y:S01]  /*0930*/  @!P5 IADD3 R8, P6, PT, R27, R8, RZ ;  /* 0x000000081b08d210 */ /* 0x010fe20007fde0ff */
[----:B------:R-:W-:Y:S01]  /*0940*/  @!P0 IMAD.WIDE.U32 R4, R24, R4, R22 ;  /* 0x0000000418048225 */ /* 0x000fe200078e0016 */
[----:B------:R-:W-:Y:S02]  /*0950*/  @!P5 IADD3.X R7, PT, PT, R26, R7, RZ, P1, !PT ;  /* 0x000000071a07d210 */ /* 0x000fe40000ffe4ff */
[----:B---3--:R-:W-:Y:S01]  /*0960*/  @!P3 IADD3 R16, P1, PT, R25, R16, RZ ;  /* 0x000000101910b210 */ /* 0x008fe20007f3e0ff */
[----:B------:R-:W2:Y:S01]  /*0970*/  @!P2 LDC.64 R2, c[0x0][0x3f8] ;  /* 0x0000fe00ff02ab82 */ /* 0x000ea20000000a00 */
[----:B------:R-:W-:-:S02]  /*0980*/  @!P0 IADD3 R23, PT, PT, R5, R29, RZ ;  /* 0x0000001d05178210 */ /* 0x000fc40007ffe0ff */
[----:B------:R-:W-:Y:S02]  /*0990*/  @!P0 SHF.L.U32 R5, R4, 0x2, RZ ;  /* 0x0000000204058819 */ /* 0x000fe400000006ff */
[----:B------:R-:W-:Y:S02]  /*09a0*/  @!P3 IADD3.X R17, PT, PT, R28, R17, RZ, P1, !PT ;  /* 0x000000111c11b210 */ /* 0x000fe40000ffe4ff */
[----:B------:R-:W-:Y:S01]  /*09b0*/  @!P5 IADD3.X R9, PT, PT, R26, R9, RZ, P6, !PT ;  /* 0x000000091a09d210 */ /* 0x000fe200037fe4ff */
[----:B------:R-:W3:Y:S01]  /*09c0*/  @!P2 LDC.64 R30, c[0x0][0x3a0] ;  /* 0x0000e800ff1eab82 */ /* 0x000ee20000000a00 */
[----:B------:R-:W-:Y:S02]  /*09d0*/  @!P0 SHF.L.U64.HI R22, R4, 0x2, R23 ;  /* 0x0000000204168819 */ /* 0x000fe40000010217 */
[----:B0-----:R-:W-:Y:S02]  /*09e0*/  @!P0 IADD3 R14, P1, PT, R5, R14, RZ ;  /* 0x0000000e050e8210 */ /* 0x001fe40007f3e0ff */
[----:B------:R-:W-:-:S02]  /*09f0*/  IADD3 R26, PT, PT, R71, 0xc0, RZ ;  /* 0x000000c0471a7810 */ /* 0x000fc40007ffe0ff */
[----:B------:R-:W-:Y:S02]  /*0a00*/  @!P0 IADD3.X R15, PT, PT, R22, R15, RZ, P1, !PT ;  /* 0x0000000f160f8210 */ /* 0x000fe40000ffe4ff */
[----:B------:R-:W-:Y:S02]  /*0a10*/  ISETP.GE.U32.AND P1, PT, R26, UR12, PT ;  /* 0x0000000c1a007c0c */ /* 0x000fe4000bf26070 */
[----:B------:R-:W-:Y:S02]  /*0a20*/  SHF.R.S32.HI R27, RZ, 0x1f, R26 ;  /* 0x0000001fff1b7819 */ /* 0x000fe4000001141a */
[----:B------:R-:W-:Y:S02]  /*0a30*/  @!P3 IADD3 R32, P6, PT, R25, R32, RZ ;  /* 0x000000201920b210 */ /* 0x000fe40007fde0ff */
[----:B------:R-:W-:Y:S01]  /*0a40*/  ISETP.GE.AND.EX P1, PT, R27, UR13, PT, P1 ;  /* 0x0000000d1b007c0c */ /* 0x000fe2000bf26310 */
[----:B--2---:R-:W-:Y:S01]  /*0a50*/  @!P2 IMAD R21, R21, R2, RZ ;  /* 0x000000021515a224 */ /* 0x004fe200078e02ff */
[----:B------:R-:W-:-:S02]  /*0a60*/  @!P3 IADD3.X R33, PT, PT, R28, R33, RZ, P6, !PT ;  /* 0x000000211c21b210 */ /* 0x000fc400037fe4ff */
[----:B-1----:R-:W-:Y:S01]  /*0a70*/  @!P0 IADD3 R12, P6, PT, R5, R12, RZ ;  /* 0x0000000c050c8210 */ /* 0x002fe20007fde0ff */
[C---:B------:R-:W-:Y:S01]  /*0a80*/  @!P2 IMAD R21, R20.reuse, R3, R21 ;  /* 0x000000031415a224 */ /* 0x040fe200078e0215 */
[----:B------:R-:W-:Y:S02]  /*0a90*/  @!P2 MOV R4, R74 ;  /* 0x0000004a0004a202 */ /* 0x000fe40000000f00 */
[----:B------:R-:W-:Y:S02]  /*0aa0*/  @!P2 MOV R5, R77 ;  /* 0x0000004d0005a202 */ /* 0x000fe40000000f00 */
[C---:B------:R-:W-:Y:S02]  /*0ab0*/  IADD3 R29, PT, PT, R71.reuse, 0x40, RZ ;  /* 0x00000040471d7810 */ /* 0x040fe40007ffe0ff */
[----:B------:R-:W-:Y:S01]  /*0ac0*/  IADD3 R35, PT, PT, R71, 0xe0, RZ ;  /* 0x000000e047237810 */ /* 0x000fe20007ffe0ff */
[----:B------:R-:W0:Y:S01]  /*0ad0*/  @!P1 LDC.64 R24, c[0x0][0x3f8] ;  /* 0x0000fe00ff189b82 */ /* 0x000e220000000a00 */
[----:B------:R-:W-:Y:S01]  /*0ae0*/  @!P2 IMAD.WIDE.U32 R2, R20, R2, R4 ;  /* 0x000000021402a225 */ /* 0x000fe200078e0004 */
[----:B------:R-:W-:-:S04]  /*0af0*/  @!P0 IADD3.X R13, PT, PT, R22, R13, RZ, P6, !PT ;  /* 0x0000000d160d8210 */ /* 0x000fc800037fe4ff */
[----:B------:R-:W-:Y:S02]  /*0b00*/  @!P2 IADD3 R3, PT, PT, R3, R21, RZ ;  /* 0x000000150303a210 */ /* 0x000fe40007ffe0ff */
[C---:B------:R-:W-:Y:S01]  /*0b10*/  @!P2 SHF.L.U32 R23, R2.reuse, 0x2, RZ ;  /* 0x000000020217a819 */ /* 0x040fe200000006ff */
[----:B------:R-:W1:Y:S01]  /*0b20*/  @!P2 LDC.64 R20, c[0x0][0x398] ;  /* 0x0000e600ff14ab82 */ /* 0x000e620000000a00 */
[----:B------:R-:W-:Y:S02]  /*0b30*/  @!P2 SHF.L.U64.HI R28, R2, 0x2, R3 ;  /* 0x00000002021ca819 */ /* 0x000fe40000010203 */
[----:B------:R-:W-:Y:S02]  /*0b40*/  MOV R3, RZ ;  /* 0x000000ff00037202 */ /* 0x000fe40000000f00 */
[----:B------:R-:W-:Y:S02]  /*0b50*/  MOV R2, RZ ;  /* 0x000000ff00027202 */ /* 0x000fe40000000f00 */
[----:B------:R-:W-:Y:S01]  /*0b60*/  ISETP.GE.U32.AND P4, PT, R29, UR12, PT ;  /* 0x0000000c1d007c0c */ /* 0x000fe2000bf86070 */
[----:B------:R-:W2:Y:S01]  /*0b70*/  @!P1 LDC.64 R18, c[0x0][0x3a0] ;  /* 0x0000e800ff129b82 */ /* 0x000ea20000000a00 */
[----:B------:R-:W-:-:S02]  /*0b80*/  SHF.R.S32.HI R39, RZ, 0x1f, R29 ;  /* 0x0000001fff277819 */ /* 0x000fc4000001141d */
[----:B------:R0:W5:Y:S02]  /*0b90*/  @!P5 LDG.E.64 R2, desc[UR8][R6.64] ;  /* 0x000000080602d981 */ /* 0x000164000c1e1b00 */
[----:B------:R-:W-:Y:S02]  /*0ba0*/  ISETP.GE.AND.EX P4, PT, R39, UR13, PT, P4 ;  /* 0x0000000d27007c0c */ /* 0x000fe4000bf86340 */
[----:B------:R-:W-:Y:S02]  /*0bb0*/  CS2R R4, SRZ ;  /* 0x0000000000047805 */ /* 0x000fe4000001ff00 */
[----:B------:R-:W-:-:S04]  /*0bc0*/  SHF.R.S32.HI R37, RZ, 0x1f, R35 ;  /* 0x0000001fff257819 */ /* 0x000fc80000011423 */
[----:B------:R4:W5:Y:S01]  /*0bd0*/  @!P5 LDG.E.64 R4, desc[UR8][R8.64] ;  /* 0x000000080804d981 */ /* 0x000962000c1e1b00 */
[----:B0-----:R-:W-:Y:S01]  /*0be0*/  @!P1 IMAD R6, R27, R24, RZ ;  /* 0x000000181b069224 */ /* 0x001fe200078e02ff */
[----:B------:R-:W-:-:S03]  /*0bf0*/  @!P1 MOV R7, R77 ;  /* 0x0000004d00079202 */ /* 0x000fc60000000f00 */
[----:B------:R-:W-:Y:S01]  /*0c00*/  @!P1 IMAD R27, R26, R25, R6 ;  /* 0x000000191a1b9224 */ /* 0x000fe200078e0206 */
[----:B------:R-:W-:Y:S01]  /*0c10*/  @!P1 MOV R6, R74 ;  /* 0x0000004a00069202 */ /* 0x000fe20000000f00 */
[----:B------:R-:W0:Y:S01]  /*0c20*/  @!P4 LDC.64 R10, c[0x0][0x3f8] ;  /* 0x0000fe00ff0acb82 */ /* 0x000e220000000a00 */
[----:B------:R-:W-:-:S03]  /*0c30*/  ISETP.GE.U32.AND P5, PT, R35, UR12, PT ;  /* 0x0000000c23007c0c */ /* 0x000fc6000bfa6070 */
[----:B------:R-:W-:-:S04]  /*0c40*/  @!P1 IMAD.WIDE.U32 R24, R26, R24, R6 ;  /* 0x000000181a189225 */ /* 0x000fc800078e0006 */
[----:B------:R-:W2:Y:S01]  /*0c50*/  LDC.64 R6, c[0x0][0x3b8] ;  /* 0x0000ee00ff067b82 */ /* 0x000ea20000000a00 */
[----:B------:R-:W-:Y:S02]  /*0c60*/  ISETP.GE.AND.EX P5, PT, R37, UR13, PT, P5 ;  /* 0x0000000d25007c0c */ /* 0x000fe4000bfa6350 */
[----:B---3--:R-:W-:-:S04]  /*0c70*/  @!P2 IADD3 R30, P6, PT, R23, R30, RZ ;  /* 0x0000001e171ea210 */ /* 0x008fc80007fde0ff */
[----:B------:R-:W-:Y:S02]  /*0c80*/  @!P2 IADD3.X R31, PT, PT, R28, R31, RZ, P6, !PT ;  /* 0x0000001f1c1fa210 */ /* 0x000fe400037fe4ff */
[----:B-1----:R-:W-:Y:S02]  /*0c90*/  @!P2 IADD3 R20, P6, PT, R23, R20, RZ ;  /* 0x000000141714a210 */ /* 0x002fe40007fde0ff */
[----:B------:R-:W1:Y:S01]  /*0ca0*/  @!P1 LDC.64 R22, c[0x0][0x398] ;  /* 0x0000e600ff169b82 */ /* 0x000e620000000a00 */
[----:B------:R-:W-:Y:S02]  /*0cb0*/  CS2R R50, SRZ ;  /* 0x0000000000327805 */ /* 0x000fe4000001ff00 */
[----:B------:R-:W-:Y:S02]  /*0cc0*/  @!P1 IADD3 R25, PT, PT, R25, R27, RZ ;  /* 0x0000001b19199210 */ /* 0x000fe40007ffe0ff */
[----:B------:R-:W-:-:S03]  /*0cd0*/  CS2R R48, SRZ ;  /* 0x0000000000307805 */ /* 0x000fc6000001ff00 */
[----:B----4-:R-:W3:Y:S01]  /*0ce0*/  @!P5 LDC.64 R8, c[0x0][0x3f8] ;  /* 0x0000fe00ff08db82 */ /* 0x010ee20000000a00 */
[----:B------:R-:W-:Y:S01]  /*0cf0*/  @!P2 IADD3.X R21, PT, PT, R28, R21, RZ, P6, !PT ;  /* 0x000000151c15a210 */ /* 0x000fe200037fe4ff */
[----:B------:R4:W5:Y:S01]  /*0d00*/  @!P3 LDG.E.64 R50, desc[UR8][R16.64] ;  /* 0x000000081032b981 */ /* 0x000962000c1e1b00 */
[----:B--2---:R-:W-:-:S05]  /*0d10*/  IMAD.WIDE R6, R63, 0x8, R6 ;  /* 0x000000083f067825 */ /* 0x004fca00078e0206 */
[----:B------:R-:W2:Y:S01]  /*0d20*/  @!P4 LDC.64 R26, c[0x0][0x3a0] ;  /* 0x0000e800ff1acb82 */ /* 0x000ea20000000a00 */
[C---:B------:R-:W-:Y:S01]  /*0d30*/  @!P1 SHF.L.U32 R41, R24.reuse, 0x2, RZ ;  /* 0x0000000218299819 */ /* 0x040fe200000006ff */
[----:B0-----:R-:W-:Y:S01]  /*0d40*/  @!P4 IMAD R28, R39, R10, RZ ;  /* 0x0000000a271cc224 */ /* 0x001fe200078e02ff */
[----:B------:R-:W-:Y:S01]  /*0d50*/  @!P1 SHF.L.U64.HI R34, R24, 0x2, R25 ;  /* 0x0000000218229819 */ /* 0x000fe20000010219 */
[----:B------:R0:W5:Y:S01]  /*0d60*/  @!P3 LDG.E.64 R48, desc[UR8][R32.64] ;  /* 0x000000082030b981 */ /* 0x000162000c1e1b00 */
[----:B----4-:R-:W-:Y:S02]  /*0d70*/  @!P4 MOV R16, R74 ;  /* 0x0000004a0010c202 */ /* 0x010fe40000000f00 */
[----:B------:R-:W-:Y:S01]  /*0d80*/  @!P4 MOV R17, R77 ;  /* 0x0000004d0011c202 */ /* 0x000fe20000000f00 */
[----:B------:R-:W4:Y:S01]  /*0d90*/  @!P4 LDC.64 R24, c[0x0][0x398] ;  /* 0x0000e600ff18cb82 */ /* 0x000f220000000a00 */
[----:B------:R-:W4:Y:S01]  /*0da0*/  LDG.E.64 R6, desc[UR8][R6.64] ;  /* 0x0000000806067981 */ /* 0x000f22000c1e1b00 */
[----:B------:R-:W-:Y:S01]  /*0db0*/  @!P1 IADD3 R18, P3, PT, R41, R18, RZ ;  /* 0x0000001229129210 */ /* 0x000fe20007f7e0ff */
[----:B------:R-:W-:-:S02]  /*0dc0*/  @!P4 IMAD R39, R29, R11, R28 ;  /* 0x0000000b1d27c224 */ /* 0x000fc400078e021c */
[----:B------:R-:W-:Y:S01]  /*0dd0*/  @!P4 IMAD.WIDE.U32 R10, R29, R10, R16 ;  /* 0x0000000a1d0ac225 */ /* 0x000fe200078e0010 */
[----:B------:R-:W-:Y:S02]  /*0de0*/  @!P1 IADD3.X R19, PT, PT, R34, R19, RZ, P3, !PT ;  /* 0x0000001322139210 */ /* 0x000fe40001ffe4ff */
[----:B------:R-:W4:Y:S01]  /*0df0*/  @!P5 LDC.64 R28, c[0x0][0x3a0] ;  /* 0x0000e800ff1cdb82 */ /* 0x000f220000000a00 */
[----:B------:R-:W-:Y:S02]  /*0e00*/  ISETP.NE.AND P3, PT, RZ, UR11, PT ;  /* 0x0000000bff007c0c */ /* 0x000fe4000bf65270 */
[----:B------:R-:W-:Y:S01]  /*0e10*/  @!P4 IADD3 R11, PT, PT, R11, R39, RZ ;  /* 0x000000270b0bc210 */ /* 0x000fe20007ffe0ff */
[----:B---3--:R-:W-:Y:S01]  /*0e20*/  @!P5 IMAD R36, R37, R8, RZ ;  /* 0x000000082524d224 */ /* 0x008fe200078e02ff */
[----:B------:R-:W-:-:S03]  /*0e30*/  @!P4 SHF.L.U32 R17, R10, 0x2, RZ ;  /* 0x000000020a11c819 */ /* 0x000fc600000006ff */
[----:B0-----:R-:W0:Y:S01]  /*0e40*/  @!P5 LDC.64 R32, c[0x0][0x398] ;  /* 0x0000e600ff20db82 */ /* 0x001e220000000a00 */
[----:B------:R-:W-:Y:S02]  /*0e50*/  @!P4 SHF.L.U64.HI R16, R10, 0x2, R11 ;  /* 0x000000020a10c819 */ /* 0x000fe4000001020b */
[----:B-1----:R-:W-:Y:S02]  /*0e60*/  @!P1 IADD3 R22, P6, PT, R41, R22, RZ ;  /* 0x0000001629169210 */ /* 0x002fe40007fde0ff */
[----:B------:R-:W-:Y:S02]  /*0e70*/  @!P5 MOV R10, R74 ;  /* 0x0000004a000ad202 */ /* 0x000fe40000000f00 */
[----:B------:R-:W-:Y:S01]  /*0e80*/  @!P5 MOV R11, R77 ;  /* 0x0000004d000bd202 */ /* 0x000fe20000000f00 */
[----:B------:R-:W-:Y:S01]  /*0e90*/  @!P5 IMAD R39, R35, R9, R36 ;  /* 0x000000092327d224 */ /* 0x000fe200078e0224 */
[----:B------:R-:W-:Y:S01]  /*0ea0*/  @!P1 IADD3.X R23, PT, PT, R34, R23, RZ, P6, !PT ;  /* 0x0000001722179210 */ /* 0x000fe200037fe4ff */
[----:B------:R-:W1:Y:S01]  /*0eb0*/  LDC.64 R36, c[0x0][0x3a8] ;  /* 0x0000ea00ff247b82 */ /* 0x000e620000000a00 */
[----:B--2---:R-:W-:Y:S01]  /*0ec0*/  @!P4 IADD3 R26, P6, PT, R17, R26, RZ ;  /* 0x0000001a111ac210 */ /* 0x004fe20007fde0ff */
[----:B------:R-:W-:-:S03]  /*0ed0*/  @!P5 IMAD.WIDE.U32 R8, R35, R8, R10 ;  /* 0x000000082308d225 */ /* 0x000fc600078e000a */
[----:B------:R-:W-:-:S03]  /*0ee0*/  @!P4 IADD3.X R27, PT, PT, R16, R27, RZ, P6, !PT ;  /* 0x0000001b101bc210 */ /* 0x000fc600037fe4ff */
[----:B------:R-:W2:Y:S01]  /*0ef0*/  @P3 LDC.64 R34, c[0x0][0x3b0] ;  /* 0x0000ec00ff223b82 */ /* 0x000ea20000000a00 */
[----:B----4-:R-:W-:Y:S02]  /*0f00*/  @!P4 IADD3 R24, P6, PT, R17, R24, RZ ;  /* 0x000000181118c210 */ /* 0x010fe40007fde0ff */
[----:B------:R-:W-:Y:S02]  /*0f10*/  @!P5 IADD3 R11, PT, PT, R9, R39, RZ ;  /* 0x00000027090bd210 */ /* 0x000fe40007ffe0ff */
[----:B------:R-:W-:Y:S02]  /*0f20*/  @!P5 SHF.L.U32 R9, R8, 0x2, RZ ;  /* 0x000000020809d819 */ /* 0x000fe400000006ff */
[----:B------:R-:W-:Y:S02]  /*0f30*/  @!P4 IADD3.X R25, PT, PT, R16, R25, RZ, P6, !PT ;  /* 0x000000191019c210 */ /* 0x000fe400037fe4ff */
[----:B------:R-:W-:Y:S02]  /*0f40*/  @!P5 SHF.L.U64.HI R8, R8, 0x2, R11 ;  /* 0x000000020808d819 */ /* 0x000fe4000001020b */
[----:B------:R-:W-:Y:S01]  /*0f50*/  @!P5 IADD3 R28, P6, PT, R9, R28, RZ ;  /* 0x0000001c091cd210 */ /* 0x000fe20007fde0ff */
[----:B------:R-:W-:-:S03]  /*0f60*/  IMAD R17, R72, 0x2a, RZ ;  /* 0x0000002a48117824 */ /* 0x000fc600078e02ff */
[C---:B------:R-:W-:Y:S02]  /*0f70*/  @!P5 IADD3.X R29, PT, PT, R8.reuse, R29, RZ, P6, !PT ;  /* 0x0000001d081dd210 */ /* 0x040fe400037fe4ff */
[----:B0-----:R-:W-:Y:S02]  /*0f80*/  @!P5 IADD3 R32, P6, PT, R9, R32, RZ ;  /* 0x000000200920d210 */ /* 0x001fe40007fde0ff */
[----:B------:R-:W-:Y:S02]  /*0f90*/  CS2R R10, SRZ ;  /* 0x00000000000a7805 */ /* 0x000fe4000001ff00 */
[----:B------:R-:W-:Y:S02]  /*0fa0*/  IADD3 R17, PT, PT, R17, R0, RZ ;  /* 0x0000000011117210 */ /* 0x000fe40007ffe0ff */
[----:B------:R-:W-:Y:S02]  /*0fb0*/  @!P5 IADD3.X R33, PT, PT, R8, R33, RZ, P6, !PT ;  /* 0x000000210821d210 */ /* 0x000fe400037fe4ff */
[----:B------:R-:W-:Y:S01]  /*0fc0*/  CS2R R8, SRZ ;  /* 0x0000000000087805 */ /* 0x000fe2000001ff00 */
[C---:B-1----:R-:W-:Y:S01]  /*0fd0*/  IMAD.WIDE R36, R17.reuse, 0x4, R36 ;  /* 0x0000000411247825 */ /* 0x042fe200078e0224 */
[----:B------:R0:W5:Y:S03]  /*0fe0*/  @!P0 LDG.E.64 R10, desc[UR8][R12.64] ;  /* 0x000000080c0a8981 */ /* 0x000166000c1e1b00 */
[----:B--2---:R-:W-:Y:S01]  /*0ff0*/  @P3 IMAD.WIDE R34, R17, 0x4, R34 ;  /* 0x0000000411223825 */ /* 0x004fe200078e0222 */
[----:B------:R1:W5:Y:S01]  /*1000*/  @!P0 LDG.E.64 R8, desc[UR8][R14.64] ;  /* 0x000000080e088981 */ /* 0x000362000c1e1b00 */
[----:B------:R-:W-:-:S02]  /*1010*/  CS2R R16, SRZ ;  /* 0x0000000000107805 */ /* 0x000fc4000001ff00 */
[----:B0-----:R-:W-:-:S04]  /*1020*/  CS2R R12, SRZ ;  /* 0x00000000000c7805 */ /* 0x001fc8000001ff00 */
[----:B------:R0:W5:Y:S01]  /*1030*/  @!P1 LDG.E.64 R16, desc[UR8][R18.64] ;  /* 0x0000000812109981 */ /* 0x000162000c1e1b00 */
[----:B-1----:R-:W-:-:S03]  /*1040*/  CS2R R14, SRZ ;  /* 0x00000000000e7805 */ /* 0x002fc6000001ff00 */
[----:B------:R1:W5:Y:S04]  /*1050*/  @!P2 LDG.E.64 R12, desc[UR8][R30.64] ;  /* 0x000000081e0ca981 */ /* 0x000368000c1e1b00 */
[----:B------:R2:W5:Y:S01]  /*1060*/  @!P2 LDG.E.64 R14, desc[UR8][R20.64] ;  /* 0x00000008140ea981 */ /* 0x000562000c1e1b00 */
[----:B0-----:R-:W-:Y:S02]  /*1070*/  CS2R R18, SRZ ;  /* 0x0000000000127805 */ /* 0x001fe4000001ff00 */
[----:B-1----:R-:W-:-:S04]  /*1080*/  CS2R R30, SRZ ;  /* 0x00000000001e7805 */ /* 0x002fc8000001ff00 */
[----:B------:R0:W5:Y:S01]  /*1090*/  @!P1 LDG.E.64 R18, desc[UR8][R22.64] ;  /* 0x0000000816129981 */ /* 0x000162000c1e1b00 */
[----:B--2---:R-:W-:-:S03]  /*10a0*/  CS2R R20, SRZ ;  /* 0x0000000000147805 */ /* 0x004fc6000001ff00 */
[----:B------:R1:W5:Y:S04]  /*10b0*/  @!P4 LDG.E.64 R30, desc[UR8][R26.64] ;  /* 0x000000081a1ec981 */ /* 0x000368000c1e1b00 */
[----:B------:R2:W5:Y:S01]  /*10c0*/  @!P4 LDG.E.64 R20, desc[UR8][R24.64] ;  /* 0x000000081814c981 */ /* 0x000562000c1e1b00 */
[----:B0-----:R-:W-:Y:S02]  /*10d0*/  CS2R R22, SRZ ;  /* 0x0000000000167805 */ /* 0x001fe4000001ff00 */
[----:B-1----:R-:W-:-:S04]  /*10e0*/  CS2R R26, SRZ ;  /* 0x00000000001a7805 */ /* 0x002fc8000001ff00 */
[----:B------:R0:W5:Y:S01]  /*10f0*/  @!P5 LDG.E.64 R22, desc[UR8][R28.64] ;  /* 0x000000081c16d981 */ /* 0x000162000c1e1b00 */
[----:B--2---:R-:W-:-:S03]  /*1100*/  CS2R R24, SRZ ;  /* 0x0000000000187805 */ /* 0x004fc6000001ff00 */
[----:B------:R0:W5:Y:S04]  /*1110*/  @P3 LDG.E.64 R26, desc[UR8][R34.64] ;  /* 0x00000008221a3981 */ /* 0x000168000c1e1b00 */
[----:B------:R0:W5:Y:S04]  /*1120*/  @!P5 LDG.E.64 R24, desc[UR8][R32.64] ;  /* 0x000000082018d981 */ /* 0x000168000c1e1b00 */
        /* <DEDUP_REMOVED lines=9> */
[----:B0----5:R-:W-:Y:S01]  /*11c0*/  FADD.FTZ R32, -R6, R54 ;  /* 0x0000003606207221 */ /* 0x021fe20000010100 */
[----:B------:R-:W-:Y:S01]  /*11d0*/  FMUL.FTZ R36, R52, R28 ;  /* 0x0000001c34247220 */ /* 0x000fe20000410000 */
[----:B------:R-:W-:Y:S01]  /*11e0*/  FADD.FTZ R34, -R6, R55 ;  /* 0x0000003706227221 */ /* 0x000fe20000010100 */
[----:B------:R-:W-:Y:S01]  /*11f0*/  FMUL.FTZ R35, R53, R29 ;  /* 0x0000001d35237220 */ /* 0x000fe20000410000 */
[-C--:B-1----:R-:W-:Y:S01]  /*1200*/  FMUL.FTZ R33, R32, R7.reuse ;  /* 0x0000000720217220 */ /* 0x082fe20000410000 */
[----:B------:R-:W-:Y:S01]  /*1210*/  FADD.FTZ R38, -R6, R50 ;  /* 0x0000003206267221 */ /* 0x000fe20000010100 */
[-C--:B------:R-:W-:Y:S01]  /*1220*/  FMUL.FTZ R34, R34, R7.reuse ;  /* 0x0000000722227220 */ /* 0x080fe20000410000 */
[----:B------:R-:W-:Y:S01]  /*1230*/  FADD.FTZ R32, RZ, R36 ;  /* 0x00000024ff207221 */ /* 0x000fe20000010000 */
[----:B------:R-:W-:Y:S01]  /*1240*/  FFMA.FTZ R37, R33, R36, RZ ;  /* 0x0000002421257223 */ /* 0x000fe200000100ff */
[----:B------:R-:W-:Y:S01]  /*1250*/  FMUL.FTZ R39, R48, R28 ;  /* 0x0000001c30277220 */ /* 0x000fe20000410000 */
[----:B------:R-:W-:Y:S01]  /*1260*/  FMUL.FTZ R38, R38, R7 ;  /* 0x0000000726267220 */ /* 0x000fe20000410000 */
[----:B------:R-:W-:Y:S01]  /*1270*/  FFMA.FTZ R33, R52, R33, RZ ;  /* 0x0000002134217223 */ /* 0x000fe200000100ff */
[----:B------:R-:W-:Y:S01]  /*1280*/  FFMA.FTZ R37, R34, R35, R37 ;  /* 0x0000002322257223 */ /* 0x000fe20000010025 */
[----:B------:R-:W-:Y:S01]  /*1290*/  FADD.FTZ R36, -R6, R51 ;  /* 0x0000003306247221 */ /* 0x000fe20000010100 */
[----:B------:R-:W-:Y:S01]  /*12a0*/  FADD.FTZ R32, R35, R32 ;  /* 0x0000002023207221 */ /* 0x000fe20000010000 */
[----:B------:R-:W-:Y:S01]  /*12b0*/  FFMA.FTZ R33, R48, R38, R33 ;  /* 0x0000002630217223 */ /* 0x000fe20000010021 */
[----:B------:R-:W-:Y:S01]  /*12c0*/  FFMA.FTZ R37, R38, R39, R37 ;  /* 0x0000002726257223 */ /* 0x000fe20000010025 */
[----:B------:R-:W-:Y:S01]  /*12d0*/  FMUL.FTZ R36, R36, R7 ;  /* 0x0000000724247220 */ /* 0x000fe20000410000 */
[----:B------:R-:W-:Y:S01]  /*12e0*/  FFMA.FTZ R34, R53, R34, RZ ;  /* 0x0000002235227223 */ /* 0x000fe200000100ff */
[C---:B------:R-:W-:Y:S01]  /*12f0*/  FMUL.FTZ R35, R49.reuse, R29 ;  /* 0x0000001d31237220 */ /* 0x040fe20000410000 */
[----:B------:R-:W-:Y:S01]  /*1300*/  FADD.FTZ R32, R32, R39 ;  /* 0x0000002720207221 */ /* 0x000fe20000010000 */
[----:B------:R-:W-:Y:S01]  /*1310*/  FADD.FTZ R38, -R6, R30 ;  /* 0x0000001e06267221 */ /* 0x000fe20000010100 */
[----:B------:R-:W-:Y:S01]  /*1320*/  FFMA.FTZ R34, R49, R36, R34 ;  /* 0x0000002431227223 */ /* 0x000fe20000010022 */
[----:B------:R-:W-:Y:S01]  /*1330*/  FFMA.FTZ R37, R36, R35, R37 ;  /* 0x0000002324257223 */ /* 0x000fe20000010025 */
[----:B------:R-:W-:Y:S01]  /*1340*/  FMUL.FTZ R39, R20, R28 ;  /* 0x0000001c14277220 */ /* 0x000fe20000410000 */
[----:B------:R-:W-:Y:S01]  /*1350*/  FMUL.FTZ R38, R38, R7 ;  /* 0x0000000726267220 */ /* 0x000fe20000410000 */
[----:B------:R-:W-:Y:S01]  /*1360*/  FADD.FTZ R32, R35, R32 ;  /* 0x0000002023207221 */ /* 0x000fe20000010000 */
[----:B------:R-:W-:Y:S01]  /*1370*/  FADD.FTZ R36, -R6, R31 ;  /* 0x0000001f06247221 */ /* 0x000fe20000010100 */
[----:B------:R-:W-:Y:S01]  /*1380*/  FMUL.FTZ R35, R21, R29 ;  /* 0x0000001d15237220 */ /* 0x000fe20000410000 */
[----:B------:R-:W-:Y:S01]  /*1390*/  FFMA.FTZ R33, R20, R38, R33 ;  /* 0x0000002614217223 */ /* 0x000fe20000010021 */
[----:B------:R-:W-:Y:S01]  /*13a0*/  FADD.FTZ R32, R32, R39 ;  /* 0x0000002720207221 */ /* 0x000fe20000010000 */
[----:B------:R-:W-:Y:S01]  /*13b0*/  FFMA.FTZ R37, R38, R39, R37 ;  /* 0x0000002726257223 */ /* 0x000fe20000010025 */
[----:B------:R-:W-:Y:S01]  /*13c0*/  FMUL.FTZ R36, R36, R7 ;  /* 0x0000000724247220 */ /* 0x000fe20000410000 */
[----:B------:R-:W-:Y:S01]  /*13d0*/  FADD.FTZ R38, -R6, R8 ;  /* 0x0000000806267221 */ /* 0x000fe20000010100 */
[----:B------:R-:W-:Y:S01]  /*13e0*/  FMUL.FTZ R39, R10, R28 ;  /* 0x0000001c0a277220 */ /* 0x000fe20000410000 */
[----:B------:R-:W-:Y:S01]  /*13f0*/  FADD.FTZ R32, R35, R32 ;  /* 0x0000002023207221 */ /* 0x000fe20000010000 */
[----:B------:R-:W-:Y:S01]  /*1400*/  FFMA.FTZ R34, R21, R36, R34 ;  /* 0x0000002415227223 */ /* 0x000fe20000010022 */
[----:B------:R-:W-:Y:S01]  /*1410*/  FFMA.FTZ R37, R36, R35, R37 ;  /* 0x0000002324257223 */ /* 0x000fe20000010025 */
[----:B------:R-:W-:Y:S01]  /*1420*/  FMUL.FTZ R38, R38, R7 ;  /* 0x0000000726267220 */ /* 0x000fe20000410000 */
[----:B------:R-:W-:Y:S01]  /*1430*/  FADD.FTZ R36, -R6, R9 ;  /* 0x0000000906247221 */ /* 0x000fe20000010100 */
[----:B------:R-:W-:Y:S01]  /*1440*/  FADD.FTZ R32, R32, R39 ;  /* 0x0000002720207221 */ /* 0x000fe20000010000 */
[----:B------:R-:W-:Y:S01]  /*1450*/  FMUL.FTZ R35, R11, R29 ;  /* 0x0000001d0b237220 */ /* 0x000fe20000410000 */
[----:B------:R-:W-:Y:S01]  /*1460*/  FFMA.FTZ R37, R38, R39, R37 ;  /* 0x0000002726257223 */ /* 0x000fe20000010025 */
[----:B------:R-:W-:Y:S01]  /*1470*/  FMUL.FTZ R36, R36, R7 ;  /* 0x0000000724247220 */ /* 0x000fe20000410000 */
[----:B------:R-:W-:Y:S01]  /*1480*/  FFMA.FTZ R33, R10, R38, R33 ;  /* 0x000000260a217223 */ /* 0x000fe20000010021 */
[----:B------:R-:W-:Y:S01]  /*1490*/  FADD.FTZ R38, -R6, R2 ;  /* 0x0000000206267221 */ /* 0x000fe20000010100 */
[----:B------:R-:W-:Y:S01]  /*14a0*/  FMUL.FTZ R39, R4, R28 ;  /* 0x0000001c04277220 */ /* 0x000fe20000410000 */
[----:B------:R-:W-:Y:S01]  /*14b0*/  FADD.FTZ R32, R35, R32 ;  /* 0x0000002023207221 */ /* 0x000fe20000010000 */
[----:B------:R-:W-:Y:S01]  /*14c0*/  FFMA.FTZ R34, R11, R36, R34 ;  /* 0x000000240b227223 */ /* 0x000fe20000010022 */
[----:B------:R-:W-:Y:S01]  /*14d0*/  FFMA.FTZ R37, R36, R35, R37 ;  /* 0x0000002324257223 */ /* 0x000fe20000010025 */
[----:B------:R-:W-:Y:S01]  /*14e0*/  FADD.FTZ R36, -R6, R3 ;  /* 0x0000000306247221 */ /* 0x000fe20000010100 */
[-C--:B------:R-:W-:Y:S01]  /*14f0*/  FMUL.FTZ R38, R38, R7.reuse ;  /* 0x0000000726267220 */ /* 0x080fe20000410000 */
[----:B------:R-:W-:Y:S01]  /*1500*/  FADD.FTZ R40, R32, R39 ;  /* 0x0000002720287221 */ /* 0x000fe20000010000 */
[----:B------:R-:W-:Y:S01]  /*1510*/  FADD.FTZ R32, -R6, R12 ;  /* 0x0000000c06207221 */ /* 0x000fe20000010100 */
[----:B------:R-:W-:Y:S01]  /*1520*/  FMUL.FTZ R36, R36, R7 ;  /* 0x0000000724247220 */ /* 0x000fe20000410000 */
[----:B------:R-:W-:Y:S01]  /*1530*/  FFMA.FTZ R37, R38, R39, R37 ;  /* 0x0000002726257223 */ /* 0x000fe20000010025 */
[C---:B------:R-:W-:Y:S01]  /*1540*/  FMUL.FTZ R35, R5.reuse, R29 ;  /* 0x0000001d05237220 */ /* 0x040fe20000410000 */
[----:B------:R-:W-:Y:S01]  /*1550*/  FFMA.FTZ R33, R4, R38, R33 ;  /* 0x0000002604217223 */ /* 0x000fe20000010021 */
[----:B------:R-:W-:Y:S01]  /*1560*/  FMUL.FTZ R38, R32, R7 ;  /* 0x0000000720267220 */ /* 0x000fe20000410000 */
[----:B------:R-:W-:Y:S01]  /*1570*/  FFMA.FTZ R32, R5, R36, R34 ;  /* 0x0000002405207223 */ /* 0x000fe20000010022 */
[----:B------:R-:W-:Y:S01]  /*1580*/  FMUL.FTZ R39, R14, R28 ;  /* 0x0000001c0e277220 */ /* 0x000fe20000410000 */
[----:B------:R-:W-:Y:S01]  /*1590*/  FADD.FTZ R40, R35, R40 ;  /* 0x0000002823287221 */ /* 0x000fe20000010000 */
[----:B------:R-:W-:Y:S01]  /*15a0*/  FFMA.FTZ R37, R36, R35, R37 ;  /* 0x0000002324257223 */ /* 0x000fe20000010025 */
[----:B------:R-:W-:Y:S01]  /*15b0*/  FADD.FTZ R34, -R6, R13 ;  /* 0x0000000d06227221 */ /* 0x000fe20000010100 */
[----:B------:R-:W-:Y:S01]  /*15c0*/  FMUL.FTZ R35, R15, R29 ;  /* 0x0000001d0f237220 */ /* 0x000fe20000410000 */
[----:B------:R-:W-:Y:S01]  /*15d0*/  FADD.FTZ R40, R40, R39 ;  /* 0x0000002728287221 */ /* 0x000fe20000010000 */
[----:B------:R-:W-:Y:S01]  /*15e0*/  FFMA.FTZ R37, R38, R39, R37 ;  /* 0x0000002726257223 */ /* 0x000fe20000010025 */
[----:B------:R-:W-:Y:S01]  /*15f0*/  FMUL.FTZ R34, R34, R7 ;  /* 0x0000000722227220 */ /* 0x000fe20000410000 */
[----:B------:R-:W-:Y:S01]  /*1600*/  FADD.FTZ R36, -R6, R16 ;  /* 0x0000001006247221 */ /* 0x000fe20000010100 */
[----:B------:R-:W-:Y:S01]  /*1610*/  FADD.FTZ R40, R35, R40 ;  /* 0x0000002823287221 */ /* 0x000fe20000010000 */
[----:B------:R-:W-:Y:S01]  /*1620*/  FFMA.FTZ R33, R14, R38, R33 ;  /* 0x000000260e217223 */ /* 0x000fe20000010021 */
[----:B------:R-:W-:Y:S01]  /*1630*/  FFMA.FTZ R37, R34, R35, R37 ;  /* 0x0000002322257223 */ /* 0x000fe20000010025 */
[----:B------:R-:W-:Y:S01]  /*1640*/  FMUL.FTZ R39, R18, R28 ;  /* 0x0000001c12277220 */ /* 0x000fe20000410000 */
[----:B------:R-:W-:Y:S01]  /*1650*/  FFMA.FTZ R32, R15, R34, R32 ;  /* 0x000000220f207223 */ /* 0x000fe20000010020 */
[----:B------:R-:W-:Y:S01]  /*1660*/  FADD.FTZ R35, RZ, R52 ;  /* 0x00000034ff237221 */ /* 0x000fe20000010000 */
[----:B------:R-:W-:Y:S01]  /*1670*/  FMUL.FTZ R38, R36, R7 ;  /* 0x0000000724267220 */ /* 0x000fe20000410000 */
[----:B------:R-:W-:Y:S01]  /*1680*/  FADD.FTZ R34, RZ, R53 ;  /* 0x00000035ff227221 */ /* 0x000fe20000010000 */
[----:B------:R-:W-:Y:S01]  /*1690*/  FADD.FTZ R36, -R6, R17 ;  /* 0x0000001106247221 */ /* 0x000fe20000010100 */
[----:B------:R-:W-:Y:S01]  /*16a0*/  FADD.FTZ R40, R40, R39 ;  /* 0x0000002728287221 */ /* 0x000fe20000010000 */
[----:B------:R-:W-:Y:S01]  /*16b0*/  FADD.FTZ R35, R48, R35 ;  /* 0x0000002330237221 */ /* 0x000fe20000010000 */
[----:B------:R-:W-:Y:S01]  /*16c0*/  FFMA.FTZ R39, R38, R39, R37 ;  /* 0x0000002726277223 */ /* 0x000fe20000010025 */
[----:B------:R-:W-:Y:S01]  /*16d0*/  FADD.FTZ R34, R49, R34 ;  /* 0x0000002231227221 */ /* 0x000fe20000010000 */
[----:B------:R-:W-:Y:S01]  /*16e0*/  FMUL.FTZ R36, R36, R7 ;  /* 0x0000000724247220 */ /* 0x000fe20000410000 */
[----:B------:R-:W-:Y:S01]  /*16f0*/  FMUL.FTZ R37, R19, R29 ;  /* 0x0000001d13257220 */ /* 0x000fe20000410000 */
[----:B------:R-:W-:Y:S01]  /*1700*/  FADD.FTZ R35, R20, R35 ;  /* 0x0000002314237221 */ /* 0x000fe20000010000 */
[----:B------:R-:W-:Y:S01]  /*1710*/  FADD.FTZ R34, R21, R34 ;  /* 0x0000002215227221 */ /* 0x000fe20000010000 */
[----:B------:R-:W-:Y:S01]  /*1720*/  FFMA.FTZ R32, R19, R36, R32 ;  /* 0x0000002413207223 */ /* 0x000fe20000010020 */
[----:B------:R-:W-:Y:S01]  /*1730*/  FFMA.FTZ R39, R36, R37, R39 ;  /* 0x0000002524277223 */ /* 0x000fe20000010027 */
[----:B------:R-:W-:Y:S01]  /*1740*/  FADD.FTZ R36, -R6, R22 ;  /* 0x0000001606247221 */ /* 0x000fe20000010100 */
[----:B------:R-:W-:Y:S01]  /*1750*/  FADD.FTZ R35, R10, R35 ;  /* 0x000000230a237221 */ /* 0x000fe20000010000 */
[----:B------:R-:W-:Y:S01]  /*1760*/  FADD.FTZ R34, R11, R34 ;  /* 0x000000220b227221 */ /* 0x000fe20000010000 */
[----:B------:R-:W-:Y:S01]  /*1770*/  FADD.FTZ R40, R37, R40 ;  /* 0x0000002825287221 */ /* 0x000fe20000010000 */
[----:B------:R-:W-:Y:S01]  /*1780*/  FFMA.FTZ R33, R18, R38, R33 ;  /* 0x0000002612217223 */ /* 0x000fe20000010021 */
[----:B------:R-:W-:Y:S01]  /*1790*/  FMUL.FTZ R37, R24, R28 ;  /* 0x0000001c18257220 */ /* 0x000fe20000410000 */
[----:B------:R-:W-:Y:S01]  /*17a0*/  FMUL.FTZ R36, R36, R7 ;  /* 0x0000000724247220 */ /* 0x000fe20000410000 */
[----:B------:R-:W-:Y:S01]  /*17b0*/  FADD.FTZ R38, -R6, R23 ;  /* 0x0000001706267221 */ /* 0x000fe20000010100 */
[----:B------:R-:W-:Y:S01]  /*17c0*/  FADD.FTZ R35, R4, R35 ;  /* 0x0000002304237221 */ /* 0x000fe20000010000 */
[----:B------:R-:W-:Y:S01]  /*17d0*/  FADD.FTZ R34, R5, R34 ;  /* 0x0000002205227221 */ /* 0x000fe20000010000 */
[----:B------:R-:W-:Y:S01]  /*17e0*/  FADD.FTZ R43, R40, R37 ;  /* 0x00000025282b7221 */ /* 0x000fe20000010000 */
[----:B------:R-:W-:Y:S01]  /*17f0*/  FFMA.FTZ R42, R36, R37, R39 ;  /* 0x00000025242a7223 */ /* 0x000fe20000010027 */
[----:B------:R-:W-:Y:S01]  /*1800*/  FMUL.FTZ R40, R25, R29 ;  /* 0x0000001d19287220 */ /* 0x000fe20000410000 */
[----:B------:R-:W-:Y:S01]  /*1810*/  FMUL.FTZ R41, R38, R7 ;  /* 0x0000000726297220 */ /* 0x000fe20000410000 */
[----:B------:R-:W-:Y:S01]  /*1820*/  FADD.FTZ R37, R14, R35 ;  /* 0x000000230e257221 */ /* 0x000fe20000010000 */
[----:B------:R-:W-:Y:S01]  /*1830*/  FADD.FTZ R38, R15, R34 ;  /* 0x000000220f267221 */ /* 0x000fe20000010000 */
[----:B------:R-:W-:Y:S01]  /*1840*/  FADD.FTZ R35, R40, R43 ;  /* 0x0000002b28237221 */ /* 0x000fe20000010000 */
[----:B------:R-:W-:Y:S01]  /*1850*/  FFMA.FTZ R34, R41, R40, R42 ;  /* 0x0000002829227223 */ /* 0x000fe2000001002a */
[----:B------:R-:W-:Y:S01]  /*1860*/  FADD.FTZ R39, R18, R37 ;  /* 0x0000002512277221 */ /* 0x000fe20000010000 */
[----:B------:R-:W-:Y:S01]  /*1870*/  FADD.FTZ R40, R19, R38 ;  /* 0x0000002613287221 */ /* 0x000fe20000010000 */
[C---:B------:R-:W-:Y:S01]  /*1880*/  FFMA.FTZ R36, R24.reuse, R36, R33 ;  /* 0x0000002418247223 */ /* 0x040fe20000010021 */
[C---:B------:R-:W-:Y:S01]  /*1890*/  FFMA.FTZ R37, R25.reuse, R41, R32 ;  /* 0x0000002919257223 */ /* 0x040fe20000010020 */
[----:B------:R-:W-:Y:S01]  /*18a0*/  FADD.FTZ R38, R24, R39 ;  /* 0x0000002718267221 */ /* 0x000fe20000010000 */
[----:B------:R-:W-:Y:S01]  /*18b0*/  FADD.FTZ R39, R25, R40 ;  /* 0x0000002819277221 */ /* 0x000fe20000010000 */
[----:B------:R-:W-:Y:S06]  /*18c0*/  BRA `(.L_x_1321) ;  /* 0x0000001000007947 */ /* 0x000fec0003800000 */
.L_x_1320:
[C---:B0----5:R-:W-:Y:S01]  /*18d0*/  FADD.FTZ R32, -R6.reuse, R54 ;  /* 0x0000003606207221 */ /* 0x061fe20000010100 */
[C---:B------:R-:W-:Y:S01]  /*18e0*/  FADD.FTZ R40, -R6.reuse, R50 ;  /* 0x0000003206287221 */ /* 0x040fe20000010100 */
[C---:B------:R-:W-:Y:S01]  /*18f0*/  FADD.FTZ R42, -R6.reuse, R51 ;  /* 0x00000033062a7221 */ /* 0x040fe20000010100 */
[----:B------:R-:W-:Y:S01]  /*1900*/  FADD.FTZ R44, -R6, R30 ;  /* 0x0000001e062c7221 */ /* 0x000fe20000010100 */
[-C--:B-1----:R-:W-:Y:S01]  /*1910*/  FMUL.FTZ R33, R32, R7.reuse ;  /* 0x0000000720217220 */ /* 0x082fe20000410000 */
[----:B------:R-:W-:Y:S01]  /*1920*/  FADD.FTZ R32, -R6, R55 ;  /* 0x0000003706207221 */ /* 0x000fe20000010100 */
[-C--:B------:R-:W-:Y:S01]  /*1930*/  FMUL.FTZ R37, R40, R7.reuse ;  /* 0x0000000728257220 */ /* 0x080fe20000410000 */
[----:B------:R-:W-:Y:S01]  /*1940*/  FMUL.FTZ R45, R44, R7 ;  /* 0x000000072c2d7220 */ /* 0x000fe20000410000 */
[----:B------:R-:W-:Y:S01]  /*1950*/  FFMA.FTZ R35, R28, R33, R26 ;  /* 0x000000211c237223 */ /* 0x000fe2000001001a */
[----:B------:R-:W-:Y:S01]  /*1960*/  FMUL.FTZ R32, R32, R7 ;  /* 0x0000000720207220 */ /* 0x000fe20000410000 */
[----:B------:R-:W-:-:S02]  /*1970*/  FADD.FTZ R44, -R6, R31 ;  /* 0x0000001f062c7221 */ /* 0x000fc40000010100 */
[----:B------:R-:W-:Y:S01]  /*1980*/  FMUL.FTZ R36, R35, -1.4426950216293334961 ;  /* 0xbfb8aa3b23247820 */ /* 0x000fe20000410000 */
[----:B------:R-:W-:Y:S01]  /*1990*/  FFMA.FTZ R34, R29, R32, R27 ;  /* 0x000000201d227223 */ /* 0x000fe2000001001b */
[----:B------:R-:W-:-:S03]  /*19a0*/  FMUL.FTZ R44, R44, R7 ;  /* 0x000000072c2c7220 */ /* 0x000fc60000410000 */
[----:B------:R-:W-:Y:S01]  /*19b0*/  FMUL.FTZ R38, R34, -1.4426950216293334961 ;  /* 0xbfb8aa3b22267820 */ /* 0x000fe20000410000 */
[----:B------:R-:W0:Y:S08]  /*19c0*/  MUFU.EX2 R36, R36 ;  /* 0x0000002400247308 */ /* 0x000e300000000800 */
[----:B------:R-:W1:Y:S01]  /*19d0*/  MUFU.EX2 R38, R38 ;  /* 0x0000002600267308 */ /* 0x000e620000000800 */
[----:B0-----:R-:W-:Y:S01]  /*19e0*/  FADD.FTZ R39, R36, 1 ;  /* 0x3f80000024277421 */ /* 0x001fe20000010000 */
[----:B------:R-:W-:-:S06]  /*19f0*/  FFMA.FTZ R36, R28, R37, R26 ;  /* 0x000000251c247223 */ /* 0x000fcc000001001a */
[----:B------:R-:W0:Y:S01]  /*1a00*/  MUFU.RCP R39, R39 ;  /* 0x0000002700277308 */ /* 0x000e220000001000 */
[----:B-1----:R-:W-:Y:S01]  /*1a10*/  FADD.FTZ R56, R38, 1 ;  /* 0x3f80000026387421 */ /* 0x002fe20000010000 */
[----:B------:R-:W-:Y:S01]  /*1a20*/  FMUL.FTZ R38, R42, R7 ;  /* 0x000000072a267220 */ /* 0x000fe20000410000 */
[----:B------:R-:W-:-:S03]  /*1a30*/  FMUL.FTZ R42, R36, -1.4426950216293334961 ;  /* 0xbfb8aa3b242a7820 */ /* 0x000fc60000410000 */
[----:B------:R-:W-:Y:S02]  /*1a40*/  FFMA.FTZ R41, R29, R38, R27 ;  /* 0x000000261d297223 */ /* 0x000fe4000001001b */
[----:B------:R-:W1:Y:S02]  /*1a50*/  MUFU.RCP R56, R56 ;  /* 0x0000003800387308 */ /* 0x000e640000001000 */
[----:B------:R-:W-:Y:S01]  /*1a60*/  FMUL.FTZ R46, R41, -1.4426950216293334961 ;  /* 0xbfb8aa3b292e7820 */ /* 0x000fe20000410000 */
[----:B0-----:R-:W-:-:S05]  /*1a70*/  FADD.FTZ R40, -R39, 1 ;  /* 0x3f80000027287421 */ /* 0x001fca0000010100 */
[----:B------:R-:W0:Y:S01]  /*1a80*/  MUFU.EX2 R46, R46 ;  /* 0x0000002e002e7308 */ /* 0x000e220000000800 */
[----:B------:R-:W-:Y:S01]  /*1a90*/  FFMA.FTZ R35, R35, R40, 1 ;  /* 0x3f80000023237423 */ /* 0x000fe20000010028 */
[----:B------:R-:W-:Y:S01]  /*1aa0*/  FMUL.FTZ R40, R52, R39 ;  /* 0x0000002734287220 */ /* 0x000fe20000410000 */
[----:B-1----:R-:W-:-:S05]  /*1ab0*/  FADD.FTZ R47, -R56, 1 ;  /* 0x3f800000382f7421 */ /* 0x002fca0000010100 */
[----:B------:R1:W2:Y:S01]  /*1ac0*/  MUFU.EX2 R39, R42 ;  /* 0x0000002a00277308 */ /* 0x0002a20000000800 */
[----:B------:R-:W-:Y:S01]  /*1ad0*/  FMUL.FTZ R40, R40, R35 ;  /* 0x0000002328287220 */ /* 0x000fe20000410000 */
[----:B------:R-:W-:Y:S01]  /*1ae0*/  FFMA.FTZ R35, R29, R44, R27 ;  /* 0x0000002c1d237223 */ /* 0x000fe2000001001b */
[----:B------:R-:W-:Y:S01]  /*1af0*/  FFMA.FTZ R47, R34, R47, 1 ;  /* 0x3f800000222f7423 */ /* 0x000fe2000001002f */
[----:B------:R-:W-:Y:S01]  /*1b00*/  FFMA.FTZ R34, R28, R45, R26 ;  /* 0x0000002d1c227223 */ /* 0x000fe2000001001a */
[----:B------:R-:W-:-:S03]  /*1b10*/  FMUL.FTZ R56, R53, R56 ;  /* 0x0000003835387220 */ /* 0x000fc60000410000 */
[----:B------:R-:W-:Y:S01]  /*1b20*/  FMUL.FTZ R57, R34, -1.4426950216293334961 ;  /* 0xbfb8aa3b22397820 */ /* 0x000fe20000410000 */
[----:B-1----:R-:W-:Y:S01]  /*1b30*/  FMUL.FTZ R42, R35, -1.4426950216293334961 ;  /* 0xbfb8aa3b232a7820 */ /* 0x002fe20000410000 */
[----:B0-----:R-:W-:-:S04]  /*1b40*/  FADD.FTZ R46, R46, 1 ;  /* 0x3f8000002e2e7421 */ /* 0x001fc80000010000 */
[----:B------:R-:W0:Y:S01]  /*1b50*/  MUFU.EX2 R57, R57 ;  /* 0x0000003900397308 */ /* 0x000e220000000800 */
[----:B--2---:R-:W-:Y:S01]  /*1b60*/  FADD.FTZ R43, R39, 1 ;  /* 0x3f800000272b7421 */ /* 0x004fe20000010000 */
[----:B------:R-:W-:-:S06]  /*1b70*/  FMUL.FTZ R39, R56, R47 ;  /* 0x0000002f38277220 */ /* 0x000fcc0000410000 */
[----:B------:R-:W-:Y:S08]  /*1b80*/  MUFU.EX2 R42, R42 ;  /* 0x0000002a002a7308 */ /* 0x000ff00000000800 */
[----:B------:R-:W1:Y:S01]  /*1b90*/  MUFU.RCP R43, R43 ;  /* 0x0000002b002b7308 */ /* 0x000e620000001000 */
[----:B0-----:R-:W-:-:S07]  /*1ba0*/  FADD.FTZ R73, R57, 1 ;  /* 0x3f80000039497421 */ /* 0x001fce0000010000 */
[----:B------:R-:W0:Y:S08]  /*1bb0*/  MUFU.RCP R46, R46 ;  /* 0x0000002e002e7308 */ /* 0x000e300000001000 */
[----:B------:R2:W3:Y:S01]  /*1bc0*/  MUFU.RCP R47, R73 ;  /* 0x00000049002f7308 */ /* 0x0004e20000001000 */
[----:B-1----:R-:W-:Y:S01]  /*1bd0*/  FADD.FTZ R57, -R43, 1 ;  /* 0x3f8000002b397421 */ /* 0x002fe20000010100 */
[----:B--2---:R-:W-:Y:S01]  /*1be0*/  FADD.FTZ R73, R42, 1 ;  /* 0x3f8000002a497421 */ /* 0x004fe20000010000 */
[----:B0-----:R-:W-:-:S02]  /*1bf0*/  FADD.FTZ R56, -R46, 1 ;  /* 0x3f8000002e387421 */ /* 0x001fc40000010100 */
[----:B------:R-:W-:Y:S01]  /*1c00*/  FFMA.FTZ R42, R36, R57, 1 ;  /* 0x3f800000242a7423 */ /* 0x000fe20000010039 */
[----:B------:R-:W-:Y:S02]  /*1c10*/  FMUL.FTZ R57, R49, R46 ;  /* 0x0000002e31397220 */ /* 0x000fe40000410000 */
[----:B------:R0:W1:Y:S01]  /*1c20*/  MUFU.RCP R36, R73 ;  /* 0x0000004900247308 */ /* 0x0000620000001000 */
[----:B------:R-:W-:Y:S01]  /*1c30*/  FFMA.FTZ R56, R41, R56, 1 ;  /* 0x3f80000029387423 */ /* 0x000fe20000010038 */
[----:B------:R-:W-:Y:S01]  /*1c40*/  FMUL.FTZ R41, R48, R43 ;  /* 0x0000002b30297220 */ /* 0x000fe20000410000 */
[----:B---3--:R-:W-:Y:S02]  /*1c50*/  FADD.FTZ R43, -R47, 1 ;  /* 0x3f8000002f2b7421 */ /* 0x008fe40000010100 */
[----:B------:R-:W-:Y:S01]  /*1c60*/  FMUL.FTZ R57, R57, R56 ;  /* 0x0000003839397220 */ /* 0x000fe20000410000 */
[----:B------:R-:W-:Y:S01]  /*1c70*/  FMUL.FTZ R41, R41, R42 ;  /* 0x0000002a29297220 */ /* 0x000fe20000410000 */
[----:B------:R-:W-:Y:S01]  /*1c80*/  FFMA.FTZ R34, R34, R43, 1 ;  /* 0x3f80000022227423 */ /* 0x000fe2000001002b */
[----:B------:R-:W-:Y:S01]  /*1c90*/  FMUL.FTZ R43, R20, R47 ;  /* 0x0000002f142b7220 */ /* 0x000fe20000410000 */
[----:B0-----:R-:W-:-:S03]  /*1ca0*/  FMUL.FTZ R73, R29, R39 ;  /* 0x000000271d497220 */ /* 0x001fc60000410000 */
[----:B------:R-:W-:Y:S01]  /*1cb0*/  FMUL.FTZ R43, R43, R34 ;  /* 0x000000222b2b7220 */ /* 0x000fe20000410000 */
[----:B------:R-:W-:Y:S01]  /*1cc0*/  FMUL.FTZ R34, R28, R40 ;  /* 0x000000281c227220 */ /* 0x000fe20000410000 */
[----:B-1----:R-:W-:Y:S01]  /*1cd0*/  FADD.FTZ R42, -R36, 1 ;  /* 0x3f800000242a7421 */ /* 0x002fe20000010100 */
[----:B------:R-:W-:Y:S02]  /*1ce0*/  FMUL.FTZ R47, R21, R36 ;  /* 0x00000024152f7220 */ /* 0x000fe40000410000 */
[----:B------:R-:W-:Y:S01]  /*1cf0*/  FFMA.FTZ R36, R33, R34, RZ ;  /* 0x0000002221247223 */ /* 0x000fe200000100ff */
[----:B------:R-:W-:Y:S01]  /*1d00*/  FADD.FTZ R46, RZ, R34 ;  /* 0x00000022ff2e7221 */ /* 0x000fe20000010000 */
[----:B------:R-:W-:Y:S01]  /*1d10*/  FADD.FTZ R34, -R6, R8 ;  /* 0x0000000806227221 */ /* 0x000fe20000010100 */
[----:B------:R-:W-:Y:S01]  /*1d20*/  FFMA.FTZ R42, R35, R42, 1 ;  /* 0x3f800000232a7423 */ /* 0x000fe2000001002a */
[----:B------:R-:W-:Y:S01]  /*1d30*/  FFMA.FTZ R36, R32, R73, R36 ;  /* 0x0000004920247223 */ /* 0x000fe20000010024 */
[----:B------:R-:W-:Y:S01]  /*1d40*/  FADD.FTZ R46, R73, R46 ;  /* 0x0000002e492e7221 */ /* 0x000fe20000010000 */
[----:B------:R-:W-:Y:S01]  /*1d50*/  FMUL.FTZ R35, R34, R7 ;  /* 0x0000000722237220 */ /* 0x000fe20000410000 */
[----:B------:R-:W-:Y:S01]  /*1d60*/  FMUL.FTZ R47, R47, R42 ;  /* 0x0000002a2f2f7220 */ /* 0x000fe20000410000 */
[----:B------:R-:W-:Y:S01]  /*1d70*/  FFMA.FTZ R42, R33, R40, RZ ;  /* 0x00000028212a7223 */ /* 0x000fe200000100ff */
[----:B------:R-:W-:Y:S01]  /*1d80*/  FADD.FTZ R40, RZ, R40 ;  /* 0x00000028ff287221 */ /* 0x000fe20000010000 */
[----:B------:R-:W-:-:S02]  /*1d90*/  FFMA.FTZ R34, R28, R35, R26 ;  /* 0x000000231c227223 */ /* 0x000fc4000001001a */
[-C--:B------:R-:W-:Y:S01]  /*1da0*/  FFMA.FTZ R42, R37, R41.reuse, R42 ;  /* 0x00000029252a7223 */ /* 0x080fe2000001002a */
[----:B------:R-:W-:Y:S01]  /*1db0*/  FADD.FTZ R40, R40, R41 ;  /* 0x0000002928287221 */ /* 0x000fe20000010000 */
[----:B------:R-:W-:Y:S01]  /*1dc0*/  FMUL.FTZ R56, R34, -1.4426950216293334961 ;  /* 0xbfb8aa3b22387820 */ /* 0x000fe20000410000 */
[----:B------:R-:W-:Y:S01]  /*1dd0*/  FMUL.FTZ R41, R28, R41 ;  /* 0x000000291c297220 */ /* 0x000fe20000410000 */
[-C--:B------:R-:W-:Y:S01]  /*1de0*/  FFMA.FTZ R42, R45, R43.reuse, R42 ;  /* 0x0000002b2d2a7223 */ /* 0x080fe2000001002a */
[----:B------:R-:W-:Y:S01]  /*1df0*/  FADD.FTZ R40, R40, R43 ;  /* 0x0000002b28287221 */ /* 0x000fe20000010000 */
[----:B------:R-:W-:Y:S01]  /*1e00*/  FMUL.FTZ R43, R28, R43 ;  /* 0x0000002b1c2b7220 */ /* 0x000fe20000410000 */
[----:B------:R-:W-:Y:S01]  /*1e10*/  FFMA.FTZ R37, R37, R41, R36 ;  /* 0x0000002925257223 */ /* 0x000fe20000010024 */
[----:B------:R-:W0:Y:S01]  /*1e20*/  MUFU.EX2 R56, R56 ;  /* 0x0000003800387308 */ /* 0x000e220000000800 */
[----:B------:R-:W-:Y:S01]  /*1e30*/  FADD.FTZ R46, R46, R41 ;  /* 0x000000292e2e7221 */ /* 0x000fe20000010000 */
[----:B0-----:R-:W-:-:S06]  /*1e40*/  FADD.FTZ R73, R56, 1 ;  /* 0x3f80000038497421 */ /* 0x001fcc0000010000 */
[----:B------:R-:W0:Y:S02]  /*1e50*/  MUFU.RCP R73, R73 ;  /* 0x0000004900497308 */ /* 0x000e240000001000 */
[----:B0-----:R-:W-:-:S04]  /*1e60*/  FADD.FTZ R33, -R73, 1 ;  /* 0x3f80000049217421 */ /* 0x001fc80000010100 */
[----:B------:R-:W-:Y:S01]  /*1e70*/  FFMA.FTZ R34, R34, R33, 1 ;  /* 0x3f80000022227423 */ /* 0x000fe20000010021 */
[----:B------:R-:W-:Y:S01]  /*1e80*/  FMUL.FTZ R33, R10, R73 ;  /* 0x000000490a217220 */ /* 0x000fe20000410000 */
[----:B------:R-:W-:Y:S01]  /*1e90*/  FFMA.FTZ R73, R32, R39, RZ ;  /* 0x0000002720497223 */ /* 0x000fe200000100ff */
[----:B------:R-:W-:Y:S02]  /*1ea0*/  FADD.FTZ R32, RZ, R39 ;  /* 0x00000027ff207221 */ /* 0x000fe40000010000 */
[----:B------:R-:W-:Y:S01]  /*1eb0*/  FMUL.FTZ R33, R33, R34 ;  /* 0x0000002221217220 */ /* 0x000fe20000410000 */
[----:B------:R-:W-:Y:S01]  /*1ec0*/  FADD.FTZ R34, -R6, R9 ;  /* 0x0000000906227221 */ /* 0x000fe20000010100 */
[----:B------:R-:W-:Y:S02]  /*1ed0*/  FFMA.FTZ R39, R38, R57, R73 ;  /* 0x0000003926277223 */ /* 0x000fe40000010049 */
[----:B------:R-:W-:Y:S01]  /*1ee0*/  FFMA.FTZ R42, R35, R33, R42 ;  /* 0x00000021232a7223 */ /* 0x000fe2000001002a */
[----:B------:R-:W-:Y:S01]  /*1ef0*/  FMUL.FTZ R34, R34, R7 ;  /* 0x0000000722227220 */ /* 0x000fe20000410000 */
[----:B------:R-:W-:-:S03]  /*1f00*/  FFMA.FTZ R39, R44, R47, R39 ;  /* 0x0000002f2c277223 */ /* 0x000fc60000010027 */
[----:B------:R-:W-:-:S04]  /*1f10*/  FFMA.FTZ R36, R29, R34, R27 ;  /* 0x000000221d247223 */ /* 0x000fc8000001001b */
[----:B------:R-:W-:-:S06]  /*1f20*/  FMUL.FTZ R41, R36, -1.4426950216293334961 ;  /* 0xbfb8aa3b24297820 */ /* 0x000fcc0000410000 */
[----:B------:R-:W0:Y:S02]  /*1f30*/  MUFU.EX2 R41, R41 ;  /* 0x0000002900297308 */ /* 0x000e240000000800 */
[----:B0-----:R-:W-:Y:S01]  /*1f40*/  FADD.FTZ R56, R41, 1 ;  /* 0x3f80000029387421 */ /* 0x001fe20000010000 */
[----:B------:R-:W-:Y:S01]  /*1f50*/  FADD.FTZ R41, R32, R57 ;  /* 0x0000003920297221 */ /* 0x000fe20000010000 */
[----:B------:R-:W-:-:S03]  /*1f60*/  FMUL.FTZ R57, R29, R57 ;  /* 0x000000391d397220 */ /* 0x000fc60000410000 */
[----:B------:R-:W-:Y:S01]  /*1f70*/  FADD.FTZ R41, R41, R47 ;  /* 0x0000002f29297221 */ /* 0x000fe20000010000 */
[----:B------:R-:W0:Y:S01]  /*1f80*/  MUFU.RCP R56, R56 ;  /* 0x0000003800387308 */ /* 0x000e220000001000 */
[----:B------:R-:W-:Y:S01]  /*1f90*/  FFMA.FTZ R38, R38, R57, R37 ;  /* 0x0000003926267223 */ /* 0x000fe20000010025 */
[----:B------:R-:W-:Y:S01]  /*1fa0*/  FADD.FTZ R46, R57, R46 ;  /* 0x0000002e392e7221 */ /* 0x000fe20000010000 */
[----:B------:R-:W-:Y:S02]  /*1fb0*/  FMUL.FTZ R47, R29, R47 ;  /* 0x0000002f1d2f7220 */ /* 0x000fe40000410000 */
[----:B------:R-:W-:Y:S01]  /*1fc0*/  FFMA.FTZ R45, R45, R43, R38 ;  /* 0x0000002b2d2d7223 */ /* 0x000fe20000010026 */
[----:B------:R-:W-:Y:S01]  /*1fd0*/  FADD.FTZ R38, -R6, R3 ;  /* 0x0000000306267221 */ /* 0x000fe20000010100 */
[----:B------:R-:W-:Y:S02]  /*1fe0*/  FADD.FTZ R46, R46, R43 ;  /* 0x0000002b2e2e7221 */ /* 0x000fe40000010000 */
[----:B------:R-:W-:Y:S01]  /*1ff0*/  FFMA.FTZ R44, R44, R47, R45 ;  /* 0x0000002f2c2c7223 */ /* 0x000fe2000001002d */
[----:B------:R-:W-:Y:S01]  /*2000*/  FMUL.FTZ R38, R38, R7 ;  /* 0x0000000726267220 */ /* 0x000fe20000410000 */
[----:B------:R-:W-:-:S03]  /*2010*/  FADD.FTZ R46, R47, R46 ;  /* 0x0000002e2f2e7221 */ /* 0x000fc60000010000 */
[----:B------:R-:W-:Y:S01]  /*2020*/  FFMA.FTZ R43, R29, R38, R27 ;  /* 0x000000261d2b7223 */ /* 0x000fe2000001001b */
        /* <DEDUP_REMOVED lines=8> */
[-C--:B------:R-:W-:Y:S01]  /*20b0*/  FFMA.FTZ R39, R34, R32.reuse, R39 ;  /* 0x0000002022277223 */ /* 0x080fe20000010027 */
[----:B------:R-:W-:Y:S02]  /*20c0*/  FMUL.FTZ R32, R29, R32 ;  /* 0x000000201d207220 */ /* 0x000fe40000410000 */
[----:B------:R-:W-:-:S06]  /*20d0*/  FMUL.FTZ R56, R36, -1.4426950216293334961 ;  /* 0xbfb8aa3b24387820 */ /* 0x000fcc0000410000 */
[----:B------:R-:W0:Y:S02]  /*20e0*/  MUFU.EX2 R56, R56 ;  /* 0x0000003800387308 */ /* 0x000e240000000800 */
[----:B0-----:R-:W-:-:S06]  /*20f0*/  FADD.FTZ R57, R56, 1 ;  /* 0x3f80000038397421 */ /* 0x001fcc0000010000 */
[----:B------:R-:W0:Y:S02]  /*2100*/  MUFU.RCP R57, R57 ;  /* 0x0000003900397308 */ /* 0x000e240000001000 */
[----:B0-----:R-:W-:-:S04]  /*2110*/  FADD.FTZ R73, -R57, 1 ;  /* 0x3f80000039497421 */ /* 0x001fc80000010100 */
[----:B------:R-:W-:Y:S01]  /*2120*/  FFMA.FTZ R73, R36, R73, 1 ;  /* 0x3f80000024497423 */ /* 0x000fe20000010049 */
[----:B------:R-:W-:Y:S01]  /*2130*/  FMUL.FTZ R36, R4, R57 ;  /* 0x0000003904247220 */ /* 0x000fe20000410000 */
[----:B------:R-:W-:-:S03]  /*2140*/  FMUL.FTZ R57, R43, -1.4426950216293334961 ;  /* 0xbfb8aa3b2b397820 */ /* 0x000fc60000410000 */
[----:B------:R-:W-:Y:S01]  /*2150*/  FMUL.FTZ R36, R36, R73 ;  /* 0x0000004924247220 */ /* 0x000fe20000410000 */
[----:B------:R-:W-:Y:S01]  /*2160*/  FADD.FTZ R73, R40, R33 ;  /* 0x0000002128497221 */ /* 0x000fe20000010000 */
[----:B------:R-:W-:Y:S01]  /*2170*/  FMUL.FTZ R33, R28, R33 ;  /* 0x000000211c217220 */ /* 0x000fe20000410000 */
[----:B------:R-:W0:Y:S01]  /*2180*/  MUFU.EX2 R57, R57 ;  /* 0x0000003900397308 */ /* 0x000e220000000800 */
[----:B------:R-:W-:Y:S01]  /*2190*/  FFMA.FTZ R42, R37, R36, R42 ;  /* 0x00000024252a7223 */ /* 0x000fe2000001002a */
[----:B------:R-:W-:Y:S01]  /*21a0*/  FADD.FTZ R73, R73, R36 ;  /* 0x0000002449497221 */ /* 0x000fe20000010000 */
[----:B------:R-:W-:Y:S01]  /*21b0*/  FFMA.FTZ R35, R35, R33, R44 ;  /* 0x0000002123237223 */ /* 0x000fe2000001002c */
[----:B------:R-:W-:-:S03]  /*21c0*/  FADD.FTZ R46, R46, R33 ;  /* 0x000000212e2e7221 */ /* 0x000fc60000010000 */
[----:B------:R-:W-:Y:S01]  /*21d0*/  FFMA.FTZ R34, R34, R32, R35 ;  /* 0x0000002022227223 */ /* 0x000fe20000010023 */
[----:B------:R-:W-:Y:S01]  /*21e0*/  FADD.FTZ R46, R32, R46 ;  /* 0x0000002e202e7221 */ /* 0x000fe20000010000 */
[----:B0-----:R-:W-:-:S06]  /*21f0*/  FADD.FTZ R56, R57, 1 ;  /* 0x3f80000039387421 */ /* 0x001fcc0000010000 */
[----:B------:R-:W0:Y:S02]  /*2200*/  MUFU.RCP R56, R56 ;  /* 0x0000003800387308 */ /* 0x000e240000001000 */
[----:B0-----:R-:W-:-:S04]  /*2210*/  FADD.FTZ R45, -R56, 1 ;  /* 0x3f800000382d7421 */ /* 0x001fc80000010100 */
[----:B------:R-:W-:Y:S01]  /*2220*/  FFMA.FTZ R45, R43, R45, 1 ;  /* 0x3f8000002b2d7423 */ /* 0x000fe2000001002d */
[----:B------:R-:W-:-:S04]  /*2230*/  FMUL.FTZ R43, R5, R56 ;  /* 0x00000038052b7220 */ /* 0x000fc80000410000 */
[----:B------:R-:W-:Y:S01]  /*2240*/  FMUL.FTZ R43, R43, R45 ;  /* 0x0000002d2b2b7220 */ /* 0x000fe20000410000 */
[----:B------:R-:W-:-:S03]  /*2250*/  FADD.FTZ R45, -R6, R12 ;  /* 0x0000000c062d7221 */ /* 0x000fc60000010100 */
[----:B------:R-:W-:Y:S01]  /*2260*/  FADD.FTZ R41, R41, R43 ;  /* 0x0000002b29297221 */ /* 0x000fe20000010000 */
[----:B------:R-:W-:Y:S01]  /*2270*/  FMUL.FTZ R45, R45, R7 ;  /* 0x000000072d2d7220 */ /* 0x000fe20000410000 */
[-C--:B------:R-:W-:Y:S01]  /*2280*/  FFMA.FTZ R39, R38, R43.reuse, R39 ;  /* 0x0000002b26277223 */ /* 0x080fe20000010027 */
[----:B------:R-:W-:Y:S02]  /*2290*/  FMUL.FTZ R43, R29, R43 ;  /* 0x0000002b1d2b7220 */ /* 0x000fe40000410000 */
        /* <DEDUP_REMOVED lines=9> */
[----:B------:R-:W-:Y:S01]  /*2330*/  FADD.FTZ R40, -R6, R13 ;  /* 0x0000000d06287221 */ /* 0x000fe20000010100 */
[----:B------:R-:W-:Y:S01]  /*2340*/  FFMA.FTZ R37, R37, R57, R34 ;  /* 0x0000003925257223 */ /* 0x000fe20000010022 */
[----:B------:R-:W-:Y:S01]  /*2350*/  FADD.FTZ R46, R46, R57 ;  /* 0x000000392e2e7221 */ /* 0x000fe20000010000 */
[----:B------:R-:W-:Y:S01]  /*2360*/  FMUL.FTZ R44, R44, R47 ;  /* 0x0000002f2c2c7220 */ /* 0x000fe20000410000 */
[----:B------:R-:W-:Y:S01]  /*2370*/  FMUL.FTZ R40, R40, R7 ;  /* 0x0000000728287220 */ /* 0x000fe20000410000 */
[----:B------:R-:W-:Y:S01]  /*2380*/  FFMA.FTZ R38, R38, R43, R37 ;  /* 0x0000002b26267223 */ /* 0x000fe20000010025 */
[----:B------:R-:W-:Y:S01]  /*2390*/  FADD.FTZ R46, R43, R46 ;  /* 0x0000002e2b2e7221 */ /* 0x000fe20000010000 */
[----:B------:R-:W-:Y:S01]  /*23a0*/  FMUL.FTZ R57, R28, R44 ;  /* 0x0000002c1c397220 */ /* 0x000fe20000410000 */
[----:B------:R-:W-:Y:S01]  /*23b0*/  FFMA.FTZ R33, R29, R40, R27 ;  /* 0x000000281d217223 */ /* 0x000fe2000001001b */
[----:B------:R-:W-:Y:S01]  /*23c0*/  FFMA.FTZ R42, R45, R44, R42 ;  /* 0x0000002c2d2a7223 */ /* 0x000fe2000001002a */
[----:B------:R-:W-:Y:S01]  /*23d0*/  FADD.FTZ R73, R73, R44 ;  /* 0x0000002c49497221 */ /* 0x000fe20000010000 */
[----:B------:R-:W-:Y:S01]  /*23e0*/  FFMA.FTZ R45, R45, R57, R38 ;  /* 0x000000392d2d7223 */ /* 0x000fe20000010026 */
[----:B------:R-:W-:Y:S01]  /*23f0*/  FMUL.FTZ R47, R33, -1.4426950216293334961 ;  /* 0xbfb8aa3b212f7820 */ /* 0x000fe20000410000 */
[----:B------:R-:W-:Y:S01]  /*2400*/  FADD.FTZ R44, -R6, R23 ;  /* 0x00000017062c7221 */ /* 0x000fe20000010100 */
[----:B------:R-:W-:-:S03]  /*2410*/  FADD.FTZ R46, R46, R57 ;  /* 0x000000392e2e7221 */ /* 0x000fc60000010000 */
[----:B------:R-:W-:Y:S01]  /*2420*/  FMUL.FTZ R44, R44, R7 ;  /* 0x000000072c2c7220 */ /* 0x000fe20000410000 */
[----:B------:R-:W0:Y:S02]  /*2430*/  MUFU.EX2 R47, R47 ;  /* 0x0000002f002f7308 */ /* 0x000e240000000800 */
        /* <DEDUP_REMOVED lines=8> */
[----:B------:R-:W-:-:S04]  /*24c0*/  FMUL.FTZ R35, R35, R7 ;  /* 0x0000000723237220 */ /* 0x000fc80000410000 */
[----:B------:R-:W-:-:S04]  /*24d0*/  FFMA.FTZ R32, R28, R35, R26 ;  /* 0x000000231c207223 */ /* 0x000fc8000001001a */
[----:B------:R-:W-:-:S06]  /*24e0*/  FMUL.FTZ R56, R32, -1.4426950216293334961 ;  /* 0xbfb8aa3b20387820 */ /* 0x000fcc0000410000 */
        /* <DEDUP_REMOVED lines=8> */
[----:B------:R-:W-:Y:S01]  /*2570*/  FFMA.FTZ R42, R35, R34, R42 ;  /* 0x00000022232a7223 */ /* 0x000fe2000001002a */
[----:B------:R-:W-:Y:S01]  /*2580*/  FMUL.FTZ R32, R32, R7 ;  /* 0x0000000720207220 */ /* 0x000fe20000410000 */
[----:B------:R-:W-:-:S03]  /*2590*/  FADD.FTZ R73, R73, R34 ;  /* 0x0000002249497221 */ /* 0x000fc60000010000 */
        /* <DEDUP_REMOVED lines=9> */
[----:B------:R-:W-:-:S04]  /*2630*/  FADD.FTZ R37, -R6, R22 ;  /* 0x0000001606257221 */ /* 0x000fc80000010100 */
        /* <DEDUP_REMOVED lines=8> */
[----:B------:R-:W-:Y:S01]  /*26c0*/  FMUL.FTZ R38, R24, R47 ;  /* 0x0000002f18267220 */ /* 0x000fe20000410000 */
[-C--:B------:R-:W-:Y:S01]  /*26d0*/  FFMA.FTZ R47, R40, R33.reuse, R39 ;  /* 0x00000021282f7223 */ /* 0x080fe20000010027 */
[C---:B------:R-:W-:Y:S02]  /*26e0*/  FMUL.FTZ R33, R29.reuse, R33 ;  /* 0x000000211d217220 */ /* 0x040fe40000410000 */
[----:B------:R-:W-:Y:S01]  /*26f0*/  FMUL.FTZ R38, R38, R43 ;  /* 0x0000002b26267220 */ /* 0x000fe20000410000 */
[----:B------:R-:W-:Y:S01]  /*2700*/  FFMA.FTZ R43, R29, R44, R27 ;  /* 0x0000002c1d2b7223 */ /* 0x000fe2000001001b */
[----:B------:R-:W-:Y:S01]  /*2710*/  FFMA.FTZ R40, R40, R33, R45 ;  /* 0x0000002128287223 */ /* 0x000fe2000001002d */
[----:B------:R-:W-:Y:S01]  /*2720*/  FADD.FTZ R46, R33, R46 ;  /* 0x0000002e212e7221 */ /* 0x000fe20000010000 */
[----:B------:R-:W-:Y:S01]  /*2730*/  FMUL.FTZ R33, R28, R34 ;  /* 0x000000221c217220 */ /* 0x000fe20000410000 */
[----:B------:R-:W-:Y:S01]  /*2740*/  FMUL.FTZ R57, R43, -1.4426950216293334961 ;  /* 0xbfb8aa3b2b397820 */ /* 0x000fe20000410000 */
[----:B------:R-:W-:-:S02]  /*2750*/  FFMA.FTZ R47, R32, R36, R47 ;  /* 0x00000024202f7223 */ /* 0x000fc4000001002f */
[----:B------:R-:W-:Y:S01]  /*2760*/  FFMA.FTZ R35, R35, R33, R40 ;  /* 0x0000002123237223 */ /* 0x000fe20000010028 */
[----:B------:R-:W-:Y:S01]  /*2770*/  FADD.FTZ R46, R46, R33 ;  /* 0x000000212e2e7221 */ /* 0x000fe20000010000 */
[----:B------:R-:W-:Y:S01]  /*2780*/  FMUL.FTZ R33, R29, R36 ;  /* 0x000000241d217220 */ /* 0x000fe20000410000 */
[----:B------:R-:W0:Y:S03]  /*2790*/  MUFU.EX2 R57, R57 ;  /* 0x0000003900397308 */ /* 0x000e260000000800 */
[----:B------:R-:W-:Y:S01]  /*27a0*/  FFMA.FTZ R34, R32, R33, R35 ;  /* 0x0000002120227223 */ /* 0x000fe20000010023 */
[----:B------:R-:W-:Y:S01]  /*27b0*/  FADD.FTZ R46, R33, R46 ;  /* 0x0000002e212e7221 */ /* 0x000fe20000010000 */
[-C--:B------:R-:W-:Y:S01]  /*27c0*/  FMUL.FTZ R33, R28, R38.reuse ;  /* 0x000000261c217220 */ /* 0x080fe20000410000 */
[----:B------:R-:W-:Y:S01]  /*27d0*/  FADD.FTZ R32, R41, R36 ;  /* 0x0000002429207221 */ /* 0x000fe20000010000 */
[----:B------:R-:W-:Y:S01]  /*27e0*/  FFMA.FTZ R36, R37, R38, R42 ;  /* 0x0000002625247223 */ /* 0x000fe2000001002a */
[----:B------:R-:W-:Y:S01]  /*27f0*/  FADD.FTZ R38, R73, R38 ;  /* 0x0000002649267221 */ /* 0x000fe20000010000 */
[----:B------:R-:W-:Y:S01]  /*2800*/  FADD.FTZ R46, R46, R33 ;  /* 0x000000212e2e7221 */ /* 0x000fe20000010000 */
[----:B0-----:R-:W-:-:S06]  /*2810*/  FADD.FTZ R56, R57, 1 ;  /* 0x3f80000039387421 */ /* 0x001fcc0000010000 */
[----:B------:R-:W0:Y:S02]  /*2820*/  MUFU.RCP R56, R56 ;  /* 0x0000003800387308 */ /* 0x000e240000001000 */
[----:B0-----:R-:W-:-:S04]  /*2830*/  FADD.FTZ R39, -R56, 1 ;  /* 0x3f80000038277421 */ /* 0x001fc80000010100 */
[----:B------:R-:W-:Y:S01]  /*2840*/  FFMA.FTZ R43, R43, R39, 1 ;  /* 0x3f8000002b2b7423 */ /* 0x000fe20000010027 */
[----:B------:R-:W-:-:S04]  /*2850*/  FMUL.FTZ R39, R25, R56 ;  /* 0x0000003819277220 */ /* 0x000fc80000410000 */
[----:B------:R-:W-:Y:S01]  /*2860*/  FMUL.FTZ R39, R39, R43 ;  /* 0x0000002b27277220 */ /* 0x000fe20000410000 */
[----:B------:R-:W-:-:S03]  /*2870*/  FFMA.FTZ R43, R37, R33, R34 ;  /* 0x00000021252b7223 */ /* 0x000fc60000010022 */
[-C--:B------:R-:W-:Y:S01]  /*2880*/  FMUL.FTZ R35, R29, R39.reuse ;  /* 0x000000271d237220 */ /* 0x080fe20000410000 */
[----:B------:R-:W-:Y:S01]  /*2890*/  FFMA.FTZ R37, R44, R39, R47 ;  /* 0x000000272c257223 */ /* 0x000fe2000001002f */
[----:B------:R-:W-:Y:S02]  /*28a0*/  FADD.FTZ R39, R32, R39 ;  /* 0x0000002720277221 */ /* 0x000fe40000010000 */
[----:B------:R-:W-:Y:S01]  /*28b0*/  FFMA.FTZ R34, R44, R35, R43 ;  /* 0x000000232c227223 */ /* 0x000fe2000001002b */
[----:B------:R-:W-:-:S07]  /*28c0*/  FADD.FTZ R35, R35, R46 ;  /* 0x0000002e23237221 */ /* 0x000fce0000010000 */
.L_x_1321:
        /* <DEDUP_REMOVED lines=35> */
.L_x_1323:
[----:B------:R-:W-:Y:S05]  /*2b00*/  BSYNC.RECONVERGENT B0 ;  /* 0x0000000000007941 */ /* 0x000fea0003800200 */
.L_x_1322:
[----:B------:R-:W-:Y:S06]  /*2b10*/  BAR.SYNC.DEFER_BLOCKING 0x0 ;  /* 0x0000000000007b1d */ /* 0x000fec0000010000 */
[----:B------:R-:W-:Y:S04]  /*2b20*/  BSSY.RECONVERGENT B0, `(.L_x_1324) ;  /* 0x0000037000007945 */ /* 0x000fe80003800200 */
[----:B------:R-:W-:Y:S05]  /*2b30*/  @P1 BRA `(.L_x_1325) ;  /* 0x0000000000d41947 */ /* 0x000fea0003800000 */
[----:B------:R-:W4:Y:S01]  /*2b40*/  S2UR UR7, SR_CgaCtaId ;  /* 0x00000000000779c3 */ /* 0x000f220000008800 */
[----:B------:R-:W-:Y:S02]  /*2b50*/  UMOV UR6, 0x400 ;  /* 0x0000040000067882 */ /* 0x000fe40000000000 */
[----:B----4-:R-:W-:-:S09]  /*2b60*/  ULEA UR6, UR7, UR6, 0x18 ;  /* 0x0000000607067291 */ /* 0x010fd2000f8ec0ff */
[----:B------:R-:W4:Y:S04]  /*2b70*/  LDS.128 R44, [UR6+0x20] ;  /* 0x00002006ff2c7984 */ /* 0x000f280008000c00 */
[----:B-12---:R-:W1:Y:S04]  /*2b80*/  LDS.128 R32, [UR6+0x30] ;  /* 0x00003006ff207984 */ /* 0x006e680008000c00 */
[----:B------:R-:W2:Y:S01]  /*2b90*/  LDS.128 R40, [UR6+0x40] ;  /* 0x00004006ff287984 */ /* 0x000ea20008000c00 */
        /* <DEDUP_REMOVED lines=13> */
[----:B------:R-:W-:Y:S02]  /*2c70*/  FADD.FTZ R56, R56, R43 ;  /* 0x0000002b38387221 */ /* 0x000fe40000010000 */
[----:B------:R-:W2:Y:S01]  /*2c80*/  LDS.128 R40, [UR6+0x70] ;  /* 0x00007006ff287984 */ /* 0x000ea20008000c00 */
        /* <DEDUP_REMOVED lines=24> */
[----:B--2---:R-:W-:Y:S01]  /*2e10*/  FADD.FTZ R73, R73, R40 ;  /* 0x0000002849497221 */ /* 0x004fe20000010000 */
[----:B------:R-:W-:-:S03]  /*2e20*/  FADD.FTZ R56, R56, R41 ;  /* 0x0000002938387221 */ /* 0x000fc60000010000 */
[----:B------:R-:W-:Y:S01]  /*2e30*/  FADD.FTZ R73, R73, R42 ;  /* 0x0000002a49497221 */ /* 0x000fe20000010000 */
[----:B------:R-:W-:-:S03]  /*2e40*/  FADD.FTZ R56, R56, R43 ;  /* 0x0000002b38387221 */ /* 0x000fc60000010000 */
[----:B0-----:R-:W-:Y:S01]  /*2e50*/  FADD.FTZ R73, R73, R44 ;  /* 0x0000002c49497221 */ /* 0x001fe20000010000 */
[----:B------:R-:W-:-:S03]  /*2e60*/  FADD.FTZ R32, R56, R45 ;  /* 0x0000002d38207221 */ /* 0x000fc60000010000 */
[----:B------:R-:W-:Y:S01]  /*2e70*/  FADD.FTZ R56, R73, R46 ;  /* 0x0000002e49387221 */ /* 0x000fe20000010000 */
[----:B------:R-:W-:-:S07]  /*2e80*/  FADD.FTZ R57, R32, R47 ;  /* 0x0000002f20397221 */ /* 0x000fce0000010000 */
.L_x_1325:
[----:B------:R-:W-:Y:S05]  /*2e90*/  BSYNC.RECONVERGENT B0 ;  /* 0x0000000000007941 */ /* 0x000fea0003800200 */
.L_x_1324:
[----:B------:R-:W-:Y:S06]  /*2ea0*/  BAR.SYNC.DEFER_BLOCKING 0x0 ;  /* 0x0000000000007b1d */ /* 0x000fec0000010000 */
[----:B------:R-:W-:Y:S04]  /*2eb0*/  BSSY.RECONVERGENT B0, `(.L_x_1326) ;  /* 0x000009d000007945 */ /* 0x000fe80003800200 */
[----:B------:R-:W-:Y:S05]  /*2ec0*/  @P0 BRA `(.L_x_1327) ;  /* 0x00000008006c0947 */ /* 0x000fea0003800000 */
[----:B-12---:R-:W1:Y:S04]  /*2ed0*/  LDS.128 R32, [R70+0x150] ;  /* 0x0001500046207984 */ /* 0x006e680000000c00 */
[----:B------:R-:W2:Y:S04]  /*2ee0*/  LDS.128 R40, [R70+0x2a0] ;  /* 0x0002a00046287984 */ /* 0x000ea80000000c00 */
[----:B------:R-:W4:Y:S01]  /*2ef0*/  LDS.128 R44, [R70+0x3f0] ;  /* 0x0003f000462c7984 */ /* 0x000f220000000c00 */
        /* <DEDUP_REMOVED lines=9> */
[----:B----4-:R-:W-:Y:S01]  /*2f90*/  FADD.FTZ R73, R73, R44 ;  /* 0x0000002c49497221 */ /* 0x010fe20000010000 */
[----:B------:R-:W2:Y:S01]  /*2fa0*/  LDS.128 R36, [R70+0x690] ;  /* 0x0006900046247984 */ /* 0x000ea20000000c00 */
[----:B------:R-:W-:Y:S01]  /*2fb0*/  FADD.FTZ R44, R40, R45 ;  /* 0x0000002d282c7221 */ /* 0x000fe20000010000 */
[----:B------:R-:W-:Y:S01]  /*2fc0*/  FADD.FTZ R45, R41, R46 ;  /* 0x0000002e292d7221 */ /* 0x000fe20000010000 */
[----:B------:R-:W-:-:S02]  /*2fd0*/  FADD.FTZ R46, R42, R47 ;  /* 0x0000002f2a2e7221 */ /* 0x000fc40000010000 */
[----:B------:R-:W4:Y:S01]  /*2fe0*/  LDS.128 R40, [R70+0x7e0] ;  /* 0x0007e00046287984 */ /* 0x000f220000000c00 */
        /* <DEDUP_REMOVED lines=25> */
[----:B----4-:R-:W-:Y:S01]  /*3180*/  FADD.FTZ R73, R73, R40 ;  /* 0x0000002849497221 */ /* 0x010fe20000010000 */
[----:B------:R-:W-:Y:S01]  /*3190*/  FADD.FTZ R44, R44, R41 ;  /* 0x000000292c2c7221 */ /* 0x000fe20000010000 */
[----:B------:R-:W-:Y:S01]  /*31a0*/  FADD.FTZ R45, R45, R42 ;  /* 0x0000002a2d2d7221 */ /* 0x000fe20000010000 */
[----:B------:R-:W-:Y:S02]  /*31b0*/  FADD.FTZ R46, R46, R43 ;  /* 0x0000002b2e2e7221 */ /* 0x000fe40000010000 */
[----:B------:R-:W4:Y:S01]  /*31c0*/  LDS.128 R40, [R70+0xfc0] ;  /* 0x000fc00046287984 */ /* 0x000f220000000c00 */
[----:B-1----:R-:W-:Y:S01]  /*31d0*/  FADD.FTZ R73, R73, R32 ;  /* 0x0000002049497221 */ /* 0x002fe20000010000 */
[----:B------:R-:W-:Y:S01]  /*31e0*/  FADD.FTZ R44, R44, R33 ;  /* 0x000000212c2c7221 */ /* 0x000fe20000010000 */
[----:B------:R-:W-:Y:S01]  /*31f0*/  FADD.FTZ R45, R45, R34 ;  /* 0x000000222d2d7221 */ /* 0x000fe20000010000 */
[----:B------:R-:W-:-:S02]  /*3200*/  FADD.FTZ R46, R46, R35 ;  /* 0x000000232e2e7221 */ /* 0x000fc40000010000 */
[----:B------:R-:W1:Y:S01]  /*3210*/  LDS.128 R32, [R70+0x1110] ;  /* 0x0011100046207984 */ /* 0x000e620000000c00 */
[----:B--2---:R-:W-:Y:S01]  /*3220*/  FADD.FTZ R73, R73, R36 ;  /* 0x0000002449497221 */ /* 0x004fe20000010000 */
[----:B------:R-:W-:Y:S01]  /*3230*/  FADD.FTZ R44, R44, R37 ;  /* 0x000000252c2c7221 */ /* 0x000fe20000010000 */
[----:B------:R-:W-:Y:S01]  /*3240*/  FADD.FTZ R45, R45, R38 ;  /* 0x000000262d2d7221 */ /* 0x000fe20000010000 */
[----:B------:R-:W-:Y:S02]  /*3250*/  FADD.FTZ R46, R46, R39 ;  /* 0x000000272e2e7221 */ /* 0x000fe40000010000 */
[----:B------:R-:W2:Y:S01]  /*3260*/  LDS.128 R36, [R70+0x1260] ;  /* 0x0012600046247984 */ /* 0x000ea20000000c00 */
[----:B----4-:R-:W-:Y:S01]  /*3270*/  FADD.FTZ R73, R73, R40 ;  /* 0x0000002849497221 */ /* 0x010fe20000010000 */
        /* <DEDUP_REMOVED lines=73> */
[----:B------:R-:W1:Y:S01]  /*3710*/  LDS.128 R36, [R70+0x24c0] ;  /* 0x0024c00046247984 */ /* 0x000e620000000c00 */
[----:B----4-:R-:W-:Y:S01]  /*3720*/  FADD.FTZ R73, R73, R40 ;  /* 0x0000002849497221 */ /* 0x010fe20000010000 */
[----:B------:R-:W-:Y:S01]  /*3730*/  FADD.FTZ R44, R44, R41 ;  /* 0x000000292c2c7221 */ /* 0x000fe20000010000 */
[----:B------:R-:W-:Y:S01]  /*3740*/  FADD.FTZ R45, R45, R42 ;  /* 0x0000002a2d2d7221 */ /* 0x000fe20000010000 */
[----:B------:R-:W-:Y:S02]  /*3750*/  FADD.FTZ R46, R46, R43 ;  /* 0x0000002b2e2e7221 */ /* 0x000fe40000010000 */
[----:B------:R-:W-:Y:S01]  /*3760*/  LDS.128 R40, [R70+0x28b0] ;  /* 0x0028b00046287984 */ /* 0x000fe20000000c00 */
        /* <DEDUP_REMOVED lines=17> */
.L_x_1327:
[----:B------:R-:W-:Y:S05]  /*3880*/  BSYNC.RECONVERGENT B0 ;  /* 0x0000000000007941 */ /* 0x000fea0003800200 */
.L_x_1326:
[----:B------:R-:W-:Y:S04]  /*3890*/  BSSY.RECONVERGENT B0, `(.L_x_1328) ;  /* 0x000001d000007945 */ /* 0x000fe80003800200 */
[----:B------:R-:W-:Y:S05]  /*38a0*/  @P0 BRA `(.L_x_1329) ;  /* 0x00000000006c0947 */ /* 0x000fea0003800000 */
[----:B--2---:R-:W1:Y:S08]  /*38b0*/  LDC.64 R32, c[0x0][0x3f8] ;  /* 0x0000fe00ff207b82 */ /* 0x004e700000000a00 */
[----:B------:R-:W2:Y:S01]  /*38c0*/  LDC.64 R42, c[0x0][0x3d8] ;  /* 0x0000f600ff2a7b82 */ /* 0x000ea20000000a00 */
[----:B-1----:R-:W-:Y:S01]  /*38d0*/  IMAD.WIDE.U32 R34, R32, 0x3, RZ ;  /* 0x0000000320227825 */ /* 0x002fe200078e00ff */
[----:B------:R-:W-:-:S04]  /*38e0*/  LEA R45, R33, R33, 0x1 ;  /* 0x00000021212d7211 */ /* 0x000fc800078e08ff */
[----:B------:R-:W-:Y:S01]  /*38f0*/  IADD3 R45, PT, PT, R35, R45, RZ ;  /* 0x0000002d232d7210 */ /* 0x000fe20007ffe0ff */
[----:B------:R-:W-:-:S03]  /*3900*/  IMAD R35, R72, 0x15, R62 ;  /* 0x0000001548237824 */ /* 0x000fc600078e023e */
[----:B------:R-:W-:Y:S01]  /*3910*/  LEA.HI R34, P0, R45, R34, RZ, 0x1 ;  /* 0x000000222d227211 */ /* 0x000fe200078108ff */
[----:B--2---:R-:W-:-:S03]  /*3920*/  IMAD.WIDE R42, R35, 0x4, R42 ;  /* 0x00000004232a7825 */ /* 0x004fc600078e022a */
[----:B------:R-:W-:Y:S02]  /*3930*/  IADD3.X R45, PT, PT, RZ, R45, RZ, P0, !PT ;  /* 0x0000002dff2d7210 */ /* 0x000fe400007fe4ff */
[----:B------:R-:W-:Y:S01]  /*3940*/  LEA.HI R41, P0, R33, R32, RZ, 0x1 ;  /* 0x0000002021297211 */ /* 0x000fe200078108ff */
[----:B------:R4:W-:Y:S01]  /*3950*/  REDG.E.ADD.F32.FTZ.RN.STRONG.GPU desc[UR8][R42.64], R36 ;  /* 0x000000242a0079a6 */ /* 0x0009e2000c12f308 */
        /* <DEDUP_REMOVED lines=16> */
.L_x_1329:
[----:B------:R-:W-:Y:S05]  /*3a60*/  BSYNC.RECONVERGENT B0 ;  /* 0x0000000000007941 */ /* 0x000fea0003800200 */
.L_x_1328:
[----:B------:R-:W-:Y:S05]  /*3a70*/  @!P2 BRA `(.L_x_1330) ;  /* 0x000000080090a947 */ /* 0x000fea0003800000 */
[----:B------:R-:W5:Y:S01]  /*3a80*/  LDC.64 R72, c[0x0][0x3d0] ;  /* 0x0000f400ff487b82 */ /* 0x000f620000000a00 */
[----:B--2-4-:R-:W-:Y:S02]  /*3a90*/  LOP3.LUT R33, R64, 0x1, RZ, 0xc0, !PT ;  /* 0x0000000140217812 */ /* 0x014fe400078ec0ff */
[----:B------:R-:W-:-:S03]  /*3aa0*/  ISETP.GE.U32.AND P2, PT, R58, 0x8, PT ;  /* 0x000000083a00780c */ /* 0x000fc60003f46070 */
[----:B------:R-:W-:-:S04]  /*3ab0*/  IMAD R35, R33, R60, RZ ;  /* 0x0000003c21237224 */ /* 0x000fc800078e02ff */
[----:B------:R-:W-:-:S05]  /*3ac0*/  IMAD R32, R35, R58, RZ ;  /* 0x0000003a23207224 */ /* 0x000fca00078e02ff */
[----:B------:R-:W-:-:S05]  /*3ad0*/  SHF.L.U32 R33, R32, 0x1, RZ ;  /* 0x0000000120217819 */ /* 0x000fca00000006ff */
[----:B-----5:R-:W-:Y:S01]  /*3ae0*/  IMAD.WIDE R72, R33, 0x4, R72 ;  /* 0x0000000421487825 */ /* 0x020fe200078e0248 */
[----:B------:R-:W-:Y:S06]  /*3af0*/  @P1 BRA `(.L_x_1331) ;  /* 0x0000000000501947 */ /* 0x000fec0003800000 */
[----:B------:R-:W2:Y:S01]  /*3b00*/  LDC.64 R32, c[0x0][0x3c8] ;  /* 0x0000f200ff207b82 */ /* 0x000ea20000000a00 */
[----:B------:R-:W-:Y:S01]  /*3b10*/  LOP3.LUT P0, R36, R64, 0x2, RZ, 0xc0, !PT ;  /* 0x0000000240247812 */ /* 0x000fe2000780c0ff */
[----:B------:R-:W-:Y:S01]  /*3b20*/  IMAD R37, R60, UR10, R61 ;  /* 0x0000000a3c257c24 */ /* 0x000fe2000f8e023d */
[----:B------:R-:W-:Y:S02]  /*3b30*/  IADD3 R35, PT, PT, R35, R61, RZ ;  /* 0x0000003d23237210 */ /* 0x000fe40007ffe0ff */
[----:B------:R-:W-:-:S04]  /*3b40*/  SEL R39, R58, RZ, !P0 ;  /* 0x000000ff3a277207 */ /* 0x000fc80004000000 */
[----:B------:R-:W-:Y:S01]  /*3b50*/  ISETP.NE.AND P0, PT, R39, -0x1, PT ;  /* 0xffffffff2700780c */ /* 0x000fe20003f05270 */
[----:B--2---:R-:W-:-:S04]  /*3b60*/  IMAD.WIDE.U32 R32, R35, 0x4, R32 ;  /* 0x0000000423207825 */ /* 0x004fc800078e0020 */
[----:B-1----:R-:W-:Y:S01]  /*3b70*/  IMAD.WIDE.U32 R34, R37, 0x8, R72 ;  /* 0x0000000825227825 */ /* 0x002fe200078e0048 */
[----:B------:R-:W-:-:S04]  /*3b80*/  IADD3 R37, PT, PT, -R36, 0x1, RZ ;  /* 0x0000000124257810 */ /* 0x000fc80007ffe1ff */
[----:B------:R2:W-:Y:S01]  /*3b90*/  STG.E.64 desc[UR8][R34.64], R56 ;  /* 0x0000003822007986 */ /* 0x0005e2000c101b08 */
[----:B------:R-:W-:Y:S06]  /*3ba0*/  MEMBAR.ALL.GPU ;  /* 0x0000000000007992 */ /* 0x000fec000000a000 */
[----:B------:R-:W-:-:S00]  /*3bb0*/  ERRBAR ;  /* 0x00000000000079ab */ /* 0x000fc00000000000 */
[----:B------:R-:W-:Y:S06]  /*3bc0*/  CGAERRBAR ;  /* 0x00000000000075ab */ /* 0x000fec0000000000 */
[----:B------:R2:W-:Y:S01]  /*3bd0*/  REDG.E.ADD.S32.STRONG.GPU desc[UR8][R32.64], R37 ;  /* 0x000000252000798e */ /* 0x0005e2000c12e308 */
[----:B------:R-:W-:Y:S05]  /*3be0*/  @!P0 BRA `(.L_x_1331) ;  /* 0x0000000000148947 */ /* 0x000fea0003800000 */
.L_x_1332:
[----:B--2---:R-:W2:Y:S04]  /*3bf0*/  LDG.E.STRONG.GPU R34, desc[UR8][R32.64] ;  /* 0x0000000820227981 */ /* 0x004ea8000c1ef900 */
[----:B--2---:R-:W-:Y:S01]  /*3c00*/  CCTL.IVALL ;  /* 0x00000000ff00798f */ /* 0x004fe20002000000 */
[----:B------:R-:W-:Y:S05]  /*3c10*/  YIELD ;  /* 0x0000000000007946 */ /* 0x000fea0003800000 */
[----:B------:R-:W-:-:S13]  /*3c20*/  ISETP.NE.AND P0, PT, R34, R39, PT ;  /* 0x000000272200720c */ /* 0x000fda0003f05270 */
[----:B------:R-:W-:Y:S05]  /*3c30*/  @P0 BRA `(.L_x_1332) ;  /* 0xfffffffc00ec0947 */ /* 0x000fea000383ffff */
.L_x_1331:
[----:B------:R-:W-:Y:S05]  /*3c40*/  WARPSYNC.ALL ;  /* 0x0000000000007948 */ /* 0x000fea0003800000 */
[----:B------:R-:W-:Y:S01]  /*3c50*/  BAR.SYNC.DEFER_BLOCKING 0x0 ;  /* 0x0000000000007b1d */ /* 0x000fe20000010000 */
[----:B------:R-:W-:-:S05]  /*3c60*/  HFMA2 R38, -RZ, RZ, 0, 0 ;  /* 0x00000000ff267431 */ /* 0x000fca00000001ff */
[----:B------:R-:W-:Y:S05]  /*3c70*/  @!P2 BRA `(.L_x_1333) ;  /* 0x000000040018a947 */ /* 0x000fea0003800000 */
[CC--:B------:R-:W-:Y:S01]  /*3c80*/  LEA R46, R60.reuse, R61.reuse, 0x2 ;  /* 0x0000003d3c2e7211 */ /* 0x0c0fe200078e10ff */
[C-C-:B------:R-:W-:Y:S01]  /*3c90*/  IMAD R45, R60.reuse, 0x6, R61.reuse ;  /* 0x000000063c2d7824 */ /* 0x140fe200078e023d */
[----:B------:R-:W-:Y:S01]  /*3ca0*/  IADD3 R42, PT, PT, R61, R60, RZ ;  /* 0x0000003c3d2a7210 */ /* 0x000fe20007ffe0ff */
[C-C-:B------:R-:W-:Y:S01]  /*3cb0*/  IMAD R44, R60.reuse, 0x5, R61.reuse ;  /* 0x000000053c2c7824 */ /* 0x140fe200078e023d */
[----:B------:R-:W-:Y:S01]  /*3cc0*/  MOV R41, RZ ;  /* 0x000000ff00297202 */ /* 0x000fe20000000f00 */
[----:B------:R-:W-:Y:S01]  /*3cd0*/  IMAD R43, R60, 0x3, R61 ;  /* 0x000000033c2b7824 */ /* 0x000fe200078e023d */
[----:B------:R-:W-:Y:S01]  /*3ce0*/  MOV R40, R61 ;  /* 0x0000003d00287202 */ /* 0x000fe20000000f00 */
[----:B------:R-:W-:Y:S01]  /*3cf0*/  UIADD3 UR6, UPT, UPT, -UR10, URZ, URZ ;  /* 0x000000ff0a067290 */ /* 0x000fe2000fffe1ff */
[----:B------:R-:W-:Y:S02]  /*3d00*/  MOV R38, R65 ;  /* 0x0000004100267202 */ /* 0x000fe40000000f00 */
[----:B------:R-:W-:-:S09]  /*3d10*/  MOV R39, R66 ;  /* 0x0000004200277202 */ /* 0x000fd20000000f00 */
.L_x_1334:
[----:B------:R-:W-:Y:S02]  /*3d20*/  ISETP.EQ.OR P5, PT, RZ, UR6, P1 ;  /* 0x00000006ff007c0c */ /* 0x000fe40008fa2670 */
[----:B--2---:R-:W-:-:S04]  /*3d30*/  IADD3 R32, PT, PT, R41, 0x1, RZ ;  /* 0x0000000129207810 */ /* 0x004fc80007ffe0ff */
[----:B------:R-:W-:-:S07]  /*3d40*/  ISETP.EQ.OR P6, PT, R32, UR10, P1 ;  /* 0x0000000a20007c0c */ /* 0x000fce0008fc2670 */
[----:B------:R-:W-:-:S06]  /*3d50*/  @!P5 IMAD.WIDE.U32 R32, R40, 0x8, R72 ;  /* 0x000000082820d825 */ /* 0x000fcc00078e0048 */
[----:B------:R-:W0:Y:S01]  /*3d60*/  @!P5 LDG.E.64 R32, desc[UR8][R32.64] ;  /* 0x000000082020d981 */ /* 0x000e22000c1e1b00 */
[----:B-1----:R-:W-:Y:S01]  /*3d70*/  @!P6 IMAD.WIDE.U32 R34, R42, 0x8, R72 ;  /* 0x000000082a22e825 */ /* 0x002fe200078e0048 */
[----:B------:R-:W-:-:S04]  /*3d80*/  IADD3 R36, PT, PT, R41, 0x2, RZ ;  /* 0x0000000229247810 */ /* 0x000fc80007ffe0ff */
[----:B------:R-:W-:Y:S01]  /*3d90*/  ISETP.EQ.OR P0, PT, R36, UR10, P1 ;  /* 0x0000000a24007c0c */ /* 0x000fe20008f02670 */
[----:B------:R-:W2:Y:S01]  /*3da0*/  @!P6 LDG.E.64 R34, desc[UR8][R34.64] ;  /* 0x000000082222e981 */ /* 0x000ea2000c1e1b00 */
[----:B------:R-:W-:-:S04]  /*3db0*/  IADD3 R36, PT, PT, R41, 0x3, RZ ;  /* 0x0000000329247810 */ /* 0x000fc80007ffe0ff */
[----:B------:R-:W-:-:S07]  /*3dc0*/  ISETP.EQ.OR P2, PT, R36, UR10, P1 ;  /* 0x0000000a24007c0c */ /* 0x000fce0008f42670 */
[----:B------:R-:W-:-:S06]  /*3dd0*/  @!P0 IMAD.WIDE.U32 R36, R38, 0x8, R72 ;  /* 0x0000000826248825 */ /* 0x000fcc00078e0048 */
[----:B------:R-:W4:Y:S01]  /*3de0*/  @!P0 LDG.E.64 R36, desc[UR8][R36.64] ;  /* 0x0000000824248981 */ /* 0x000f22000c1e1b00 */
[----:B0--3--:R-:W-:Y:S01]  /*3df0*/  @!P5 FADD.FTZ R56, R56, R32 ;  /* 0x000000203838d221 */ /* 0x009fe20000010000 */
[----:B------:R-:W-:Y:S01]  /*3e00*/  @!P5 FADD.FTZ R57, R57, R33 ;  /* 0x000000213939d221 */ /* 0x000fe20000010000 */
[----:B------:R-:W-:-:S04]  /*3e10*/  @!P2 IMAD.WIDE.U32 R32, R43, 0x8, R72 ;  /* 0x000000082b20a825 */ /* 0x000fc800078e0048 */
[----:B--2---:R-:W-:Y:S02]  /*3e20*/  @!P6 FADD.FTZ R56, R56, R34 ;  /* 0x000000223838e221 */ /* 0x004fe40000010000 */
[----:B------:R-:W2:Y:S01]  /*3e30*/  @!P2 LDG.E.64 R32, desc[UR8][R32.64] ;  /* 0x000000082020a981 */ /* 0x000ea2000c1e1b00 */
[----:B------:R-:W-:-:S04]  /*3e40*/  IADD3 R34, PT, PT, R41, 0x4, RZ ;  /* 0x0000000429227810 */ /* 0x000fc80007ffe0ff */
[----:B------:R-:W-:Y:S01]  /*3e50*/  ISETP.EQ.OR P5, PT, R34, UR10, P1 ;  /* 0x0000000a22007c0c */ /* 0x000fe20008fa2670 */
[----:B------:R-:W-:Y:S01]  /*3e60*/  @!P6 FADD.FTZ R57, R57, R35 ;  /* 0x000000233939e221 */ /* 0x000fe20000010000 */
[----:B----4-:R-:W-:-:S03]  /*3e70*/  @!P0 FADD.FTZ R56, R56, R36 ;  /* 0x0000002438388221 */ /* 0x010fc60000010000 */
[----:B------:R-:W-:-:S08]  /*3e80*/  @!P0 FADD.FTZ R57, R57, R37 ;  /* 0x0000002539398221 */ /* 0x000fd00000010000 */
[----:B------:R-:W-:-:S06]  /*3e90*/  @!P5 IMAD.WIDE.U32 R36, R46, 0x8, R72 ;  /* 0x000000082e24d825 */ /* 0x000fcc00078e0048 */
[----:B------:R-:W3:Y:S01]  /*3ea0*/  @!P5 LDG.E.64 R36, desc[UR8][R36.64] ;  /* 0x000000082424d981 */ /* 0x000ee2000c1e1b00 */
[----:B------:R-:W-:-:S04]  /*3eb0*/  IADD3 R34, PT, PT, R41, 0x5, RZ ;  /* 0x0000000529227810 */ /* 0x000fc80007ffe0ff */
[----:B------:R-:W-:-:S13]  /*3ec0*/  ISETP.EQ.OR P6, PT, R34, UR10, P1 ;  /* 0x0000000a22007c0c */ /* 0x000fda0008fc2670 */
[----:B------:R-:W-:-:S06]  /*3ed0*/  @!P6 IMAD.WIDE.U32 R34, R44, 0x8, R72 ;  /* 0x000000082c22e825 */ /* 0x000fcc00078e0048 */
[----:B------:R-:W4:Y:S01]  /*3ee0*/  @!P6 LDG.E.64 R34, desc[UR8][R34.64] ;  /* 0x000000082222e981 */ /* 0x000f22000c1e1b00 */
[----:B--2---:R-:W-:Y:S01]  /*3ef0*/  @!P2 FADD.FTZ R56, R56, R32 ;  /* 0x000000203838a221 */ /* 0x004fe20000010000 */
[----:B------:R-:W-:-:S04]  /*3f00*/  IADD3 R32, PT, PT, R41, 0x6, RZ ;  /* 0x0000000629207810 */ /* 0x000fc80007ffe0ff */
[----:B------:R-:W-:Y:S02]  /*3f10*/  ISETP.EQ.OR P0, PT, R32, UR10, P1 ;  /* 0x0000000a20007c0c */ /* 0x000fe40008f02670 */
[----:B------:R-:W-:Y:S01]  /*3f20*/  IADD3 R32, PT, PT, R41, 0x7, RZ ;  /* 0x0000000729207810 */ /* 0x000fe20007ffe0ff */
[----:B------:R-:W-:-:S03]  /*3f30*/  @!P2 FADD.FTZ R57, R57, R33 ;  /* 0x000000213939a221 */ /* 0x000fc60000010000 */
[----:B------:R-:W-:-:S07]  /*3f40*/  ISETP.EQ.OR P2, PT, R32, UR10, P1 ;  /* 0x0000000a20007c0c */ /* 0x000fce0008f42670 */
[----:B------:R-:W-:-:S06]  /*3f50*/  @!P0 IMAD.WIDE.U32 R32, R45, 0x8, R72 ;  /* 0x000000082d208825 */ /* 0x000fcc00078e0048 */
[----:B------:R-:W2:Y:S01]  /*3f60*/  @!P0 LDG.E.64 R32, desc[UR8][R32.64] ;  /* 0x0000000820208981 */ /* 0x000ea2000c1e1b00 */
[----:B---3--:R-:W-:Y:S01]  /*3f70*/  @!P5 FADD.FTZ R56, R56, R36 ;  /* 0x000000243838d221 */ /* 0x008fe20000010000 */
[----:B------:R-:W-:Y:S01]  /*3f80*/  @!P5 FADD.FTZ R57, R57, R37 ;  /* 0x000000253939d221 */ /* 0x000fe20000010000 */
[----:B------:R-:W-:-:S06]  /*3f90*/  @!P2 IMAD.WIDE.U32 R36, R39, 0x8, R72 ;  /* 0x000000082724a825 */ /* 0x000fcc00078e0048 */
[----:B------:R-:W3:Y:S01]  /*3fa0*/  @!P2 LDG.E.64 R36, desc[UR8][R36.64] ;  /* 0x000000082424a981 */ /* 0x000ee2000c1e1b00 */
[----:B------:R-:W-:Y:S01]  /*3fb0*/  IADD3 R41, PT, PT, R41, 0x8, RZ ;  /* 0x0000000829297810 */ /* 0x000fe20007ffe0ff */
[----:B----4-:R-:W-:Y:S01]  /*3fc0*/  @!P6 FADD.FTZ R56, R56, R34 ;  /* 0x000000223838e221 */ /* 0x010fe20000010000 */
[----:B------:R-:W-:Y:S01]  /*3fd0*/  @!P6 FADD.FTZ R57, R57, R35 ;  /* 0x000000233939e221 */ /* 0x000fe20000010000 */
        /* <DEDUP_REMOVED lines=11> */
[----:B------:R-:W-:Y:S02]  /*4090*/  ISETP.NE.AND P0, PT, R41, R67, PT ;  /* 0x000000432900720c */ /* 0x000fe40003f05270 */
[----:B---3--:R-:W-:Y:S01]  /*40a0*/  @!P2 FADD.FTZ R56, R56, R36 ;  /* 0x000000243838a221 */ /* 0x008fe20000010000 */
[----:B------:R-:W-:-:S10]  /*40b0*/  @!P2 FADD.FTZ R57, R57, R37 ;  /* 0x000000253939a221 */ /* 0x000fd40000010000 */
[----:B------:R-:W-:Y:S05]  /*40c0*/  @P0 BRA `(.L_x_1334) ;  /* 0xfffffffc00140947 */ /* 0x000fea000383ffff */
[----:B------:R-:W-:-:S07]  /*40d0*/  MOV R38, R67 ;  /* 0x0000004300267202 */ /* 0x000fce0000000f00 */
.L_x_1333:
[----:B------:R-:W-:-:S13]  /*40e0*/  ISETP.NE.AND P0, PT, R68, RZ, PT ;  /* 0x000000ff4400720c */ /* 0x000fda0003f05270 */
[----:B------:R-:W-:Y:S05]  /*40f0*/  @!P0 BRA `(.L_x_1330) ;  /* 0x0000000000f08947 */ /* 0x000fea0003800000 */
[----:B--2---:R-:W-:Y:S02]  /*4100*/  IADD3 R32, PT, PT, R68, -0x1, RZ ;  /* 0xffffffff44207810 */ /* 0x004fe40007ffe0ff */
[----:B------:R-:W-:Y:S02]  /*4110*/  LOP3.LUT P0, R39, R58, 0x3, RZ, 0xc0, !PT ;  /* 0x000000033a277812 */ /* 0x000fe4000780c0ff */
[----:B------:R-:W-:-:S13]  /*4120*/  ISETP.GE.U32.AND P2, PT, R32, 0x3, PT ;  /* 0x000000032000780c */ /* 0x000fda0003f46070 */
[----:B------:R-:W-:Y:S05]  /*4130*/  @!P2 BRA `(.L_x_1335) ;  /* 0x000000000070a947 */ /* 0x000fea0003800000 */
[----:B------:R-:W-:-:S13]  /*4140*/  ISETP.EQ.OR P6, PT, R38, UR10, P1 ;  /* 0x0000000a26007c0c */ /* 0x000fda0008fc2670 */
[----:B------:R-:W-:-:S04]  /*4150*/  @!P6 IMAD R33, R38, R60, R61 ;  /* 0x0000003c2621e224 */ /* 0x000fc800078e023d */
[----:B------:R-:W-:-:S06]  /*4160*/  @!P6 IMAD.WIDE.U32 R32, R33, 0x8, R72 ;  /* 0x000000082120e825 */ /* 0x000fcc00078e0048 */
[----:B------:R-:W0:Y:S01]  /*4170*/  @!P6 LDG.E.64 R32, desc[UR8][R32.64] ;  /* 0x000000082020e981 */ /* 0x000e22000c1e1b00 */
[C---:B------:R-:W-:Y:S02]  /*4180*/  IADD3 R35, PT, PT, R38.reuse, 0x1, RZ ;  /* 0x0000000126237810 */ /* 0x040fe40007ffe0ff */
[C---:B------:R-:W-:Y:S02]  /*4190*/  IADD3 R37, PT, PT, R38.reuse, 0x2, RZ ;  /* 0x0000000226257810 */ /* 0x040fe40007ffe0ff */
[----:B------:R-:W-:Y:S02]  /*41a0*/  ISETP.EQ.OR P5, PT, R35, UR10, P1 ;  /* 0x0000000a23007c0c */ /* 0x000fe40008fa2670 */
[----:B------:R-:W-:Y:S02]  /*41b0*/  IADD3 R41, PT, PT, R38, 0x3, RZ ;  /* 0x0000000326297810 */ /* 0x000fe40007ffe0ff */
[----:B------:R-:W-:-:S09]  /*41c0*/  ISETP.EQ.OR P2, PT, R37, UR10, P1 ;  /* 0x0000000a25007c0c */ /* 0x000fd20008f42670 */
[----:B------:R-:W-:-:S04]  /*41d0*/  @!P5 IMAD R35, R35, R60, R61 ;  /* 0x0000003c2323d224 */ /* 0x000fc800078e023d */
[----:B------:R-:W-:Y:S02]  /*41e0*/  @!P2 IMAD R37, R37, R60, R61 ;  /* 0x0000003c2525a224 */ /* 0x000fe400078e023d */
[----:B0--3--:R-:W-:Y:S01]  /*41f0*/  @!P6 FADD.FTZ R56, R56, R32 ;  /* 0x000000203838e221 */ /* 0x009fe20000010000 */
[----:B------:R-:W-:Y:S01]  /*4200*/  @!P6 FADD.FTZ R57, R57, R33 ;  /* 0x000000213939e221 */ /* 0x000fe20000010000 */
[----:B------:R-:W-:Y:S01]  /*4210*/  ISETP.EQ.OR P6, PT, R41, UR10, P1 ;  /* 0x0000000a29007c0c */ /* 0x000fe20008fc2670 */
[----:B------:R-:W-:-:S04]  /*4220*/  @!P5 IMAD.WIDE.U32 R32, R35, 0x8, R72 ;  /* 0x000000082320d825 */ /* 0x000fc800078e0048 */
[----:B-1----:R-:W-:Y:S02]  /*4230*/  @!P2 IMAD.WIDE.U32 R34, R37, 0x8, R72 ;  /* 0x000000082522a825 */ /* 0x002fe400078e0048 */
[----:B------:R-:W2:Y:S04]  /*4240*/  @!P5 LDG.E.64 R32, desc[UR8][R32.64] ;  /* 0x000000082020d981 */ /* 0x000ea8000c1e1b00 */
[----:B------:R-:W3:Y:S02]  /*4250*/  @!P2 LDG.E.64 R34, desc[UR8][R34.64] ;  /* 0x000000082222a981 */ /* 0x000ee4000c1e1b00 */
[----:B------:R-:W-:-:S04]  /*4260*/  @!P6 IMAD R41, R41, R60, R61 ;  /* 0x0000003c2929e224 */ /* 0x000fc800078e023d */
[----:B------:R-:W-:-:S06]  /*4270*/  @!P6 IMAD.WIDE.U32 R36, R41, 0x8, R72 ;  /* 0x000000082924e825 */ /* 0x000fcc00078e0048 */
[----:B------:R-:W4:Y:S01]  /*4280*/  @!P6 LDG.E.64 R36, desc[UR8][R36.64] ;  /* 0x000000082424e981 */ /* 0x000f22000c1e1b00 */
[----:B------:R-:W-:Y:S01]  /*4290*/  IADD3 R38, PT, PT, R38, 0x4, RZ ;  /* 0x0000000426267810 */ /* 0x000fe20007ffe0ff */
[----:B--2---:R-:W-:Y:S01]  /*42a0*/  @!P5 FADD.FTZ R56, R56, R32 ;  /* 0x000000203838d221 */ /* 0x004fe20000010000 */
[----:B------:R-:W-:-:S03]  /*42b0*/  @!P5 FADD.FTZ R57, R57, R33 ;  /* 0x000000213939d221 */ /* 0x000fc60000010000 */
[----:B---3--:R-:W-:Y:S01]  /*42c0*/  @!P2 FADD.FTZ R56, R56, R34 ;  /* 0x000000223838a221 */ /* 0x008fe20000010000 */
[----:B------:R-:W-:-:S03]  /*42d0*/  @!P2 FADD.FTZ R57, R57, R35 ;  /* 0x000000233939a221 */ /* 0x000fc60000010000 */
[----:B----4-:R-:W-:Y:S01]  /*42e0*/  @!P6 FADD.FTZ R56, R56, R36 ;  /* 0x000000243838e221 */ /* 0x010fe20000010000 */
[----:B------:R-:W-:-:S07]  /*42f0*/  @!P6 FADD.FTZ R57, R57, R37 ;  /* 0x000000253939e221 */ /* 0x000fce0000010000 */
.L_x_1335:
        /* <DEDUP_REMOVED lines=10> */
[----:B-1----:R-:W-:Y:S02]  /*43a0*/  @!P0 IMAD.WIDE.U32 R34, R35, 0x8, R72 ;  /* 0x0000000823228825 */ /* 0x002fe400078e0048 */
[----:B------:R-:W0:Y:S04]  /*43b0*/  @!P2 LDG.E.64 R32, desc[UR8][R32.64] ;  /* 0x000000082020a981 */ /* 0x000e28000c1e1b00 */
[----:B------:R-:W2:Y:S01]  /*43c0*/  @!P0 LDG.E.64 R34, desc[UR8][R34.64] ;  /* 0x0000000822228981 */ /* 0x000ea2000c1e1b00 */
[----:B------:R-:W-:Y:S01]  /*43d0*/  IADD3 R38, PT, PT, R38, 0x2, RZ ;  /* 0x0000000226267810 */ /* 0x000fe20007ffe0ff */
[----:B0--3--:R-:W-:Y:S01]  /*43e0*/  @!P2 FADD.FTZ R56, R56, R32 ;  /* 0x000000203838a221 */ /* 0x009fe20000010000 */
[----:B------:R-:W-:-:S03]  /*43f0*/  @!P2 FADD.FTZ R57, R57, R33 ;  /* 0x000000213939a221 */ /* 0x000fc60000010000 */
[----:B--2---:R-:W-:Y:S01]  /*4400*/  @!P0 FADD.FTZ R56, R56, R34 ;  /* 0x0000002238388221 */ /* 0x004fe20000010000 */
[----:B------:R-:W-:-:S07]  /*4410*/  @!P0 FADD.FTZ R57, R57, R35 ;  /* 0x0000002339398221 */ /* 0x000fce0000010000 */
.L_x_1336:
        /* <DEDUP_REMOVED lines=9> */
.L_x_1337:
[----:B------:R-:W-:Y:S05]  /*44b0*/  BSYNC.RECONVERGENT B0 ;  /* 0x0000000000007941 */ /* 0x000fea0003800200 */
.L_x_1330:
[----:B------:R-:W5:Y:S01]  /*44c0*/  S2UR UR7, SR_CgaCtaId ;  /* 0x00000000000779c3 */ /* 0x000f620000008800 */
[----:B------:R-:W-:Y:S01]  /*44d0*/  UMOV UR6, 0x400 ;  /* 0x0000040000067882 */ /* 0x000fe20000000000 */
[----:B------:R-:W0:Y:S01]  /*44e0*/  LDCU.64 UR12, c[0x0][0x400] ;  /* 0x00008000ff0c77ac */ /* 0x000e220008000a00 */
[C---:B----4-:R-:W-:Y:S01]  /*44f0*/  IADD3 R39, PT, PT, R71.reuse, 0x20, RZ ;  /* 0x0000002047277810 */ /* 0x050fe20007ffe0ff */
[C---:B------:R-:W-:Y:S01]  /*4500*/  FADD.FTZ R54, -R6.reuse, R54 ;  /* 0x0000003606367221 */ /* 0x040fe20000010100 */
        /* <DEDUP_REMOVED lines=13> */
[C---:B-12---:R-:W-:Y:S01]  /*45e0*/  FADD.FTZ R34, -R6.reuse, R16 ;  /* 0x0000001006227221 */ /* 0x046fe20000010100 */
[C---:B------:R-:W-:Y:S01]  /*45f0*/  FADD.FTZ R35, -R6.reuse, R17 ;  /* 0x0000001106237221 */ /* 0x040fe20000010100 */
[----:B0-----:R-:W-:Y:S01]  /*4600*/  ISETP.GE.U32.AND P0, PT, R71, UR12, PT ;  /* 0x0000000c47007c0c */ /* 0x001fe2000bf06070 */
[C---:B------:R-:W-:Y:S01]  /*4610*/  FADD.FTZ R36, -R6.reuse, R22 ;  /* 0x0000001606247221 */ /* 0x040fe20000010100 */
[----:B------:R-:W-:Y:S01]  /*4620*/  FADD.FTZ R6, -R6, R23 ;  /* 0x0000001706067221 */ /* 0x000fe20000010100 */
[-C--:B------:R-:W-:Y:S01]  /*4630*/  FMUL.FTZ R17, R54, R7.reuse ;  /* 0x0000000736117220 */ /* 0x080fe20000410000 */
[----:B-----5:R-:W-:Y:S01]  /*4640*/  ULEA UR6, UR7, UR6, 0x18 ;  /* 0x0000000607067291 */ /* 0x020fe2000f8ec0ff */
[----:B------:R-:W-:Y:S01]  /*4650*/  ISETP.GE.AND.EX P0, PT, R43, UR13, PT, P0 ;  /* 0x0000000d2b007c0c */ /* 0x000fe2000bf06300 */
[----:B------:R-:W-:-:S07]  /*4660*/  FMUL.FTZ R40, R40, R7 ;  /* 0x0000000728287220 */ /* 0x000fce0000410000 */
[----:B------:R-:W-:Y:S01]  /*4670*/  @!P1 STS.64 [UR6+0xc8], R56 ;  /* 0x0000c838ff009988 */ /* 0x000fe20008000a06 */
[----:B------:R-:W-:Y:S01]  /*4680*/  BAR.SYNC.DEFER_BLOCKING 0x0 ;  /* 0x0000000000007b1d */ /* 0x000fe20000010000 */
[----:B------:R-:W-:-:S04]  /*4690*/  ISETP.GE.U32.AND P1, PT, R39, UR12, PT ;  /* 0x0000000c27007c0c */ /* 0x000fc8000bf26070 */
[----:B------:R-:W-:Y:S01]  /*46a0*/  ISETP.GE.AND.EX P1, PT, R41, UR13, PT, P1 ;  /* 0x0000000d29007c0c */ /* 0x000fe2000bf26310 */
[----:B------:R-:W0:Y:S01]  /*46b0*/  LDS.64 R32, [UR6+0xc8] ;  /* 0x0000c806ff207984 */ /* 0x000e220008000a00 */
[----:B------:R-:W0:Y:S02]  /*46c0*/  LDCU UR6, c[0x0][0x42c] ;  /* 0x00008580ff0677ac */ /* 0x000e240008000800 */
[----:B0-----:R-:W-:Y:S01]  /*46d0*/  FMUL.FTZ R37, R32, UR6 ;  /* 0x0000000620257c20 */ /* 0x001fe20008410000 */
[----:B------:R-:W-:Y:S01]  /*46e0*/  FMUL.FTZ R38, R33, UR6 ;  /* 0x0000000621267c20 */ /* 0x000fe20008410000 */
[----:B------:R-:W-:Y:S07]  /*46f0*/  @!P3 BRA `(.L_x_1338) ;  /* 0x000000000048b947 */ /* 0x000fee0003800000 */
        /* <DEDUP_REMOVED lines=18> */
.L_x_1338:
[C-C-:B------:R-:W-:Y:S01]  /*4820*/  FFMA.FTZ R17, R37.reuse, R17, R38.reuse ;  /* 0x0000001125117223 */ /* 0x140fe20000010026 */
[-C--:B------:R-:W-:Y:S01]  /*4830*/  FMUL.FTZ R47, R50, R7.reuse ;  /* 0x00000007322f7220 */ /* 0x080fe20000410000 */
[----:B------:R-:W-:Y:S01]  /*4840*/  FMUL.FTZ R42, R42, R7 ;  /* 0x000000072a2a7220 */ /* 0x000fe20000410000 */
[C-C-:B------:R-:W-:Y:S01]  /*4850*/  FFMA.FTZ R16, R37.reuse, R40, R38.reuse ;  /* 0x0000002825107223 */ /* 0x140fe20000010026 */
[----:B------:R-:W-:Y:S01]  /*4860*/  BSSY.RECONVERGENT B0, `(.L_x_1339) ;  /* 0x0000013000007945 */ /* 0x000fe20003800200 */
[----:B------:R-:W-:Y:S01]  /*4870*/  FFMA.FTZ R32, R28, R52, -R17 ;  /* 0x000000341c207223 */ /* 0x000fe20000010811 */
[C-C-:B------:R-:W-:Y:S01]  /*4880*/  FFMA.FTZ R45, R37.reuse, R47, R38.reuse ;  /* 0x0000002f252d7223 */ /* 0x140fe20000010026 */
[----:B------:R-:W-:Y:S01]  /*4890*/  FFMA.FTZ R40, R37, R42, R38 ;  /* 0x0000002a25287223 */ /* 0x000fe20000010026 */
[----:B------:R-:W-:Y:S01]  /*48a0*/  FFMA.FTZ R44, R29, R53, -R16 ;  /* 0x000000351d2c7223 */ /* 0x000fe20000010810 */
        /* <DEDUP_REMOVED lines=11> */
[----:B------:R-:W-:-:S04]  /*4960*/  IADD3 R23, PT, PT, R17, R23, RZ ;  /* 0x0000001711177210 */ /* 0x000fc80007ffe0ff */
[----:B------:R-:W-:-:S05]  /*4970*/  LEA.HI.X R23, R16, UR7, R23, 0x2, P0 ;  /* 0x0000000710177c11 */ /* 0x000fca00080f1417 */
[----:B------:R0:W-:Y:S02]  /*4980*/  STG.E.64 desc[UR8][R22.64], R32 ;  /* 0x0000002016007986 */ /* 0x0001e4000c101b08 */
.L_x_1340:
[----:B------:R-:W-:Y:S05]  /*4990*/  BSYNC.RECONVERGENT B0 ;  /* 0x0000000000007941 */ /* 0x000fea0003800200 */
.L_x_1339:
        /* <DEDUP_REMOVED lines=19> */
.L_x_1341:
        /* <DEDUP_REMOVED lines=17> */
.L_x_1343:
[----:B------:R-:W-:Y:S05]  /*4be0*/  BSYNC.RECONVERGENT B0 ;  /* 0x0000000000007941 */ /* 0x000fea0003800200 */
.L_x_1342:
[-C--:B------:R-:W-:Y:S01]  /*4bf0*/  FMUL.FTZ R39, R30, R7.reuse ;  /* 0x000000071e277220 */ /* 0x080fe20000410000 */
[----:B------:R-:W-:Y:S01]  /*4c00*/  FMUL.FTZ R42, R31, R7 ;  /* 0x000000071f2a7220 */ /* 0x000fe20000410000 */
[----:B------:R-:W-:Y:S06]  /*4c10*/  @!P3 BRA `(.L_x_1344) ;  /* 0x000000000048b947 */ /* 0x000fec0003800000 */
        /* <DEDUP_REMOVED lines=18> */
.L_x_1344:
[----:B------:R-:W-:Y:S04]  /*4d40*/  BSSY.RECONVERGENT B0, `(.L_x_1345) ;  /* 0x0000015000007945 */ /* 0x000fe80003800200 */
[----:B------:R-:W-:Y:S05]  /*4d50*/  @P4 BRA `(.L_x_1346) ;  /* 0x00000000004c4947 */ /* 0x000fea0003800000 */
[----:B------:R-:W1:Y:S01]  /*4d60*/  LDCU.64 UR6, c[0x0][0x3f8] ;  /* 0x00007f00ff0677ac */ /* 0x000e620008000a00 */
[----:B------:R-:W-:Y:S01]  /*4d70*/  IADD3 R31, PT, PT, R71, 0x40, RZ ;  /* 0x00000040471f7810 */ /* 0x000fe20007ffe0ff */
[C-C-:B------:R-:W-:Y:S01]  /*4d80*/  FFMA.FTZ R17, R37.reuse, R39, R38.reuse ;  /* 0x0000002725117223 */ /* 0x140fe20000010026 */
[----:B0-----:R-:W-:Y:S01]  /*4d90*/  MOV R22, R74 ;  /* 0x0000004a00167202 */ /* 0x001fe20000000f00 */
[----:B------:R-:W0:Y:S01]  /*4da0*/  LDCU.64 UR14, c[0x0][0x380] ;  /* 0x00007000ff0e77ac */ /* 0x000e220008000a00 */
[----:B------:R-:W-:Y:S01]  /*4db0*/  SHF.R.S32.HI R16, RZ, 0x1f, R31 ;  /* 0x0000001fff107819 */ /* 0x000fe2000001141f */
[----:B------:R-:W-:Y:S01]  /*4dc0*/  FFMA.FTZ R30, R37, R42, R38 ;  /* 0x0000002a251e7223 */ /* 0x000fe20000010026 */
[----:B------:R-:W-:Y:S01]  /*4dd0*/  MOV R23, R77 ;  /* 0x0000004d00177202 */ /* 0x000fe20000000f00 */
[----:B------:R-:W-:Y:S02]  /*4de0*/  FFMA.FTZ R20, R28, R20, -R17 ;  /* 0x000000141c147223 */ /* 0x000fe40000010811 */
[----:B------:R-:W-:-:S02]  /*4df0*/  FFMA.FTZ R30, R29, R21, -R30 ;  /* 0x000000151d1e7223 */ /* 0x000fc4000001081e */
[-C--:B------:R-:W-:Y:S02]  /*4e00*/  FMUL.FTZ R20, R20, R7.reuse ;  /* 0x0000000714147220 */ /* 0x080fe40000410000 */
[----:B------:R-:W-:Y:S01]  /*4e10*/  FMUL.FTZ R21, R30, R7 ;  /* 0x000000071e157220 */ /* 0x000fe20000410000 */
[----:B-1----:R-:W-:Y:S02]  /*4e20*/  IMAD R16, R16, UR6, RZ ;  /* 0x0000000610107c24 */ /* 0x002fe4000f8e02ff */
[----:B------:R-:W-:-:S04]  /*4e30*/  IMAD.WIDE.U32 R22, R31, UR6, R22 ;  /* 0x000000061f167c25 */ /* 0x000fc8000f8e0016 */
[----:B------:R-:W-:Y:S01]  /*4e40*/  IMAD R31, R31, UR7, R16 ;  /* 0x000000071f1f7c24 */ /* 0x000fe2000f8e0210 */
[----:B0-----:R-:W-:-:S04]  /*4e50*/  LEA R16, P0, R22, UR14, 0x2 ;  /* 0x0000000e16107c11 */ /* 0x001fc8000f8010ff */
[----:B------:R-:W-:-:S04]  /*4e60*/  IADD3 R31, PT, PT, R23, R31, RZ ;  /* 0x0000001f171f7210 */ /* 0x000fc80007ffe0ff */
[----:B------:R-:W-:-:S05]  /*4e70*/  LEA.HI.X R17, R22, UR15, R31, 0x2, P0 ;  /* 0x0000000f16117c11 */ /* 0x000fca00080f141f */
[----:B------:R1:W-:Y:S02]  /*4e80*/  STG.E.64 desc[UR8][R16.64], R20 ;  /* 0x0000001410007986 */ /* 0x0003e4000c101b08 */
.L_x_1346:
[----:B------:R-:W-:Y:S05]  /*4e90*/  BSYNC.RECONVERGENT B0 ;  /* 0x0000000000007941 */ /* 0x000fea0003800200 */
.L_x_1345:
[----:B------:R-:W-:Y:S01]  /*4ea0*/  UISETP.NE.AND UP0, UPT, UR11, URZ, UPT ;  /* 0x000000ff0b00728c */ /* 0x000fe2000bf05270 */
[C---:B------:R-:W-:Y:S01]  /*4eb0*/  IADD3 R47, PT, PT, R71.reuse, 0x60, RZ ;  /* 0x00000060472f7810 */ /* 0x040fe20007ffe0ff */
[-C--:B------:R-:W-:Y:S01]  /*4ec0*/  FMUL.FTZ R51, R8, R7.reuse ;  /* 0x0000000708337220 */ /* 0x080fe20000410000 */
[----:B-1----:R-:W-:Y:S01]  /*4ed0*/  IADD3 R21, PT, PT, R71, 0x80, RZ ;  /* 0x0000008047157810 */ /* 0x002fe20007ffe0ff */
[-C--:B------:R-:W-:Y:S01]  /*4ee0*/  FMUL.FTZ R44, R9, R7.reuse ;  /* 0x00000007092c7220 */ /* 0x080fe20000410000 */
[C---:B------:R-:W-:Y:S01]  /*4ef0*/  IADD3 R20, PT, PT, R71.reuse, 0xa0, RZ ;  /* 0x000000a047147810 */ /* 0x040fe20007ffe0ff */
[-C--:B------:R-:W-:Y:S01]  /*4f00*/  FMUL.FTZ R45, R2, R7.reuse ;  /* 0x00000007022d7220 */ /* 0x080fe20000410000 */
[----:B------:R-:W-:Y:S01]  /*4f10*/  IADD3 R17, PT, PT, R71, 0xc0, RZ ;  /* 0x000000c047117810 */ /* 0x000fe20007ffe0ff */
[-C--:B------:R-:W-:Y:S01]  /*4f20*/  FMUL.FTZ R40, R3, R7.reuse ;  /* 0x0000000703287220 */ /* 0x080fe20000410000 */
[-C--:B0-----:R-:W-:Y:S01]  /*4f30*/  FMUL.FTZ R23, R12, R7.reuse ;  /* 0x000000070c177220 */ /* 0x081fe20000410000 */
[-C--:B------:R-:W-:Y:S01]  /*4f40*/  FMUL.FTZ R13, R13, R7.reuse ;  /* 0x000000070d0d7220 */ /* 0x080fe20000410000 */
[-C--:B------:R-:W-:Y:S01]  /*4f50*/  FMUL.FTZ R31, R34, R7.reuse ;  /* 0x00000007221f7220 */ /* 0x080fe20000410000 */
[-C--:B------:R-:W-:Y:S01]  /*4f60*/  FMUL.FTZ R35, R35, R7.reuse ;  /* 0x0000000723237220 */ /* 0x080fe20000410000 */
[-C--:B------:R-:W-:Y:S01]  /*4f70*/  FMUL.FTZ R33, R36, R7.reuse ;  /* 0x0000000724217220 */ /* 0x080fe20000410000 */
[----:B------:R-:W-:Y:S01]  /*4f80*/  FMUL.FTZ R22, R6, R7 ;  /* 0x0000000706167220 */ /* 0x000fe20000410000 */
[----:B------:R-:W-:Y:S01]  /*4f90*/  IADD3 R16, PT, PT, R71, 0xe0, RZ ;  /* 0x000000e047107810 */ /* 0x000fe20007ffe0ff */
[--C-:B------:R-:W-:Y:S01]  /*4fa0*/  FFMA.FTZ R3, R37, R51, R38.reuse ;  /* 0x0000003325037223 */ /* 0x100fe20000010026 */
[----:B------:R-:W-:Y:S01]  /*4fb0*/  ISETP.GE.U32.AND P1, PT, R47, UR12, PT ;  /* 0x0000000c2f007c0c */ /* 0x000fe2000bf26070 */
[--C-:B------:R-:W-:Y:S01]  /*4fc0*/  FFMA.FTZ R8, R37, R44, R38.reuse ;  /* 0x0000002c25087223 */ /* 0x100fe20000010026 */
[----:B------:R-:W-:Y:S01]  /*4fd0*/  ISETP.GE.U32.AND P3, PT, R21, UR12, PT ;  /* 0x0000000c15007c0c */ /* 0x000fe2000bf66070 */
[C-C-:B------:R-:W-:Y:S01]  /*4fe0*/  FFMA.FTZ R49, R37.reuse, R45, R38.reuse ;  /* 0x0000002d25317223 */ /* 0x140fe20000010026 */
[----:B------:R-:W-:Y:S01]  /*4ff0*/  ISETP.GE.U32.AND P4, PT, R20, UR12, PT ;  /* 0x0000000c14007c0c */ /* 0x000fe2000bf86070 */
[--C-:B------:R-:W-:Y:S01]  /*5000*/  FFMA.FTZ R36, R37, R40, R38.reuse ;  /* 0x0000002825247223 */ /* 0x100fe20000010026 */
[----:B------:R-:W-:Y:S01]  /*5010*/  ISETP.GE.U32.AND P2, PT, R17, UR12, PT ;  /* 0x0000000c11007c0c */ /* 0x000fe2000bf46070 */
[C-C-:B------:R-:W-:Y:S01]  /*5020*/  FFMA.FTZ R39, R37.reuse, R23, R38.reuse ;  /* 0x0000001725277223 */ /* 0x140fe20000010026 */
[----:B------:R-:W-:Y:S01]  /*5030*/  SHF.R.S32.HI R2, RZ, 0x1f, R47 ;  /* 0x0000001fff027819 */ /* 0x000fe2000001142f */
[C-C-:B------:R-:W-:Y:S01]  /*5040*/  FFMA.FTZ R30, R37.reuse, R13, R38.reuse ;  /* 0x0000000d251e7223 */ /* 0x140fe20000010026 */
[----:B------:R-:W-:Y:S01]  /*5050*/  SHF.R.S32.HI R34, RZ, 0x1f, R21 ;  /* 0x0000001fff227819 */ /* 0x000fe20000011415 */
[C---:B------:R-:W-:Y:S01]  /*5060*/  FFMA.FTZ R41, R37.reuse, R31, R38 ;  /* 0x0000001f25297223 */ /* 0x040fe20000010026 */
[----:B------:R-:W-:Y:S01]  /*5070*/  SHF.R.S32.HI R12, RZ, 0x1f, R20 ;  /* 0x0000001fff0c7819 */ /* 0x000fe20000011414 */
[C-C-:B------:R-:W-:Y:S01]  /*5080*/  FFMA.FTZ R32, R37.reuse, R35, R38.reuse ;  /* 0x0000002325207223 */ /* 0x140fe20000010026 */
[----:B------:R-:W-:Y:S01]  /*5090*/  SHF.R.S32.HI R6, RZ, 0x1f, R17 ;  /* 0x0000001fff067819 */ /* 0x000fe20000011411 */
[C-C-:B------:R-:W-:Y:S01]  /*50a0*/  FFMA.FTZ R43, R37.reuse, R33, R38.reuse ;  /* 0x00000021252b7223 */ /* 0x140fe20000010026 */
[----:B------:R-:W-:Y:S01]  /*50b0*/  ISETP.GE.U32.AND P0, PT, R16, UR12, PT ;  /* 0x0000000c10007c0c */ /* 0x000fe2000bf06070 */
[----:B------:R-:W-:Y:S01]  /*50c0*/  FFMA.FTZ R38, R37, R22, R38 ;  /* 0x0000001625267223 */ /* 0x000fe20000010026 */
        /* <DEDUP_REMOVED lines=23> */
.L_x_1347:
[----:B------:R-:W-:Y:S01]  /*5240*/  BSSY.RECONVERGENT B0, `(.L_x_1348) ;  /* 0x0000011000007945 */ /* 0x000fe20003800200 */
[----:B------:R-:W-:Y:S01]  /*5250*/  FFMA.FTZ R10, R28, R10, -R3 ;  /* 0x0000000a1c0a7223 */ /* 0x000fe20000010803 */
[----:B------:R-:W-:Y:S02]  /*5260*/  FFMA.FTZ R42, R29, R11, -R8 ;  /* 0x0000000b1d2a7223 */ /* 0x000fe40000010808 */
[----:B------:R-:W-:Y:S05]  /*5270*/  @P1 BRA `(.L_x_1349) ;  /* 0x0000000000341947 */ /* 0x000fea0003800000 */
        /* <DEDUP_REMOVED lines=10> */
[----:B------:R-:W-:-:S04]  /*5320*/  IADD3 R47, PT, PT, R3, R47, RZ ;  /* 0x0000002f032f7210 */ /* 0x000fc80007ffe0ff */
[----:B------:R-:W-:-:S05]  /*5330*/  LEA.HI.X R9, R2, UR15, R47, 0x2, P1 ;  /* 0x0000000f02097c11 */ /* 0x000fca00088f142f */
[----:B------:R0:W-:Y:S02]  /*5340*/  STG.E.64 desc[UR8][R8.64], R10 ;  /* 0x0000000a08007986 */ /* 0x0001e4000c101b08 */
.L_x_1349:
[----:B------:R-:W-:Y:S05]  /*5350*/  BSYNC.RECONVERGENT B0 ;  /* 0x0000000000007941 */ /* 0x000fea0003800200 */
.L_x_1348:
[----:B------:R-:W-:Y:S05]  /*5360*/  BRA.U !UP0, `(.L_x_1350) ;  /* 0x0000000108487547 */ /* 0x000fea000b800000 */
        /* <DEDUP_REMOVED lines=18> */
.L_x_1350:
        /* <DEDUP_REMOVED lines=17> */
.L_x_1352:
[----:B------:R-:W-:Y:S05]  /*55a0*/  BSYNC.RECONVERGENT B0 ;  /* 0x0000000000007941 */ /* 0x000fea0003800200 */
.L_x_1351:
        /* <DEDUP_REMOVED lines=19> */
.L_x_1353:
        /* <DEDUP_REMOVED lines=17> */
.L_x_1355:
[----:B------:R-:W-:Y:S05]  /*57f0*/  BSYNC.RECONVERGENT B0 ;  /* 0x0000000000007941 */ /* 0x000fea0003800200 */
.L_x_1354:
[----:B------:R-:W-:Y:S05]  /*5800*/  BRA.U !UP0, `(.L_x_1356) ;  /* 0x0000000108487547 */ /* 0x000fea000b800000 */
        /* <DEDUP_REMOVED lines=18> */
.L_x_1356:
[----:B------:R-:W-:Y:S01]  /*5930*/  BSSY.RECONVERGENT B0, `(.L_x_1357) ;  /* 0x0000012000007945 */ /* 0x000fe20003800200 */
[----:B------:R-:W-:Y:S01]  /*5940*/  FFMA.FTZ R18, R28, R18, -R41 ;  /* 0x000000121c127223 */ /* 0x000fe20000010829 */
[----:B0-----:R-:W-:Y:S01]  /*5950*/  SHF.R.S32.HI R8, RZ, 0x1f, R16 ;  /* 0x0000001fff087819 */ /* 0x001fe20000011410 */
[----:B------:R-:W-:Y:S01]  /*5960*/  FFMA.FTZ R32, R29, R19, -R32 ;  /* 0x000000131d207223 */ /* 0x000fe20000010820 */
[----:B------:R-:W-:Y:S06]  /*5970*/  @P2 BRA `(.L_x_1358) ;  /* 0x0000000000342947 */ /* 0x000fec0003800000 */
[----:B------:R-:W0:Y:S01]  /*5980*/  LDCU.64 UR6, c[0x0][0x3f8] ;  /* 0x00007f00ff0677ac */ /* 0x000e220008000a00 */
[----:B------:R-:W-:Y:S01]  /*5990*/  MOV R2, R74 ;  /* 0x0000004a00027202 */ /* 0x000fe20000000f00 */
[----:B------:R-:W-:Y:S01]  /*59a0*/  FMUL.FTZ R18, R18, R7 ;  /* 0x0000000712127220 */ /* 0x000fe20000410000 */
[----:B------:R-:W-:Y:S01]  /*59b0*/  MOV R3, R77 ;  /* 0x0000004d00037202 */ /* 0x000fe20000000f00 */
[----:B------:R-:W2:Y:S01]  /*59c0*/  LDCU.64 UR14, c[0x0][0x380] ;  /* 0x00007000ff0e77ac */ /* 0x000ea20008000a00 */
[----:B------:R-:W-:Y:S01]  /*59d0*/  FMUL.FTZ R19, R32, R7 ;  /* 0x0000000720137220 */ /* 0x000fe20000410000 */
[----:B0-----:R-:W-:Y:S02]  /*59e0*/  IMAD R6, R6, UR6, RZ ;  /* 0x0000000606067c24 */ /* 0x001fe4000f8e02ff */
[----:B-1----:R-:W-:-:S04]  /*59f0*/  IMAD.WIDE.U32 R4, R17, UR6, R2 ;  /* 0x0000000611047c25 */ /* 0x002fc8000f8e0002 */
[----:B------:R-:W-:Y:S01]  /*5a00*/  IMAD R17, R17, UR7, R6 ;  /* 0x0000000711117c24 */ /* 0x000fe2000f8e0206 */
[----:B--2---:R-:W-:-:S04]  /*5a10*/  LEA R2, P1, R4, UR14, 0x2 ;  /* 0x0000000e04027c11 */ /* 0x004fc8000f8210ff */
[----:B------:R-:W-:-:S04]  /*5a20*/  IADD3 R17, PT, PT, R5, R17, RZ ;  /* 0x0000001105117210 */ /* 0x000fc80007ffe0ff */
[----:B------:R-:W-:-:S05]  /*5a30*/  LEA.HI.X R3, R4, UR15, R17, 0x2, P1 ;  /* 0x0000000f04037c11 */ /* 0x000fca00088f1411 */
[----:B------:R0:W-:Y:S02]  /*5a40*/  STG.E.64 desc[UR8][R2.64], R18 ;  /* 0x0000001202007986 */ /* 0x0001e4000c101b08 */
.L_x_1358:
[----:B------:R-:W-:Y:S05]  /*5a50*/  BSYNC.RECONVERGENT B0 ;  /* 0x0000000000007941 */ /* 0x000fea0003800200 */
.L_x_1357:
[----:B------:R-:W-:Y:S05]  /*5a60*/  BRA.U !UP0, `(.L_x_1359) ;  /* 0x0000000108487547 */ /* 0x000fea000b800000 */
[----:B------:R-:W-:Y:S01]  /*5a70*/  FFMA.FTZ R26, R28, R33, R26 ;  /* 0x000000211c1a7223 */ /* 0x000fe2000001001a */
[----:B------:R-:W-:-:S03]  /*5a80*/  FFMA.FTZ R22, R29, R22, R27 ;  /* 0x000000161d167223 */ /* 0x000fc6000001001b */
[----:B0-----:R-:W-:Y:S01]  /*5a90*/  FMUL.FTZ R2, R26, -1.4426950216293334961 ;  /* 0xbfb8aa3b1a027820 */ /* 0x001fe20000410000 */
        /* <DEDUP_REMOVED lines=15> */
.L_x_1359:
        /* <DEDUP_REMOVED lines=9> */
[----:B------:R-:W2:Y:S01]  /*5c20*/  LDCU.64 UR12, c[0x0][0x380] ;  /* 0x00007000ff0c77ac */ /* 0x000ea20008000a00 */
[----:B0-----:R-:W-:Y:S02]  /*5c30*/  IMAD R3, R8, UR6, RZ ;  /* 0x0000000608037c24 */ /* 0x001fe4000f8e02ff */
[----:B------:R-:W-:-:S04]  /*5c40*/  IMAD.WIDE.U32 R74, R16, UR6, R74 ;  /* 0x00000006104a7c25 */ /* 0x000fc8000f8e004a */
[----:B------:R-:W-:Y:S01]  /*5c50*/  IMAD R3, R16, UR7, R3 ;  /* 0x0000000710037c24 */ /* 0x000fe2000f8e0203 */
[----:B--2---:R-:W-:-:S04]  /*5c60*/  LEA R2, P0, R74, UR12, 0x2 ;  /* 0x0000000c4a027c11 */ /* 0x004fc8000f8010ff */
[----:B------:R-:W-:-:S04]  /*5c70*/  IADD3 R3, PT, PT, R75, R3, RZ ;  /* 0x000000034b037210 */ /* 0x000fc80007ffe0ff */
[----:B------:R-:W-:-:S05]  /*5c80*/  LEA.HI.X R3, R74, UR13, R3, 0x2, P0 ;  /* 0x0000000d4a037c11 */ /* 0x000fca00080f1403 */
[----:B------:R2:W-:Y:S02]  /*5c90*/  STG.E.64 desc[UR8][R2.64], R24 ;  /* 0x0000001802007986 */ /* 0x0005e4000c101b08 */
.L_x_1361:
[----:B------:R-:W-:Y:S05]  /*5ca0*/  BSYNC.RECONVERGENT B0 ;  /* 0x0000000000007941 */ /* 0x000fea0003800200 */
.L_x_1360:
[----:B------:R-:W-:Y:S02]  /*5cb0*/  IADD3 R63, PT, PT, R60, R63, RZ ;  /* 0x0000003f3c3f7210 */ /* 0x000fe40007ffe0ff */
[----:B------:R-:W-:Y:S02]  /*5cc0*/  IADD3 R64, PT, PT, R64, 0x1, RZ ;  /* 0x0000000140407810 */ /* 0x000fe40007ffe0ff */
[----:B------:R-:W-:-:S13]  /*5cd0*/  ISETP.GE.AND P0, PT, R63, UR4, PT ;  /* 0x000000043f007c0c */ /* 0x000fda000bf06270 */
[----:B------:R-:W-:Y:S05]  /*5ce0*/  @!P0 BRA `(.L_x_1362) ;  /* 0xffffffa400648947 */ /* 0x000fea000383ffff */
.L_x_1319:
[----:B-1----:R-:W1:Y:S01]  /*5cf0*/  LDC R4, c[0x0][0x370] ;  /* 0x0000dc00ff047b82 */ /* 0x002e620000000800 */
[----:B------:R-:W-:Y:S01]  /*5d00*/  ISETP.NE.AND P2, PT, R62, RZ, PT ;  /* 0x000000ff3e00720c */ /* 0x000fe20003f45270 */
[----:B------:R-:W-:Y:S06]  /*5d10*/  BSSY.RECONVERGENT B0, `(.L_x_1363) ;  /* 0x0000011000007945 */ /* 0x000fec0003800200 */
[----:B------:R-:W4:Y:S08]  /*5d20*/  LDC R7, c[0x0][0x374] ;  /* 0x0000dd00ff077b82 */ /* 0x000f300000000800 */
[----:B0-2---:R-:W0:Y:S01]  /*5d30*/  LDC.64 R2, c[0x0][0x3c8] ;  /* 0x0000f200ff027b82 */ /* 0x005e220000000a00 */
[----:B-1----:R-:W-:-:S02]  /*5d40*/  IADD3 R5, PT, PT, R4, -0x1, RZ ;  /* 0xffffffff04057810 */ /* 0x002fc40007ffe0ff */
[----:B------:R-:W-:Y:S02]  /*5d50*/  ISETP.NE.AND P1, PT, R4, 0x1, PT ;  /* 0x000000010400780c */ /* 0x000fe40003f25270 */
[----:B----4-:R-:W-:-:S04]  /*5d60*/  IADD3 R0, PT, PT, R7, -0x1, RZ ;  /* 0xffffffff07007810 */ /* 0x010fc80007ffe0ff */
[----:B------:R-:W-:Y:S02]  /*5d70*/  ISETP.NE.AND P0, PT, R61, R0, PT ;  /* 0x000000003d00720c */ /* 0x000fe40003f05270 */
[----:B------:R-:W-:Y:S02]  /*5d80*/  SHF.L.U32 R0, R7, 0x1, RZ ;  /* 0x0000000107007819 */ /* 0x000fe400000006ff */
[----:B------:R-:W-:Y:S02]  /*5d90*/  ISETP.NE.OR P0, PT, R5, UR10, P0 ;  /* 0x0000000a05007c0c */ /* 0x000fe40008705670 */
        /* <DEDUP_REMOVED lines=8> */
.L_x_1364:
[----:B------:R-:W-:Y:S05]  /*5e20*/  BSYNC.RECONVERGENT B0 ;  /* 0x0000000000007941 */ /* 0x000fea0003800200 */
.L_x_1363:
[----:B------:R-:W-:Y:S05]  /*5e30*/  @P0 EXIT ;  /* 0x000000000000094d */ /* 0x000fea0003800000 */
[----:B------:R-:W-:Y:S05]  /*5e40*/  @P2 BRA `(.L_x_1365) ;  /* 0x0000000000202947 */ /* 0x000fea0003800000 */
[----:B------:R-:W-:-:S05]  /*5e50*/  IMAD R0, R4, R7, RZ ;  /* 0x0000000704007224 */ /* 0x000fca00078e02ff */
[----:B------:R-:W-:-:S13]  /*5e60*/  ISETP.NE.AND P0, PT, R0, -0x1, PT ;  /* 0xffffffff0000780c */ /* 0x000fda0003f05270 */
[----:B------:R-:W-:Y:S05]  /*5e70*/  @!P0 BRA `(.L_x_1365) ;  /* 0x0000000000148947 */ /* 0x000fea0003800000 */
.L_x_1366:
[----:B0-----:R-:W2:Y:S04]  /*5e80*/  LDG.E.STRONG.GPU R5, desc[UR8][R2.64] ;  /* 0x0000000802057981 */ /* 0x001ea8000c1ef900 */
[----:B--2---:R-:W-:Y:S01]  /*5e90*/  CCTL.IVALL ;  /* 0x00000000ff00798f */ /* 0x004fe20002000000 */
[----:B------:R-:W-:Y:S05]  /*5ea0*/  YIELD ;  /* 0x0000000000007946 */ /* 0x000fea0003800000 */
[----:B------:R-:W-:-:S13]  /*5eb0*/  ISETP.NE.AND P0, PT, R5, R0, PT ;  /* 0x000000000500720c */ /* 0x000fda0003f05270 */
[----:B------:R-:W-:Y:S05]  /*5ec0*/  @P0 BRA `(.L_x_1366) ;  /* 0xfffffffc00ec0947 */ /* 0x000fea000383ffff */
.L_x_1365:
        /* <DEDUP_REMOVED lines=51> */
[C---:B------:R-:W-:Y:S01]  /*6200*/  SHF.L.U32 R21, R62.reuse, 0x3, RZ ;  /* 0x000000033e157819 */ /* 0x040fe200000006ff */
[----:B------:R-:W1:Y:S01]  /*6210*/  LDCU.64 UR6, c[0x0][0x390] ;  /* 0x00007200ff0677ac */ /* 0x000e620008000a00 */
[----:B------:R-:W-:Y:S02]  /*6220*/  LOP3.LUT R9, R9, 0x3, RZ, 0xc0, !PT ;  /* 0x0000000309097812 */ /* 0x000fe400078ec0ff */
[--C-:B------:R-:W-:Y:S01]  /*6230*/  SHF.L.U64.HI R22, R62, 0x3, R63.reuse ;  /* 0x000000033e167819 */ /* 0x100fe2000001023f */
[----:B------:R-:W2:Y:S01]  /*6240*/  LDCU.64 UR10, c[0x0][0x388] ;  /* 0x00007100ff0a77ac */ /* 0x000ea20008000a00 */
[----:B------:R-:W-:Y:S01]  /*6250*/  SHF.L.U32 R29, R7, 0x2, RZ ;  /* 0x00000002071d7819 */ /* 0x000fe200000006ff */
[----:B------:R-:W-:Y:S01]  /*6260*/  IMAD.WIDE.U32 R4, R9, 0x2a0, R62 ;  /* 0x000002a009047825 */ /* 0x000fe200078e003e */
[----:B------:R-:W-:-:S02]  /*6270*/  SHF.L.U64.HI R31, R3, 0x2, R0 ;  /* 0x00000002031f7819 */ /* 0x000fc40000010200 */
[----:B------:R-:W-:Y:S02]  /*6280*/  SHF.L.U64.HI R27, R28, 0x2, R33 ;  /* 0x000000021c1b7819 */ /* 0x000fe40000010221 */
[C---:B0-----:R-:W-:Y:S01]  /*6290*/  LEA R25, P1, R62.reuse, UR4, 0x2 ;  /* 0x000000043e197c11 */ /* 0x041fe2000f8210ff */
[----:B------:R-:W-:Y:S01]  /*62a0*/  UMOV UR4, URZ ;  /* 0x000000ff00047c82 */ /* 0x000fe20008000000 */
[----:B-1----:R-:W-:Y:S02]  /*62b0*/  IADD3 R23, P2, PT, R21, UR6, RZ ;  /* 0x0000000615177c10 */ /* 0x002fe4000ff5e0ff */
[----:B------:R-:W-:Y:S02]  /*62c0*/  LEA.HI.X R26, R62, UR5, R63, 0x2, P1 ;  /* 0x000000053e1a7c11 */ /* 0x000fe400088f143f */
[----:B------:R-:W-:Y:S02]  /*62d0*/  IADD3 R63, PT, PT, R5, UR4, RZ ;  /* 0x00000004053f7c10 */ /* 0x000fe4000fffe0ff */
[----:B------:R-:W-:Y:S01]  /*62e0*/  MOV R62, R4 ;  /* 0x00000004003e7202 */ /* 0x000fe20000000f00 */
[----:B------:R-:W-:Y:S01]  /*62f0*/  IMAD.WIDE.U32 R4, R6, 0x4, RZ ;  /* 0x0000000406047825 */ /* 0x000fe200078e00ff */
[----:B------:R-:W-:-:S02]  /*6300*/  IADD3.X R24, PT, PT, R22, UR7, RZ, P2, !PT ;  /* 0x0000000716187c10 */ /* 0x000fc400097fe4ff */
[----:B--2---:R-:W-:Y:S02]  /*6310*/  IADD3 R21, P1, PT, R21, UR10, RZ ;  /* 0x0000000a15157c10 */ /* 0x004fe4000ff3e0ff */
[----:B------:R-:W-:Y:S02]  /*6320*/  IADD3 R2, P2, PT, RZ, -R9, RZ ;  /* 0x80000009ff027210 */ /* 0x000fe40007f5e0ff */
[----:B------:R-:W-:Y:S02]  /*6330*/  IADD3.X R22, PT, PT, R22, UR11, RZ, P1, !PT ;  /* 0x0000000b16167c10 */ /* 0x000fe40008ffe4ff */
[----:B------:R-:W-:Y:S02]  /*6340*/  IADD3 R29, PT, PT, R5, R29, RZ ;  /* 0x0000001d051d7210 */ /* 0x000fe40007ffe0ff */
[----:B------:R-:W-:-:S07]  /*6350*/  IADD3.X R20, PT, PT, RZ, -0x1, RZ, P2, !PT ;  /* 0xffffffffff147810 */ /* 0x000fce00017fe4ff */
.L_x_1369:
        /* <DEDUP_REMOVED lines=10> */
[----:B------:R-:W4:Y:S04]  /*6400*/  LDG.E R18, desc[UR8][R12.64] ;  /* 0x000000080c127981 */ /* 0x000f28000c1e1900 */
[----:B------:R-:W4:Y:S01]  /*6410*/  LDG.E R19, desc[UR8][R14.64] ;  /* 0x000000080e137981 */ /* 0x000f22000c1e1900 */
        /* <DEDUP_REMOVED lines=15> */
[----:B----4-:R0:W-:Y:S01]  /*6510*/  STG.E.64 desc[UR8][R10.64], R18 ;  /* 0x000000120a007986 */ /* 0x0101e2000c101b08 */
[----:B------:R-:W-:Y:S05]  /*6520*/  @P1 BRA `(.L_x_1369) ;  /* 0xfffffffc008c1947 */ /* 0x000fea000383ffff */
.L_x_1368:
[----:B------:R-:W-:Y:S05]  /*6530*/  BSYNC.RECONVERGENT B0 ;  /* 0x0000000000007941 */ /* 0x000fea0003800200 */
.L_x_1367:
        /* <DEDUP_REMOVED lines=10> */
.L_x_1370:
[C---:B------:R-:W-:Y:S02]  /*65e0*/  SHF.L.U32 R22, R62.reuse, 0x2, RZ ;  /* 0x000000023e167819 */ /* 0x040fe400000006ff */
[----:B------:R-:W-:Y:S02]  /*65f0*/  SHF.L.U64.HI R9, R62, 0x2, R63 ;  /* 0x000000023e097819 */ /* 0x000fe4000001023f */
[----:B-1----:R-:W-:-:S04]  /*6600*/  IADD3 R10, P0, PT, R22, UR4, RZ ;  /* 0x00000004160a7c10 */ /* 0x002fc8000ff1e0ff */
        /* <DEDUP_REMOVED lines=9> */
[----:B------:R-:W3:Y:S04]  /*66a0*/  LDG.E R27, desc[UR8][R16.64] ;  /* 0x00000008101b7981 */ /* 0x000ee8000c1e1900 */
[----:B------:R5:W3:Y:S01]  /*66b0*/  LDG.E R26, desc[UR8][R14.64] ;  /* 0x000000080e1a7981 */ /* 0x000ae2000c1e1900 */
[C---:B------:R-:W-:Y:S02]  /*66c0*/  SHF.L.U32 R33, R62.reuse, 0x3, RZ ;  /* 0x000000033e217819 */ /* 0x040fe400000006ff */
[----:B------:R-:W-:Y:S02]  /*66d0*/  SHF.L.U64.HI R63, R62, 0x3, R63 ;  /* 0x000000033e3f7819 */ /* 0x000fe4000001023f */
[----:B------:R-:W-:Y:S02]  /*66e0*/  LOP3.LUT R20, R33, 0xfffffff8, RZ, 0xc0, !PT ;  /* 0xfffffff821147812 */ /* 0x000fe400078ec0ff */
[----:B------:R-:W-:-:S02]  /*66f0*/  LOP3.LUT R22, R22, 0xfffffffc, RZ, 0xc0, !PT ;  /* 0xfffffffc16167812 */ /* 0x000fc400078ec0ff */
[C---:B--2---:R-:W-:Y:S02]  /*6700*/  IADD3 R18, P0, PT, R20.reuse, UR6, RZ ;  /* 0x0000000614127c10 */ /* 0x044fe4000ff1e0ff */
[----:B-1----:R-:W-:Y:S02]  /*6710*/  LOP3.LUT R10, R63, 0x3, RZ, 0xc0, !PT ;  /* 0x000000033f0a7812 */ /* 0x002fe400078ec0ff */
[----:B0-----:R-:W-:Y:S02]  /*6720*/  IADD3 R20, P1, PT, R20, UR10, RZ ;  /* 0x0000000a14147c10 */ /* 0x001fe4000ff3e0ff */
[----:B------:R-:W-:Y:S02]  /*6730*/  LOP3.LUT R9, R9, 0x3, RZ, 0xc0, !PT ;  /* 0x0000000309097812 */ /* 0x000fe400078ec0ff */
[----:B------:R-:W-:Y:S02]  /*6740*/  IADD3 R22, P2, PT, R22, UR4, RZ ;  /* 0x0000000416167c10 */ /* 0x000fe4000ff5e0ff */
[----:B------:R-:W-:-:S02]  /*6750*/  IADD3.X R19, PT, PT, R10, UR7, RZ, P0, !PT ;  /* 0x000000070a137c10 */ /* 0x000fc400087fe4ff */
[----:B------:R-:W-:Y:S02]  /*6760*/  IADD3.X R21, PT, PT, R10, UR11, RZ, P1, !PT ;  /* 0x0000000b0a157c10 */ /* 0x000fe40008ffe4ff */
[----:B------:R-:W-:Y:S02]  /*6770*/  IADD3.X R23, PT, PT, R9, UR5, RZ, P2, !PT ;  /* 0x0000000509177c10 */ /* 0x000fe400097fe4ff */
[C---:B------:R-:W-:Y:S02]  /*6780*/  IADD3 R10, P0, PT, R22.reuse, R5, RZ ;  /* 0x00000005160a7210 */ /* 0x040fe40007f1e0ff */
[C---:B-----5:R-:W-:Y:S02]  /*6790*/  IADD3 R12, P1, PT, R22.reuse, R6, RZ ;  /* 0x00000006160c7210 */ /* 0x060fe40007f3e0ff */
[----:B------:R-:W-:Y:S02]  /*67a0*/  IADD3 R14, P2, PT, R22, R8, RZ ;  /* 0x00000008160e7210 */ /* 0x000fe40007f5e0ff */
[----:B------:R-:W-:-:S02]  /*67b0*/  IADD3.X R11, PT, PT, R23, R4, RZ, P0, !PT ;  /* 0x00000004170b7210 */ /* 0x000fc400007fe4ff */
[C---:B------:R-:W-:Y:S02]  /*67c0*/  IADD3.X R13, PT, PT, R23.reuse, R2, RZ, P1, !PT ;  /* 0x00000002170d7210 */ /* 0x040fe40000ffe4ff */
[----:B------:R-:W-:Y:S01]  /*67d0*/  IADD3.X R15, PT, PT, R23, R7, RZ, P2, !PT ;  /* 0x00000007170f7210 */ /* 0x000fe200017fe4ff */
[----:B----4-:R0:W-:Y:S04]  /*67e0*/  STG.E.64 desc[UR8][R18.64], R24 ;  /* 0x0000001812007986 */ /* 0x0101e8000c101b08 */
[----:B---3--:R1:W-:Y:S04]  /*67f0*/  STG.E.64 desc[UR8][R20.64], R26 ;  /* 0x0000001a14007986 */ /* 0x0083e8000c101b08 */
        /* <DEDUP_REMOVED lines=14> */
[----:B------:R-:W3:Y:S04]  /*68e0*/  LDG.E R24, desc[UR8][R22.64+0x1500] ;  /* 0x0015000816187981 */ /* 0x000ee8000c1e1900 */
[----:B------:R-:W3:Y:S04]  /*68f0*/  LDG.E R25, desc[UR8][R10.64+0x1500] ;  /* 0x001500080a197981 */ /* 0x000ee8000c1e1900 */
[----:B-1----:R-:W4:Y:S04]  /*6900*/  LDG.E R26, desc[UR8][R12.64+0x1500] ;  /* 0x001500080c1a7981 */ /* 0x002f28000c1e1900 */
        /* <DEDUP_REMOVED lines=27> */
[----:B---3--:R4:W-:Y:S04]  /*6ac0*/  STG.E.64 desc[UR8][R18.64], R28 ;  /* 0x0000001c12007986 */ /* 0x0089e8000c101b08 */
[----:B--2---:R4:W-:Y:S07]  /*6ad0*/  STG.E.64 desc[UR8][R20.64], R30 ;  /* 0x0000001e14007986 */ /* 0x0049ee000c101b08 */
[----:B------:R-:W-:Y:S05]  /*6ae0*/  @P0 BRA `(.L_x_1370) ;  /* 0xfffffff800bc0947 */ /* 0x000fea000383ffff */
[----:B------:R-:W-:Y:S05]  /*6af0*/  EXIT ;  /* 0x000000000000794d */ /* 0x000fea0003800000 */
.L_x_1371:
        /* <DEDUP_REMOVED lines=16> */
.L_x_3436:


//--------------------- .text._Z35group_norm_nhwc_bwd_one_pass_kernelI11Fp32IOFp32WLi512ELi42ELi672EEv26Group_norm_nhwc_bwd_params --------------------------
	.section	.text._Z35group_norm_nhwc_bwd_one_pass_kernelI11Fp32IOFp32WLi512ELi42ELi672EEv26Group_norm_nhwc_bwd_params,"ax",@progbits
	.align	128
        .global         _Z35group_norm_nhwc_bwd_one_pass_kernelI11Fp32IOFp32WLi512ELi42ELi672EEv26Group_norm_nhwc_bwd_params
        .type           _Z35group_norm_nhwc_bwd_one_pass_kernelI11Fp32IOFp32WLi512ELi42ELi672EEv26Group_norm_nhwc_bwd_params,@function
        .size           _Z35group_norm_nhwc_bwd_one_pass_kernelI11Fp32IOFp32WLi512ELi42ELi672EEv26Group_norm_nhwc_bwd_params,(.L_x_3437 - _Z35group_norm_nhwc_bwd_one_pass_kernelI11Fp32IOFp32WLi512ELi42ELi672EEv26Group_norm_nhwc_bwd_params)
        .other          _Z35group_norm_nhwc_bwd_one_pass_kernelI11Fp32IOFp32WLi512ELi42ELi672EEv26Group_norm_nhwc_bwd_params,@"STO_CUDA_ENTRY STV_DEFAULT"
_Z35group_norm_nhwc_bwd_one_pass_kernelI11Fp32IOFp32WLi512ELi42ELi672EEv26Group_norm_nhwc_bwd_params:
.text._Z35group_norm_nhwc_bwd_one_pass_kernelI11Fp32IOFp32WLi512ELi42ELi672EEv26Group_norm_nhwc_bwd_params:
[----:B------:R-:W0:Y:S08]  /*0000*/  LDC R1, c[0x0][0x37c] ;  /* 0x0000df00ff017b82 */ /* 0x000e300000000800 */
[----:B------:R-:W1:Y:S01]  /*0010*/  S2UR UR5, SR_CTAID.Y ;  /* 0x00000000000579c3 */ /* 0x000e620000002600 */
[----:B------:R-:W2:Y:S01]  /*0020*/  LDCU UR4, c[0x0][0x410] ;  /* 0x00008200ff0477ac */ /* 0x000ea20008000800 */
[----:B------:R-:W3:Y:S01]  /*0030*/  S2R R0, SR_TID.X ;  /* 0x0000000000007919 */ /* 0x000ee20000002100 */
[----:B0-----:R-:W-:Y:S01]  /*0040*/  IADD3 R1, PT, PT, R1, -0x30, RZ ;  /* 0xffffffd001017810 */ /* 0x001fe20007ffe0ff */
[----:B------:R-:W2:Y:S01]  /*0050*/  LDCU UR6, c[0x0][0x3e0] ;  /* 0x00007c00ff0677ac */ /* 0x000ea20008000800 */
[----:B------:R-:W0:Y:S01]  /*0060*/  LDCU.64 UR12, c[0x0][0x358] ;  /* 0x00006b00ff0c77ac */ /* 0x000e220008000a00 */
[----:B--2---:R-:W-:-:S04]  /*0070*/  UIMAD UR4, UR4, UR6, URZ ;  /* 0x00000006040472a4 */ /* 0x004fc8000f8e02ff */
[----:B-1----:R-:W-:-:S09]  /*0080*/  UISETP.GE.AND UP0, UPT, UR5, UR4, UPT ;  /* 0x000000040500728c */ /* 0x002fd2000bf06270 */
[----:B0--3--:R-:W-:Y:S05]  /*0090*/  BRA.U UP0, `(.L_x_1372) ;  /* 0x000000a500247547 */ /* 0x009fea000b800000 */
[----:B------:R-:W-:Y:S01]  /*00a0*/  LOP3.LUT R2, R0, 0xffff, RZ, 0xc0, !PT ;  /* 0x0000ffff00027812 */ /* 0x000fe200078ec0ff */
[----:B------:R-:W-:-:S04]  /*00b0*/  UMOV UR4, URZ ;  /* 0x000000ff00047c82 */ /* 0x000fc80008000000 */
[----:B------:R-:W-:-:S05]  /*00c0*/  IMAD R2, R2, 0xc31, RZ ;  /* 0x00000c3102027824 */ /* 0x000fca00078e02ff */
[----:B------:R-:W-:-:S04]  /*00d0*/  SHF.R.U32.HI R3, RZ, 0x10, R2 ;  /* 0x00000010ff037819 */ /* 0x000fc80000011602 */
[----:B------:R-:W-:Y:S01]  /*00e0*/  PRMT R2, R3, 0x9910, RZ ;  /* 0x0000991003027816 */ /* 0x000fe200000000ff */
[----:B------:R0:W-:Y:S04]  /*00f0*/  STL [R1+0x28], R3 ;  /* 0x0000280301007387 */ /* 0x0001e80000100800 */
[----:B------:R-:W-:-:S05]  /*0100*/  IMAD R2, R2, 0x15, RZ ;  /* 0x0000001502027824 */ /* 0x000fca00078e02ff */
[----:B------:R-:W-:-:S04]  /*0110*/  IADD3 R2, PT, PT, RZ, -R2, RZ ;  /* 0x80000002ff027210 */ /* 0x000fc80007ffe0ff */
[----:B0-----:R-:W-:-:S04]  /*0120*/  PRMT R3, R2, 0x7710, RZ ;  /* 0x0000771002037816 */ /* 0x001fc800000000ff */
[----:B------:R-:W-:-:S04]  /*0130*/  IADD3 R0, PT, PT, R3, R0, RZ ;  /* 0x0000000003007210 */ /* 0x000fc80007ffe0ff */
[----:B------:R-:W-:-:S04]  /*0140*/  SHF.L.U32 R4, R0, 0x1, RZ ;  /* 0x0000000100047819 */ /* 0x000fc800000006ff */
[----:B------:R-:W-:Y:S01]  /*0150*/  LOP3.LUT R0, R4, 0xffff, RZ, 0xc0, !PT ;  /* 0x0000ffff04007812 */ /* 0x000fe200078ec0ff */
[----:B------:R0:W-:Y:S04]  /*0160*/  STL [R1+0x2c], R4 ;  /* 0x00002c0401007387 */ /* 0x0001e80000100800 */
[----:B------:R0:W-:Y:S02]  /*0170*/  STL [R1+0x4], R0 ;  /* 0x0000040001007387 */ /* 0x0001e40000100800 */
.L_x_1439:
[----:B0-----:R-:W2:Y:S01]  /*0180*/  LDL R5, [R1+0x28] ;  /* 0x0000280001057983 */ /* 0x001ea20000100800 */
[----:B------:R-:W1:Y:S01]  /*0190*/  LDCU UR14, c[0x0][0x410] ;  /* 0x00008200ff0e77ac */ /* 0x000e620008000800 */
[----:B------:R-:W-:Y:S01]  /*01a0*/  IABS R3, UR5 ;  /* 0x0000000500037c13 */ /* 0x000fe20008000000 */
[----:B------:R-:W-:Y:S01]  /*01b0*/  UMOV UR6, URZ ;  /* 0x000000ff00067c82 */ /* 0x000fe20008000000 */
[----:B0-----:R-:W3:Y:S02]  /*01c0*/  LDL.LU R4, [R1+0x4] ;  /* 0x0000040001047983 */ /* 0x001ee40000300800 */
[----:B------:R-:W-:Y:S01]  /*01d0*/  R2UR UR9, R3 ;  /* 0x00000000030972ca */ /* 0x000fe200000e0000 */
[----:B------:R-:W2:Y:S01]  /*01e0*/  S2UR UR10, SR_CTAID.X ;  /* 0x00000000000a79c3 */ /* 0x000ea20000002500 */
[----:B------:R-:W0:Y:S01]  /*01f0*/  LDCU.128 UR16, c[0x0][0x400] ;  /* 0x00008000ff1077ac */ /* 0x000e220008000c00 */
[----:B------:R-:W4:Y:S01]  /*0200*/  LDL R12, [R1+0x2c] ;  /* 0x00002c00010c7983 */ /* 0x000f220000100800 */
[----:B------:R-:W-:-:S05]  /*0210*/  UISETP.GE.AND UP4, UPT, UR5, URZ, UPT ;  /* 0x000000ff0500728c */ /* 0x000fca000bf86270 */
[----:B------:R-:W2:Y:S01]  /*0220*/  LDC R27, c[0x0][0x41c] ;  /* 0x00010700ff1b7b82 */ /* 0x000ea20000000800 */
[----:B-1----:R-:W-:Y:S01]  /*0230*/  MOV R0, UR14 ;  /* 0x0000000e00007c02 */ /* 0x002fe20008000f00 */
[----:B------:R-:W-:-:S03]  /*0240*/  UISETP.NE.AND UP0, UPT, UR14, URZ, UPT ;  /* 0x000000ff0e00728c */ /* 0x000fc6000bf05270 */
[----:B------:R-:W-:-:S04]  /*0250*/  IABS R0, R0 ;  /* 0x0000000000007213 */ /* 0x000fc80000000000 */
[----:B------:R-:W-:-:S13]  /*0260*/  R2UR UR11, R0 ;  /* 0x00000000000b72ca */ /* 0x000fda00000e0000 */
[----:B------:R-:W1:Y:S08]  /*0270*/  I2F.RP R0, UR11 ;  /* 0x0000000b00007d06 */ /* 0x000e700008209400 */
[----:B-1----:R-:W1:Y:S02]  /*0280*/  MUFU.RCP R0, R0 ;  /* 0x0000000000007308 */ /* 0x002e640000001000 */
[----:B-1----:R-:W-:-:S06]  /*0290*/  IADD3 R2, PT, PT, R0, 0xffffffe, RZ ;  /* 0x0ffffffe00027810 */ /* 0x002fcc0007ffe0ff */
[----:B------:R-:W1:Y:S02]  /*02a0*/  F2I.FTZ.U32.TRUNC.NTZ R2, R2 ;  /* 0x0000000200027305 */ /* 0x000e64000021f000 */
[----:B-1----:R-:W-:-:S13]  /*02b0*/  R2UR UR7, R2 ;  /* 0x00000000020772ca */ /* 0x002fda00000e0000 */
[----:B------:R-:W-:-:S04]  /*02c0*/  UIADD3 UR8, UPT, UPT, URZ, -UR7, URZ ;  /* 0x80000007ff087290 */ /* 0x000fc8000fffe0ff */
        /* <DEDUP_REMOVED lines=8> */
[----:B------:R-:W-:Y:S01]  /*0350*/  UISETP.GT.U32.AND UP2, UPT, UR11, UR6, UPT ;  /* 0x000000060b00728c */ /* 0x000fe2000bf44070 */
[----:B------:R-:W1:Y:S10]  /*0360*/  LDCU.U8 UR14, c[0x0][0x414] ;  /* 0x00008280ff0e77ac */ /* 0x000e740008000000 */
[----:B------:R-:W-:-:S02]  /*0370*/  @!UP2 UIADD3 UR6, UPT, UPT, UR6, -UR11, URZ ;  /* 0x8000000b0606a290 */ /* 0x000fc4000fffe0ff */
        /* <DEDUP_REMOVED lines=8> */
[----:B------:R-:W-:Y:S01]  /*0400*/  UIMAD UR6, UR8, 0x2a, URZ ;  /* 0x0000002a080678a4 */ /* 0x000fe2000f8e02ff */
[----:B-1----:R-:W-:Y:S01]  /*0410*/  ISETP.NE.AND P3, PT, RZ, UR14, PT ;  /* 0x0000000eff007c0c */ /* 0x002fe2000bf65270 */
[----:B------:R-:W-:-:S04]  /*0420*/  @!UP5 UIADD3 UR7, UPT, UPT, -UR7, URZ, URZ ;  /* 0x000000ff0707d290 */ /* 0x000fc8000fffe1ff */
[----:B------:R-:W-:Y:S01]  /*0430*/  MOV R0, UR6 ;  /* 0x0000000600007c02 */ /* 0x000fe20008000f00 */
[----:B------:R-:W-:Y:S01]  /*0440*/  USEL UR7, UR9, UR7, !UP0 ;  /* 0x0000000709077287 */ /* 0x000fe2000c000000 */
[----:B--2---:R-:W-:-:S05]  /*0450*/  IMAD R27, R27, UR10, R5 ;  /* 0x0000000a1b1b7c24 */ /* 0x004fca000f8e0205 */
[C---:B0-----:R-:W-:Y:S02]  /*0460*/  ISETP.GE.U32.AND P0, PT, R27.reuse, UR16, PT ;  /* 0x000000101b007c0c */ /* 0x041fe4000bf06070 */
[----:B------:R-:W-:Y:S02]  /*0470*/  SHF.R.S32.HI R3, RZ, 0x1f, R27 ;  /* 0x0000001fff037819 */ /* 0x000fe4000001141b */
[----:B------:R-:W-:Y:S02]  /*0480*/  IADD3 R15, PT, PT, R27, 0x20, RZ ;  /* 0x000000201b0f7810 */ /* 0x000fe40007ffe0ff */
[----:B------:R-:W-:Y:S02]  /*0490*/  ISETP.GE.AND.EX P0, PT, R3, UR17, PT, P0 ;  /* 0x0000001103007c0c */ /* 0x000fe4000bf06300 */
[----:B------:R-:W-:Y:S02]  /*04a0*/  ISETP.GE.U32.AND P1, PT, R15, UR16, PT ;  /* 0x000000100f007c0c */ /* 0x000fe4000bf26070 */
[----:B------:R-:W-:-:S02]  /*04b0*/  SHF.R.S32.HI R17, RZ, 0x1f, R15 ;  /* 0x0000001fff117819 */ /* 0x000fc4000001140f */
[----:B---3--:R-:W-:Y:S02]  /*04c0*/  IADD3 R6, P2, PT, R4, UR6, RZ ;  /* 0x0000000604067c10 */ /* 0x008fe4000ff5e0ff */
[----:B------:R-:W-:-:S05]  /*04d0*/  ISETP.GE.AND.EX P1, PT, R17, UR17, PT, P1 ;  /* 0x0000001111007c0c */ /* 0x000fca000bf26310 */
[----:B------:R-:W0:Y:S01]  /*04e0*/  @!P0 LDC.64 R10, c[0x0][0x3f8] ;  /* 0x0000fe00ff0a8b82 */ /* 0x000e220000000a00 */
[----:B------:R-:W-:Y:S01]  /*04f0*/  LEA.HI.X.SX32 R7, R0, RZ, 0x1, P2 ;  /* 0x000000ff00077211 */ /* 0x000fe200010f0eff */
[----:B------:R-:W-:Y:S01]  /*0500*/  USHF.R.S32.HI UR6, URZ, 0x1f, UR7 ;  /* 0x0000001fff067899 */ /* 0x000fe20008011407 */
[----:B------:R-:W-:Y:S02]  /*0510*/  MOV R5, UR18 ;  /* 0x0000001200057c02 */ /* 0x000fe40008000f00 */
[----:B------:R-:W-:Y:S01]  /*0520*/  IADD3 R25, PT, PT, R27, 0x40, RZ ;  /* 0x000000401b197810 */ /* 0x000fe20007ffe0ff */
[----:B------:R-:W-:Y:S02]  /*0530*/  UIMAD UR6, UR6, UR18, URZ ;  /* 0x00000012060672a4 */ /* 0x000fe4000f8e02ff */
[----:B------:R-:W1:Y:S01]  /*0540*/  @!P1 LDC.64 R32, c[0x0][0x3f8] ;  /* 0x0000fe00ff209b82 */ /* 0x000e620000000a00 */
[----:B------:R-:W-:Y:S01]  /*0550*/  IMAD.WIDE.U32 R6, R5, UR7, R6 ;  /* 0x0000000705067c25 */ /* 0x000fe2000f8e0006 */
[----:B------:R-:W-:Y:S01]  /*0560*/  UIMAD UR6, UR7, UR19, UR6 ;  /* 0x00000013070672a4 */ /* 0x000fe2000f8e0206 */
[----:B------:R-:W-:-:S02]  /*0570*/  ISETP.GE.U32.AND P2, PT, R25, UR16, PT ;  /* 0x0000001019007c0c */ /* 0x000fc4000bf46070 */
[----:B------:R-:W-:-:S03]  /*0580*/  SHF.R.S32.HI R21, RZ, 0x1f, R25 ;  /* 0x0000001fff157819 */ /* 0x000fc60000011419 */
[----:B------:R-:W2:Y:S01]  /*0590*/  @P3 LDC.64 R4, c[0x0][0x3b0] ;  /* 0x0000ec00ff043b82 */ /* 0x000ea20000000a00 */
[----:B------:R-:W-:Y:S02]  /*05a0*/  ISETP.GE.AND.EX P2, PT, R21, UR17, PT, P2 ;  /* 0x0000001115007c0c */ /* 0x000fe4000bf46320 */
[----:B------:R-:W-:Y:S02]  /*05b0*/  IADD3 R9, PT, PT, R7, UR6, RZ ;  /* 0x0000000607097c10 */ /* 0x000fe4000fffe0ff */
[----:B------:R-:W-:Y:S02]  /*05c0*/  @!P0 MOV R8, R6 ;  /* 0x0000000600088202 */ /* 0x000fe40000000f00 */
[----:B------:R-:W-:Y:S02]  /*05d0*/  CS2R R44, SRZ ;  /* 0x00000000002c7805 */ /* 0x000fe4000001ff00 */
[----:B----4-:R-:W-:Y:S01]  /*05e0*/  LOP3.LUT R16, R12, 0xffff, RZ, 0xc0, !PT ;  /* 0x0000ffff0c107812 */ /* 0x010fe200078ec0ff */
[-C--:B0-----:R-:W-:Y:S01]  /*05f0*/  @!P0 IMAD R0, R3, R10.reuse, RZ ;  /* 0x0000000a03008224 */ /* 0x081fe200078e02ff */
[C---:B------:R-:W-:Y:S01]  /*0600*/  IADD3 R26, PT, PT, R27.reuse, 0x60, RZ ;  /* 0x000000601b1a7810 */ /* 0x040fe20007ffe0ff */
[----:B------:R-:W-:Y:S01]  /*0610*/  @!P0 IMAD.WIDE.U32 R2, R27, R10, R8 ;  /* 0x0000000a1b028225 */ /* 0x000fe200078e0008 */
[----:B------:R-:W0:Y:S01]  /*0620*/  @!P0 LDC.64 R36, c[0x0][0x3a0] ;  /* 0x0000e800ff248b82 */ /* 0x000e220000000a00 */
[----:B------:R-:W-:-:S02]  /*0630*/  CS2R R52, SRZ ;  /* 0x0000000000347805 */ /* 0x000fc4000001ff00 */
[----:B------:R-:W-:Y:S01]  /*0640*/  CS2R R50, SRZ ;  /* 0x0000000000327805 */ /* 0x000fe2000001ff00 */
[----:B------:R-:W-:Y:S01]  /*0650*/  @!P0 IMAD R11, R27, R11, R0 ;  /* 0x0000000b1b0b8224 */ /* 0x000fe200078e0200 */
[----:B------:R-:W-:Y:S01]  /*0660*/  MOV R0, UR8 ;  /* 0x0000000800007c02 */ /* 0x000fe20008000f00 */
[----:B------:R1:W-:Y:S02]  /*0670*/  STL [R1+0x4], R16 ;  /* 0x0000041001007387 */ /* 0x0003e40000100800 */
[----:B------:R-:W3:Y:S01]  /*0680*/  @!P0 LDC.64 R30, c[0x0][0x398] ;  /* 0x0000e600ff1e8b82 */ /* 0x000ee20000000a00 */
[----:B------:R-:W-:Y:S01]  /*0690*/  @!P0 IADD3 R3, PT, PT, R3, R11, RZ ;  /* 0x0000000b03038210 */ /* 0x000fe20007ffe0ff */
[----:B------:R-:W-:Y:S01]  /*06a0*/  IMAD R0, R0, 0x2a, R16 ;  /* 0x0000002a00007824 */ /* 0x000fe200078e0210 */
[----:B------:R-:W-:Y:S02]  /*06b0*/  ISETP.GE.U32.AND P5, PT, R26, UR16, PT ;  /* 0x000000101a007c0c */ /* 0x000fe4000bfa6070 */
[----:B------:R-:W-:-:S02]  /*06c0*/  CS2R R48, SRZ ;  /* 0x0000000000307805 */ /* 0x000fc4000001ff00 */
[----:B------:R-:W-:Y:S02]  /*06d0*/  SHF.R.S32.HI R35, RZ, 0x1f, R26 ;  /* 0x0000001fff237819 */ /* 0x000fe4000001141a */
[----:B------:R-:W-:Y:S01]  /*06e0*/  CS2R R76, SRZ ;  /* 0x00000000004c7805 */ /* 0x000fe2000001ff00 */
[----:B-1----:R-:W-:Y:S01]  /*06f0*/  @!P1 IMAD R16, R17, R32, RZ ;  /* 0x0000002011109224 */ /* 0x002fe200078e02ff */
[----:B------:R-:W1:Y:S01]  /*0700*/  @!P2 LDC.64 R18, c[0x0][0x3f8] ;  /* 0x0000fe00ff12ab82 */ /* 0x000e620000000a00 */
[C---:B------:R-:W-:Y:S02]  /*0710*/  @!P0 SHF.L.U32 R29, R2.reuse, 0x2, RZ ;  /* 0x00000002021d8819 */ /* 0x040fe400000006ff */
[----:B------:R-:W-:Y:S02]  /*0720*/  CS2R R10, SRZ ;  /* 0x00000000000a7805 */ /* 0x000fe4000001ff00 */
[----:B------:R-:W-:Y:S01]  /*0730*/  @!P0 SHF.L.U64.HI R14, R2, 0x2, R3 ;  /* 0x00000002020e8819 */ /* 0x000fe20000010203 */
[----:B--2---:R-:W-:Y:S01]  /*0740*/  @P3 IMAD.WIDE R2, R0, 0x4, R4 ;  /* 0x0000000400023825 */ /* 0x004fe200078e0204 */
[----:B------:R-:W-:-:S02]  /*0750*/  ISETP.GE.AND.EX P5, PT, R35, UR17, PT, P5 ;  /* 0x0000001123007c0c */ /* 0x000fc4000bfa6350 */
[----:B------:R-:W-:Y:S02]  /*0760*/  CS2R R74, SRZ ;  /* 0x00000000004a7805 */ /* 0x000fe4000001ff00 */
[----:B------:R-:W-:Y:S01]  /*0770*/  CS2R R72, SRZ ;  /* 0x0000000000487805 */ /* 0x000fe2000001ff00 */
[----:B------:R-:W2:Y:S01]  /*0780*/  @!P1 LDC.64 R22, c[0x0][0x3a0] ;  /* 0x0000e800ff169b82 */ /* 0x000ea20000000a00 */
[----:B------:R-:W-:Y:S01]  /*0790*/  @!P1 IMAD R17, R15, R33, R16 ;  /* 0x000000210f119224 */ /* 0x000fe200078e0210 */
[----:B------:R-:W-:Y:S01]  /*07a0*/  IADD3 R16, PT, PT, R27, 0x80, RZ ;  /* 0x000000801b107810 */ /* 0x000fe20007ffe0ff */
[----:B------:R4:W5:Y:S01]  /*07b0*/  @P3 LDG.E.64 R10, desc[UR12][R2.64] ;  /* 0x0000000c020a3981 */ /* 0x000962000c1e1b00 */
[----:B------:R-:W-:Y:S02]  /*07c0*/  @!P1 MOV R4, R6 ;  /* 0x0000000600049202 */ /* 0x000fe40000000f00 */
[----:B------:R-:W-:Y:S01]  /*07d0*/  CS2R R70, SRZ ;  /* 0x0000000000467805 */ /* 0x000fe2000001ff00 */
[----:B------:R-:W4:Y:S01]  /*07e0*/  LDCU.64 UR6, c[0x0][0x3b8] ;  /* 0x00007700ff0677ac */ /* 0x000f220008000a00 */
[----:B------:R-:W4:Y:S01]  /*07f0*/  @!P1 LDC.64 R12, c[0x0][0x398] ;  /* 0x0000e600ff0c9b82 */ /* 0x000f220000000a00 */
[----:B------:R-:W-:-:S02]  /*0800*/  @!P1 MOV R5, R9 ;  /* 0x0000000900059202 */ /* 0x000fc40000000f00 */
[----:B------:R-:W-:Y:S02]  /*0810*/  ISETP.GE.U32.AND P3, PT, R16, UR16, PT ;  /* 0x0000001010007c0c */ /* 0x000fe4000bf66070 */
[----:B------:R-:W-:Y:S01]  /*0820*/  SHF.R.S32.HI R39, RZ, 0x1f, R16 ;  /* 0x0000001fff277819 */ /* 0x000fe20000011410 */
[----:B------:R-:W-:Y:S02]  /*0830*/  @!P1 IMAD.WIDE.U32 R4, R15, R32, R4 ;  /* 0x000000200f049225 */ /* 0x000fe400078e0004 */
[----:B------:R-:W4:Y:S01]  /*0840*/  @!P5 LDC.64 R32, c[0x0][0x3f8] ;  /* 0x0000fe00ff20db82 */ /* 0x000f220000000a00 */
[----:B------:R-:W-:Y:S02]  /*0850*/  ISETP.GE.AND.EX P3, PT, R39, UR17, PT, P3 ;  /* 0x0000001127007c0c */ /* 0x000fe4000bf66330 */
[----:B------:R-:W-:Y:S02]  /*0860*/  @!P1 IADD3 R5, PT, PT, R5, R17, RZ ;  /* 0x0000001105059210 */ /* 0x000fe40007ffe0ff */
[----:B0-----:R-:W-:-:S02]  /*0870*/  @!P0 IADD3 R28, P4, PT, R29, R36, RZ ;  /* 0x000000241d1c8210 */ /* 0x001fc40007f9e0ff */
[----:B---3--:R-:W-:Y:S02]  /*0880*/  @!P0 IADD3 R30, P6, PT, R29, R30, RZ ;  /* 0x0000001e1d1e8210 */ /* 0x008fe40007fde0ff */
[C---:B------:R-:W-:Y:S02]  /*0890*/  @!P1 SHF.L.U32 R15, R4.reuse, 0x2, RZ ;  /* 0x00000002040f9819 */ /* 0x040fe400000006ff */
[----:B------:R-:W-:Y:S02]  /*08a0*/  @!P1 SHF.L.U64.HI R24, R4, 0x2, R5 ;  /* 0x0000000204189819 */ /* 0x000fe40000010205 */
[----:B------:R-:W0:Y:S01]  /*08b0*/  @!P2 LDC.64 R4, c[0x0][0x3a0] ;  /* 0x0000e800ff04ab82 */ /* 0x000e220000000a00 */
[----:B-1----:R-:W-:Y:S01]  /*08c0*/  @!P2 IMAD R20, R21, R18, RZ ;  /* 0x000000121514a224 */ /* 0x002fe200078e02ff */
[C---:B------:R-:W-:Y:S02]  /*08d0*/  @!P0 IADD3.X R29, PT, PT, R14.reuse, R37, RZ, P4, !PT ;  /* 0x000000250e1d8210 */ /* 0x040fe400027fe4ff */
[----:B------:R-:W-:-:S02]  /*08e0*/  @!P0 IADD3.X R31, PT, PT, R14, R31, RZ, P6, !PT ;  /* 0x0000001f0e1f8210 */ /* 0x000fc400037fe4ff */
[----:B--2---:R-:W-:Y:S01]  /*08f0*/  @!P1 IADD3 R22, P4, PT, R15, R22, RZ ;  /* 0x000000160f169210 */ /* 0x004fe20007f9e0ff */
[----:B------:R-:W-:Y:S01]  /*0900*/  @!P2 IMAD R41, R25, R19, R20 ;  /* 0x000000131929a224 */ /* 0x000fe200078e0214 */
[----:B----4-:R-:W-:Y:S01]  /*0910*/  @!P1 IADD3 R12, P6, PT, R15, R12, RZ ;  /* 0x0000000c0f0c9210 */ /* 0x010fe20007fde0ff */
[----:B------:R-:W1:Y:S01]  /*0920*/  @!P3 LDC.64 R2, c[0x0][0x3f8] ;  /* 0x0000fe00ff02bb82 */ /* 0x000e620000000a00 */
[----:B------:R-:W-:Y:S01]  /*0930*/  IADD3 R17, PT, PT, R27, 0xa0, RZ ;  /* 0x000000a01b117810 */ /* 0x000fe20007ffe0ff */
[----:B------:R-:W-:Y:S01]  /*0940*/  @!P5 IMAD R34, R35, R32, RZ ;  /* 0x000000202322d224 */ /* 0x000fe200078e02ff */
[----:B------:R-:W-:Y:S01]  /*0950*/  @!P2 MOV R20, R6 ;  /* 0x000000060014a202 */ /* 0x000fe20000000f00 */
[----:B------:R2:W3:Y:S01]  /*0960*/  @!P0 LDG.E.64 R44, desc[UR12][R28.64] ;  /* 0x0000000c1c2c8981 */ /* 0x0004e2000c1e1b00 */
[----:B------:R-:W-:-:S03]  /*0970*/  @!P2 MOV R21, R9 ;  /* 0x000000090015a202 */ /* 0x000fc60000000f00 */
[----:B------:R-:W4:Y:S01]  /*0980*/  @!P2 LDC.64 R14, c[0x0][0x398] ;  /* 0x0000e600ff0eab82 */ /* 0x000f220000000a00 */
[----:B------:R-:W-:Y:S02]  /*0990*/  @!P1 IADD3.X R23, PT, PT, R24, R23, RZ, P4, !PT ;  /* 0x0000001718179210 */ /* 0x000fe400027fe4ff */
[----:B------:R-:W-:Y:S02]  /*09a0*/  ISETP.GE.U32.AND P4, PT, R17, UR16, PT ;  /* 0x0000001011007c0c */ /* 0x000fe4000bf86070 */
[----:B------:R-:W-:Y:S01]  /*09b0*/  SHF.R.S32.HI R37, RZ, 0x1f, R17 ;  /* 0x0000001fff257819 */ /* 0x000fe20000011411 */
[----:B------:R-:W-:Y:S02]  /*09c0*/  @!P2 IMAD.WIDE.U32 R18, R25, R18, R20 ;  /* 0x000000121912a225 */ /* 0x000fe400078e0014 */
[----:B------:R-:W4:Y:S01]  /*09d0*/  @!P5 LDC.64 R20, c[0x0][0x3a0] ;  /* 0x0000e800ff14db82 */ /* 0x000f220000000a00 */
[----:B------:R-:W-:Y:S02]  /*09e0*/  ISETP.GE.AND.EX P4, PT, R37, UR17, PT, P4 ;  /* 0x0000001125007c0c */ /* 0x000fe4000bf86340 */
[----:B------:R-:W-:-:S02]  /*09f0*/  @!P2 IADD3 R19, PT, PT, R19, R41, RZ ;  /* 0x000000291313a210 */ /* 0x000fc40007ffe0ff */
[----:B------:R-:W-:Y:S02]  /*0a00*/  @!P5 MOV R40, R6 ;  /* 0x000000060028d202 */ /* 0x000fe40000000f00 */
[----:B------:R-:W-:Y:S02]  /*0a10*/  @!P5 MOV R41, R9 ;  /* 0x000000090029d202 */ /* 0x000fe40000000f00 */
[----:B------:R-:W-:Y:S02]  /*0a20*/  @!P1 IADD3.X R13, PT, PT, R24, R13, RZ, P6, !PT ;  /* 0x0000000d180d9210 */ /* 0x000fe400037fe4ff */
[----:B------:R-:W4:Y:S01]  /*0a30*/  @!P5 LDC.64 R24, c[0x0][0x398] ;  /* 0x0000e600ff18db82 */ /* 0x000f220000000a00 */
[----:B------:R-:W-:Y:S01]  /*0a40*/  @!P2 SHF.L.U32 R35, R18, 0x2, RZ ;  /* 0x000000021223a819 */ /* 0x000fe200000006ff */
[----:B------:R-:W-:Y:S01]  /*0a50*/  @!P5 IMAD R43, R26, R33, R34 ;  /* 0x000000211a2bd224 */ /* 0x000fe200078e0222 */
[----:B------:R-:W-:Y:S01]  /*0a60*/  @!P2 SHF.L.U64.HI R36, R18, 0x2, R19 ;  /* 0x000000021224a819 */ /* 0x000fe20000010213 */
[----:B------:R-:W-:Y:S01]  /*0a70*/  @!P5 IMAD.WIDE.U32 R40, R26, R32, R40 ;  /* 0x000000201a28d225 */ /* 0x000fe200078e0028 */
[----:B0-----:R-:W-:-:S03]  /*0a80*/  @!P2 IADD3 R4, P6, PT, R35, R4, RZ ;  /* 0x000000042304a210 */ /* 0x001fc60007fde0ff */
[----:B-1----:R-:W-:Y:S01]  /*0a90*/  @!P3 IMAD R39, R39, R2, RZ ;  /* 0x000000022727b224 */ /* 0x002fe200078e02ff */
[----:B------:R-:W0:Y:S01]  /*0aa0*/  @!P3 LDC.64 R18, c[0x0][0x3a0] ;  /* 0x0000e800ff12bb82 */ /* 0x000e220000000a00 */
[----:B------:R-:W-:Y:S02]  /*0ab0*/  @!P2 IADD3.X R5, PT, PT, R36, R5, RZ, P6, !PT ;  /* 0x000000052405a210 */ /* 0x000fe400037fe4ff */
[----:B------:R-:W-:Y:S02]  /*0ac0*/  @!P3 MOV R38, R6 ;  /* 0x000000060026b202 */ /* 0x000fe40000000f00 */
[----:B--2---:R-:W-:Y:S02]  /*0ad0*/  CS2R R28, SRZ ;  /* 0x00000000001c7805 */ /* 0x004fe4000001ff00 */
[----:B------:R-:W-:Y:S01]  /*0ae0*/  @!P5 IADD3 R43, PT, PT, R41, R43, RZ ;  /* 0x0000002b292bd210 */ /* 0x000fe20007ffe0ff */
[----:B------:R1:W5:Y:S01]  /*0af0*/  @!P1 LDG.E.64 R52, desc[UR12][R12.64] ;  /* 0x0000000c0c349981 */ /* 0x000362000c1e1b00 */
[----:B------:R-:W2:Y:S01]  /*0b00*/  @!P4 LDC.64 R32, c[0x0][0x3f8] ;  /* 0x0000fe00ff20cb82 */ /* 0x000ea20000000a00 */
[----:B----4-:R-:W-:-:S02]  /*0b10*/  @!P2 IADD3 R14, P6, PT, R35, R14, RZ ;  /* 0x0000000e230ea210 */ /* 0x010fc40007fde0ff */
[----:B------:R-:W4:Y:S01]  /*0b20*/  @!P2 LDG.E.64 R28, desc[UR12][R4.64] ;  /* 0x0000000c041ca981 */ /* 0x000f22000c1e1b00 */
[C---:B------:R-:W-:Y:S02]  /*0b30*/  @!P5 SHF.L.U32 R41, R40.reuse, 0x2, RZ ;  /* 0x000000022829d819 */ /* 0x040fe400000006ff */
[----:B------:R-:W-:Y:S02]  /*0b40*/  @!P5 SHF.L.U64.HI R40, R40, 0x2, R43 ;  /* 0x000000022828d819 */ /* 0x000fe4000001022b */
[----:B------:R-:W0:Y:S01]  /*0b50*/  @!P3 LDC.64 R34, c[0x0][0x398] ;  /* 0x0000e600ff22bb82 */ /* 0x000e220000000a00 */
[----:B------:R-:W-:Y:S01]  /*0b60*/  @!P3 IMAD R43, R16, R3, R39 ;  /* 0x00000003102bb224 */ /* 0x000fe200078e0227 */
[----:B------:R-:W-:Y:S02]  /*0b70*/  @!P3 MOV R39, R9 ;  /* 0x000000090027b202 */ /* 0x000fe40000000f00 */
[----:B------:R-:W-:Y:S02]  /*0b80*/  @!P2 IADD3.X R15, PT, PT, R36, R15, RZ, P6, !PT ;  /* 0x0000000f240fa210 */ /* 0x000fe400037fe4ff */
[----:B------:R-:W-:Y:S01]  /*0b90*/  @!P5 IADD3 R20, P6, PT, R41, R20, RZ ;  /* 0x000000142914d210 */ /* 0x000fe20007fde0ff */
[----:B------:R-:W-:Y:S01]  /*0ba0*/  @!P3 IMAD.WIDE.U32 R2, R16, R2, R38 ;  /* 0x000000021002b225 */ /* 0x000fe200078e0026 */
[----:B-1----:R-:W1:Y:S01]  /*0bb0*/  @!P4 LDC.64 R12, c[0x0][0x398] ;  /* 0x0000e600ff0ccb82 */ /* 0x002e620000000a00 */
[----:B------:R-:W5:Y:S01]  /*0bc0*/  @!P2 LDG.E.64 R50, desc[UR12][R14.64] ;  /* 0x0000000c0e32a981 */ /* 0x000f62000c1e1b00 */
[----:B------:R-:W-:-:S02]  /*0bd0*/  @!P5 IADD3.X R21, PT, PT, R40, R21, RZ, P6, !PT ;  /* 0x000000152815d210 */ /* 0x000fc400037fe4ff */
[----:B------:R-:W-:Y:S02]  /*0be0*/  @!P5 IADD3 R24, P6, PT, R41, R24, RZ ;  /* 0x000000182918d210 */ /* 0x000fe40007fde0ff */
[----:B------:R-:W-:Y:S02]  /*0bf0*/  @!P3 IADD3 R39, PT, PT, R3, R43, RZ ;  /* 0x0000002b0327b210 */ /* 0x000fe40007ffe0ff */
[----:B------:R-:W-:Y:S02]  /*0c00*/  @!P3 SHF.L.U32 R3, R2, 0x2, RZ ;  /* 0x000000020203b819 */ /* 0x000fe400000006ff */
[----:B------:R-:W-:Y:S02]  /*0c10*/  @!P5 IADD3.X R25, PT, PT, R40, R25, RZ, P6, !PT ;  /* 0x000000192819d210 */ /* 0x000fe400037fe4ff */
[----:B------:R-:W-:Y:S01]  /*0c20*/  @!P3 SHF.L.U64.HI R26, R2, 0x2, R39 ;  /* 0x00000002021ab819 */ /* 0x000fe20000010227 */
[----:B--2---:R-:W-:Y:S01]  /*0c30*/  @!P4 IMAD R2, R37, R32, RZ ;  /* 0x000000202502c224 */ /* 0x004fe200078e02ff */
[----:B0-----:R-:W-:Y:S01]  /*0c40*/  @!P3 IADD3 R18, P6, PT, R3, R18, RZ ;  /* 0x000000120312b210 */ /* 0x001fe20007fde0ff */
[----:B------:R-:W5:Y:S02]  /*0c50*/  @!P5 LDG.E.64 R48, desc[UR12][R24.64] ;  /* 0x0000000c1830d981 */ /* 0x000f64000c1e1b00 */
[----:B------:R-:W-:Y:S01]  /*0c60*/  @!P4 IMAD R37, R17, R33, R2 ;  /* 0x000000211125c224 */ /* 0x000fe200078e0202 */
[----:B------:R-:W-:-:S02]  /*0c70*/  @!P3 IADD3.X R19, PT, PT, R26, R19, RZ, P6, !PT ;  /* 0x000000131a13b210 */ /* 0x000fc400037fe4ff */
[----:B------:R-:W-:Y:S02]  /*0c80*/  @!P3 IADD3 R16, P6, PT, R3, R34, RZ ;  /* 0x000000220310b210 */ /* 0x000fe40007fde0ff */
[----:B------:R-:W-:Y:S01]  /*0c90*/  @!P4 MOV R2, R6 ;  /* 0x000000060002c202 */ /* 0x000fe20000000f00 */
[----:B------:R-:W5:Y:S01]  /*0ca0*/  @!P3 LDG.E.64 R76, desc[UR12][R18.64] ;  /* 0x0000000c124cb981 */ /* 0x000f62000c1e1b00 */
[----:B------:R-:W-:-:S03]  /*0cb0*/  @!P4 MOV R3, R9 ;  /* 0x000000090003c202 */ /* 0x000fc60000000f00 */
[----:B------:R-:W-:Y:S01]  /*0cc0*/  @!P4 IMAD.WIDE.U32 R32, R17, R32, R2 ;  /* 0x000000201120c225 */ /* 0x000fe200078e0002 */
[----:B------:R-:W-:-:S04]  /*0cd0*/  @!P3 IADD3.X R17, PT, PT, R26, R35, RZ, P6, !PT ;  /* 0x000000231a11b210 */ /* 0x000fc800037fe4ff */
[----:B------:R-:W-:Y:S02]  /*0ce0*/  @!P4 IADD3 R33, PT, PT, R33, R37, RZ ;  /* 0x000000252121c210 */ /* 0x000fe40007ffe0ff */
[C---:B------:R-:W-:Y:S02]  /*0cf0*/  @!P4 SHF.L.U32 R39, R32.reuse, 0x2, RZ ;  /* 0x000000022027c819 */ /* 0x040fe400000006ff */
[----:B------:R-:W-:Y:S02]  /*0d00*/  @!P4 SHF.L.U64.HI R26, R32, 0x2, R33 ;  /* 0x00000002201ac819 */ /* 0x000fe40000010221 */
[----:B------:R-:W-:-:S06]  /*0d10*/  CS2R R32, SRZ ;  /* 0x0000000000207805 */ /* 0x000fcc000001ff00 */
[----:B------:R0:W2:Y:S02]  /*0d20*/  @!P1 LDG.E.64 R32, desc[UR12][R22.64] ;  /* 0x0000000c16209981 */ /* 0x0000a4000c1e1b00 */
[----:B0-----:R-:W-:-:S06]  /*0d30*/  CS2R R22, SRZ ;  /* 0x0000000000167805 */ /* 0x001fcc000001ff00 */
[----:B------:R-:W4:Y:S01]  /*0d40*/  @!P5 LDG.E.64 R22, desc[UR12][R20.64] ;  /* 0x0000000c1416d981 */ /* 0x000f22000c1e1b00 */
[----:B------:R-:W-:-:S06]  /*0d50*/  CS2R R2, SRZ ;  /* 0x0000000000027805 */ /* 0x000fcc000001ff00 */
[----:B------:R0:W5:Y:S02]  /*0d60*/  @!P0 LDG.E.64 R2, desc[UR12][R30.64] ;  /* 0x0000000c1e028981 */ /* 0x000164000c1e1b00 */
[----:B0-----:R-:W0:Y:S01]  /*0d70*/  @!P4 LDC.64 R30, c[0x0][0x3a0] ;  /* 0x0000e800ff1ecb82 */ /* 0x001e220000000a00 */
[----:B------:R-:W-:Y:S02]  /*0d80*/  IADD3 R34, PT, PT, R27, 0x120, RZ ;  /* 0x000001201b227810 */ /* 0x000fe40007ffe0ff */
[----:B0-----:R-:W-:-:S04]  /*0d90*/  @!P4 IADD3 R14, P6, PT, R39, R30, RZ ;  /* 0x0000001e270ec210 */ /* 0x001fc80007fde0ff */
[----:B------:R-:W-:Y:S02]  /*0da0*/  @!P4 IADD3.X R15, PT, PT, R26, R31, RZ, P6, !PT ;  /* 0x0000001f1a0fc210 */ /* 0x000fe400037fe4ff */
[----:B-1----:R-:W-:Y:S02]  /*0db0*/  @!P4 IADD3 R12, P6, PT, R39, R12, RZ ;  /* 0x0000000c270cc210 */ /* 0x002fe40007fde0ff */
[----:B------:R-:W-:Y:S01]  /*0dc0*/  ISETP.GE.U32.AND P5, PT, R34, UR16, PT ;  /* 0x0000001022007c0c */ /* 0x000fe2000bfa6070 */
[----:B------:R0:W5:Y:S01]  /*0dd0*/  @!P4 LDG.E.64 R74, desc[UR12][R14.64] ;  /* 0x0000000c0e4ac981 */ /* 0x000162000c1e1b00 */
[----:B------:R-:W-:Y:S02]  /*0de0*/  @!P4 IADD3.X R13, PT, PT, R26, R13, RZ, P6, !PT ;  /* 0x0000000d1a0dc210 */ /* 0x000fe400037fe4ff */
[----:B------:R-:W-:-:S04]  /*0df0*/  SHF.R.S32.HI R35, RZ, 0x1f, R34 ;  /* 0x0000001fff237819 */ /* 0x000fc80000011422 */
[----:B------:R-:W-:Y:S02]  /*0e00*/  ISETP.GE.AND.EX P5, PT, R35, UR17, PT, P5 ;  /* 0x0000001123007c0c */ /* 0x000fe4000bfa6350 */
[----:B0-----:R-:W-:-:S11]  /*0e10*/  IADD3 R14, PT, PT, R27, 0x180, RZ ;  /* 0x000001801b0e7810 */ /* 0x001fd60007ffe0ff */
[----:B------:R-:W0:Y:S01]  /*0e20*/  @!P5 LDC.64 R18, c[0x0][0x398] ;  /* 0x0000e600ff12db82 */ /* 0x000e220000000a00 */
[----:B---3--:R1:W-:Y:S02]  /*0e30*/  STL.64 [R1+0x10], R44 ;  /* 0x0000102c01007387 */ /* 0x0083e40000100a00 */
[----:B-1----:R-:W-:-:S04]  /*0e40*/  IADD3 R45, PT, PT, R27, 0xc0, RZ ;  /* 0x000000c01b2d7810 */ /* 0x002fc80007ffe0ff */
[----:B------:R-:W-:Y:S02]  /*0e50*/  ISETP.GE.U32.AND P0, PT, R45, UR16, PT ;  /* 0x000000102d007c0c */ /* 0x000fe4000bf06070 */
[----:B------:R-:W-:-:S04]  /*0e60*/  SHF.R.S32.HI R47, RZ, 0x1f, R45 ;  /* 0x0000001fff2f7819 */ /* 0x000fc8000001142d */
[----:B------:R-:W-:-:S13]  /*0e70*/  ISETP.GE.AND.EX P0, PT, R47, UR17, PT, P0 ;  /* 0x000000112f007c0c */ /* 0x000fda000bf06300 */
[----:B------:R-:W1:Y:S01]  /*0e80*/  @!P0 LDC.64 R40, c[0x0][0x398] ;  /* 0x0000e600ff288b82 */ /* 0x000e620000000a00 */
[----:B------:R-:W-:Y:S02]  /*0e90*/  @!P0 MOV R38, R6 ;  /* 0x0000000600268202 */ /* 0x000fe40000000f00 */
[----:B------:R-:W-:Y:S01]  /*0ea0*/  @!P0 MOV R39, R9 ;  /* 0x0000000900278202 */ /* 0x000fe20000000f00 */
[----:B--2---:R2:W-:Y:S04]  /*0eb0*/  STL.64 [R1+0x20], R32 ;  /* 0x0000202001007387 */ /* 0x0045e80000100a00 */
[----:B----4-:R3:W-:Y:S01]  /*0ec0*/  STL.64 [R1+0x18], R28 ;  /* 0x0000181c01007387 */ /* 0x0107e20000100a00 */
[----:B--2---:R-:W-:-:S04]  /*0ed0*/  IADD3 R32, PT, PT, R27, 0xe0, RZ ;  /* 0x000000e01b207810 */ /* 0x004fc80007ffe0ff */
[----:B------:R-:W-:Y:S01]  /*0ee0*/  ISETP.GE.U32.AND P1, PT, R32, UR16, PT ;  /* 0x0000001020007c0c */ /* 0x000fe2000bf26070 */
[----:B---3--:R-:W2:Y:S01]  /*0ef0*/  @!P0 LDC.64 R28, c[0x0][0x3f8] ;  /* 0x0000fe00ff1c8b82 */ /* 0x008ea20000000a00 */
[----:B------:R-:W-:-:S04]  /*0f00*/  SHF.R.S32.HI R43, RZ, 0x1f, R32 ;  /* 0x0000001fff2b7819 */ /* 0x000fc80000011420 */
[----:B------:R-:W-:Y:S02]  /*0f10*/  ISETP.GE.AND.EX P1, PT, R43, UR17, PT, P1 ;  /* 0x000000112b007c0c */ /* 0x000fe4000bf26310 */
[----:B------:R-:W-:-:S04]  /*0f20*/  IADD3 R33, PT, PT, R27, 0x100, RZ ;  /* 0x000001001b217810 */ /* 0x000fc80007ffe0ff */
[----:B------:R-:W-:Y:S02]  /*0f30*/  ISETP.GE.U32.AND P2, PT, R33, UR16, PT ;  /* 0x0000001021007c0c */ /* 0x000fe4000bf46070 */
[----:B------:R-:W-:-:S05]  /*0f40*/  SHF.R.S32.HI R37, RZ, 0x1f, R33 ;  /* 0x0000001fff257819 */ /* 0x000fca0000011421 */
[----:B------:R-:W3:Y:S01]  /*0f50*/  @!P1 LDC.64 R4, c[0x0][0x3f8] ;  /* 0x0000fe00ff049b82 */ /* 0x000ee20000000a00 */
[----:B------:R-:W-:Y:S01]  /*0f60*/  ISETP.GE.AND.EX P2, PT, R37, UR17, PT, P2 ;  /* 0x0000001125007c0c */ /* 0x000fe2000bf46320 */
[----:B------:R4:W-:Y:S01]  /*0f70*/  STL.64 [R1+0x8], R22 ;  /* 0x0000081601007387 */ /* 0x0009e20000100a00 */
[-C--:B--2---:R-:W-:Y:S02]  /*0f80*/  @!P0 IMAD R30, R47, R28.reuse, RZ ;  /* 0x0000001c2f1e8224 */ /* 0x084fe400078e02ff */
[----:B------:R-:W-:-:S03]  /*0f90*/  @!P0 IMAD.WIDE.U32 R38, R45, R28, R38 ;  /* 0x0000001c2d268225 */ /* 0x000fc600078e0026 */
[----:B------:R-:W2:Y:S08]  /*0fa0*/  @!P1 LDC.64 R24, c[0x0][0x3a0] ;  /* 0x0000e800ff189b82 */ /* 0x000eb00000000a00 */
[----:B----4-:R-:W4:Y:S01]  /*0fb0*/  @!P0 LDC.64 R22, c[0x0][0x3a0] ;  /* 0x0000e800ff168b82 */ /* 0x010f220000000a00 */
[----:B------:R-:W-:-:S07]  /*0fc0*/  @!P0 IMAD R31, R45, R29, R30 ;  /* 0x0000001d2d1f8224 */ /* 0x000fce00078e021e */
[----:B------:R-:W0:Y:S01]  /*0fd0*/  @!P2 LDC.64 R20, c[0x0][0x3f8] ;  /* 0x0000fe00ff14ab82 */ /* 0x000e220000000a00 */
[----:B------:R-:W-:Y:S01]  /*0fe0*/  @!P0 IADD3 R39, PT, PT, R39, R31, RZ ;  /* 0x0000001f27278210 */ /* 0x000fe20007ffe0ff */
[----:B---3--:R-:W-:Y:S01]  /*0ff0*/  @!P1 IMAD R36, R43, R4, RZ ;  /* 0x000000042b249224 */ /* 0x008fe200078e02ff */
[C---:B------:R-:W-:Y:S02]  /*1000*/  @!P0 SHF.L.U32 R43, R38.reuse, 0x2, RZ ;  /* 0x00000002262b8819 */ /* 0x040fe400000006ff */
[----:B------:R-:W-:Y:S02]  /*1010*/  @!P0 SHF.L.U64.HI R26, R38, 0x2, R39 ;  /* 0x00000002261a8819 */ /* 0x000fe40000010227 */
[----:B------:R-:W-:Y:S01]  /*1020*/  @!P1 MOV R38, R6 ;  /* 0x0000000600269202 */ /* 0x000fe20000000f00 */
[----:B------:R-:W3:Y:S01]  /*1030*/  @!P1 LDC.64 R28, c[0x0][0x398] ;  /* 0x0000e600ff1c9b82 */ /* 0x000ee20000000a00 */
[----:B------:R-:W-:Y:S01]  /*1040*/  @!P1 MOV R39, R9 ;  /* 0x0000000900279202 */ /* 0x000fe20000000f00 */
[----:B------:R-:W-:-:S02]  /*1050*/  @!P1 IMAD R45, R32, R5, R36 ;  /* 0x00000005202d9224 */ /* 0x000fc400078e0224 */
[----:B------:R-:W-:Y:S01]  /*1060*/  @!P1 IMAD.WIDE.U32 R4, R32, R4, R38 ;  /* 0x0000000420049225 */ /* 0x000fe200078e0026 */
[----:B----4-:R-:W-:-:S03]  /*1070*/  @!P0 IADD3 R22, P6, PT, R43, R22, RZ ;  /* 0x000000162b168210 */ /* 0x010fc60007fde0ff */
[----:B------:R-:W4:Y:S01]  /*1080*/  @!P5 LDC.64 R30, c[0x0][0x3f8] ;  /* 0x0000fe00ff1edb82 */ /* 0x000f220000000a00 */
[C---:B------:R-:W-:Y:S02]  /*1090*/  @!P0 IADD3.X R23, PT, PT, R26.reuse, R23, RZ, P6, !PT ;  /* 0x000000171a178210 */ /* 0x040fe400037fe4ff */
[----:B-1----:R-:W-:Y:S02]  /*10a0*/  @!P0 IADD3 R40, P6, PT, R43, R40, RZ ;  /* 0x000000282b288210 */ /* 0x002fe40007fde0ff */
[----:B------:R-:W-:Y:S01]  /*10b0*/  @!P1 IADD3 R5, PT, PT, R5, R45, RZ ;  /* 0x0000002d05059210 */ /* 0x000fe20007ffe0ff */
[----:B0-----:R-:W-:Y:S01]  /*10c0*/  @!P2 IMAD R32, R37, R20, RZ ;  /* 0x000000142520a224 */ /* 0x001fe200078e02ff */
[----:B------:R-:W-:Y:S02]  /*10d0*/  @!P0 IADD3.X R41, PT, PT, R26, R41, RZ, P6, !PT ;  /* 0x000000291a298210 */ /* 0x000fe400037fe4ff */
[----:B------:R-:W-:Y:S02]  /*10e0*/  CS2R R46, SRZ ;  /* 0x00000000002e7805 */ /* 0x000fe4000001ff00 */
[C---:B------:R-:W-:Y:S01]  /*10f0*/  @!P1 SHF.L.U32 R37, R4.reuse, 0x2, RZ ;  /* 0x0000000204259819 */ /* 0x040fe200000006ff */
[----:B------:R-:W5:Y:S01]  /*1100*/  @!P0 LDG.E.64 R72, desc[UR12][R22.64] ;  /* 0x0000000c16488981 */ /* 0x000f62000c1e1b00 */
[----:B------:R-:W-:-:S02]  /*1110*/  @!P1 SHF.L.U64.HI R26, R4, 0x2, R5 ;  /* 0x00000002041a9819 */ /* 0x000fc40000010205 */
[----:B------:R-:W-:Y:S01]  /*1120*/  @!P2 MOV R4, R6 ;  /* 0x000000060004a202 */ /* 0x000fe20000000f00 */
[C---:B------:R-:W-:Y:S01]  /*1130*/  @!P2 IMAD R21, R33.reuse, R21, R32 ;  /* 0x000000152115a224 */ /* 0x040fe200078e0220 */
[----:B------:R-:W-:Y:S01]  /*1140*/  @!P2 MOV R5, R9 ;  /* 0x000000090005a202 */ /* 0x000fe20000000f00 */
[----:B------:R0:W5:Y:S02]  /*1150*/  @!P3 LDG.E.64 R46, desc[UR12][R16.64] ;  /* 0x0000000c102eb981 */ /* 0x000164000c1e1b00 */
[----:B------:R-:W-:Y:S01]  /*1160*/  @!P2 IMAD.WIDE.U32 R4, R33, R20, R4 ;  /* 0x000000142104a225 */ /* 0x000fe200078e0004 */
[----:B------:R-:W-:-:S04]  /*1170*/  IADD3 R32, PT, PT, R27, 0x140, RZ ;  /* 0x000001401b207810 */ /* 0x000fc80007ffe0ff */
[----:B------:R-:W-:Y:S02]  /*1180*/  @!P2 IADD3 R5, PT, PT, R5, R21, RZ ;  /* 0x000000150505a210 */ /* 0x000fe40007ffe0ff */
[----:B------:R-:W-:Y:S02]  /*1190*/  CS2R R42, SRZ ;  /* 0x00000000002a7805 */ /* 0x000fe4000001ff00 */
[C---:B------:R-:W-:Y:S01]  /*11a0*/  @!P2 SHF.L.U32 R33, R4.reuse, 0x2, RZ ;  /* 0x000000020421a819 */ /* 0x040fe200000006ff */
[----:B----4-:R-:W-:Y:S01]  /*11b0*/  @!P5 IMAD R35, R35, R30, RZ ;  /* 0x0000001e2323d224 */ /* 0x010fe200078e02ff */
[----:B------:R-:W-:Y:S01]  /*11c0*/  @!P2 SHF.L.U64.HI R4, R4, 0x2, R5 ;  /* 0x000000020404a819 */ /* 0x000fe20000010205 */
[----:B0-----:R-:W0:Y:S01]  /*11d0*/  @!P2 LDC.64 R16, c[0x0][0x398] ;  /* 0x0000e600ff10ab82 */ /* 0x001e220000000a00 */
[----:B------:R-:W-:Y:S01]  /*11e0*/  ISETP.GE.U32.AND P3, PT, R32, UR16, PT ;  /* 0x0000001020007c0c */ /* 0x000fe2000bf66070 */
[----:B------:R-:W5:Y:S01]  /*11f0*/  @!P0 LDG.E.64 R42, desc[UR12][R40.64] ;  /* 0x0000000c282a8981 */ /* 0x000f62000c1e1b00 */
[----:B------:R-:W-:-:S02]  /*1200*/  SHF.R.S32.HI R5, RZ, 0x1f, R32 ;  /* 0x0000001fff057819 */ /* 0x000fc40000011420 */
[----:B--2---:R-:W-:Y:S02]  /*1210*/  @!P1 IADD3 R24, P6, PT, R37, R24, RZ ;  /* 0x0000001825189210 */ /* 0x004fe40007fde0ff */
[----:B------:R-:W-:Y:S02]  /*1220*/  ISETP.GE.AND.EX P3, PT, R5, UR17, PT, P3 ;  /* 0x0000001105007c0c */ /* 0x000fe4000bf66330 */
[----:B------:R-:W-:Y:S02]  /*1230*/  @!P1 IADD3.X R25, PT, PT, R26, R25, RZ, P6, !PT ;  /* 0x000000191a199210 */ /* 0x000fe400037fe4ff */
[----:B---3--:R-:W-:Y:S02]  /*1240*/  @!P1 IADD3 R28, P6, PT, R37, R28, RZ ;  /* 0x0000001c251c9210 */ /* 0x008fe40007fde0ff */
[----:B------:R-:W-:Y:S01]  /*1250*/  @!P5 MOV R20, R6 ;  /* 0x000000060014d202 */ /* 0x000fe20000000f00 */
[----:B------:R-:W1:Y:S01]  /*1260*/  @!P2 LDC.64 R36, c[0x0][0x3a0] ;  /* 0x0000e800ff24ab82 */ /* 0x000e620000000a00 */
[----:B------:R-:W-:-:S02]  /*1270*/  @!P5 MOV R21, R9 ;  /* 0x000000090015d202 */ /* 0x000fc40000000f00 */
[----:B------:R-:W-:Y:S01]  /*1280*/  IADD3 R38, PT, PT, R27, 0x160, RZ ;  /* 0x000001601b267810 */ /* 0x000fe20007ffe0ff */
[C---:B------:R-:W-:Y:S01]  /*1290*/  @!P5 IMAD R31, R34.reuse, R31, R35 ;  /* 0x0000001f221fd224 */ /* 0x040fe200078e0223 */
[----:B------:R-:W-:Y:S01]  /*12a0*/  CS2R R44, SRZ ;  /* 0x00000000002c7805 */ /* 0x000fe2000001ff00 */
[----:B------:R-:W-:Y:S01]  /*12b0*/  @!P5 IMAD.WIDE.U32 R34, R34, R30, R20 ;  /* 0x0000001e2222d225 */ /* 0x000fe200078e0014 */
[----:B------:R-:W-:Y:S01]  /*12c0*/  ISETP.GE.U32.AND P0, PT, R38, UR16, PT ;  /* 0x0000001026007c0c */ /* 0x000fe2000bf06070 */
[----:B------:R-:W2:Y:S01]  /*12d0*/  @!P5 LDC.64 R20, c[0x0][0x3a0] ;  /* 0x0000e800ff14db82 */ /* 0x000ea20000000a00 */
[----:B------:R-:W-:Y:S01]  /*12e0*/  SHF.R.S32.HI R15, RZ, 0x1f, R38 ;  /* 0x0000001fff0f7819 */ /* 0x000fe20000011426 */
[----:B------:R-:W5:Y:S03]  /*12f0*/  @!P1 LDG.E.64 R70, desc[UR12][R24.64] ;  /* 0x0000000c18469981 */ /* 0x000f66000c1e1b00 */
[----:B------:R-:W-:Y:S01]  /*1300*/  ISETP.GE.AND.EX P0, PT, R15, UR17, PT, P0 ;  /* 0x000000110f007c0c */ /* 0x000fe2000bf06300 */
[----:B------:R3:W5:Y:S02]  /*1310*/  @!P4 LDG.E.64 R44, desc[UR12][R12.64] ;  /* 0x0000000c0c2cc981 */ /* 0x000764000c1e1b00 */
[----:B------:R-:W4:Y:S01]  /*1320*/  @!P3 LDC.64 R22, c[0x0][0x3f8] ;  /* 0x0000fe00ff16bb82 */ /* 0x000f220000000a00 */
[----:B------:R-:W-:-:S02]  /*1330*/  @!P1 IADD3.X R29, PT, PT, R26, R29, RZ, P6, !PT ;  /* 0x0000001d1a1d9210 */ /* 0x000fc400037fe4ff */
[----:B------:R-:W-:Y:S02]  /*1340*/  ISETP.GE.U32.AND P4, PT, R14, UR16, PT ;  /* 0x000000100e007c0c */ /* 0x000fe4000bf86070 */
[----:B------:R-:W-:Y:S02]  /*1350*/  SHF.R.S32.HI R26, RZ, 0x1f, R14 ;  /* 0x0000001fff1a7819 */ /* 0x000fe4000001140e */
[----:B---3--:R-:W-:Y:S01]  /*1360*/  CS2R R12, SRZ ;  /* 0x00000000000c7805 */ /* 0x008fe2000001ff00 */
[----:B------:R-:W3:Y:S01]  /*1370*/  @!P3 LDC.64 R24, c[0x0][0x3a0] ;  /* 0x0000e800ff18bb82 */ /* 0x000ee20000000a00 */
[C---:B0-----:R-:W-:Y:S02]  /*1380*/  @!P2 IADD3 R16, P6, PT, R33.reuse, R16, RZ ;  /* 0x000000102110a210 */ /* 0x041fe40007fde0ff */
[----:B------:R-:W-:Y:S02]  /*1390*/  ISETP.GE.AND.EX P4, PT, R26, UR17, PT, P4 ;  /* 0x000000111a007c0c */ /* 0x000fe4000bf86340 */
[----:B------:R0:W5:Y:S01]  /*13a0*/  @!P1 LDG.E.64 R12, desc[UR12][R28.64] ;  /* 0x0000000c1c0c9981 */ /* 0x000162000c1e1b00 */
[----:B-1----:R-:W-:-:S02]  /*13b0*/  @!P2 IADD3 R36, P1, PT, R33, R36, RZ ;  /* 0x000000242124a210 */ /* 0x002fc40007f3e0ff */
[----:B------:R-:W1:Y:S01]  /*13c0*/  @!P0 LDC.64 R54, c[0x0][0x3f8] ;  /* 0x0000fe00ff368b82 */ /* 0x000e620000000a00 */
[----:B------:R-:W-:Y:S02]  /*13d0*/  @!P5 IADD3 R33, PT, PT, R35, R31, RZ ;  /* 0x0000001f2321d210 */ /* 0x000fe40007ffe0ff */
[----:B------:R-:W-:Y:S02]  /*13e0*/  @!P5 SHF.L.U32 R31, R34, 0x2, RZ ;  /* 0x00000002221fd819 */ /* 0x000fe400000006ff */
[----:B------:R-:W-:Y:S02]  /*13f0*/  @!P2 IADD3.X R37, PT, PT, R4, R37, RZ, P1, !PT ;  /* 0x000000250425a210 */ /* 0x000fe40000ffe4ff */
[----:B------:R-:W-:Y:S01]  /*1400*/  @!P5 SHF.L.U64.HI R34, R34, 0x2, R33 ;  /* 0x000000022222d819 */ /* 0x000fe20000010221 */
[----:B----4-:R-:W-:Y:S01]  /*1410*/  @!P3 IMAD R30, R5, R22, RZ ;  /* 0x00000016051eb224 */ /* 0x010fe200078e02ff */
[----:B--2---:R-:W-:Y:S01]  /*1420*/  @!P5 IADD3 R20, P1, PT, R31, R20, RZ ;  /* 0x000000141f14d210 */ /* 0x004fe20007f3e0ff */
[----:B0-----:R-:W0:Y:S01]  /*1430*/  @!P3 LDC.64 R28, c[0x0][0x398] ;  /* 0x0000e600ff1cbb82 */ /* 0x001e220000000a00 */
[----:B------:R-:W-:-:S02]  /*1440*/  @!P2 IADD3.X R17, PT, PT, R4, R17, RZ, P6, !PT ;  /* 0x000000110411a210 */ /* 0x000fc400037fe4ff */
[----:B------:R-:W-:Y:S01]  /*1450*/  IADD3 R4, PT, PT, R27, 0x1a0, RZ ;  /* 0x000001a01b047810 */ /* 0x000fe20007ffe0ff */
[----:B------:R-:W-:Y:S01]  /*1460*/  @!P3 IMAD R35, R32, R23, R30 ;  /* 0x000000172023b224 */ /* 0x000fe200078e021e */
[----:B------:R-:W-:Y:S02]  /*1470*/  @!P5 IADD3.X R21, PT, PT, R34, R21, RZ, P1, !PT ;  /* 0x000000152215d210 */ /* 0x000fe40000ffe4ff */
[----:B------:R-:W-:Y:S01]  /*1480*/  @!P5 IADD3 R18, P6, PT, R31, R18, RZ ;  /* 0x000000121f12d210 */ /* 0x000fe20007fde0ff */
[----:B------:R-:W2:Y:S01]  /*1490*/  @!P4 LDC.64 R40, c[0x0][0x3f8] ;  /* 0x0000fe00ff28cb82 */ /* 0x000ea20000000a00 */
[----:B------:R-:W-:Y:S02]  /*14a0*/  ISETP.GE.U32.AND P1, PT, R4, UR16, PT ;  /* 0x0000001004007c0c */ /* 0x000fe4000bf26070 */
[----:B------:R-:W-:Y:S02]  /*14b0*/  SHF.R.S32.HI R5, RZ, 0x1f, R4 ;  /* 0x0000001fff057819 */ /* 0x000fe40000011404 */
[----:B------:R-:W-:-:S02]  /*14c0*/  @!P3 MOV R30, R6 ;  /* 0x00000006001eb202 */ /* 0x000fc40000000f00 */
[----:B------:R-:W-:Y:S02]  /*14d0*/  @!P3 MOV R31, R9 ;  /* 0x00000009001fb202 */ /* 0x000fe40000000f00 */
[----:B------:R-:W-:Y:S01]  /*14e0*/  ISETP.GE.AND.EX P1, PT, R5, UR17, PT, P1 ;  /* 0x0000001105007c0c */ /* 0x000fe2000bf26310 */
[----:B------:R-:W-:Y:S02]  /*14f0*/  @!P3 IMAD.WIDE.U32 R22, R32, R22, R30 ;  /* 0x000000162016b225 */ /* 0x000fe400078e001e */
[----:B------:R-:W4:Y:S01]  /*1500*/  @!P0 LDC.64 R32, c[0x0][0x3a0] ;  /* 0x0000e800ff208b82 */ /* 0x000f220000000a00 */
[----:B------:R-:W-:Y:S01]  /*1510*/  @!P5 IADD3.X R19, PT, PT, R34, R19, RZ, P6, !PT ;  /* 0x000000132213d210 */ /* 0x000fe200037fe4ff */
[----:B-1----:R-:W-:Y:S01]  /*1520*/  @!P0 IMAD R56, R15, R54, RZ ;  /* 0x000000360f388224 */ /* 0x002fe200078e02ff */
[----:B------:R-:W-:Y:S02]  /*1530*/  @!P3 IADD3 R23, PT, PT, R23, R35, RZ ;  /* 0x000000231717b210 */ /* 0x000fe40007ffe0ff */
[----:B------:R-:W-:-:S02]  /*1540*/  @!P0 MOV R30, R6 ;  /* 0x00000006001e8202 */ /* 0x000fc40000000f00 */
[----:B------:R-:W-:Y:S01]  /*1550*/  @!P0 MOV R31, R9 ;  /* 0x00000009001f8202 */ /* 0x000fe20000000f00 */
[----:B------:R-:W1:Y:S01]  /*1560*/  @!P0 LDC.64 R34, c[0x0][0x398] ;  /* 0x0000e600ff228b82 */ /* 0x000e620000000a00 */
[----:B------:R-:W-:Y:S01]  /*1570*/  @!P0 IMAD R56, R38, R55, R56 ;  /* 0x0000003726388224 */ /* 0x000fe200078e0238 */
[----:B------:R-:W-:Y:S01]  /*1580*/  @!P3 SHF.L.U32 R57, R22, 0x2, RZ ;  /* 0x000000021639b819 */ /* 0x000fe200000006ff */
[----:B------:R-:W-:-:S05]  /*1590*/  @!P0 IMAD.WIDE.U32 R54, R38, R54, R30 ;  /* 0x0000003626368225 */ /* 0x000fca00078e001e */
[----:B------:R-:W1:Y:S01]  /*15a0*/  @!P1 LDC.64 R38, c[0x0][0x3f8] ;  /* 0x0000fe00ff269b82 */ /* 0x000e620000000a00 */
[----:B------:R-:W-:Y:S02]  /*15b0*/  @!P3 SHF.L.U64.HI R15, R22, 0x2, R23 ;  /* 0x00000002160fb819 */ /* 0x000fe40000010217 */
[----:B---3--:R-:W-:Y:S02]  /*15c0*/  @!P3 IADD3 R24, P6, PT, R57, R24, RZ ;  /* 0x000000183918b210 */ /* 0x008fe40007fde0ff */
[----:B------:R-:W-:Y:S01]  /*15d0*/  @!P0 IADD3 R56, PT, PT, R55, R56, RZ ;  /* 0x0000003837388210 */ /* 0x000fe20007ffe0ff */
[----:B--2---:R-:W-:Y:S01]  /*15e0*/  @!P4 IMAD R55, R26, R40, RZ ;  /* 0x000000281a37c224 */ /* 0x004fe200078e02ff */
[----:B------:R-:W-:Y:S02]  /*15f0*/  @!P3 IADD3.X R25, PT, PT, R15, R25, RZ, P6, !PT ;  /* 0x000000190f19b210 */ /* 0x000fe400037fe4ff */
[----:B------:R-:W-:Y:S02]  /*1600*/  CS2R R68, SRZ ;  /* 0x0000000000447805 */ /* 0x000fe4000001ff00 */
[----:B0-----:R-:W-:-:S02]  /*1610*/  @!P3 IADD3 R28, P6, PT, R57, R28, RZ ;  /* 0x0000001c391cb210 */ /* 0x001fc40007fde0ff */
[----:B------:R-:W-:Y:S02]  /*1620*/  CS2R R64, SRZ ;  /* 0x0000000000407805 */ /* 0x000fe4000001ff00 */
[----:B------:R-:W-:Y:S02]  /*1630*/  @!P0 SHF.L.U32 R26, R54, 0x2, RZ ;  /* 0x00000002361a8819 */ /* 0x000fe400000006ff */
[----:B------:R-:W-:Y:S02]  /*1640*/  CS2R R62, SRZ ;  /* 0x00000000003e7805 */ /* 0x000fe4000001ff00 */
[----:B------:R-:W-:Y:S01]  /*1650*/  @!P3 IADD3.X R29, PT, PT, R15, R29, RZ, P6, !PT ;  /* 0x0000001d0f1db210 */ /* 0x000fe200037fe4ff */
[----:B------:R-:W-:Y:S01]  /*1660*/  @!P4 IMAD R41, R14, R41, R55 ;  /* 0x000000290e29c224 */ /* 0x000fe200078e0237 */
[----:B------:R-:W-:Y:S01]  /*1670*/  @!P0 SHF.L.U64.HI R15, R54, 0x2, R56 ;  /* 0x00000002360f8819 */ /* 0x000fe20000010238 */
[----:B------:R-:W5:Y:S01]  /*1680*/  @!P2 LDG.E.64 R68, desc[UR12][R36.64] ;  /* 0x0000000c2444a981 */ /* 0x000f62000c1e1b00 */
[----:B----4-:R-:W-:Y:S01]  /*1690*/  @!P0 IADD3 R32, P6, PT, R26, R32, RZ ;  /* 0x000000201a208210 */ /* 0x010fe20007fde0ff */
[----:B------:R-:W-:Y:S01]  /*16a0*/  UIMAD.WIDE UR6, UR5, 0x8, UR6 ;  /* 0x00000008050678a5 */ /* 0x000fe2000f8e0206 */
[----:B------:R-:W-:Y:S01]  /*16b0*/  @!P4 MOV R54, R6 ;  /* 0x000000060036c202 */ /* 0x000fe20000000f00 */
[----:B------:R0:W5:Y:S01]  /*16c0*/  @!P3 LDG.E.64 R64, desc[UR12][R24.64] ;  /* 0x0000000c1840b981 */ /* 0x000162000c1e1b00 */
[----:B------:R-:W-:Y:S01]  /*16d0*/  @!P4 MOV R55, R9 ;  /* 0x000000090037c202 */ /* 0x000fe20000000f00 */
[----:B------:R-:W2:Y:S01]  /*16e0*/  @!P4 LDC.64 R22, c[0x0][0x3a0] ;  /* 0x0000e800ff16cb82 */ /* 0x000ea20000000a00 */
[----:B------:R-:W-:-:S02]  /*16f0*/  @!P0 IADD3.X R33, PT, PT, R15, R33, RZ, P6, !PT ;  /* 0x000000210f218210 */ /* 0x000fc400037fe4ff */
[----:B-1----:R-:W-:Y:S01]  /*1700*/  @!P0 IADD3 R34, P6, PT, R26, R34, RZ ;  /* 0x000000221a228210 */ /* 0x002fe20007fde0ff */
[----:B------:R-:W-:Y:S01]  /*1710*/  @!P4 IMAD.WIDE.U32 R54, R14, R40, R54 ;  /* 0x000000280e36c225 */ /* 0x000fe200078e0036 */
[----:B------:R-:W-:Y:S01]  /*1720*/  @!P1 MOV R14, R6 ;  /* 0x00000006000e9202 */ /* 0x000fe20000000f00 */
[----:B------:R-:W5:Y:S01]  /*1730*/  @!P0 LDG.E.64 R62, desc[UR12][R32.64] ;  /* 0x0000000c203e8981 */ /* 0x000f62000c1e1b00 */
[----:B------:R-:W-:Y:S01]  /*1740*/  @!P0 IADD3.X R35, PT, PT, R15, R35, RZ, P6, !PT ;  /* 0x000000230f238210 */ /* 0x000fe200037fe4ff */
[----:B------:R-:W-:Y:S01]  /*1750*/  @!P1 IMAD R5, R5, R38, RZ ;  /* 0x0000002605059224 */ /* 0x000fe200078e02ff */
[----:B------:R-:W-:Y:S01]  /*1760*/  @!P1 MOV R15, R9 ;  /* 0x00000009000f9202 */ /* 0x000fe20000000f00 */
[----:B0-----:R-:W0:Y:S01]  /*1770*/  @!P1 LDC.64 R24, c[0x0][0x3a0] ;  /* 0x0000e800ff189b82 */ /* 0x001e220000000a00 */
[----:B------:R-:W-:Y:S01]  /*1780*/  CS2R R66, SRZ ;  /* 0x0000000000427805 */ /* 0x000fe2000001ff00 */
[----:B------:R-:W-:-:S06]  /*1790*/  @!P1 IMAD R39, R4, R39, R5 ;  /* 0x0000002704279224 */ /* 0x000fcc00078e0205 */
[----:B------:R-:W1:Y:S01]  /*17a0*/  @!P4 LDC.64 R30, c[0x0][0x398] ;  /* 0x0000e600ff1ecb82 */ /* 0x000e620000000a00 */
[----:B------:R-:W-:Y:S01]  /*17b0*/  @!P1 IMAD.WIDE.U32 R4, R4, R38, R14 ;  /* 0x0000002604049225 */ /* 0x000fe200078e000e */
[----:B------:R-:W-:Y:S02]  /*17c0*/  CS2R R14, SRZ ;  /* 0x00000000000e7805 */ /* 0x000fe4000001ff00 */
[----:B------:R-:W-:Y:S01]  /*17d0*/  IADD3 R38, PT, PT, R27, 0x1c0, RZ ;  /* 0x000001c01b267810 */ /* 0x000fe20007ffe0ff */
[----:B------:R-:W5:Y:S01]  /*17e0*/  @!P5 LDG.E.64 R66, desc[UR12][R20.64] ;  /* 0x0000000c1442d981 */ /* 0x000f62000c1e1b00 */
[----:B------:R-:W-:Y:S02]  /*17f0*/  @!P1 IADD3 R5, PT, PT, R5, R39, RZ ;  /* 0x0000002705059210 */ /* 0x000fe40007ffe0ff */
[C---:B------:R-:W-:Y:S01]  /*1800*/  @!P1 SHF.L.U32 R39, R4.reuse, 0x2, RZ ;  /* 0x0000000204279819 */ /* 0x040fe200000006ff */
[----:B------:R3:W5:Y:S01]  /*1810*/  @!P2 LDG.E.64 R14, desc[UR12][R16.64] ;  /* 0x0000000c100ea981 */ /* 0x000762000c1e1b00 */
[----:B------:R-:W-:Y:S01]  /*1820*/  @!P1 SHF.L.U64.HI R5, R4, 0x2, R5 ;  /* 0x0000000204059819 */ /* 0x000fe20000010205 */
[----:B------:R-:W4:Y:S01]  /*1830*/  @!P1 LDC.64 R36, c[0x0][0x398] ;  /* 0x0000e600ff249b82 */ /* 0x000f220000000a00 */
[----:B------:R-:W-:-:S02]  /*1840*/  ISETP.GE.U32.AND P2, PT, R38, UR16, PT ;  /* 0x0000001026007c0c */ /* 0x000fc4000bf46070 */
[----:B------:R-:W-:Y:S02]  /*1850*/  CS2R R58, SRZ ;  /* 0x00000000003a7805 */ /* 0x000fe4000001ff00 */
[----:B------:R-:W-:Y:S02]  /*1860*/  SHF.R.S32.HI R4, RZ, 0x1f, R38 ;  /* 0x0000001fff047819 */ /* 0x000fe40000011426 */
[----:B------:R-:W-:Y:S02]  /*1870*/  CS2R R60, SRZ ;  /* 0x00000000003c7805 */ /* 0x000fe4000001ff00 */
[----:B------:R-:W-:Y:S01]  /*1880*/  CS2R R56, SRZ ;  /* 0x0000000000387805 */ /* 0x000fe2000001ff00 */
[----:B------:R-:W5:Y:S01]  /*1890*/  LDL R40, [R1+0xc] ;  /* 0x00000c0001287983 */ /* 0x000f620000100800 */
[----:B------:R-:W-:Y:S02]  /*18a0*/  ISETP.GE.AND.EX P2, PT, R4, UR17, PT, P2 ;  /* 0x0000001104007c0c */ /* 0x000fe4000bf46320 */
[----:B---3--:R-:W-:-:S02]  /*18b0*/  CS2R R16, SRZ ;  /* 0x0000000000107805 */ /* 0x008fc4000001ff00 */
[----:B------:R-:W-:Y:S02]  /*18c0*/  MOV R32, UR6 ;  /* 0x0000000600207c02 */ /* 0x000fe40008000f00 */
[----:B------:R-:W-:Y:S02]  /*18d0*/  MOV R33, UR7 ;  /* 0x0000000700217c02 */ /* 0x000fe40008000f00 */
[----:B------:R3:W5:Y:S04]  /*18e0*/  @!P5 LDG.E.64 R16, desc[UR12][R18.64] ;  /* 0x0000000c1210d981 */ /* 0x000768000c1e1b00 */
[----:B------:R-:W4:Y:S01]  /*18f0*/  LDG.E.64 R32, desc[UR12][R32.64] ;  /* 0x0000000c20207981 */ /* 0x000f22000c1e1b00 */
[----:B---3--:R-:W-:-:S06]  /*1900*/  CS2R R18, SRZ ;  /* 0x0000000000127805 */ /* 0x008fcc000001ff00 */
[----:B------:R3:W5:Y:S01]  /*1910*/  @!P3 LDG.E.64 R18, desc[UR12][R28.64] ;  /* 0x0000000c1c12b981 */ /* 0x000762000c1e1b00 */
[----:B------:R-:W-:Y:S01]  /*1920*/  CS2R R20, SRZ ;  /* 0x0000000000147805 */ /* 0x000fe2000001ff00 */
[----:B---3--:R-:W3:Y:S01]  /*1930*/  @!P2 LDC.64 R28, c[0x0][0x3f8] ;  /* 0x0000fe00ff1cab82 */ /* 0x008ee20000000a00 */
[----:B------:R-:W-:-:S04]  /*1940*/  @!P4 IADD3 R55, PT, PT, R55, R41, RZ ;  /* 0x000000293737c210 */ /* 0x000fc80007ffe0ff */
[----:B------:R4:W5:Y:S01]  /*1950*/  @!P0 LDG.E.64 R20, desc[UR12][R34.64] ;  /* 0x0000000c22148981 */ /* 0x000962000c1e1b00 */
[----:B------:R-:W-:Y:S02]  /*1960*/  IADD3 R27, PT, PT, R27, 0x1e0, RZ ;  /* 0x000001e01b1b7810 */ /* 0x000fe40007ffe0ff */
[C---:B------:R-:W-:Y:S02]  /*1970*/  @!P4 SHF.L.U32 R41, R54.reuse, 0x2, RZ ;  /* 0x000000023629c819 */ /* 0x040fe400000006ff */
[----:B------:R-:W-:Y:S02]  /*1980*/  ISETP.GE.U32.AND P0, PT, R27, UR16, PT ;  /* 0x000000101b007c0c */ /* 0x000fe4000bf06070 */
[----:B------:R-:W-:Y:S02]  /*1990*/  SHF.R.S32.HI R26, RZ, 0x1f, R27 ;  /* 0x0000001fff1a7819 */ /* 0x000fe4000001141b */
[----:B0-----:R-:W-:Y:S02]  /*19a0*/  @!P1 IADD3 R24, P3, PT, R39, R24, RZ ;  /* 0x0000001827189210 */ /* 0x001fe40007f7e0ff */
[----:B------:R-:W-:-:S02]  /*19b0*/  @!P4 SHF.L.U64.HI R54, R54, 0x2, R55 ;  /* 0x000000023636c819 */ /* 0x000fc40000010237 */
[----:B--2---:R-:W-:Y:S02]  /*19c0*/  @!P4 IADD3 R22, P6, PT, R41, R22, RZ ;  /* 0x000000162916c210 */ /* 0x004fe40007fde0ff */
[----:B------:R-:W-:Y:S02]  /*19d0*/  ISETP.GE.AND.EX P0, PT, R26, UR17, PT, P0 ;  /* 0x000000111a007c0c */ /* 0x000fe4000bf06300 */
[----:B------:R-:W-:Y:S02]  /*19e0*/  @!P1 IADD3.X R25, PT, PT, R5, R25, RZ, P3, !PT ;  /* 0x0000001905199210 */ /* 0x000fe40001ffe4ff */
[----:B------:R-:W-:Y:S02]  /*19f0*/  @!P4 IADD3.X R23, PT, PT, R54, R23, RZ, P6, !PT ;  /* 0x000000173617c210 */ /* 0x000fe400037fe4ff */
[----:B-1----:R-:W-:Y:S01]  /*1a00*/  @!P4 IADD3 R30, P6, PT, R41, R30, RZ ;  /* 0x0000001e291ec210 */ /* 0x002fe20007fde0ff */
[----:B------:R0:W5:Y:S01]  /*1a10*/  @!P1 LDG.E.64 R58, desc[UR12][R24.64] ;  /* 0x0000000c183a9981 */ /* 0x000162000c1e1b00 */
[----:B---3--:R-:W-:-:S03]  /*1a20*/  @!P2 IMAD R4, R4, R28, RZ ;  /* 0x0000001c0404a224 */ /* 0x008fc600078e02ff */
[----:B------:R1:W5:Y:S01]  /*1a30*/  @!P4 LDG.E.64 R60, desc[UR12][R22.64] ;  /* 0x0000000c163cc981 */ /* 0x000362000c1e1b00 */
[----:B------:R-:W-:Y:S01]  /*1a40*/  @!P4 IADD3.X R31, PT, PT, R54, R31, RZ, P6, !PT ;  /* 0x0000001f361fc210 */ /* 0x000fe200037fe4ff */
[----:B------:R-:W-:Y:S01]  /*1a50*/  @!P2 IMAD R4, R38, R29, R4 ;  /* 0x0000001d2604a224 */ /* 0x000fe200078e0204 */
[----:B----4-:R-:W-:Y:S01]  /*1a60*/  @!P1 IADD3 R36, P3, PT, R39, R36, RZ ;  /* 0x0000002427249210 */ /* 0x010fe20007f7e0ff */
[----:B------:R-:W2:Y:S01]  /*1a70*/  @!P0 LDC.64 R34, c[0x0][0x3f8] ;  /* 0x0000fe00ff228b82 */ /* 0x000ea20000000a00 */
[----:B------:R-:W5:Y:S01]  /*1a80*/  LDL R41, [R1+0x8] ;  /* 0x0000080001297983 */ /* 0x000f620000100800 */
[----:B0-----:R-:W-:Y:S02]  /*1a90*/  @!P2 MOV R24, R6 ;  /* 0x000000060018a202 */ /* 0x001fe40000000f00 */
[----:B------:R-:W-:Y:S02]  /*1aa0*/  @!P2 MOV R25, R9 ;  /* 0x000000090019a202 */ /* 0x000fe40000000f00 */
[----:B-1----:R-:W-:-:S02]  /*1ab0*/  CS2R R22, SRZ ;  /* 0x0000000000167805 */ /* 0x002fc4000001ff00 */
[----:B------:R-:W-:Y:S01]  /*1ac0*/  @!P1 IADD3.X R37, PT, PT, R5, R37, RZ, P3, !PT ;  /* 0x0000002505259210 */ /* 0x000fe20001ffe4ff */
[----:B------:R-:W-:Y:S01]  /*1ad0*/  @!P2 IMAD.WIDE.U32 R28, R38, R28, R24 ;  /* 0x0000001c261ca225 */ /* 0x000fe200078e0018 */
[----:B------:R-:W-:Y:S01]  /*1ae0*/  CS2R R24, SRZ ;  /* 0x0000000000187805 */ /* 0x000fe2000001ff00 */
[----:B------:R-:W0:Y:S01]  /*1af0*/  LDC.64 R38, c[0x0][0x3a8] ;  /* 0x0000ea00ff267b82 */ /* 0x000e220000000a00 */
[----:B------:R1:W5:Y:S04]  /*1b00*/  @!P4 LDG.E.64 R22, desc[UR12][R30.64] ;  /* 0x0000000c1e16c981 */ /* 0x000368000c1e1b00 */
[----:B------:R3:W5:Y:S03]  /*1b10*/  @!P1 LDG.E.64 R24, desc[UR12][R36.64] ;  /* 0x0000000c24189981 */ /* 0x000766000c1e1b00 */
[----:B-1----:R-:W1:Y:S08]  /*1b20*/  @!P2 LDC.64 R30, c[0x0][0x3a0] ;  /* 0x0000e800ff1eab82 */ /* 0x002e700000000a00 */
[----:B---3--:R-:W3:Y:S01]  /*1b30*/  @!P2 LDC.64 R36, c[0x0][0x398] ;  /* 0x0000e600ff24ab82 */ /* 0x008ee20000000a00 */
[----:B------:R-:W-:-:S02]  /*1b40*/  @!P2 IADD3 R4, PT, PT, R29, R4, RZ ;  /* 0x000000041d04a210 */ /* 0x000fc40007ffe0ff */
[----:B------:R-:W-:Y:S01]  /*1b50*/  @!P2 SHF.L.U32 R5, R28, 0x2, RZ ;  /* 0x000000021c05a819 */ /* 0x000fe200000006ff */
[----:B--2---:R-:W-:Y:S01]  /*1b60*/  @!P0 IMAD R26, R26, R34, RZ ;  /* 0x000000221a1a8224 */ /* 0x004fe200078e02ff */
[----:B------:R-:W-:Y:S02]  /*1b70*/  @!P2 SHF.L.U64.HI R4, R28, 0x2, R4 ;  /* 0x000000021c04a819 */ /* 0x000fe40000010204 */
[----:B------:R-:W-:Y:S02]  /*1b80*/  @!P0 MOV R28, R6 ;  /* 0x00000006001c8202 */ /* 0x000fe40000000f00 */
[----:B------:R-:W-:Y:S01]  /*1b90*/  @!P0 MOV R29, R9 ;  /* 0x00000009001d8202 */ /* 0x000fe20000000f00 */
[----:B------:R-:W-:Y:S01]  /*1ba0*/  @!P0 IMAD R26, R27, R35, R26 ;  /* 0x000000231b1a8224 */ /* 0x000fe200078e021a */
[----:B-1----:R-:W-:Y:S01]  /*1bb0*/  @!P2 IADD3 R30, P1, PT, R5, R30, RZ ;  /* 0x0000001e051ea210 */ /* 0x002fe20007f3e0ff */
[----:B------:R-:W-:-:S03]  /*1bc0*/  @!P0 IMAD.WIDE.U32 R34, R27, R34, R28 ;  /* 0x000000221b228225 */ /* 0x000fc600078e001c */
[----:B------:R-:W1:Y:S01]  /*1bd0*/  @!P0 LDC.64 R28, c[0x0][0x3a0] ;  /* 0x0000e800ff1c8b82 */ /* 0x000e620000000a00 */
[----:B------:R-:W-:Y:S02]  /*1be0*/  @!P2 IADD3.X R31, PT, PT, R4, R31, RZ, P1, !PT ;  /* 0x0000001f041fa210 */ /* 0x000fe40000ffe4ff */
[----:B---3--:R-:W-:-:S03]  /*1bf0*/  @!P2 IADD3 R36, P1, PT, R5, R36, RZ ;  /* 0x000000240524a210 */ /* 0x008fc60007f3e0ff */
[----:B------:R2:W5:Y:S01]  /*1c00*/  @!P2 LDG.E.64 R56, desc[UR12][R30.64] ;  /* 0x0000000c1e38a981 */ /* 0x000562000c1e1b00 */
[----:B------:R-:W-:Y:S02]  /*1c10*/  @!P2 IADD3.X R37, PT, PT, R4, R37, RZ, P1, !PT ;  /* 0x000000250425a210 */ /* 0x000fe40000ffe4ff */
[----:B------:R-:W3:Y:S01]  /*1c20*/  @!P0 LDC.64 R4, c[0x0][0x398] ;  /* 0x0000e600ff048b82 */ /* 0x000ee20000000a00 */
[----:B------:R-:W-:-:S04]  /*1c30*/  @!P0 IADD3 R26, PT, PT, R35, R26, RZ ;  /* 0x0000001a231a8210 */ /* 0x000fc80007ffe0ff */
[C---:B--2---:R-:W-:Y:S02]  /*1c40*/  @!P0 SHF.L.U64.HI R30, R34.reuse, 0x2, R26 ;  /* 0x00000002221e8819 */ /* 0x044fe4000001021a */
[----:B------:R-:W-:Y:S02]  /*1c50*/  @!P0 SHF.L.U32 R34, R34, 0x2, RZ ;  /* 0x0000000222228819 */ /* 0x000fe400000006ff */
[----:B------:R-:W-:Y:S02]  /*1c60*/  CS2R R26, SRZ ;  /* 0x00000000001a7805 */ /* 0x000fe4000001ff00 */
[----:B-1----:R-:W-:-:S04]  /*1c70*/  @!P0 IADD3 R28, P1, PT, R34, R28, RZ ;  /* 0x0000001c221c8210 */ /* 0x002fc80007f3e0ff */
[----:B------:R-:W5:Y:S01]  /*1c80*/  @!P2 LDG.E.64 R26, desc[UR12][R36.64] ;  /* 0x0000000c241aa981 */ /* 0x000f62000c1e1b00 */
[----:B------:R-:W-:Y:S02]  /*1c90*/  @!P0 IADD3.X R29, PT, PT, R30, R29, RZ, P1, !PT ;  /* 0x0000001d1e1d8210 */ /* 0x000fe40000ffe4ff */
[----:B---3--:R-:W-:Y:S01]  /*1ca0*/  @!P0 IADD3 R4, P1, PT, R34, R4, RZ ;  /* 0x0000000422048210 */ /* 0x008fe20007f3e0ff */
[----:B0-----:R-:W-:Y:S01]  /*1cb0*/  IMAD.WIDE R34, R0, 0x4, R38 ;  /* 0x0000000400227825 */ /* 0x001fe200078e0226 */
[----:B------:R-:W5:Y:S02]  /*1cc0*/  LDL R37, [R1+0x20] ;  /* 0x0000200001257983 */ /* 0x000f640000100800 */
[----:B------:R-:W-:Y:S02]  /*1cd0*/  @!P0 IADD3.X R5, PT, PT, R30, R5, RZ, P1, !PT ;  /* 0x000000051e058210 */ /* 0x000fe40000ffe4ff */
[----:B------:R-:W5:Y:S04]  /*1ce0*/  LDL R38, [R1+0x14] ;  /* 0x0000140001267983 */ /* 0x000f680000100800 */
[----:B------:R-:W5:Y:S04]  /*1cf0*/  LDL R39, [R1+0x1c] ;  /* 0x00001c0001277983 */ /* 0x000f680000100800 */
[----:B------:R-:W5:Y:S01]  /*1d00*/  LDG.E.64 R30, desc[UR12][R34.64] ;  /* 0x0000000c221e7981 */ /* 0x000f62000c1e1b00 */
[----:B------:R-:W-:-:S06]  /*1d10*/  CS2R R54, SRZ ;  /* 0x0000000000367805 */ /* 0x000fcc000001ff00 */
[----:B------:R0:W5:Y:S02]  /*1d20*/  @!P0 LDG.E.64 R54, desc[UR12][R28.64] ;  /* 0x0000000c1c368981 */ /* 0x000164000c1e1b00 */
[----:B0-----:R-:W-:-:S06]  /*1d30*/  CS2R R28, SRZ ;  /* 0x00000000001c7805 */ /* 0x001fcc000001ff00 */
[----:B------:R0:W5:Y:S01]  /*1d40*/  @!P0 LDG.E.64 R28, desc[UR12][R4.64] ;  /* 0x0000000c041c8981 */ /* 0x000162000c1e1b00 */
[----:B------:R-:W-:-:S03]  /*1d50*/  UISETP.NE.AND UP1, UPT, UR14, URZ, UPT ;  /* 0x000000ff0e00728c */ /* 0x000fc6000bf25270 */
        /* <DEDUP_REMOVED lines=13> */
[----:B------:R-:W2:Y:S04]  /*1e30*/  LDL R36, [R1+0x10] ;  /* 0x0000100001247983 */ /* 0x000ea80000100800 */
[----:B------:R-:W3:Y:S04]  /*1e40*/  LDL R34, [R1+0x24] ;  /* 0x0000240001227983 */ /* 0x000ee80000100800 */
[----:B------:R-:W4:Y:S01]  /*1e50*/  LDL R35, [R1+0x18] ;  /* 0x0000180001237983 */ /* 0x000f220000100800 */
[----:B-----5:R-:W-:Y:S01]  /*1e60*/  FMUL.FTZ R4, R2, R30 ;  /* 0x0000001e02047220 */ /* 0x020fe20000410000 */
[----:B------:R-:W-:Y:S01]  /*1e70*/  FADD.FTZ R0, R38, -UR11 ;  /* 0x8000000b26007e21 */ /* 0x000fe20008010000 */
[----:B------:R-:W-:Y:S01]  /*1e80*/  FMUL.FTZ R5, R3, R31 ;  /* 0x0000001f03057220 */ /* 0x000fe20000410000 */
[----:B------:R-:W-:-:S02]  /*1e90*/  FADD.FTZ R33, R37, -UR11 ;  /* 0x8000000b25217e21 */ /* 0x000fc40008010000 */
[----:B------:R-:W-:Y:S02]  /*1ea0*/  FMUL.FTZ R0, R0, UR14 ;  /* 0x0000000e00007c20 */ /* 0x000fe40008410000 */
[----:B------:R-:W-:Y:S01]  /*1eb0*/  FMUL.FTZ R33, R33, UR14 ;  /* 0x0000000e21217c20 */ /* 0x000fe20008410000 */
[----:B--2---:R-:W-:Y:S01]  /*1ec0*/  FADD.FTZ R32, R36, -UR11 ;  /* 0x8000000b24207e21 */ /* 0x004fe20008010000 */
[----:B------:R-:W-:-:S03]  /*1ed0*/  FADD.FTZ R36, RZ, R4 ;  /* 0x00000004ff247221 */ /* 0x000fc60000010000 */
[----:B------:R-:W-:Y:S01]  /*1ee0*/  FMUL.FTZ R32, R32, UR14 ;  /* 0x0000000e20207c20 */ /* 0x000fe20008410000 */
[----:B------:R-:W-:-:S03]  /*1ef0*/  FADD.FTZ R36, R5, R36 ;  /* 0x0000002405247221 */ /* 0x000fc60000010000 */
[----:B------:R-:W-:Y:S01]  /*1f00*/  FFMA.FTZ R4, R32, R4, RZ ;  /* 0x0000000420047223 */ /* 0x000fe200000100ff */
[----:B------:R-:W-:-:S03]  /*1f10*/  FFMA.FTZ R32, R2, R32, RZ ;  /* 0x0000002002207223 */ /* 0x000fc600000100ff */
[----:B------:R-:W-:Y:S01]  /*1f20*/  FFMA.FTZ R4, R0, R5, R4 ;  /* 0x0000000500047223 */ /* 0x000fe20000010004 */
[C---:B------:R-:W-:Y:S01]  /*1f30*/  FMUL.FTZ R5, R52.reuse, R30 ;  /* 0x0000001e34057220 */ /* 0x040fe20000410000 */
[----:B------:R-:W-:-:S03]  /*1f40*/  FFMA.FTZ R32, R52, R33, R32 ;  /* 0x0000002134207223 */ /* 0x000fc60000010020 */
[----:B------:R-:W-:Y:S01]  /*1f50*/  FFMA.FTZ R4, R33, R5, R4 ;  /* 0x0000000521047223 */ /* 0x000fe20000010004 */
[----:B------:R-:W-:Y:S01]  /*1f60*/  FADD.FTZ R36, R36, R5 ;  /* 0x0000000524247221 */ /* 0x000fe20000010000 */
[----:B---3--:R-:W-:Y:S01]  /*1f70*/  FADD.FTZ R5, R34, -UR11 ;  /* 0x8000000b22057e21 */ /* 0x008fe20008010000 */
[----:B------:R-:W-:Y:S01]  /*1f80*/  FFMA.FTZ R33, R3, R0, RZ ;  /* 0x0000000003217223 */ /* 0x000fe200000100ff */
[----:B------:R-:W-:Y:S01]  /*1f90*/  FMUL.FTZ R0, R53, R31 ;  /* 0x0000001f35007220 */ /* 0x000fe20000410000 */
[----:B------:R-:W-:Y:S01]  /*1fa0*/  FADD.FTZ R34, RZ, R2 ;  /* 0x00000002ff227221 */ /* 0x000fe20000010000 */
[----:B------:R-:W-:Y:S02]  /*1fb0*/  FMUL.FTZ R5, R5, UR14 ;  /* 0x0000000e05057c20 */ /* 0x000fe40008410000 */
[----:B------:R-:W-:Y:S01]  /*1fc0*/  FADD.FTZ R36, R0, R36 ;  /* 0x0000002400247221 */ /* 0x000fe20000010000 */
[----:B------:R-:W-:Y:S01]  /*1fd0*/  FADD.FTZ R34, R52, R34 ;  /* 0x0000002234227221 */ /* 0x000fe20000010000 */
[----:B------:R-:W-:Y:S01]  /*1fe0*/  FFMA.FTZ R33, R53, R5, R33 ;  /* 0x0000000535217223 */ /* 0x000fe20000010021 */
[----:B------:R-:W-:Y:S01]  /*1ff0*/  FFMA.FTZ R4, R5, R0, R4 ;  /* 0x0000000005047223 */ /* 0x000fe20000010004 */
[----:B----4-:R-:W-:Y:S01]  /*2000*/  FADD.FTZ R5, R35, -UR11 ;  /* 0x8000000b23057e21 */ /* 0x010fe20008010000 */
[C---:B------:R-:W-:Y:S01]  /*2010*/  FMUL.FTZ R0, R50.reuse, R30 ;  /* 0x0000001e32007220 */ /* 0x040fe20000410000 */
[----:B------:R-:W-:Y:S01]  /*2020*/  FADD.FTZ R35, RZ, R3 ;  /* 0x00000003ff237221 */ /* 0x000fe20000010000 */
[----:B------:R-:W-:Y:S01]  /*2030*/  FADD.FTZ R34, R50, R34 ;  /* 0x0000002232227221 */ /* 0x000fe20000010000 */
[----:B------:R-:W-:Y:S01]  /*2040*/  FMUL.FTZ R5, R5, UR14 ;  /* 0x0000000e05057c20 */ /* 0x000fe20008410000 */
[----:B------:R-:W-:Y:S01]  /*2050*/  FADD.FTZ R36, R36, R0 ;  /* 0x0000000024247221 */ /* 0x000fe20000010000 */
[----:B------:R-:W-:Y:S01]  /*2060*/  FADD.FTZ R35, R53, R35 ;  /* 0x0000002335237221 */ /* 0x000fe20000010000 */
[----:B------:R-:W-:Y:S01]  /*2070*/  FADD.FTZ R34, R48, R34 ;  /* 0x0000002230227221 */ /* 0x000fe20000010000 */
[----:B------:R-:W-:Y:S01]  /*2080*/  FFMA.FTZ R32, R50, R5, R32 ;  /* 0x0000000532207223 */ /* 0x000fe20000010020 */
[----:B------:R-:W-:Y:S01]  /*2090*/  FFMA.FTZ R4, R5, R0, R4 ;  /* 0x0000000005047223 */ /* 0x000fe20000010004 */
[----:B------:R-:W-:Y:S01]  /*20a0*/  FADD.FTZ R5, R39, -UR11 ;  /* 0x8000000b27057e21 */ /* 0x000fe20008010000 */
[C---:B------:R-:W-:Y:S01]  /*20b0*/  FMUL.FTZ R0, R51.reuse, R31 ;  /* 0x0000001f33007220 */ /* 0x040fe20000410000 */
[----:B------:R-:W-:Y:S01]  /*20c0*/  FADD.FTZ R35, R51, R35 ;  /* 0x0000002333237221 */ /* 0x000fe20000010000 */
        /* <DEDUP_REMOVED lines=8> */
[----:B------:R-:W-:Y:S01]  /*2150*/  FMUL.FTZ R0, R48, R30 ;  /* 0x0000001e30007220 */ /* 0x000fe20000410000 */
        /* <DEDUP_REMOVED lines=50> */
[----:B------:R-:W-:-:S02]  /*2480*/  FADD.FTZ R35, R27, R35 ;  /* 0x000000231b237221 */ /* 0x000fc40000010000 */
[----:B------:R-:W-:Y:S01]  /*2490*/  FMUL.FTZ R5, R5, UR14 ;  /* 0x0000000e05057c20 */ /* 0x000fe20008410000 */
[----:B------:R-:W-:Y:S01]  /*24a0*/  FADD.FTZ R36, R0, R36 ;  /* 0x0000002400247221 */ /* 0x000fe20000010000 */
[----:B------:R-:W-:Y:S02]  /*24b0*/  FADD.FTZ R35, R29, R35 ;  /* 0x000000231d237221 */ /* 0x000fe40000010000 */
[----:B------:R-:W-:Y:S01]  /*24c0*/  FFMA.FTZ R33, R45, R5, R33 ;  /* 0x000000052d217223 */ /* 0x000fe20000010021 */
[----:B------:R-:W-:Y:S01]  /*24d0*/  FFMA.FTZ R4, R5, R0, R4 ;  /* 0x0000000005047223 */ /* 0x000fe20000010004 */
[----:B------:R-:W-:Y:S01]  /*24e0*/  FADD.FTZ R5, R72, -UR11 ;  /* 0x8000000b48057e21 */ /* 0x000fe20008010000 */
[----:B------:R-:W-:-:S03]  /*24f0*/  FMUL.FTZ R0, R42, R30 ;  /* 0x0000001e2a007220 */ /* 0x000fc60000410000 */
[----:B------:R-:W-:Y:S01]  /*2500*/  FMUL.FTZ R5, R5, UR14 ;  /* 0x0000000e05057c20 */ /* 0x000fe20008410000 */
[----:B------:R-:W-:-:S03]  /*2510*/  FADD.FTZ R36, R36, R0 ;  /* 0x0000000024247221 */ /* 0x000fc60000010000 */
        /* <DEDUP_REMOVED lines=116> */
[----:B------:R-:W-:Y:S06]  /*2c60*/  BRA `(.L_x_1374) ;  /* 0x00000020000c7947 */ /* 0x000fec0003800000 */
.L_x_1373:
[----:B------:R-:W2:Y:S02]  /*2c70*/  LDL R0, [R1+0x10] ;  /* 0x0000100001007983 */ /* 0x000ea40000100800 */
[----:B--2---:R-:W-:Y:S01]  /*2c80*/  FADD.FTZ R4, R0, -UR11 ;  /* 0x8000000b00047e21 */ /* 0x004fe20008010000 */
[----:B-----5:R-:W-:-:S03]  /*2c90*/  FADD.FTZ R0, R38, -UR11 ;  /* 0x8000000b26007e21 */ /* 0x020fc60008010000 */
[----:B------:R-:W-:Y:S01]  /*2ca0*/  FMUL.FTZ R4, R4, UR14 ;  /* 0x0000000e04047c20 */ /* 0x000fe20008410000 */
[----:B------:R-:W-:-:S03]  /*2cb0*/  FMUL.FTZ R0, R0, UR14 ;  /* 0x0000000e00007c20 */ /* 0x000fc60008410000 */
        /* <DEDUP_REMOVED lines=17> */
[----:B------:R-:W-:Y:S01]  /*2dd0*/  FMUL.FTZ R32, R32, R33 ;  /* 0x0000002120207220 */ /* 0x000fe20000410000 */
[----:B------:R-:W-:-:S03]  /*2de0*/  FMUL.FTZ R33, R30, R35 ;  /* 0x000000231e217220 */ /* 0x000fc60000410000 */
[----:B------:R-:W-:Y:S01]  /*2df0*/  FMUL.FTZ R34, R31, R32 ;  /* 0x000000201f227220 */ /* 0x000fe20000410000 */
[----:B------:R-:W-:Y:S01]  /*2e00*/  FFMA.FTZ R5, R4, R33, RZ ;  /* 0x0000002104057223 */ /* 0x000fe200000100ff */
[----:B------:R-:W-:-:S03]  /*2e10*/  FADD.FTZ R33, RZ, R33 ;  /* 0x00000021ff217221 */ /* 0x000fc60000010000 */
[----:B------:R-:W-:Y:S01]  /*2e20*/  FFMA.FTZ R5, R0, R34, R5 ;  /* 0x0000002200057223 */ /* 0x000fe20000010005 */
[----:B------:R-:W-:Y:S01]  /*2e30*/  FADD.FTZ R33, R34, R33 ;  /* 0x0000002122217221 */ /* 0x000fe20000010000 */
[----:B------:R-:W-:-:S04]  /*2e40*/  FADD.FTZ R34, R37, -UR11 ;  /* 0x8000000b25227e21 */ /* 0x000fc80008010000 */
[----:B------:R-:W-:-:S04]  /*2e50*/  FMUL.FTZ R34, R34, UR14 ;  /* 0x0000000e22227c20 */ /* 0x000fc80008410000 */
[----:B------:R-:W-:-:S04]  /*2e60*/  FFMA.FTZ R36, R30, R34, R10 ;  /* 0x000000221e247223 */ /* 0x000fc8000001000a */
[----:B------:R-:W-:-:S06]  /*2e70*/  FMUL.FTZ R37, R36, -1.4426950216293334961 ;  /* 0xbfb8aa3b24257820 */ /* 0x000fcc0000410000 */
[----:B------:R-:W0:Y:S02]  /*2e80*/  MUFU.EX2 R37, R37 ;  /* 0x0000002500257308 */ /* 0x000e240000000800 */
[----:B0-----:R-:W-:-:S06]  /*2e90*/  FADD.FTZ R37, R37, 1 ;  /* 0x3f80000025257421 */ /* 0x001fcc0000010000 */
[----:B------:R-:W0:Y:S02]  /*2ea0*/  MUFU.RCP R37, R37 ;  /* 0x0000002500257308 */ /* 0x000e240000001000 */
[----:B0-----:R-:W-:-:S04]  /*2eb0*/  FADD.FTZ R38, -R37, 1 ;  /* 0x3f80000025267421 */ /* 0x001fc80000010100 */
[----:B------:R-:W-:Y:S02]  /*2ec0*/  FFMA.FTZ R36, R36, R38, 1 ;  /* 0x3f80000024247423 */ /* 0x000fe40000010026 */
[----:B------:R-:W2:Y:S01]  /*2ed0*/  LDL R38, [R1+0x24] ;  /* 0x0000240001267983 */ /* 0x000ea20000100800 */
[----:B------:R-:W-:Y:S01]  /*2ee0*/  FMUL.FTZ R37, R52, R37 ;  /* 0x0000002534257220 */ /* 0x000fe20000410000 */
[----:B------:R-:W-:Y:S01]  /*2ef0*/  FFMA.FTZ R4, R4, R35, RZ ;  /* 0x0000002304047223 */ /* 0x000fe200000100ff */
[----:B------:R-:W-:Y:S02]  /*2f00*/  FADD.FTZ R35, RZ, R35 ;  /* 0x00000023ff237221 */ /* 0x000fe40000010000 */
[----:B------:R-:W-:-:S04]  /*2f10*/  FMUL.FTZ R36, R37, R36 ;  /* 0x0000002425247220 */ /* 0x000fc80000410000 */
[----:B------:R-:W-:Y:S01]  /*2f20*/  FADD.FTZ R35, R35, R36 ;  /* 0x0000002423237221 */ /* 0x000fe20000010000 */
[-C--:B------:R-:W-:Y:S01]  /*2f30*/  FFMA.FTZ R4, R34, R36.reuse, R4 ;  /* 0x0000002422047223 */ /* 0x080fe20000010004 */
[----:B------:R-:W-:-:S04]  /*2f40*/  FMUL.FTZ R36, R30, R36 ;  /* 0x000000241e247220 */ /* 0x000fc80000410000 */
[----:B------:R-:W-:Y:S01]  /*2f50*/  FFMA.FTZ R5, R34, R36, R5 ;  /* 0x0000002422057223 */ /* 0x000fe20000010005 */
[----:B------:R-:W-:Y:S01]  /*2f60*/  FADD.FTZ R33, R33, R36 ;  /* 0x0000002421217221 */ /* 0x000fe20000010000 */
[----:B--2---:R-:W-:-:S04]  /*2f70*/  FADD.FTZ R34, R38, -UR11 ;  /* 0x8000000b26227e21 */ /* 0x004fc80008010000 */
        /* <DEDUP_REMOVED lines=28> */
[----:B------:R-:W-:-:S04]  /*3140*/  FMUL.FTZ R36, R37, R36 ;  /* 0x0000002425247220 */ /* 0x000fc80000410000 */
[----:B------:R-:W-:Y:S01]  /*3150*/  FADD.FTZ R35, R35, R36 ;  /* 0x0000002423237221 */ /* 0x000fe20000010000 */
[-C--:B------:R-:W-:Y:S01]  /*3160*/  FFMA.FTZ R4, R34, R36.reuse, R4 ;  /* 0x0000002422047223 */ /* 0x080fe20000010004 */
[----:B------:R-:W-:-:S04]  /*3170*/  FMUL.FTZ R36, R30, R36 ;  /* 0x000000241e247220 */ /* 0x000fc80000410000 */
[----:B------:R-:W-:Y:S01]  /*3180*/  FFMA.FTZ R5, R34, R36, R5 ;  /* 0x0000002422057223 */ /* 0x000fe20000010005 */
[----:B------:R-:W-:Y:S01]  /*3190*/  FADD.FTZ R34, R39, -UR11 ;  /* 0x8000000b27227e21 */ /* 0x000fe20008010000 */
[----:B------:R-:W-:-:S03]  /*31a0*/  FADD.FTZ R33, R33, R36 ;  /* 0x0000002421217221 */ /* 0x000fc60000010000 */
        /* <DEDUP_REMOVED lines=410> */
[-C--:B------:R-:W-:Y:S01]  /*4b50*/  FFMA.FTZ R32, R37, R38.reuse, R4 ;  /* 0x0000002625207223 */ /* 0x080fe20000010004 */
[----:B------:R-:W-:Y:S01]  /*4b60*/  FADD.FTZ R4, R55, -UR11 ;  /* 0x8000000b37047e21 */ /* 0x000fe20008010000 */
[----:B------:R-:W-:Y:S01]  /*4b70*/  FADD.FTZ R34, R35, R38 ;  /* 0x0000002623227221 */ /* 0x000fe20000010000 */
[----:B------:R-:W-:Y:S02]  /*4b80*/  FMUL.FTZ R38, R30, R38 ;  /* 0x000000261e267220 */ /* 0x000fe40000410000 */
[----:B------:R-:W-:Y:S02]  /*4b90*/  FMUL.FTZ R4, R4, UR14 ;  /* 0x0000000e04047c20 */ /* 0x000fe40008410000 */
        /* <DEDUP_REMOVED lines=15> */
[----:B------:R-:W-:-:S07]  /*4c90*/  FADD.FTZ R36, R37, R36 ;  /* 0x0000002425247221 */ /* 0x000fce0000010000 */
.L_x_1374:
[----:B------:R-:W0:Y:S01]  /*4ca0*/  S2R R39, SR_LANEID ;  /* 0x0000000000277919 */ /* 0x000e220000000000 */
[----:B------:R-:W-:Y:S01]  /*4cb0*/  MOV R40, R4 ;  /* 0x0000000400287202 */ /* 0x000fe20000000f00 */
[----:B------:R-:W1:Y:S01]  /*4cc0*/  S2UR UR9, SR_CgaCtaId ;  /* 0x00000000000979c3 */ /* 0x000e620000008800 */
[----:B------:R-:W-:Y:S01]  /*4cd0*/  MOV R41, R36 ;  /* 0x0000002400297202 */ /* 0x000fe20000000f00 */
[----:B------:R-:W-:Y:S01]  /*4ce0*/  UMOV UR7, 0x400 ;  /* 0x0000040000077882 */ /* 0x000fe20000000000 */
[----:B------:R-:W-:Y:S01]  /*4cf0*/  BSSY.RECONVERGENT B0, `(.L_x_1375) ;  /* 0x0000028000007945 */ /* 0x000fe20003800200 */
[----:B------:R-:W2:Y:S01]  /*4d00*/  SHFL.DOWN PT, R0, R40, 0x1, 0x1f ;  /* 0x08201f0028007f89 */ /* 0x000ea200000e0000 */
[----:B------:R-:W-:-:S03]  /*4d10*/  UIADD3 UR6, UPT, UPT, UR7, 0xd0, URZ ;  /* 0x000000d007067890 */ /* 0x000fc6000fffe0ff */
[----:B------:R-:W3:Y:S01]  /*4d20*/  SHFL.DOWN PT, R4, R41, 0x1, 0x1f ;  /* 0x08201f0029047f89 */ /* 0x000ee200000e0000 */
[----:B-1----:R-:W-:Y:S01]  /*4d30*/  ULEA UR6, UR9, UR6, 0x18 ;  /* 0x0000000609067291 */ /* 0x002fe2000f8ec0ff */
[C---:B0-----:R-:W-:Y:S02]  /*4d40*/  ISETP.GT.AND P0, PT, R39.reuse, 0x1e, PT ;  /* 0x0000001e2700780c */ /* 0x041fe40003f04270 */
[----:B------:R-:W-:-:S11]  /*4d50*/  ISETP.GT.AND P1, PT, R39, 0xf, PT ;  /* 0x0000000f2700780c */ /* 0x000fd60003f24270 */
[----:B--2---:R-:W-:Y:S01]  /*4d60*/  @!P0 FADD.FTZ R40, R0, R40 ;  /* 0x0000002800288221 */ /* 0x004fe20000010000 */
[----:B---3--:R-:W-:Y:S01]  /*4d70*/  @!P0 FADD.FTZ R41, R4, R41 ;  /* 0x0000002904298221 */ /* 0x008fe20000010000 */
[----:B------:R-:W-:-:S03]  /*4d80*/  ISETP.GT.AND P0, PT, R39, 0x1d, PT ;  /* 0x0000001d2700780c */ /* 0x000fc60003f04270 */
[----:B------:R-:W0:Y:S04]  /*4d90*/  SHFL.DOWN PT, R0, R40, 0x2, 0x1f ;  /* 0x08401f0028007f89 */ /* 0x000e2800000e0000 */
[----:B------:R-:W1:Y:S06]  /*4da0*/  SHFL.DOWN PT, R4, R41, 0x2, 0x1f ;  /* 0x08401f0029047f89 */ /* 0x000e6c00000e0000 */
[----:B0-----:R-:W-:Y:S01]  /*4db0*/  @!P0 FADD.FTZ R40, R40, R0 ;  /* 0x0000000028288221 */ /* 0x001fe20000010000 */
[----:B-1----:R-:W-:-:S04]  /*4dc0*/  @!P0 FADD.FTZ R41, R41, R4 ;  /* 0x0000000429298221 */ /* 0x002fc80000010000 */
        /* <DEDUP_REMOVED lines=8> */
[----:B------:R-:W2:Y:S01]  /*4e50*/  SHFL.DOWN PT, R36, R41, 0x8, 0x1f ;  /* 0x09001f0029247f89 */ /* 0x000ea200000e0000 */
[----:B-1----:R-:W-:Y:S01]  /*4e60*/  FADD.FTZ R5, R40, R5 ;  /* 0x0000000528057221 */ /* 0x002fe20000010000 */
[----:B0-----:R-:W-:Y:S01]  /*4e70*/  LEA R4, R0, UR6, 0x4 ;  /* 0x0000000600047c11 */ /* 0x001fe2000f8e20ff */
[----:B--2---:R-:W-:-:S03]  /*4e80*/  FADD.FTZ R36, R41, R36 ;  /* 0x0000002429247221 */ /* 0x004fc60000010000 */
[----:B------:R-:W-:Y:S01]  /*4e90*/  FSEL R40, R40, R5, P0 ;  /* 0x0000000528287208 */ /* 0x000fe20000000000 */
[----:B------:R0:W-:Y:S01]  /*4ea0*/  STS.128 [R4], R32 ;  /* 0x0000002004007388 */ /* 0x0001e20000000c00 */
        /* <DEDUP_REMOVED lines=12> */
.L_x_1376:
[----:B------:R-:W-:Y:S05]  /*4f70*/  BSYNC.RECONVERGENT B0 ;  /* 0x0000000000007941 */ /* 0x000fea0003800200 */
.L_x_1375:
[----:B------:R-:W-:Y:S01]  /*4f80*/  BAR.SYNC.DEFER_BLOCKING 0x0 ;  /* 0x0000000000007b1d */ /* 0x000fe20000010000 */
[C---:B------:R-:W-:Y:S02]  /*4f90*/  ISETP.NE.AND P0, PT, R0.reuse, RZ, PT ;  /* 0x000000ff0000720c */ /* 0x040fe40003f05270 */
[----:B------:R-:W-:-:S03]  /*4fa0*/  ISETP.GT.U32.AND P1, PT, R0, 0x14, PT ;  /* 0x000000140000780c */ /* 0x000fc60003f24070 */
[----:B------:R-:W-:Y:S08]  /*4fb0*/  BSSY.RECONVERGENT B0, `(.L_x_1377) ;  /* 0x0000035000007945 */ /* 0x000ff00003800200 */
[----:B------:R-:W-:Y:S05]  /*4fc0*/  @P0 BRA `(.L_x_1378) ;  /* 0x0000000000cc0947 */ /* 0x000fea0003800000 */
[----:B------:R-:W-:-:S09]  /*4fd0*/  ULEA UR6, UR9, UR7, 0x18 ;  /* 0x0000000709067291 */ /* 0x000fd2000f8ec0ff */
[----:B-12---:R-:W1:Y:S02]  /*4fe0*/  LDS.128 R36, [UR6+0x20] ;  /* 0x00002006ff247984 */ /* 0x006e640008000c00 */
[----:B-1----:R-:W-:Y:S01]  /*4ff0*/  FADD.FTZ R37, R41, R37 ;  /* 0x0000002529257221 */ /* 0x002fe20000010000 */
[----:B---3--:R-:W-:-:S03]  /*5000*/  FADD.FTZ R5, R40, R36 ;  /* 0x0000002428057221 */ /* 0x008fc60000010000 */
[----:B0-----:R-:W-:Y:S01]  /*5010*/  FADD.FTZ R40, R37, R39 ;  /* 0x0000002725287221 */ /* 0x001fe20000010000 */
[----:B------:R-:W-:Y:S02]  /*5020*/  FADD.FTZ R5, R5, R38 ;  /* 0x0000002605057221 */ /* 0x000fe40000010000 */
[----:B------:R-:W0:Y:S02]  /*5030*/  LDS.128 R36, [UR6+0x30] ;  /* 0x00003006ff247984 */ /* 0x000e240008000c00 */
[----:B0-----:R-:W-:Y:S01]  /*5040*/  FADD.FTZ R5, R5, R36 ;  /* 0x0000002405057221 */ /* 0x001fe20000010000 */
[----:B------:R-:W-:-:S03]  /*5050*/  FADD.FTZ R40, R40, R37 ;  /* 0x0000002528287221 */ /* 0x000fc60000010000 */
[----:B------:R-:W-:Y:S01]  /*5060*/  FADD.FTZ R5, R5, R38 ;  /* 0x0000002605057221 */ /* 0x000fe20000010000 */
        /* <DEDUP_REMOVED lines=40> */
[----:B------:R-:W-:-:S07]  /*52f0*/  FADD.FTZ R41, R37, R39 ;  /* 0x0000002725297221 */ /* 0x000fce0000010000 */
.L_x_1378:
[----:B------:R-:W-:Y:S05]  /*5300*/  BSYNC.RECONVERGENT B0 ;  /* 0x0000000000007941 */ /* 0x000fea0003800200 */
.L_x_1377:
[----:B------:R-:W-:Y:S06]  /*5310*/  BAR.SYNC.DEFER_BLOCKING 0x0 ;  /* 0x0000000000007b1d */ /* 0x000fec0000010000 */
[----:B------:R-:W-:Y:S04]  /*5320*/  BSSY.RECONVERGENT B0, `(.L_x_1379) ;  /* 0x000009e000007945 */ /* 0x000fe80003800200 */
[----:B------:R-:W-:Y:S05]  /*5330*/  @P1 BRA `(.L_x_1380) ;  /* 0x0000000800701947 */ /* 0x000fea0003800000 */
[----:B-12---:R-:W0:Y:S02]  /*5340*/  LDS.128 R36, [R4+0x150] ;  /* 0x0001500004247984 */ /* 0x006e240000000c00 */
[----:B0-----:R-:W-:Y:S01]  /*5350*/  FADD.FTZ R32, R32, R36 ;  /* 0x0000002420207221 */ /* 0x001fe20000010000 */
[----:B---3--:R-:W-:Y:S01]  /*5360*/  FADD.FTZ R5, R34, R38 ;  /* 0x0000002622057221 */ /* 0x008fe20000010000 */
[----:B------:R-:W-:Y:S01]  /*5370*/  FADD.FTZ R37, R33, R37 ;  /* 0x0000002521257221 */ /* 0x000fe20000010000 */
[----:B------:R-:W-:Y:S02]  /*5380*/  FADD.FTZ R36, R35, R39 ;  /* 0x0000002723247221 */ /* 0x000fe40000010000 */
[----:B------:R-:W-:Y:S02]  /*5390*/  MOV R38, R32 ;  /* 0x0000002000267202 */ /* 0x000fe40000000f00 */
[----:B------:R-:W0:Y:S03]  /*53a0*/  LDS.128 R32, [R4+0x2a0] ;  /* 0x0002a00004207984 */ /* 0x000e260000000c00 */
[----:B0-----:R-:W-:Y:S01]  /*53b0*/  FADD.FTZ R38, R38, R32 ;  /* 0x0000002026267221 */ /* 0x001fe20000010000 */
[----:B------:R-:W-:Y:S01]  /*53c0*/  FADD.FTZ R37, R37, R33 ;  /* 0x0000002125257221 */ /* 0x000fe20000010000 */
[----:B------:R-:W-:Y:S01]  /*53d0*/  FADD.FTZ R5, R5, R34 ;  /* 0x0000002205057221 */ /* 0x000fe20000010000 */
[----:B------:R-:W-:-:S02]  /*53e0*/  FADD.FTZ R36, R36, R35 ;  /* 0x0000002324247221 */ /* 0x000fc40000010000 */
[----:B------:R-:W0:Y:S02]  /*53f0*/  LDS.128 R32, [R4+0x3f0] ;  /* 0x0003f00004207984 */ /* 0x000e240000000c00 */
[----:B0-----:R-:W-:Y:S01]  /*5400*/  FADD.FTZ R38, R38, R32 ;  /* 0x0000002026267221 */ /* 0x001fe20000010000 */
[----:B------:R-:W-:Y:S01]  /*5410*/  FADD.FTZ R37, R37, R33 ;  /* 0x0000002125257221 */ /* 0x000fe20000010000 */
[----:B------:R-:W-:Y:S01]  /*5420*/  FADD.FTZ R5, R5, R34 ;  /* 0x0000002205057221 */ /* 0x000fe20000010000 */
[----:B------:R-:W-:Y:S02]  /*5430*/  FADD.FTZ R36, R36, R35 ;  /* 0x0000002324247221 */ /* 0x000fe40000010000 */
[----:B------:R-:W0:Y:S02]  /*5440*/  LDS.128 R32, [R4+0x540] ;  /* 0x0005400004207984 */ /* 0x000e240000000c00 */
        /* <DEDUP_REMOVED lines=138> */
[----:B------:R-:W-:-:S07]  /*5cf0*/  FADD.FTZ R35, R36, R35 ;  /* 0x0000002324237221 */ /* 0x000fce0000010000 */
.L_x_1380:
[----:B------:R-:W-:Y:S05]  /*5d00*/  BSYNC.RECONVERGENT B0 ;  /* 0x0000000000007941 */ /* 0x000fea0003800200 */
.L_x_1379:
[----:B------:R-:W-:Y:S04]  /*5d10*/  BSSY.RECONVERGENT B0, `(.L_x_1381) ;  /* 0x000001e000007945 */ /* 0x000fe80003800200 */
[----:B------:R-:W-:Y:S05]  /*5d20*/  @P1 BRA `(.L_x_1382) ;  /* 0x0000000000701947 */ /* 0x000fea0003800000 */
[----:B--2---:R-:W1:Y:S01]  /*5d30*/  LDC.64 R38, c[0x0][0x3d8] ;  /* 0x0000f600ff267b82 */ /* 0x004e620000000a00 */
[----:B------:R-:W-:-:S05]  /*5d40*/  MOV R36, UR8 ;  /* 0x0000000800247c02 */ /* 0x000fca0008000f00 */
[----:B------:R-:W-:Y:S02]  /*5d50*/  IMAD R36, R36, 0x15, R0 ;  /* 0x0000001524247824 */ /* 0x000fe400078e0200 */
[----:B0--3--:R-:W0:Y:S02]  /*5d60*/  LDC.64 R4, c[0x0][0x3f8] ;  /* 0x0000fe00ff047b82 */ /* 0x009e240000000a00 */
[----:B-1----:R-:W-:-:S05]  /*5d70*/  IMAD.WIDE R36, R36, 0x4, R38 ;  /* 0x0000000424247825 */ /* 0x002fca00078e0226 */
[----:B------:R-:W-:Y:S01]  /*5d80*/  REDG.E.ADD.F32.FTZ.RN.STRONG.GPU desc[UR12][R36.64], R32 ;  /* 0x00000020240079a6 */ /* 0x000fe2000c12f30c */
[----:B0-----:R-:W-:-:S04]  /*5d90*/  LEA.HI R38, P1, R5, R4, RZ, 0x1 ;  /* 0x0000000405267211 */ /* 0x001fc800078308ff */
[----:B------:R-:W-:-:S04]  /*5da0*/  IADD3.X R39, PT, PT, RZ, R5, RZ, P1, !PT ;  /* 0x00000005ff277210 */ /* 0x000fc80000ffe4ff */
[C---:B------:R-:W-:Y:S02]  /*5db0*/  SHF.L.U64.HI R39, R38.reuse, 0x1, R39 ;  /* 0x0000000126277819 */ /* 0x040fe40000010227 */
[----:B------:R-:W-:-:S04]  /*5dc0*/  SHF.L.U32 R38, R38, 0x1, RZ ;  /* 0x0000000126267819 */ /* 0x000fc800000006ff */
[----:B------:R-:W-:-:S04]  /*5dd0*/  LOP3.LUT R38, R38, 0xfffffffc, RZ, 0xc0, !PT ;  /* 0xfffffffc26267812 */ /* 0x000fc800078ec0ff */
[----:B------:R-:W-:-:S04]  /*5de0*/  IADD3 R38, P1, PT, R36, R38, RZ ;  /* 0x0000002624267210 */ /* 0x000fc80007f3e0ff */
[----:B------:R-:W-:-:S05]  /*5df0*/  IADD3.X R39, PT, PT, R37, R39, RZ, P1, !PT ;  /* 0x0000002725277210 */ /* 0x000fca0000ffe4ff */
[----:B------:R0:W-:Y:S02]  /*5e00*/  REDG.E.ADD.F32.FTZ.RN.STRONG.GPU desc[UR12][R38.64], R33 ;  /* 0x00000021260079a6 */ /* 0x0001e4000c12f30c */
[----:B0-----:R-:W-:Y:S01]  /*5e10*/  IMAD.WIDE.U32 R32, R4, 0x3, RZ ;  /* 0x0000000304207825 */ /* 0x001fe200078e00ff */
[----:B------:R-:W-:-:S04]  /*5e20*/  LEA R38, R5, R5, 0x1 ;  /* 0x0000000505267211 */ /* 0x000fc800078e08ff */
[----:B------:R-:W-:-:S04]  /*5e30*/  IADD3 R33, PT, PT, R33, R38, RZ ;  /* 0x0000002621217210 */ /* 0x000fc80007ffe0ff */
[----:B------:R-:W-:-:S04]  /*5e40*/  LEA.HI R32, P1, R33, R32, RZ, 0x1 ;  /* 0x0000002021207211 */ /* 0x000fc800078308ff */
[----:B------:R-:W-:Y:S02]  /*5e50*/  IADD3.X R38, PT, PT, RZ, R33, RZ, P1, !PT ;  /* 0x00000021ff267210 */ /* 0x000fe40000ffe4ff */
[C---:B------:R-:W-:Y:S02]  /*5e60*/  SHF.L.U32 R33, R32.reuse, 0x1, RZ ;  /* 0x0000000120217819 */ /* 0x040fe400000006ff */
[----:B------:R-:W-:Y:S02]  /*5e70*/  SHF.L.U64.HI R38, R32, 0x1, R38 ;  /* 0x0000000120267819 */ /* 0x000fe40000010226 */
[----:B------:R-:W-:Y:S02]  /*5e80*/  LOP3.LUT R33, R33, 0xfffffffc, RZ, 0xc0, !PT ;  /* 0xfffffffc21217812 */ /* 0x000fe400078ec0ff */
[----:B------:R-:W-:Y:S02]  /*5e90*/  LEA R32, P1, R4, R36, 0x2 ;  /* 0x0000002404207211 */ /* 0x000fe400078210ff */
[----:B------:R-:W-:-:S02]  /*5ea0*/  IADD3 R36, P2, PT, R36, R33, RZ ;  /* 0x0000002124247210 */ /* 0x000fc40007f5e0ff */
[----:B------:R-:W-:Y:S02]  /*5eb0*/  LEA.HI.X R33, R4, R37, R5, 0x2, P1 ;  /* 0x0000002504217211 */ /* 0x000fe400008f1405 */
[----:B------:R-:W-:-:S03]  /*5ec0*/  IADD3.X R37, PT, PT, R37, R38, RZ, P2, !PT ;  /* 0x0000002625257210 */ /* 0x000fc600017fe4ff */
[----:B------:R4:W-:Y:S04]  /*5ed0*/  REDG.E.ADD.F32.FTZ.RN.STRONG.GPU desc[UR12][R32.64], R34 ;  /* 0x00000022200079a6 */ /* 0x0009e8000c12f30c */
[----:B------:R4:W-:Y:S02]  /*5ee0*/  REDG.E.ADD.F32.FTZ.RN.STRONG.GPU desc[UR12][R36.64], R35 ;  /* 0x00000023240079a6 */ /* 0x0009e4000c12f30c */
.L_x_1382:
[----:B------:R-:W-:Y:S05]  /*5ef0*/  BSYNC.RECONVERGENT B0 ;  /* 0x0000000000007941 */ /* 0x000fea0003800200 */
.L_x_1381:
[----:B0-----:R-:W0:Y:S02]  /*5f00*/  LDC R4, c[0x0][0x370] ;  /* 0x0000dc00ff047b82 */ /* 0x001e240000000800 */
[----:B0-----:R-:W-:-:S13]  /*5f10*/  ISETP.GE.U32.AND P1, PT, R4, 0x2, PT ;  /* 0x000000020400780c */ /* 0x001fda0003f26070 */
[----:B------:R-:W-:Y:S05]  /*5f20*/  @!P1 BRA `(.L_x_1383) ;  /* 0x0000001400449947 */ /* 0x000fea0003800000 */
[----:B------:R-:W-:Y:S05]  /*5f30*/  @P0 BRA `(.L_x_1384) ;  /* 0x0000000000900947 */ /* 0x000fea0003800000 */
[----:B---3--:R-:W0:Y:S01]  /*5f40*/  S2R R5, SR_CTAID.Y ;  /* 0x0000000000057919 */ /* 0x008e220000002600 */
[----:B----4-:R-:W3:Y:S01]  /*5f50*/  LDC R34, c[0x0][0x374] ;  /* 0x0000dd00ff227b82 */ /* 0x010ee20000000800 */
[----:B------:R-:W-:-:S07]  /*5f60*/  ULOP3.LUT UR6, UR4, 0x1, URZ, 0xc0, !UPT ;  /* 0x0000000104067892 */ /* 0x000fce000f8ec0ff */
[----:B-1----:R-:W1:Y:S01]  /*5f70*/  LDC.64 R36, c[0x0][0x3d0] ;  /* 0x0000f400ff247b82 */ /* 0x002e620000000a00 */
[C---:B---3--:R-:W-:Y:S02]  /*5f80*/  IMAD R32, R34.reuse, UR6, RZ ;  /* 0x0000000622207c24 */ /* 0x048fe4000f8e02ff */
[----:B0-----:R-:W-:-:S03]  /*5f90*/  IMAD R34, R34, UR10, R5 ;  /* 0x0000000a22227c24 */ /* 0x001fc6000f8e0205 */
[C---:B------:R-:W-:Y:S01]  /*5fa0*/  IADD3 R5, PT, PT, R32.reuse, R5, RZ ;  /* 0x0000000520057210 */ /* 0x040fe20007ffe0ff */
[----:B------:R-:W-:-:S05]  /*5fb0*/  IMAD R32, R32, R4, RZ ;  /* 0x0000000420207224 */ /* 0x000fca00078e02ff */
[----:B------:R-:W-:-:S05]  /*5fc0*/  SHF.L.U32 R32, R32, 0x1, RZ ;  /* 0x0000000120207819 */ /* 0x000fca00000006ff */
[----:B-1----:R-:W-:-:S04]  /*5fd0*/  IMAD.WIDE R32, R32, 0x4, R36 ;  /* 0x0000000420207825 */ /* 0x002fc800078e0224 */
[----:B------:R-:W-:Y:S01]  /*5fe0*/  IMAD.WIDE.U32 R32, R34, 0x8, R32 ;  /* 0x0000000822207825 */ /* 0x000fe200078e0020 */
[----:B------:R-:W-:-:S04]  /*5ff0*/  MOV R34, UR4 ;  /* 0x0000000400227c02 */ /* 0x000fc80008000f00 */
[----:B------:R-:W-:Y:S01]  /*6000*/  LOP3.LUT P1, R34, R34, 0x2, RZ, 0xc0, !PT ;  /* 0x0000000222227812 */ /* 0x000fe2000782c0ff */
[----:B------:R0:W-:Y:S03]  /*6010*/  STG.E.64 desc[UR12][R32.64], R40 ;  /* 0x0000002820007986 */ /* 0x0001e6000c101b0c */
[----:B------:R-:W-:Y:S02]  /*6020*/  IADD3 R34, PT, PT, -R34, 0x1, RZ ;  /* 0x0000000122227810 */ /* 0x000fe40007ffe1ff */
[----:B0-----:R-:W-:-:S04]  /*6030*/  SEL R32, R4, RZ, !P1 ;  /* 0x000000ff04207207 */ /* 0x001fc80004800000 */
[----:B------:R-:W-:Y:S02]  /*6040*/  ISETP.NE.AND P0, PT, R32, -0x1, PT ;  /* 0xffffffff2000780c */ /* 0x000fe40003f05270 */
[----:B------:R-:W0:Y:S02]  /*6050*/  LDC.64 R32, c[0x0][0x3c8] ;  /* 0x0000f200ff207b82 */ /* 0x000e240000000a00 */
[----:B0-----:R-:W-:Y:S01]  /*6060*/  IMAD.WIDE.U32 R32, R5, 0x4, R32 ;  /* 0x0000000405207825 */ /* 0x001fe200078e0020 */
[----:B------:R-:W-:Y:S06]  /*6070*/  MEMBAR.ALL.GPU ;  /* 0x0000000000007992 */ /* 0x000fec000000a000 */
[----:B------:R-:W-:-:S00]  /*6080*/  ERRBAR ;  /* 0x00000000000079ab */ /* 0x000fc00000000000 */
[----:B------:R-:W-:Y:S06]  /*6090*/  CGAERRBAR ;  /* 0x00000000000075ab */ /* 0x000fec0000000000 */
[----:B------:R0:W-:Y:S01]  /*60a0*/  REDG.E.ADD.S32.STRONG.GPU desc[UR12][R32.64], R34 ;  /* 0x000000222000798e */ /* 0x0001e2000c12e30c */
[----:B------:R-:W-:Y:S05]  /*60b0*/  @!P0 BRA `(.L_x_1384) ;  /* 0x0000000000308947 */ /* 0x000fea0003800000 */
[----:B------:R-:W1:Y:S01]  /*60c0*/  LDC R5, c[0x0][0x2f8] ;  /* 0x0000be00ff057b82 */ /* 0x000e620000000800 */
[----:B0-----:R-:W-:-:S07]  /*60d0*/  MOV R34, 0xffffffff ;  /* 0xffffffff00227802 */ /* 0x001fce0000000f00 */
.L_x_1385:
[----:B-1----:R-:W-:-:S04]  /*60e0*/  IADD3 R35, PT, PT, R5, -R5, RZ ;  /* 0x8000000505237210 */ /* 0x002fc80007ffe0ff */
[----:B------:R-:W-:Y:S02]  /*60f0*/  ISETP.EQ.AND P0, PT, R35, RZ, PT ;  /* 0x000000ff2300720c */ /* 0x000fe40003f02270 */
[----:B------:R-:W3:Y:S04]  /*6100*/  LDG.E.STRONG.GPU R35, desc[UR12][R32.64] ;  /* 0x0000000c20237981 */ /* 0x000ee8000c1ef900 */
[----:B---3--:R-:W-:Y:S01]  /*6110*/  CCTL.IVALL ;  /* 0x00000000ff00798f */ /* 0x008fe20002000000 */
[----:B------:R-:W-:Y:S06]  /*6120*/  YIELD ;  /* 0x0000000000007946 */ /* 0x000fec0003800000 */
[----:B------:R-:W-:-:S02]  /*6130*/  @P0 MOV R34, R35 ;  /* 0x0000002300220202 */ /* 0x000fc40000000f00 */
[----:B------:R-:W0:Y:S02]  /*6140*/  LDC R35, c[0x0][0x370] ;  /* 0x0000dc00ff237b82 */ /* 0x000e240000000800 */
[----:B0-----:R-:W-:-:S04]  /*6150*/  SEL R35, R35, RZ, !P1 ;  /* 0x000000ff23237207 */ /* 0x001fc80004800000 */
[----:B------:R-:W-:-:S13]  /*6160*/  ISETP.NE.AND P0, PT, R34, R35, PT ;  /* 0x000000232200720c */ /* 0x000fda0003f05270 */
[----:B------:R-:W-:Y:S05]  /*6170*/  @P0 BRA `(.L_x_1385) ;  /* 0xfffffffc00d80947 */ /* 0x000fea000383ffff */
.L_x_1384:
[----:B------:R-:W-:Y:S05]  /*6180*/  WARPSYNC.ALL ;  /* 0x0000000000007948 */ /* 0x000fea0003800000 */
[----:B------:R-:W-:Y:S01]  /*6190*/  ISETP.GE.U32.AND P0, PT, R4, 0x8, PT ;  /* 0x000000080400780c */ /* 0x000fe20003f06070 */
[----:B------:R-:W-:Y:S01]  /*61a0*/  BAR.SYNC.DEFER_BLOCKING 0x0 ;  /* 0x0000000000007b1d */ /* 0x000fe20000010000 */
[----:B---3--:R-:W-:-:S11]  /*61b0*/  HFMA2 R5, -RZ, RZ, 0, 0 ;  /* 0x00000000ff057431 */ /* 0x008fd600000001ff */
[----:B------:R-:W-:Y:S05]  /*61c0*/  @!P0 BRA `(.L_x_1386) ;  /* 0x0000000800948947 */ /* 0x000fea0003800000 */
[----:B------:R-:W3:Y:S01]  /*61d0*/  S2UR UR6, SR_CTAID.Y ;  /* 0x00000000000679c3 */ /* 0x000ee20000002600 */
[----:B------:R-:W3:Y:S01]  /*61e0*/  LDCU UR7, c[0x0][0x374] ;  /* 0x00006e80ff0777ac */ /* 0x000ee20008000800 */
[----:B------:R-:W-:Y:S01]  /*61f0*/  MOV R4, RZ ;  /* 0x000000ff00047202 */ /* 0x000fe20000000f00 */
[----:B------:R-:W-:-:S05]  /*6200*/  UIADD3 UR21, UPT, UPT, -UR10, URZ, URZ ;  /* 0x000000ff0a157290 */ /* 0x000fca000fffe1ff */
[----:B------:R-:W0:Y:S01]  /*6210*/  S2UR UR9, SR_CTAID.X ;  /* 0x00000000000979c3 */ /* 0x000e220000002500 */
[----:B---3--:R-:W-:Y:S02]  /*6220*/  UIMAD UR15, UR7, 0x3, UR6 ;  /* 0x00000003070f78a4 */ /* 0x008fe4000f8e0206 */
[----:B------:R-:W-:Y:S02]  /*6230*/  ULEA UR16, UR7, UR6, 0x1 ;  /* 0x0000000607107291 */ /* 0x000fe4000f8e08ff */
[----:B------:R-:W-:Y:S02]  /*6240*/  UIMAD UR17, UR7, 0x7, UR6 ;  /* 0x00000007071178a4 */ /* 0x000fe4000f8e0206 */
[----:B------:R-:W-:Y:S02]  /*6250*/  UIMAD UR18, UR7, 0x6, UR6 ;  /* 0x00000006071278a4 */ /* 0x000fe4000f8e0206 */
[----:B------:R-:W-:Y:S02]  /*6260*/  UIMAD UR19, UR7, 0x5, UR6 ;  /* 0x00000005071378a4 */ /* 0x000fe4000f8e0206 */
[----:B------:R-:W-:-:S02]  /*6270*/  ULEA UR20, UR7, UR6, 0x2 ;  /* 0x0000000607147291 */ /* 0x000fc4000f8e10ff */
[----:B0-----:R-:W-:-:S12]  /*6280*/  UIADD3 UR7, UPT, UPT, UR6, UR7, URZ ;  /* 0x0000000706077290 */ /* 0x001fd8000fffe0ff */
.L_x_1387:
[----:B------:R-:W-:Y:S01]  /*6290*/  ISETP.NE.AND P2, PT, RZ, UR21, PT ;  /* 0x00000015ff007c0c */ /* 0x000fe2000bf45270 */
[----:B----4-:R-:W0:Y:S01]  /*62a0*/  S2R R34, SR_TID.X ;  /* 0x0000000000227919 */ /* 0x010e220000002100 */
[----:B------:R-:W-:Y:S01]  /*62b0*/  MOV R33, UR4 ;  /* 0x0000000400217c02 */ /* 0x000fe20008000f00 */
[----:B------:R-:W-:Y:S01]  /*62c0*/  UMOV UR10, UR9 ;  /* 0x00000009000a7c82 */ /* 0x000fe20008000000 */
[----:B------:R-:W-:Y:S02]  /*62d0*/  ISETP.NE.OR P2, PT, R0, RZ, !P2 ;  /* 0x000000ff0000720c */ /* 0x000fe40005745670 */
[----:B------:R-:W-:Y:S02]  /*62e0*/  IADD3 R0, PT, PT, R4, 0x1, RZ ;  /* 0x0000000104007810 */ /* 0x000fe40007ffe0ff */
[----:B------:R-:W-:Y:S02]  /*62f0*/  MOV R35, UR4 ;  /* 0x0000000400237c02 */ /* 0x000fe40008000f00 */
[----:B------:R-:W-:-:S07]  /*6300*/  ISETP.NE.AND P4, PT, R0, UR10, PT ;  /* 0x0000000a00007c0c */ /* 0x000fce000bf85270 */
[----:B------:R-:W3:Y:S01]  /*6310*/  @!P2 LDC R32, c[0x0][0x374] ;  /* 0x0000dd00ff20ab82 */ /* 0x000ee20000000800 */
[----:B------:R-:W-:-:S07]  /*6320*/  @!P2 LOP3.LUT R33, R33, 0x1, RZ, 0xc0, !PT ;  /* 0x000000012121a812 */ /* 0x000fce00078ec0ff */
[----:B------:R-:W4:Y:S08]  /*6330*/  @!P2 LDC R5, c[0x0][0x370] ;  /* 0x0000dc00ff05ab82 */ /* 0x000f300000000800 */
[----:B-1----:R-:W1:Y:S01]  /*6340*/  @!P2 LDC.64 R36, c[0x0][0x3d0] ;  /* 0x0000f400ff24ab82 */ /* 0x002e620000000a00 */
[----:B0-----:R-:W-:-:S04]  /*6350*/  MOV R0, R34 ;  /* 0x0000002200007202 */ /* 0x001fc80000000f00 */
[----:B------:R-:W-:Y:S01]  /*6360*/  ISETP.NE.OR P4, PT, R0, RZ, !P4 ;  /* 0x000000ff0000720c */ /* 0x000fe20006785670 */
[----:B---3--:R-:W-:-:S04]  /*6370*/  @!P2 IMAD R32, R33, R32, RZ ;  /* 0x000000202120a224 */ /* 0x008fc800078e02ff */
[----:B----4-:R-:W-:Y:S01]  /*6380*/  @!P2 IMAD R5, R32, R5, RZ ;  /* 0x000000052005a224 */ /* 0x010fe200078e02ff */
[----:B------:R-:W-:-:S07]  /*6390*/  MOV R32, UR6 ;  /* 0x0000000600207c02 */ /* 0x000fce0008000f00 */
[----:B------:R-:W0:Y:S01]  /*63a0*/  @!P4 LDC R34, c[0x0][0x374] ;  /* 0x0000dd00ff22cb82 */ /* 0x000e220000000800 */
[----:B------:R-:W-:Y:S02]  /*63b0*/  @!P4 LOP3.LUT R35, R35, 0x1, RZ, 0xc0, !PT ;  /* 0x000000012323c812 */ /* 0x000fe400078ec0ff */
[----:B------:R-:W-:-:S05]  /*63c0*/  @!P2 SHF.L.U32 R5, R5, 0x1, RZ ;  /* 0x000000010505a819 */ /* 0x000fca00000006ff */
[----:B-1----:R-:W-:Y:S02]  /*63d0*/  @!P2 IMAD.WIDE R36, R5, 0x4, R36 ;  /* 0x000000040524a825 */ /* 0x002fe400078e0224 */
[----:B------:R-:W1:Y:S02]  /*63e0*/  @!P4 LDC R5, c[0x0][0x370] ;  /* 0x0000dc00ff05cb82 */ /* 0x000e640000000800 */
[----:B------:R-:W-:-:S06]  /*63f0*/  @!P2 IMAD.WIDE.U32 R36, R32, 0x8, R36 ;  /* 0x000000082024a825 */ /* 0x000fcc00078e0024 */
[----:B------:R-:W3:Y:S01]  /*6400*/  @!P4 LDC.64 R32, c[0x0][0x3d0] ;  /* 0x0000f400ff20cb82 */ /* 0x000ee20000000a00 */
[----:B------:R-:W4:Y:S01]  /*6410*/  @!P2 LDG.E.64 R36, desc[UR12][R36.64] ;  /* 0x0000000c2424a981 */ /* 0x000f22000c1e1b00 */
[----:B0-----:R-:W-:-:S04]  /*6420*/  @!P4 IMAD R34, R35, R34, RZ ;  /* 0x000000222322c224 */ /* 0x001fc800078e02ff */
[----:B-1----:R-:W-:-:S05]  /*6430*/  @!P4 IMAD R5, R34, R5, RZ ;  /* 0x000000052205c224 */ /* 0x002fca00078e02ff */
[----:B------:R-:W-:-:S05]  /*6440*/  @!P4 SHF.L.U32 R5, R5, 0x1, RZ ;  /* 0x000000010505c819 */ /* 0x000fca00000006ff */
[----:B---3--:R-:W-:Y:S01]  /*6450*/  @!P4 IMAD.WIDE R32, R5, 0x4, R32 ;  /* 0x000000040520c825 */ /* 0x008fe200078e0220 */
[----:B------:R-:W-:-:S05]  /*6460*/  MOV R5, UR7 ;  /* 0x0000000700057c02 */ /* 0x000fca0008000f00 */
[----:B------:R-:W-:-:S05]  /*6470*/  @!P4 IMAD.WIDE.U32 R32, R5, 0x8, R32 ;  /* 0x000000080520c825 */ /* 0x000fca00078e0020 */
[----:B------:R0:W3:Y:S01]  /*6480*/  @!P4 LDG.E.64 R34, desc[UR12][R32.64] ;  /* 0x0000000c2022c981 */ /* 0x0000e2000c1e1b00 */
[----:B------:R-:W-:-:S04]  /*6490*/  IADD3 R5, PT, PT, R4, 0x2, RZ ;  /* 0x0000000204057810 */ /* 0x000fc80007ffe0ff */
[----:B------:R-:W-:Y:S02]  /*64a0*/  ISETP.NE.AND P3, PT, R5, UR10, PT ;  /* 0x0000000a05007c0c */ /* 0x000fe4000bf65270 */
[----:B------:R-:W-:Y:S02]  /*64b0*/  IADD3 R5, PT, PT, R4, 0x3, RZ ;  /* 0x0000000304057810 */ /* 0x000fe40007ffe0ff */
[----:B------:R-:W-:Y:S02]  /*64c0*/  ISETP.NE.OR P3, PT, R0, RZ, !P3 ;  /* 0x000000ff0000720c */ /* 0x000fe40005f65670 */
[----:B------:R-:W-:-:S04]  /*64d0*/  ISETP.NE.AND P1, PT, R5, UR10, PT ;  /* 0x0000000a05007c0c */ /* 0x000fc8000bf25270 */
[----:B------:R-:W-:-:S07]  /*64e0*/  ISETP.NE.OR P1, PT, R0, RZ, !P1 ;  /* 0x000000ff0000720c */ /* 0x000fce0004f25670 */
[----:B0-----:R-:W0:Y:S01]  /*64f0*/  @!P3 LDC R32, c[0x0][0x374] ;  /* 0x0000dd00ff20bb82 */ /* 0x001e220000000800 */
[----:B--2---:R-:W-:-:S07]  /*6500*/  MOV R38, UR4 ;  /* 0x0000000400267c02 */ /* 0x004fce0008000f00 */
[----:B------:R-:W1:Y:S08]  /*6510*/  @!P3 LDC R33, c[0x0][0x370] ;  /* 0x0000dc00ff21bb82 */ /* 0x000e700000000800 */
[----:B------:R-:W2:Y:S01]  /*6520*/  @!P1 LDC R5, c[0x0][0x374] ;  /* 0x0000dd00ff059b82 */ /* 0x000ea20000000800 */
[----:B------:R-:W-:-:S05]  /*6530*/  @!P3 LOP3.LUT R38, R38, 0x1, RZ, 0xc0, !PT ;  /* 0x000000012626b812 */ /* 0x000fca00078ec0ff */
[----:B0-----:R-:W-:Y:S01]  /*6540*/  @!P3 IMAD R32, R38, R32, RZ ;  /* 0x000000202620b224 */ /* 0x001fe200078e02ff */
[----:B------:R-:W-:-:S04]  /*6550*/  MOV R38, UR4 ;  /* 0x0000000400267c02 */ /* 0x000fc80008000f00 */
[----:B------:R-:W-:-:S05]  /*6560*/  @!P1 LOP3.LUT R38, R38, 0x1, RZ, 0xc0, !PT ;  /* 0x0000000126269812 */ /* 0x000fca00078ec0ff */
[----:B--2---:R-:W-:Y:S01]  /*6570*/  @!P1 IMAD R5, R38, R5, RZ ;  /* 0x0000000526059224 */ /* 0x004fe200078e02ff */
[----:B------:R-:W-:-:S04]  /*6580*/  IADD3 R38, PT, PT, R4, 0x4, RZ ;  /* 0x0000000404267810 */ /* 0x000fc80007ffe0ff */
[----:B------:R-:W-:Y:S02]  /*6590*/  ISETP.NE.AND P0, PT, R38, UR10, PT ;  /* 0x0000000a26007c0c */ /* 0x000fe4000bf05270 */
[----:B------:R-:W0:Y:S01]  /*65a0*/  @!P3 LDC.64 R38, c[0x0][0x3d0] ;  /* 0x0000f400ff26bb82 */ /* 0x000e220000000a00 */
[----:B-1----:R-:W-:-:S05]  /*65b0*/  @!P3 IMAD R32, R32, R33, RZ ;  /* 0x000000212020b224 */ /* 0x002fca00078e02ff */
[----:B------:R-:W-:Y:S02]  /*65c0*/  @!P3 SHF.L.U32 R32, R32, 0x1, RZ ;  /* 0x000000012020b819 */ /* 0x000fe400000006ff */
[----:B------:R-:W1:Y:S01]  /*65d0*/  @!P1 LDC R33, c[0x0][0x370] ;  /* 0x0000dc00ff219b82 */ /* 0x000e620000000800 */
[----:B------:R-:W-:Y:S01]  /*65e0*/  ISETP.NE.OR P0, PT, R0, RZ, !P0 ;  /* 0x000000ff0000720c */ /* 0x000fe20004705670 */
[----:B-1----:R-:W-:-:S12]  /*65f0*/  @!P1 IMAD R33, R5, R33, RZ ;  /* 0x0000002105219224 */ /* 0x002fd800078e02ff */
[----:B------:R-:W1:Y:S01]  /*6600*/  @!P0 LDC R5, c[0x0][0x374] ;  /* 0x0000dd00ff058b82 */ /* 0x000e620000000800 */
[----:B------:R-:W-:Y:S01]  /*6610*/  @!P1 SHF.L.U32 R33, R33, 0x1, RZ ;  /* 0x0000000121219819 */ /* 0x000fe200000006ff */
[----:B----4-:R-:W-:Y:S01]  /*6620*/  @!P2 FADD.FTZ R40, R40, R36 ;  /* 0x000000242828a221 */ /* 0x010fe20000010000 */
[----:B------:R-:W-:Y:S01]  /*6630*/  @!P2 FADD.FTZ R41, R41, R37 ;  /* 0x000000252929a221 */ /* 0x000fe20000010000 */
[----:B0-----:R-:W-:Y:S01]  /*6640*/  @!P3 IMAD.WIDE R36, R32, 0x4, R38 ;  /* 0x000000042024b825 */ /* 0x001fe200078e0226 */
[----:B------:R-:W-:-:S03]  /*6650*/  MOV R32, UR16 ;  /* 0x0000001000207c02 */ /* 0x000fc60008000f00 */
[----:B------:R-:W0:Y:S02]  /*6660*/  @!P1 LDC.64 R38, c[0x0][0x3d0] ;  /* 0x0000f400ff269b82 */ /* 0x000e240000000a00 */
[----:B------:R-:W-:-:S06]  /*6670*/  @!P3 IMAD.WIDE.U32 R36, R32, 0x8, R36 ;  /* 0x000000082024b825 */ /* 0x000fcc00078e0024 */
[----:B------:R-:W2:Y:S01]  /*6680*/  @!P3 LDG.E.64 R36, desc[UR12][R36.64] ;  /* 0x0000000c2424b981 */ /* 0x000ea2000c1e1b00 */
[----:B------:R-:W4:Y:S01]  /*6690*/  @!P0 LDC R32, c[0x0][0x370] ;  /* 0x0000dc00ff208b82 */ /* 0x000f220000000800 */
[----:B---3--:R-:W-:Y:S01]  /*66a0*/  @!P4 FADD.FTZ R40, R40, R34 ;  /* 0x000000222828c221 */ /* 0x008fe20000010000 */
[----:B------:R-:W-:Y:S01]  /*66b0*/  MOV R34, UR4 ;  /* 0x0000000400227c02 */ /* 0x000fe20008000f00 */
[----:B0-----:R-:W-:-:S03]  /*66c0*/  @!P1 IMAD.WIDE R38, R33, 0x4, R38 ;  /* 0x0000000421269825 */ /* 0x001fc600078e0226 */
[----:B------:R-:W-:Y:S02]  /*66d0*/  @!P0 LOP3.LUT R34, R34, 0x1, RZ, 0xc0, !PT ;  /* 0x0000000122228812 */ /* 0x000fe400078ec0ff */
[----:B------:R-:W-:-:S03]  /*66e0*/  MOV R33, UR15 ;  /* 0x0000000f00217c02 */ /* 0x000fc60008000f00 */
[----:B-1----:R-:W-:Y:S02]  /*66f0*/  @!P0 IMAD R5, R34, R5, RZ ;  /* 0x0000000522058224 */ /* 0x002fe400078e02ff */
[----:B------:R-:W-:-:S04]  /*6700*/  @!P1 IMAD.WIDE.U32 R38, R33, 0x8, R38 ;  /* 0x0000000821269825 */ /* 0x000fc800078e0026 */
[----:B----4-:R-:W-:Y:S02]  /*6710*/  @!P0 IMAD R5, R5, R32, RZ ;  /* 0x0000002005058224 */ /* 0x010fe400078e02ff */
[----:B------:R-:W0:Y:S01]  /*6720*/  @!P0 LDC.64 R32, c[0x0][0x3d0] ;  /* 0x0000f400ff208b82 */ /* 0x000e220000000a00 */
[----:B------:R-:W3:Y:S02]  /*6730*/  @!P1 LDG.E.64 R38, desc[UR12][R38.64] ;  /* 0x0000000c26269981 */ /* 0x000ee4000c1e1b00 */
[----:B------:R-:W-:-:S05]  /*6740*/  @!P0 SHF.L.U32 R5, R5, 0x1, RZ ;  /* 0x0000000105058819 */ /* 0x000fca00000006ff */
[----:B0-----:R-:W-:Y:S01]  /*6750*/  @!P0 IMAD.WIDE R32, R5, 0x4, R32 ;  /* 0x0000000405208825 */ /* 0x001fe200078e0220 */
[----:B------:R-:W-:-:S05]  /*6760*/  MOV R5, UR20 ;  /* 0x0000001400057c02 */ /* 0x000fca0008000f00 */
[----:B------:R-:W-:-:S06]  /*6770*/  @!P0 IMAD.WIDE.U32 R32, R5, 0x8, R32 ;  /* 0x0000000805208825 */ /* 0x000fcc00078e0020 */
[----:B------:R-:W4:Y:S01]  /*6780*/  @!P0 LDG.E.64 R32, desc[UR12][R32.64] ;  /* 0x0000000c20208981 */ /* 0x000f22000c1e1b00 */
[----:B------:R-:W-:-:S04]  /*6790*/  IADD3 R5, PT, PT, R4, 0x5, RZ ;  /* 0x0000000504057810 */ /* 0x000fc80007ffe0ff */
[----:B------:R-:W-:-:S04]  /*67a0*/  ISETP.NE.AND P2, PT, R5, UR10, PT ;  /* 0x0000000a05007c0c */ /* 0x000fc8000bf45270 */
[----:B------:R-:W-:-:S13]  /*67b0*/  ISETP.NE.OR P2, PT, R0, RZ, !P2 ;  /* 0x000000ff0000720c */ /* 0x000fda0005745670 */
[----:B------:R-:W0:Y:S01]  /*67c0*/  @!P2 LDC R5, c[0x0][0x374] ;  /* 0x0000dd00ff05ab82 */ /* 0x000e220000000800 */
[----:B------:R-:W-:-:S04]  /*67d0*/  MOV R34, UR4 ;  /* 0x0000000400227c02 */ /* 0x000fc80008000f00 */
[----:B------:R-:W-:-:S05]  /*67e0*/  @!P2 LOP3.LUT R34, R34, 0x1, RZ, 0xc0, !PT ;  /* 0x000000012222a812 */ /* 0x000fca00078ec0ff */
[----:B0-----:R-:W-:Y:S02]  /*67f0*/  @!P2 IMAD R5, R34, R5, RZ ;  /* 0x000000052205a224 */ /* 0x001fe400078e02ff */
[----:B------:R-:W0:Y:S01]  /*6800*/  @!P2 LDC R34, c[0x0][0x370] ;  /* 0x0000dc00ff22ab82 */ /* 0x000e220000000800 */
[----:B------:R-:W-:Y:S01]  /*6810*/  @!P4 FADD.FTZ R41, R41, R35 ;  /* 0x000000232929c221 */ /* 0x000fe20000010000 */
[----:B0-----:R-:W-:Y:S01]  /*6820*/  @!P2 IMAD R5, R5, R34, RZ ;  /* 0x000000220505a224 */ /* 0x001fe200078e02ff */
[----:B------:R-:W-:-:S04]  /*6830*/  IADD3 R34, PT, PT, R4, 0x6, RZ ;  /* 0x0000000604227810 */ /* 0x000fc80007ffe0ff */
[----:B------:R-:W-:-:S04]  /*6840*/  ISETP.NE.AND P4, PT, R34, UR10, PT ;  /* 0x0000000a22007c0c */ /* 0x000fc8000bf85270 */
[----:B------:R-:W-:-:S13]  /*6850*/  ISETP.NE.OR P4, PT, R0, RZ, !P4 ;  /* 0x000000ff0000720c */ /* 0x000fda0006785670 */
[----:B------:R-:W0:Y:S01]  /*6860*/  @!P4 LDC R34, c[0x0][0x374] ;  /* 0x0000dd00ff22cb82 */ /* 0x000e220000000800 */
[----:B------:R-:W-:-:S04]  /*6870*/  MOV R35, UR4 ;  /* 0x0000000400237c02 */ /* 0x000fc80008000f00 */
[----:B------:R-:W-:-:S05]  /*6880*/  @!P4 LOP3.LUT R35, R35, 0x1, RZ, 0xc0, !PT ;  /* 0x000000012323c812 */ /* 0x000fca00078ec0ff */
[----:B0-----:R-:W-:Y:S01]  /*6890*/  @!P4 IMAD R34, R35, R34, RZ ;  /* 0x000000222322c224 */ /* 0x001fe200078e02ff */
[----:B------:R-:W-:Y:S02]  /*68a0*/  IADD3 R35, PT, PT, R4, 0x7, RZ ;  /* 0x0000000704237810 */ /* 0x000fe40007ffe0ff */
[----:B------:R-:W-:Y:S01]  /*68b0*/  @!P2 SHF.L.U32 R5, R5, 0x1, RZ ;  /* 0x000000010505a819 */ /* 0x000fe200000006ff */
[----:B--2---:R-:W-:Y:S02]  /*68c0*/  @!P3 FADD.FTZ R40, R40, R36 ;  /* 0x000000242828b221 */ /* 0x004fe40000010000 */
[----:B------:R-:W0:Y:S01]  /*68d0*/  @!P4 LDC R36, c[0x0][0x370] ;  /* 0x0000dc00ff24cb82 */ /* 0x000e220000000800 */
[----:B------:R-:W-:Y:S01]  /*68e0*/  @!P3 FADD.FTZ R41, R41, R37 ;  /* 0x000000252929b221 */ /* 0x000fe20000010000 */
[----:B------:R-:W-:Y:S01]  /*68f0*/  ISETP.NE.AND P3, PT, R35, UR10, PT ;  /* 0x0000000a23007c0c */ /* 0x000fe2000bf65270 */
[----:B0-----:R-:W-:-:S05]  /*6900*/  @!P4 IMAD R36, R34, R36, RZ ;  /* 0x000000242224c224 */ /* 0x001fca00078e02ff */
[----:B------:R-:W0:Y:S01]  /*6910*/  @!P2 LDC.64 R34, c[0x0][0x3d0] ;  /* 0x0000f400ff22ab82 */ /* 0x000e220000000a00 */
[----:B------:R-:W-:Y:S01]  /*6920*/  ISETP.NE.OR P3, PT, R0, RZ, !P3 ;  /* 0x000000ff0000720c */ /* 0x000fe20005f65670 */
[----:B---3--:R-:W-:Y:S01]  /*6930*/  @!P1 FADD.FTZ R40, R40, R38 ;  /* 0x0000002628289221 */ /* 0x008fe20000010000 */
[----:B------:R-:W-:Y:S01]  /*6940*/  MOV R38, UR19 ;  /* 0x0000001300267c02 */ /* 0x000fe20008000f00 */
[----:B------:R-:W-:Y:S01]  /*6950*/  @!P1 FADD.FTZ R41, R41, R39 ;  /* 0x0000002729299221 */ /* 0x000fe20000010000 */
[----:B0-----:R-:W-:-:S04]  /*6960*/  @!P2 IMAD.WIDE R34, R5, 0x4, R34 ;  /* 0x000000040522a825 */ /* 0x001fc800078e0222 */
[----:B------:R-:W-:Y:S02]  /*6970*/  @!P2 IMAD.WIDE.U32 R38, R38, 0x8, R34 ;  /* 0x000000082626a825 */ /* 0x000fe400078e0022 */
[----:B------:R-:W0:Y:S08]  /*6980*/  @!P4 LDC.64 R34, c[0x0][0x3d0] ;  /* 0x0000f400ff22cb82 */ /* 0x000e300000000a00 */
[----:B------:R-:W1:Y:S01]  /*6990*/  @!P3 LDC R37, c[0x0][0x374] ;  /* 0x0000dd00ff25bb82 */ /* 0x000e620000000800 */
[----:B------:R-:W-:Y:S01]  /*69a0*/  @!P4 SHF.L.U32 R36, R36, 0x1, RZ ;  /* 0x000000012424c819 */ /* 0x000fe200000006ff */
[----:B------:R-:W2:Y:S01]  /*69b0*/  @!P2 LDG.E.64 R38, desc[UR12][R38.64] ;  /* 0x0000000c2626a981 */ /* 0x000ea2000c1e1b00 */
[----:B------:R-:W-:Y:S01]  /*69c0*/  MOV R5, UR4 ;  /* 0x0000000400057c02 */ /* 0x000fe20008000f00 */
[----:B----4-:R-:W-:-:S04]  /*69d0*/  @!P0 FADD.FTZ R40, R40, R32 ;  /* 0x0000002028288221 */ /* 0x010fc80000010000 */
[----:B------:R-:W3:Y:S01]  /*69e0*/  @!P3 LDC R32, c[0x0][0x370] ;  /* 0x0000dc00ff20bb82 */ /* 0x000ee20000000800 */
[----:B------:R-:W-:Y:S01]  /*69f0*/  @!P3 LOP3.LUT R5, R5, 0x1, RZ, 0xc0, !PT ;  /* 0x000000010505b812 */ /* 0x000fe200078ec0ff */
[----:B0-----:R-:W-:Y:S01]  /*6a00*/  @!P4 IMAD.WIDE R34, R36, 0x4, R34 ;  /* 0x000000042422c825 */ /* 0x001fe200078e0222 */
[----:B------:R-:W-:-:S05]  /*6a10*/  MOV R36, UR18 ;  /* 0x0000001200247c02 */ /* 0x000fca0008000f00 */
[----:B------:R-:W-:-:S04]  /*6a20*/  @!P4 IMAD.WIDE.U32 R34, R36, 0x8, R34 ;  /* 0x000000082422c825 */ /* 0x000fc800078e0022 */
[----:B-1----:R-:W-:Y:S02]  /*6a30*/  @!P3 IMAD R5, R5, R37, RZ ;  /* 0x000000250505b224 */ /* 0x002fe400078e02ff */
[----:B------:R-:W0:Y:S01]  /*6a40*/  @!P3 LDC.64 R36, c[0x0][0x3d0] ;  /* 0x0000f400ff24bb82 */ /* 0x000e220000000a00 */
[----:B------:R-:W4:Y:S01]  /*6a50*/  @!P4 LDG.E.64 R34, desc[UR12][R34.64] ;  /* 0x0000000c2222c981 */ /* 0x000f22000c1e1b00 */
[----:B---3--:R-:W-:-:S05]  /*6a60*/  @!P3 IMAD R5, R5, R32, RZ ;  /* 0x000000200505b224 */ /* 0x008fca00078e02ff */
[----:B------:R-:W-:-:S05]  /*6a70*/  @!P3 SHF.L.U32 R5, R5, 0x1, RZ ;  /* 0x000000010505b819 */ /* 0x000fca00000006ff */
[----:B0-----:R-:W-:Y:S01]  /*6a80*/  @!P3 IMAD.WIDE R36, R5, 0x4, R36 ;  /* 0x000000040524b825 */ /* 0x001fe200078e0224 */
[----:B------:R-:W-:-:S05]  /*6a90*/  MOV R5, UR17 ;  /* 0x0000001100057c02 */ /* 0x000fca0008000f00 */
[----:B------:R-:W-:-:S06]  /*6aa0*/  @!P3 IMAD.WIDE.U32 R36, R5, 0x8, R36 ;  /* 0x000000080524b825 */ /* 0x000fcc00078e0024 */
[----:B------:R-:W3:Y:S01]  /*6ab0*/  @!P3 LDG.E.64 R36, desc[UR12][R36.64] ;  /* 0x0000000c2424b981 */ /* 0x000ee2000c1e1b00 */
[----:B------:R-:W0:Y:S01]  /*6ac0*/  LDCU UR8, c[0x0][0x374] ;  /* 0x00006e80ff0877ac */ /* 0x000e220008000800 */
[----:B------:R-:W1:Y:S01]  /*6ad0*/  LDC R5, c[0x0][0x370] ;  /* 0x0000dc00ff057b82 */ /* 0x000e620000000800 */
[----:B------:R-:W-:Y:S01]  /*6ae0*/  IADD3 R4, PT, PT, R4, 0x8, RZ ;  /* 0x0000000804047810 */ /* 0x000fe20007ffe0ff */
[----:B------:R-:W-:Y:S01]  /*6af0*/  @!P0 FADD.FTZ R41, R41, R33 ;  /* 0x0000002129298221 */ /* 0x000fe20000010000 */
[----:B------:R-:W-:Y:S01]  /*6b00*/  UIADD3 UR21, UPT, UPT, UR21, 0x8, URZ ;  /* 0x0000000815157890 */ /* 0x000fe2000fffe0ff */
[----:B-1----:R-:W-:-:S04]  /*6b10*/  LOP3.LUT R5, R5, 0x7ffffff8, RZ, 0xc0, !PT ;  /* 0x7ffffff805057812 */ /* 0x002fc800078ec0ff */
[----:B------:R-:W-:Y:S01]  /*6b20*/  ISETP.NE.AND P0, PT, R4, R5, PT ;  /* 0x000000050400720c */ /* 0x000fe20003f05270 */
[----:B0-----:R-:W-:Y:S02]  /*6b30*/  ULEA UR17, UR8, UR17, 0x3 ;  /* 0x0000001108117291 */ /* 0x001fe4000f8e18ff */
[----:B------:R-:W-:Y:S02]  /*6b40*/  ULEA UR18, UR8, UR18, 0x3 ;  /* 0x0000001208127291 */ /* 0x000fe4000f8e18ff */
[----:B------:R-:W-:Y:S02]  /*6b50*/  ULEA UR19, UR8, UR19, 0x3 ;  /* 0x0000001308137291 */ /* 0x000fe4000f8e18ff */
[----:B------:R-:W-:Y:S02]  /*6b60*/  ULEA UR20, UR8, UR20, 0x3 ;  /* 0x0000001408147291 */ /* 0x000fe4000f8e18ff */
[----:B------:R-:W-:Y:S02]  /*6b70*/  ULEA UR15, UR8, UR15, 0x3 ;  /* 0x0000000f080f7291 */ /* 0x000fe4000f8e18ff */
[----:B------:R-:W-:-:S02]  /*6b80*/  ULEA UR16, UR8, UR16, 0x3 ;  /* 0x0000001008107291 */ /* 0x000fc4000f8e18ff */
[----:B------:R-:W-:Y:S02]  /*6b90*/  ULEA UR7, UR8, UR7, 0x3 ;  /* 0x0000000708077291 */ /* 0x000fe4000f8e18ff */
[----:B------:R-:W-:Y:S01]  /*6ba0*/  ULEA UR6, UR8, UR6, 0x3 ;  /* 0x0000000608067291 */ /* 0x000fe2000f8e18ff */
[----:B--2---:R-:W-:Y:S01]  /*6bb0*/  @!P2 FADD.FTZ R40, R40, R38 ;  /* 0x000000262828a221 */ /* 0x004fe20000010000 */
[----:B------:R-:W-:-:S03]  /*6bc0*/  @!P2 FADD.FTZ R41, R41, R39 ;  /* 0x000000272929a221 */ /* 0x000fc60000010000 */
[----:B----4-:R-:W-:Y:S01]  /*6bd0*/  @!P4 FADD.FTZ R40, R40, R34 ;  /* 0x000000222828c221 */ /* 0x010fe20000010000 */
[----:B------:R-:W-:-:S03]  /*6be0*/  @!P4 FADD.FTZ R41, R41, R35 ;  /* 0x000000232929c221 */ /* 0x000fc60000010000 */
[----:B---3--:R-:W-:Y:S01]  /*6bf0*/  @!P3 FADD.FTZ R40, R40, R36 ;  /* 0x000000242828b221 */ /* 0x008fe20000010000 */
[----:B------:R-:W-:Y:S01]  /*6c00*/  @!P3 FADD.FTZ R41, R41, R37 ;  /* 0x000000252929b221 */ /* 0x000fe20000010000 */
[----:B------:R-:W-:Y:S06]  /*6c10*/  @P0 BRA `(.L_x_1387) ;  /* 0xfffffff4009c0947 */ /* 0x000fec000383ffff */
.L_x_1386:
[----:B------:R-:W0:Y:S02]  /*6c20*/  LDC R4, c[0x0][0x370] ;  /* 0x0000dc00ff047b82 */ /* 0x000e240000000800 */
[----:B0---4-:R-:W-:-:S13]  /*6c30*/  LOP3.LUT P0, R32, R4, 0x7, RZ, 0xc0, !PT ;  /* 0x0000000704207812 */ /* 0x011fda000780c0ff */
[----:B------:R-:W-:Y:S05]  /*6c40*/  @!P0 BRA `(.L_x_1383) ;  /* 0x0000000400fc8947 */ /* 0x000fea0003800000 */
[----:B------:R-:W-:-:S04]  /*6c50*/  IADD3 R32, PT, PT, R32, -0x1, RZ ;  /* 0xffffffff20207810 */ /* 0x000fc80007ffe0ff */
[----:B------:R-:W-:-:S13]  /*6c60*/  ISETP.GE.U32.AND P0, PT, R32, 0x3, PT ;  /* 0x000000032000780c */ /* 0x000fda0003f06070 */
[----:B------:R-:W-:Y:S05]  /*6c70*/  @!P0 BRA `(.L_x_1388) ;  /* 0x0000000400088947 */ /* 0x000fea0003800000 */
[----:B------:R-:W-:Y:S02]  /*6c80*/  ISETP.NE.AND P0, PT, R0, RZ, PT ;  /* 0x000000ff0000720c */ /* 0x000fe40003f05270 */
[----:B------:R-:W-:Y:S02]  /*6c90*/  MOV R36, UR4 ;  /* 0x0000000400247c02 */ /* 0x000fe40008000f00 */
[----:B------:R-:W-:-:S13]  /*6ca0*/  ISETP.EQ.OR P1, PT, R5, UR10, P0 ;  /* 0x0000000a05007c0c */ /* 0x000fda0008722670 */
[----:B------:R-:W0:Y:S01]  /*6cb0*/  @!P1 LDC R35, c[0x0][0x374] ;  /* 0x0000dd00ff239b82 */ /* 0x000e220000000800 */
[----:B------:R-:W3:Y:S01]  /*6cc0*/  @!P1 S2R R34, SR_CTAID.Y ;  /* 0x0000000000229919 */ /* 0x000ee20000002600 */
[----:B------:R-:W-:-:S06]  /*6cd0*/  @!P1 LOP3.LUT R36, R36, 0x1, RZ, 0xc0, !PT ;  /* 0x0000000124249812 */ /* 0x000fcc00078ec0ff */
[----:B------:R-:W4:Y:S01]  /*6ce0*/  @!P1 LDC.64 R32, c[0x0][0x3d0] ;  /* 0x0000f400ff209b82 */ /* 0x000f220000000a00 */
[----:B0-----:R-:W-:-:S04]  /*6cf0*/  @!P1 IMAD R36, R36, R35, RZ ;  /* 0x0000002324249224 */ /* 0x001fc800078e02ff */
[----:B------:R-:W-:-:S05]  /*6d00*/  @!P1 IMAD R36, R36, R4, RZ ;  /* 0x0000000424249224 */ /* 0x000fca00078e02ff */
[----:B------:R-:W-:Y:S01]  /*6d10*/  @!P1 SHF.L.U32 R36, R36, 0x1, RZ ;  /* 0x0000000124249819 */ /* 0x000fe200000006ff */
[----:B---3--:R-:W-:-:S04]  /*6d20*/  @!P1 IMAD R34, R5, R35, R34 ;  /* 0x0000002305229224 */ /* 0x008fc800078e0222 */
[----:B----4-:R-:W-:-:S04]  /*6d30*/  @!P1 IMAD.WIDE R32, R36, 0x4, R32 ;  /* 0x0000000424209825 */ /* 0x010fc800078e0220 */
[----:B------:R-:W-:-:S05]  /*6d40*/  @!P1 IMAD.WIDE.U32 R32, R34, 0x8, R32 ;  /* 0x0000000822209825 */ /* 0x000fca00078e0020 */
[----:B------:R0:W3:Y:S02]  /*6d50*/  @!P1 LDG.E.64 R34, desc[UR12][R32.64] ;  /* 0x0000000c20229981 */ /* 0x0000e4000c1e1b00 */
[----:B0-----:R-:W-:Y:S02]  /*6d60*/  IADD3 R32, PT, PT, R5, 0x1, RZ ;  /* 0x0000000105207810 */ /* 0x001fe40007ffe0ff */
[----:B------:R-:W-:Y:S02]  /*6d70*/  MOV R33, UR4 ;  /* 0x0000000400217c02 */ /* 0x000fe40008000f00 */
[----:B------:R-:W-:-:S13]  /*6d80*/  ISETP.EQ.OR P2, PT, R32, UR10, P0 ;  /* 0x0000000a20007c0c */ /* 0x000fda0008742670 */
[----:B------:R-:W0:Y:S01]  /*6d90*/  @!P2 S2R R32, SR_CTAID.Y ;  /* 0x000000000020a919 */ /* 0x000e220000002600 */
[----:B------:R-:W4:Y:S01]  /*6da0*/  @!P2 LDC R36, c[0x0][0x374] ;  /* 0x0000dd00ff24ab82 */ /* 0x000f220000000800 */
[----:B------:R-:W-:Y:S01]  /*6db0*/  @!P2 LOP3.LUT R33, R33, 0x1, RZ, 0xc0, !PT ;  /* 0x000000012121a812 */ /* 0x000fe200078ec0ff */
[----:B---3--:R-:W-:Y:S01]  /*6dc0*/  @!P1 FADD.FTZ R40, R40, R34 ;  /* 0x0000002228289221 */ /* 0x008fe20000010000 */
[----:B----4-:R-:W-:-:S03]  /*6dd0*/  @!P2 IMAD R34, R5, R36, R36 ;  /* 0x000000240522a224 */ /* 0x010fc600078e0224 */
[----:B------:R-:W-:Y:S02]  /*6de0*/  @!P2 IMAD R36, R33, R36, RZ ;  /* 0x000000242124a224 */ /* 0x000fe400078e02ff */
[----:B0-----:R-:W-:Y:S02]  /*6df0*/  @!P2 IADD3 R34, PT, PT, R34, R32, RZ ;  /* 0x000000202222a210 */ /* 0x001fe40007ffe0ff */
[----:B------:R-:W-:Y:S01]  /*6e00*/  @!P2 IMAD R36, R36, R4, RZ ;  /* 0x000000042424a224 */ /* 0x000fe200078e02ff */
[----:B------:R-:W0:Y:S04]  /*6e10*/  @!P2 LDC.64 R32, c[0x0][0x3d0] ;  /* 0x0000f400ff20ab82 */ /* 0x000e280000000a00 */
[----:B------:R-:W-:-:S05]  /*6e20*/  @!P2 SHF.L.U32 R36, R36, 0x1, RZ ;  /* 0x000000012424a819 */ /* 0x000fca00000006ff */
[----:B0-----:R-:W-:-:S04]  /*6e30*/  @!P2 IMAD.WIDE R32, R36, 0x4, R32 ;  /* 0x000000042420a825 */ /* 0x001fc800078e0220 */
[----:B------:R-:W-:-:S06]  /*6e40*/  @!P2 IMAD.WIDE.U32 R32, R34, 0x8, R32 ;  /* 0x000000082220a825 */ /* 0x000fcc00078e0020 */
[----:B------:R-:W3:Y:S01]  /*6e50*/  @!P2 LDG.E.64 R32, desc[UR12][R32.64] ;  /* 0x0000000c2020a981 */ /* 0x000ee2000c1e1b00 */
[----:B------:R-:W-:Y:S01]  /*6e60*/  IADD3 R36, PT, PT, R5, 0x2, RZ ;  /* 0x0000000205247810 */ /* 0x000fe20007ffe0ff */
[----:B------:R-:W-:Y:S01]  /*6e70*/  @!P1 FADD.FTZ R41, R41, R35 ;  /* 0x0000002329299221 */ /* 0x000fe20000010000 */
[----:B------:R-:W-:Y:S02]  /*6e80*/  MOV R35, UR4 ;  /* 0x0000000400237c02 */ /* 0x000fe40008000f00 */
[----:B------:R-:W-:-:S13]  /*6e90*/  ISETP.EQ.OR P3, PT, R36, UR10, P0 ;  /* 0x0000000a24007c0c */ /* 0x000fda0008762670 */
[----:B-1----:R-:W0:Y:S01]  /*6ea0*/  @!P3 S2R R37, SR_CTAID.Y ;  /* 0x000000000025b919 */ /* 0x002e220000002600 */
[----:B------:R-:W0:Y:S01]  /*6eb0*/  @!P3 LDC R34, c[0x0][0x374] ;  /* 0x0000dd00ff22bb82 */ /* 0x000e220000000800 */
[----:B------:R-:W-:Y:S01]  /*6ec0*/  @!P3 LOP3.LUT R35, R35, 0x1, RZ, 0xc0, !PT ;  /* 0x000000012323b812 */ /* 0x000fe200078ec0ff */
[----:B0-----:R-:W-:-:S04]  /*6ed0*/  @!P3 IMAD R36, R36, R34, R37 ;  /* 0x000000222424b224 */ /* 0x001fc800078e0225 */
[----:B------:R-:W-:Y:S02]  /*6ee0*/  @!P3 IMAD R37, R35, R34, RZ ;  /* 0x000000222325b224 */ /* 0x000fe400078e02ff */
[----:B------:R-:W0:Y:S02]  /*6ef0*/  @!P3 LDC.64 R34, c[0x0][0x3d0] ;  /* 0x0000f400ff22bb82 */ /* 0x000e240000000a00 */
[----:B------:R-:W-:-:S05]  /*6f00*/  @!P3 IMAD R37, R37, R4, RZ ;  /* 0x000000042525b224 */ /* 0x000fca00078e02ff */
[----:B------:R-:W-:-:S05]  /*6f10*/  @!P3 SHF.L.U32 R37, R37, 0x1, RZ ;  /* 0x000000012525b819 */ /* 0x000fca00000006ff */
[----:B0-----:R-:W-:-:S04]  /*6f20*/  @!P3 IMAD.WIDE R34, R37, 0x4, R34 ;  /* 0x000000042522b825 */ /* 0x001fc800078e0222 */
[----:B------:R-:W-:Y:S01]  /*6f30*/  @!P3 IMAD.WIDE.U32 R34, R36, 0x8, R34 ;  /* 0x000000082422b825 */ /* 0x000fe200078e0022 */
[----:B------:R-:W-:-:S04]  /*6f40*/  IADD3 R36, PT, PT, R5, 0x3, RZ ;  /* 0x0000000305247810 */ /* 0x000fc80007ffe0ff */
[----:B------:R-:W-:Y:S01]  /*6f50*/  ISETP.EQ.OR P0, PT, R36, UR10, P0 ;  /* 0x0000000a24007c0c */ /* 0x000fe20008702670 */
[----:B------:R-:W4:-:S12]  /*6f60*/  @!P3 LDG.E.64 R34, desc[UR12][R34.64] ;  /* 0x0000000c2222b981 */ /* 0x000f18000c1e1b00 */
[----:B------:R-:W0:Y:S01]  /*6f70*/  @!P0 S2R R37, SR_CTAID.Y ;  /* 0x0000000000258919 */ /* 0x000e220000002600 */
[----:B---3--:R-:W-:Y:S02]  /*6f80*/  @!P2 FADD.FTZ R40, R40, R32 ;  /* 0x000000202828a221 */ /* 0x008fe40000010000 */
[----:B------:R-:W0:Y:S01]  /*6f90*/  @!P0 LDC R32, c[0x0][0x374] ;  /* 0x0000dd00ff208b82 */ /* 0x000e220000000800 */
[----:B------:R-:W-:Y:S01]  /*6fa0*/  @!P2 FADD.FTZ R41, R41, R33 ;  /* 0x000000212929a221 */ /* 0x000fe20000010000 */
[----:B------:R-:W-:-:S04]  /*6fb0*/  MOV R33, UR4 ;  /* 0x0000000400217c02 */ /* 0x000fc80008000f00 */
[----:B------:R-:W-:Y:S01]  /*6fc0*/  @!P0 LOP3.LUT R33, R33, 0x1, RZ, 0xc0, !PT ;  /* 0x0000000121218812 */ /* 0x000fe200078ec0ff */
[----:B0-----:R-:W-:-:S04]  /*6fd0*/  @!P0 IMAD R36, R36, R32, R37 ;  /* 0x0000002024248224 */ /* 0x001fc800078e0225 */
[----:B------:R-:W-:Y:S02]  /*6fe0*/  @!P0 IMAD R37, R33, R32, RZ ;  /* 0x0000002021258224 */ /* 0x000fe400078e02ff */
[----:B------:R-:W0:Y:S02]  /*6ff0*/  @!P0 LDC.64 R32, c[0x0][0x3d0] ;  /* 0x0000f400ff208b82 */ /* 0x000e240000000a00 */
[----:B------:R-:W-:-:S05]  /*7000*/  @!P0 IMAD R37, R37, R4, RZ ;  /* 0x0000000425258224 */ /* 0x000fca00078e02ff */
[----:B------:R-:W-:-:S05]  /*7010*/  @!P0 SHF.L.U32 R37, R37, 0x1, RZ ;  /* 0x0000000125258819 */ /* 0x000fca00000006ff */
[----:B0-----:R-:W-:-:S04]  /*7020*/  @!P0 IMAD.WIDE R32, R37, 0x4, R32 ;  /* 0x0000000425208825 */ /* 0x001fc800078e0220 */
[----:B------:R-:W-:-:S06]  /*7030*/  @!P0 IMAD.WIDE.U32 R32, R36, 0x8, R32 ;  /* 0x0000000824208825 */ /* 0x000fcc00078e0020 */
[----:B------:R-:W3:Y:S01]  /*7040*/  @!P0 LDG.E.64 R32, desc[UR12][R32.64] ;  /* 0x0000000c20208981 */ /* 0x000ee2000c1e1b00 */
[----:B------:R-:W-:Y:S01]  /*7050*/  IADD3 R5, PT, PT, R5, 0x4, RZ ;  /* 0x0000000405057810 */ /* 0x000fe20007ffe0ff */
[----:B----4-:R-:W-:Y:S01]  /*7060*/  @!P3 FADD.FTZ R40, R40, R34 ;  /* 0x000000222828b221 */ /* 0x010fe20000010000 */
[----:B------:R-:W-:-:S03]  /*7070*/  @!P3 FADD.FTZ R41, R41, R35 ;  /* 0x000000232929b221 */ /* 0x000fc60000010000 */
[----:B---3--:R-:W-:Y:S01]  /*7080*/  @!P0 FADD.FTZ R40, R40, R32 ;  /* 0x0000002028288221 */ /* 0x008fe20000010000 */
[----:B------:R-:W-:-:S07]  /*7090*/  @!P0 FADD.FTZ R41, R41, R33 ;  /* 0x0000002129298221 */ /* 0x000fce0000010000 */
.L_x_1388:
[----:B------:R-:W-:-:S13]  /*70a0*/  LOP3.LUT P0, R32, R4, 0x3, RZ, 0xc0, !PT ;  /* 0x0000000304207812 */ /* 0x000fda000780c0ff */
[----:B------:R-:W-:Y:S05]  /*70b0*/  @!P0 BRA `(.L_x_1383) ;  /* 0x0000000000e08947 */ /* 0x000fea0003800000 */
[----:B------:R-:W-:-:S13]  /*70c0*/  ISETP.NE.AND P0, PT, R32, 0x1, PT ;  /* 0x000000012000780c */ /* 0x000fda0003f05270 */
[----:B------:R-:W-:Y:S05]  /*70d0*/  @!P0 BRA `(.L_x_1389) ;  /* 0x0000000000888947 */ /* 0x000fea0003800000 */
[----:B------:R-:W-:Y:S02]  /*70e0*/  ISETP.NE.AND P0, PT, R0, RZ, PT ;  /* 0x000000ff0000720c */ /* 0x000fe40003f05270 */
[----:B------:R-:W-:Y:S02]  /*70f0*/  MOV R33, UR4 ;  /* 0x0000000400217c02 */ /* 0x000fe40008000f00 */
[----:B------:R-:W-:-:S13]  /*7100*/  ISETP.EQ.OR P1, PT, R5, UR10, P0 ;  /* 0x0000000a05007c0c */ /* 0x000fda0008722670 */
[----:B------:R-:W0:Y:S01]  /*7110*/  @!P1 S2R R34, SR_CTAID.Y ;  /* 0x0000000000229919 */ /* 0x000e220000002600 */
[----:B------:R-:W3:Y:S01]  /*7120*/  @!P1 LDC R32, c[0x0][0x374] ;  /* 0x0000dd00ff209b82 */ /* 0x000ee20000000800 */
[----:B------:R-:W-:-:S05]  /*7130*/  @!P1 LOP3.LUT R33, R33, 0x1, RZ, 0xc0, !PT ;  /* 0x0000000121219812 */ /* 0x000fca00078ec0ff */
[----:B---3--:R-:W-:-:S04]  /*7140*/  @!P1 IMAD R35, R33, R32, RZ ;  /* 0x0000002021239224 */ /* 0x008fc800078e02ff */
[----:B------:R-:W-:Y:S02]  /*7150*/  @!P1 IMAD R35, R35, R4, RZ ;  /* 0x0000000423239224 */ /* 0x000fe400078e02ff */
[----:B0-----:R-:W-:Y:S02]  /*7160*/  @!P1 IMAD R34, R5, R32, R34 ;  /* 0x0000002005229224 */ /* 0x001fe400078e0222 */
[----:B------:R-:W0:Y:S01]  /*7170*/  @!P1 LDC.64 R32, c[0x0][0x3d0] ;  /* 0x0000f400ff209b82 */ /* 0x000e220000000a00 */
[----:B------:R-:W-:-:S05]  /*7180*/  @!P1 SHF.L.U32 R35, R35, 0x1, RZ ;  /* 0x0000000123239819 */ /* 0x000fca00000006ff */
[----:B0-----:R-:W-:-:S04]  /*7190*/  @!P1 IMAD.WIDE R32, R35, 0x4, R32 ;  /* 0x0000000423209825 */ /* 0x001fc800078e0220 */
[----:B------:R-:W-:-:S06]  /*71a0*/  @!P1 IMAD.WIDE.U32 R32, R34, 0x8, R32 ;  /* 0x0000000822209825 */ /* 0x000fcc00078e0020 */
[----:B------:R-:W3:Y:S01]  /*71b0*/  @!P1 LDG.E.64 R32, desc[UR12][R32.64] ;  /* 0x0000000c20209981 */ /* 0x000ee2000c1e1b00 */
[----:B------:R-:W-:-:S04]  /*71c0*/  IADD3 R34, PT, PT, R5, 0x1, RZ ;  /* 0x0000000105227810 */ /* 0x000fc80007ffe0ff */
[----:B------:R-:W-:-:S13]  /*71d0*/  ISETP.EQ.OR P0, PT, R34, UR10, P0 ;  /* 0x0000000a22007c0c */ /* 0x000fda0008702670 */
[----:B------:R-:W0:Y:S01]  /*71e0*/  @!P0 S2R R34, SR_CTAID.Y ;  /* 0x0000000000228919 */ /* 0x000e220000002600 */
[----:B------:R-:W4:Y:S01]  /*71f0*/  @!P0 LDC R35, c[0x0][0x374] ;  /* 0x0000dd00ff238b82 */ /* 0x000f220000000800 */
[----:B---3--:R-:W-:Y:S01]  /*7200*/  @!P1 FADD.FTZ R40, R40, R32 ;  /* 0x0000002028289221 */ /* 0x008fe20000010000 */
[----:B----4-:R-:W-:Y:S02]  /*7210*/  @!P0 IMAD R32, R5, R35, R35 ;  /* 0x0000002305208224 */ /* 0x010fe400078e0223 */
[----:B------:R-:W-:-:S03]  /*7220*/  @!P1 FADD.FTZ R41, R41, R33 ;  /* 0x0000002129299221 */ /* 0x000fc60000010000 */
[----:B0-----:R-:W-:Y:S02]  /*7230*/  @!P0 IADD3 R34, PT, PT, R32, R34, RZ ;  /* 0x0000002220228210 */ /* 0x001fe40007ffe0ff */
[----:B------:R-:W-:-:S04]  /*7240*/  MOV R32, UR4 ;  /* 0x0000000400207c02 */ /* 0x000fc80008000f00 */
[----:B------:R-:W-:-:S05]  /*7250*/  @!P0 LOP3.LUT R32, R32, 0x1, RZ, 0xc0, !PT ;  /* 0x0000000120208812 */ /* 0x000fca00078ec0ff */
        /* <DEDUP_REMOVED lines=8> */
[----:B---3--:R-:W-:Y:S01]  /*72e0*/  @!P0 FADD.FTZ R40, R40, R32 ;  /* 0x0000002028288221 */ /* 0x008fe20000010000 */
[----:B------:R-:W-:-:S07]  /*72f0*/  @!P0 FADD.FTZ R41, R41, R33 ;  /* 0x0000002129298221 */ /* 0x000fce0000010000 */
.L_x_1389:
[----:B------:R-:W-:Y:S01]  /*7300*/  ISETP.NE.AND P0, PT, R5, UR10, PT ;  /* 0x0000000a05007c0c */ /* 0x000fe2000bf05270 */
[----:B------:R-:W-:Y:S01]  /*7310*/  BSSY.RECONVERGENT B0, `(.L_x_1383) ;  /* 0x0000012000007945 */ /* 0x000fe20003800200 */
[----:B------:R-:W-:Y:S02]  /*7320*/  LOP3.LUT R32, R4, 0x1, RZ, 0xc0, !PT ;  /* 0x0000000104207812 */ /* 0x000fe400078ec0ff */
[----:B------:R-:W-:-:S04]  /*7330*/  ISETP.NE.OR P0, PT, R0, RZ, !P0 ;  /* 0x000000ff0000720c */ /* 0x000fc80004705670 */
[----:B------:R-:W-:-:S13]  /*7340*/  ISETP.NE.U32.OR P0, PT, R32, 0x1, P0 ;  /* 0x000000012000780c */ /* 0x000fda0000705470 */
[----:B------:R-:W-:Y:S05]  /*7350*/  @P0 BRA `(.L_x_1390) ;  /* 0x0000000000340947 */ /* 0x000fea0003800000 */
[----:B------:R-:W0:Y:S01]  /*7360*/  S2R R32, SR_CTAID.Y ;  /* 0x0000000000207919 */ /* 0x000e220000002600 */
[----:B------:R-:W0:Y:S01]  /*7370*/  LDCU UR6, c[0x0][0x374] ;  /* 0x00006e80ff0677ac */ /* 0x000e220008000800 */
[----:B------:R-:W3:Y:S01]  /*7380*/  LDC.64 R34, c[0x0][0x3d0] ;  /* 0x0000f400ff227b82 */ /* 0x000ee20000000a00 */
[----:B------:R-:W-:Y:S01]  /*7390*/  ULOP3.LUT UR7, UR4, 0x1, URZ, 0xc0, !UPT ;  /* 0x0000000104077892 */ /* 0x000fe2000f8ec0ff */
[----:B0-----:R-:W-:-:S03]  /*73a0*/  IMAD R32, R5, UR6, R32 ;  /* 0x0000000605207c24 */ /* 0x001fc6000f8e0220 */
[----:B------:R-:W-:-:S06]  /*73b0*/  UIMAD UR6, UR7, UR6, URZ ;  /* 0x00000006070672a4 */ /* 0x000fcc000f8e02ff */
[----:B------:R-:W-:-:S05]  /*73c0*/  IMAD R4, R4, UR6, RZ ;  /* 0x0000000604047c24 */ /* 0x000fca000f8e02ff */
[----:B------:R-:W-:-:S05]  /*73d0*/  SHF.L.U32 R4, R4, 0x1, RZ ;  /* 0x0000000104047819 */ /* 0x000fca00000006ff */
[----:B---3--:R-:W-:-:S04]  /*73e0*/  IMAD.WIDE R4, R4, 0x4, R34 ;  /* 0x0000000404047825 */ /* 0x008fc800078e0222 */
[----:B------:R-:W-:-:S06]  /*73f0*/  IMAD.WIDE.U32 R4, R32, 0x8, R4 ;  /* 0x0000000820047825 */ /* 0x000fcc00078e0004 */
[----:B------:R-:W3:Y:S02]  /*7400*/  LDG.E.64 R4, desc[UR12][R4.64] ;  /* 0x0000000c04047981 */ /* 0x000ee4000c1e1b00 */
[----:B---3--:R-:W-:Y:S01]  /*7410*/  FADD.FTZ R40, R40, R4 ;  /* 0x0000000428287221 */ /* 0x008fe20000010000 */
[----:B------:R-:W-:-:S07]  /*7420*/  FADD.FTZ R41, R41, R5 ;  /* 0x0000000529297221 */ /* 0x000fce0000010000 */
.L_x_1390:
[----:B------:R-:W-:Y:S05]  /*7430*/  BSYNC.RECONVERGENT B0 ;  /* 0x0000000000007941 */ /* 0x000fea0003800200 */
.L_x_1383:
[----:B----4-:R-:W4:Y:S04]  /*7440*/  LDL.LU R32, [R1+0x10] ;  /* 0x0000100001207983 */ /* 0x010f280000300800 */
[----:B------:R-:W5:Y:S01]  /*7450*/  LDL.LU R33, [R1+0x14] ;  /* 0x0000140001217983 */ /* 0x000f620000300800 */
[----:B------:R-:W0:Y:S01]  /*7460*/  S2UR UR7, SR_CgaCtaId ;  /* 0x00000000000779c3 */ /* 0x000e220000008800 */
[----:B------:R-:W-:Y:S01]  /*7470*/  ISETP.NE.AND P0, PT, R0, RZ, PT ;  /* 0x000000ff0000720c */ /* 0x000fe20003f05270 */
[----:B------:R-:W-:Y:S02]  /*7480*/  UMOV UR6, 0x400 ;  /* 0x0000040000067882 */ /* 0x000fe40000000000 */
[----:B0-----:R-:W-:Y:S01]  /*7490*/  ULEA UR6, UR7, UR6, 0x18 ;  /* 0x0000000607067291 */ /* 0x001fe2000f8ec0ff */
[----:B------:R-:W0:Y:S09]  /*74a0*/  LDCU.U8 UR7, c[0x0][0x414] ;  /* 0x00008280ff0777ac */ /* 0x000e320008000000 */
[----:B------:R-:W-:Y:S01]  /*74b0*/  @!P0 STS.64 [UR6+0xc8], R40 ;  /* 0x0000c828ff008988 */ /* 0x000fe20008000a06 */
[----:B------:R-:W-:Y:S01]  /*74c0*/  BAR.SYNC.DEFER_BLOCKING 0x0 ;  /* 0x0000000000007b1d */ /* 0x000fe20000010000 */
[----:B0-----:R-:W-:-:S05]  /*74d0*/  UISETP.NE.AND UP0, UPT, UR7, URZ, UPT ;  /* 0x000000ff0700728c */ /* 0x001fca000bf05270 */
[----:B---3--:R-:W0:Y:S01]  /*74e0*/  LDS.64 R4, [UR6+0xc8] ;  /* 0x0000c806ff047984 */ /* 0x008e220008000a00 */
[----:B------:R-:W0:Y:S02]  /*74f0*/  LDCU UR6, c[0x0][0x42c] ;  /* 0x00008580ff0677ac */ /* 0x000e240008000800 */
[----:B0-----:R-:W-:-:S05]  /*7500*/  FMUL.FTZ R4, R4, UR6 ;  /* 0x0000000604047c20 */ /* 0x001fca0008410000 */
[----:B------:R-:W-:Y:S01]  /*7510*/  R2UR UR8, R4 ;  /* 0x00000000040872ca */ /* 0x000fe200000e0000 */
[----:B------:R-:W-:Y:S01]  /*7520*/  FMUL.FTZ R4, R5, UR6 ;  /* 0x0000000605047c20 */ /* 0x000fe20008410000 */
[----:B----4-:R-:W-:Y:S01]  /*7530*/  FADD.FTZ R32, R32, -UR11 ;  /* 0x8000000b20207e21 */ /* 0x010fe20008010000 */
[----:B-----5:R-:W-:-:S03]  /*7540*/  FADD.FTZ R33, R33, -UR11 ;  /* 0x8000000b21217e21 */ /* 0x020fc60008010000 */
[----:B------:R-:W-:Y:S01]  /*7550*/  FMUL.FTZ R32, R32, UR14 ;  /* 0x0000000e20207c20 */ /* 0x000fe20008410000 */
[----:B------:R-:W-:Y:S01]  /*7560*/  FMUL.FTZ R5, R33, UR14 ;  /* 0x0000000e21057c20 */ /* 0x000fe20008410000 */
[----:B------:R-:W-:Y:S07]  /*7570*/  BRA.U !UP0, `(.L_x_1391) ;  /* 0x0000000108487547 */ /* 0x000fee000b800000 */
        /* <DEDUP_REMOVED lines=8> */
[----:B------:R-:W-:-:S03]  /*7600*/  FFMA.FTZ R33, R31, R5, R11 ;  /* 0x000000051f217223 */ /* 0x000fc6000001000b */
[----:B------:R-:W-:Y:S01]  /*7610*/  FMUL.FTZ R2, R2, R34 ;  /* 0x0000002202027220 */ /* 0x000fe20000410000 */
[----:B------:R-:W-:-:S06]  /*7620*/  FMUL.FTZ R34, R33, -1.4426950216293334961 ;  /* 0xbfb8aa3b21227820 */ /* 0x000fcc0000410000 */
[----:B------:R-:W0:Y:S02]  /*7630*/  MUFU.EX2 R34, R34 ;  /* 0x0000002200227308 */ /* 0x000e240000000800 */
[----:B0-----:R-:W-:-:S06]  /*7640*/  FADD.FTZ R34, R34, 1 ;  /* 0x3f80000022227421 */ /* 0x001fcc0000010000 */
[----:B------:R-:W0:Y:S02]  /*7650*/  MUFU.RCP R34, R34 ;  /* 0x0000002200227308 */ /* 0x000e240000001000 */
[----:B0-----:R-:W-:Y:S01]  /*7660*/  FMUL.FTZ R3, R3, R34 ;  /* 0x0000002203037220 */ /* 0x001fe20000410000 */
[----:B------:R-:W-:-:S04]  /*7670*/  FADD.FTZ R34, -R34, 1 ;  /* 0x3f80000022227421 */ /* 0x000fc80000010100 */
[----:B------:R-:W-:-:S04]  /*7680*/  FFMA.FTZ R34, R33, R34, 1 ;  /* 0x3f80000021227423 */ /* 0x000fc80000010022 */
[----:B------:R-:W-:-:S07]  /*7690*/  FMUL.FTZ R3, R3, R34 ;  /* 0x0000002203037220 */ /* 0x000fce0000410000 */
.L_x_1391:
[----:B------:R-:W3:Y:S01]  /*76a0*/  LDL R33, [R1+0x28] ;  /* 0x0000280001217983 */ /* 0x000ee20000100800 */
[----:B------:R-:W-:Y:S01]  /*76b0*/  FFMA.FTZ R32, R32, UR8, R4 ;  /* 0x0000000820207c23 */ /* 0x000fe20008010004 */
[----:B------:R-:W0:Y:S01]  /*76c0*/  LDCU.64 UR6, c[0x0][0x400] ;  /* 0x00008000ff0677ac */ /* 0x000e220008000a00 */
[----:B------:R-:W-:Y:S02]  /*76d0*/  BSSY.RECONVERGENT B0, `(.L_x_1392) ;  /* 0x0000017000007945 */ /* 0x000fe40003800200 */
[----:B------:R-:W-:Y:S01]  /*76e0*/  FFMA.FTZ R2, R30, R2, -R32 ;  /* 0x000000021e027223 */ /* 0x000fe20000010820 */
[----:B------:R-:W-:-:S04]  /*76f0*/  FFMA.FTZ R32, R5, UR8, R4 ;  /* 0x0000000805207c23 */ /* 0x000fc80008010004 */
[----:B------:R-:W-:Y:S02]  /*7700*/  FFMA.FTZ R5, R31, R3, -R32 ;  /* 0x000000031f057223 */ /* 0x000fe40000010820 */
[----:B------:R-:W3:Y:S02]  /*7710*/  LDC R3, c[0x0][0x41c] ;  /* 0x00010700ff037b82 */ /* 0x000ee40000000800 */
[----:B---3--:R-:W-:-:S05]  /*7720*/  IMAD R3, R3, UR10, R33 ;  /* 0x0000000a03037c24 */ /* 0x008fca000f8e0221 */
[----:B0-----:R-:W-:Y:S02]  /*7730*/  ISETP.GE.U32.AND P0, PT, R3, UR6, PT ;  /* 0x0000000603007c0c */ /* 0x001fe4000bf06070 */
[----:B------:R-:W-:-:S04]  /*7740*/  SHF.R.S32.HI R34, RZ, 0x1f, R3 ;  /* 0x0000001fff227819 */ /* 0x000fc80000011403 */
[----:B------:R-:W-:-:S13]  /*7750*/  ISETP.GE.AND.EX P0, PT, R34, UR7, PT, P0 ;  /* 0x0000000722007c0c */ /* 0x000fda000bf06300 */
[----:B------:R-:W-:Y:S05]  /*7760*/  @P0 BRA `(.L_x_1393) ;  /* 0x0000000000340947 */ /* 0x000fea0003800000 */
[----:B------:R-:W0:Y:S01]  /*7770*/  LDCU.64 UR18, c[0x0][0x3f8] ;  /* 0x00007f00ff1277ac */ /* 0x000e220008000a00 */
[----:B------:R-:W-:Y:S02]  /*7780*/  MOV R32, R6 ;  /* 0x0000000600207202 */ /* 0x000fe40000000f00 */
[----:B------:R-:W-:Y:S01]  /*7790*/  MOV R33, R9 ;  /* 0x0000000900217202 */ /* 0x000fe20000000f00 */
[----:B------:R-:W3:Y:S01]  /*77a0*/  LDCU.64 UR16, c[0x0][0x380] ;  /* 0x00007000ff1077ac */ /* 0x000ee20008000a00 */
[----:B0-----:R-:W-:Y:S02]  /*77b0*/  IMAD R34, R34, UR18, RZ ;  /* 0x0000001222227c24 */ /* 0x001fe4000f8e02ff */
[----:B------:R-:W-:-:S04]  /*77c0*/  IMAD.WIDE.U32 R32, R3, UR18, R32 ;  /* 0x0000001203207c25 */ /* 0x000fc8000f8e0020 */
[----:B------:R-:W-:-:S05]  /*77d0*/  IMAD R34, R3, UR19, R34 ;  /* 0x0000001303227c24 */ /* 0x000fca000f8e0222 */
[----:B------:R-:W-:Y:S02]  /*77e0*/  IADD3 R33, PT, PT, R33, R34, RZ ;  /* 0x0000002221217210 */ /* 0x000fe40007ffe0ff */
[----:B---3--:R-:W-:-:S04]  /*77f0*/  LEA R34, P0, R32, UR16, 0x2 ;  /* 0x0000001020227c11 */ /* 0x008fc8000f8010ff */
[----:B------:R-:W-:Y:S01]  /*7800*/  LEA.HI.X R35, R32, UR17, R33, 0x2, P0 ;  /* 0x0000001120237c11 */ /* 0x000fe200080f1421 */
[----:B------:R-:W-:Y:S01]  /*7810*/  FMUL.FTZ R32, R2, UR14 ;  /* 0x0000000e02207c20 */ /* 0x000fe20008410000 */
[----:B------:R-:W-:-:S05]  /*7820*/  FMUL.FTZ R33, R5, UR14 ;  /* 0x0000000e05217c20 */ /* 0x000fca0008410000 */
[----:B------:R0:W-:Y:S02]  /*7830*/  STG.E.64 desc[UR12][R34.64], R32 ;  /* 0x0000002022007986 */ /* 0x0001e4000c101b0c */
.L_x_1393:
[----:B------:R-:W-:Y:S05]  /*7840*/  BSYNC.RECONVERGENT B0 ;  /* 0x0000000000007941 */ /* 0x000fea0003800200 */
.L_x_1392:
[----:B------:R-:W3:Y:S04]  /*7850*/  LDL.LU R2, [R1+0x20] ;  /* 0x0000200001027983 */ /* 0x000ee80000300800 */
[----:B------:R-:W0:Y:S01]  /*7860*/  LDL.LU R5, [R1+0x24] ;  /* 0x0000240001057983 */ /* 0x000e220000300800 */
[----:B---3--:R-:W-:Y:S01]  /*7870*/  FADD.FTZ R2, R2, -UR11 ;  /* 0x8000000b02027e21 */ /* 0x008fe20008010000 */
[----:B0-----:R-:W-:-:S03]  /*7880*/  FADD.FTZ R33, R5, -UR11 ;  /* 0x8000000b05217e21 */ /* 0x001fc60008010000 */
[----:B------:R-:W-:Y:S01]  /*7890*/  FMUL.FTZ R35, R2, UR14 ;  /* 0x0000000e02237c20 */ /* 0x000fe20008410000 */
[----:B------:R-:W-:-:S03]  /*78a0*/  FMUL.FTZ R33, R33, UR14 ;  /* 0x0000000e21217c20 */ /* 0x000fc60008410000 */
[----:B------:R-:W-:Y:S01]  /*78b0*/  FFMA.FTZ R5, R35, UR8, R4 ;  /* 0x0000000823057c23 */ /* 0x000fe20008010004 */
[----:B------:R-:W-:Y:S06]  /*78c0*/  BRA.U !UP0, `(.L_x_1394) ;  /* 0x0000000108487547 */ /* 0x000fec000b800000 */
[----:B------:R-:W-:-:S04]  /*78d0*/  FFMA.FTZ R2, R30, R35, R10 ;  /* 0x000000231e027223 */ /* 0x000fc8000001000a */
[----:B------:R-:W-:-:S06]  /*78e0*/  FMUL.FTZ R32, R2, -1.4426950216293334961 ;  /* 0xbfb8aa3b02207820 */ /* 0x000fcc0000410000 */
[----:B------:R-:W0:Y:S02]  /*78f0*/  MUFU.EX2 R32, R32 ;  /* 0x0000002000207308 */ /* 0x000e240000000800 */
[----:B0-----:R-:W-:-:S06]  /*7900*/  FADD.FTZ R35, R32, 1 ;  /* 0x3f80000020237421 */ /* 0x001fcc0000010000 */
[----:B------:R-:W1:Y:S02]  /*7910*/  MUFU.RCP R35, R35 ;  /* 0x0000002300237308 */ /* 0x000e640000001000 */
[----:B-1----:R-:W-:Y:S01]  /*7920*/  FADD.FTZ R37, -R35, 1 ;  /* 0x3f80000023257421 */ /* 0x002fe20000010100 */
[----:B------:R-:W-:-:S03]  /*7930*/  FMUL.FTZ R52, R52, R35 ;  /* 0x0000002334347220 */ /* 0x000fc60000410000 */
[----:B------:R-:W-:Y:S01]  /*7940*/  FFMA.FTZ R37, R2, R37, 1 ;  /* 0x3f80000002257423 */ /* 0x000fe20000010025 */
[----:B------:R-:W-:-:S03]  /*7950*/  FFMA.FTZ R2, R31, R33, R11 ;  /* 0x000000211f027223 */ /* 0x000fc6000001000b */
        /* <DEDUP_REMOVED lines=8> */
[----:B------:R-:W-:-:S07]  /*79e0*/  FMUL.FTZ R53, R53, R2 ;  /* 0x0000000235357220 */ /* 0x000fce0000410000 */
.L_x_1394:
[----:B------:R-:W-:Y:S01]  /*79f0*/  FFMA.FTZ R52, R30, R52, -R5 ;  /* 0x000000341e347223 */ /* 0x000fe20000010805 */
[----:B------:R-:W-:Y:S01]  /*7a00*/  IADD3 R5, PT, PT, R3, 0x20, RZ ;  /* 0x0000002003057810 */ /* 0x000fe20007ffe0ff */
[----:B------:R-:W-:Y:S01]  /*7a10*/  FFMA.FTZ R32, R33, UR8, R4 ;  /* 0x0000000821207c23 */ /* 0x000fe20008010004 */
[----:B------:R-:W-:Y:S02]  /*7a20*/  BSSY.RECONVERGENT B0, `(.L_x_1395) ;  /* 0x0000013000007945 */ /* 0x000fe40003800200 */
[----:B------:R-:W-:Y:S01]  /*7a30*/  ISETP.GE.U32.AND P0, PT, R5, UR6, PT ;  /* 0x0000000605007c0c */ /* 0x000fe2000bf06070 */
[----:B------:R-:W-:Y:S01]  /*7a40*/  FFMA.FTZ R53, R31, R53, -R32 ;  /* 0x000000351f357223 */ /* 0x000fe20000010820 */
[----:B------:R-:W-:-:S04]  /*7a50*/  SHF.R.S32.HI R2, RZ, 0x1f, R5 ;  /* 0x0000001fff027819 */ /* 0x000fc80000011405 */
[----:B------:R-:W-:-:S13]  /*7a60*/  ISETP.GE.AND.EX P0, PT, R2, UR7, PT, P0 ;  /* 0x0000000702007c0c */ /* 0x000fda000bf06300 */
[----:B------:R-:W-:Y:S05]  /*7a70*/  @P0 BRA `(.L_x_1396) ;  /* 0x0000000000340947 */ /* 0x000fea0003800000 */
[----:B------:R-:W0:Y:S01]  /*7a80*/  LDCU.64 UR16, c[0x0][0x3f8] ;  /* 0x00007f00ff1077ac */ /* 0x000e220008000a00 */
[----:B------:R-:W-:Y:S01]  /*7a90*/  MOV R32, R6 ;  /* 0x0000000600207202 */ /* 0x000fe20000000f00 */
[----:B------:R-:W-:Y:S01]  /*7aa0*/  FMUL.FTZ R52, R52, UR14 ;  /* 0x0000000e34347c20 */ /* 0x000fe20008410000 */
[----:B------:R-:W-:Y:S01]  /*7ab0*/  MOV R33, R9 ;  /* 0x0000000900217202 */ /* 0x000fe20000000f00 */
[----:B------:R-:W3:Y:S01]  /*7ac0*/  LDCU.64 UR18, c[0x0][0x380] ;  /* 0x00007000ff1277ac */ /* 0x000ee20008000a00 */
[----:B------:R-:W-:Y:S01]  /*7ad0*/  FMUL.FTZ R53, R53, UR14 ;  /* 0x0000000e35357c20 */ /* 0x000fe20008410000 */
[----:B0-----:R-:W-:Y:S02]  /*7ae0*/  IMAD R2, R2, UR16, RZ ;  /* 0x0000001002027c24 */ /* 0x001fe4000f8e02ff */
[----:B------:R-:W-:-:S04]  /*7af0*/  IMAD.WIDE.U32 R32, R5, UR16, R32 ;  /* 0x0000001005207c25 */ /* 0x000fc8000f8e0020 */
[----:B------:R-:W-:Y:S01]  /*7b00*/  IMAD R2, R5, UR17, R2 ;  /* 0x0000001105027c24 */ /* 0x000fe2000f8e0202 */
[----:B---3--:R-:W-:-:S04]  /*7b10*/  LEA R34, P0, R32, UR18, 0x2 ;  /* 0x0000001220227c11 */ /* 0x008fc8000f8010ff */
[----:B------:R-:W-:-:S04]  /*7b20*/  IADD3 R2, PT, PT, R33, R2, RZ ;  /* 0x0000000221027210 */ /* 0x000fc80007ffe0ff */
[----:B------:R-:W-:-:S05]  /*7b30*/  LEA.HI.X R35, R32, UR19, R2, 0x2, P0 ;  /* 0x0000001320237c11 */ /* 0x000fca00080f1402 */
[----:B------:R0:W-:Y:S02]  /*7b40*/  STG.E.64 desc[UR12][R34.64], R52 ;  /* 0x0000003422007986 */ /* 0x0001e4000c101b0c */
.L_x_1396:
[----:B------:R-:W-:Y:S05]  /*7b50*/  BSYNC.RECONVERGENT B0 ;  /* 0x0000000000007941 */ /* 0x000fea0003800200 */
.L_x_1395:
[----:B------:R-:W1:Y:S04]  /*7b60*/  LDL.LU R32, [R1+0x18] ;  /* 0x0000180001207983 */ /* 0x000e680000300800 */
[----:B------:R-:W3:Y:S01]  /*7b70*/  LDL.LU R2, [R1+0x1c] ;  /* 0x00001c0001027983 */ /* 0x000ee20000300800 */
[----:B0-----:R-:W-:-:S04]  /*7b80*/  IADD3 R35, PT, PT, R3, 0x40, RZ ;  /* 0x0000004003237810 */ /* 0x001fc80007ffe0ff */
[----:B------:R-:W-:Y:S02]  /*7b90*/  ISETP.GE.U32.AND P0, PT, R35, UR6, PT ;  /* 0x0000000623007c0c */ /* 0x000fe4000bf06070 */
[----:B------:R-:W-:-:S04]  /*7ba0*/  SHF.R.S32.HI R5, RZ, 0x1f, R35 ;  /* 0x0000001fff057819 */ /* 0x000fc80000011423 */
[----:B------:R-:W-:Y:S01]  /*7bb0*/  ISETP.GE.AND.EX P0, PT, R5, UR7, PT, P0 ;  /* 0x0000000705007c0c */ /* 0x000fe2000bf06300 */
[----:B-1----:R-:W-:Y:S01]  /*7bc0*/  FADD.FTZ R37, R32, -UR11 ;  /* 0x8000000b20257e21 */ /* 0x002fe20008010000 */
[----:B---3--:R-:W-:-:S03]  /*7bd0*/  FADD.FTZ R33, R2, -UR11 ;  /* 0x8000000b02217e21 */ /* 0x008fc60008010000 */
[----:B------:R-:W-:Y:S01]  /*7be0*/  FMUL.FTZ R37, R37, UR14 ;  /* 0x0000000e25257c20 */ /* 0x000fe20008410000 */
[----:B------:R-:W-:Y:S01]  /*7bf0*/  FMUL.FTZ R33, R33, UR14 ;  /* 0x0000000e21217c20 */ /* 0x000fe20008410000 */
[----:B------:R-:W-:Y:S06]  /*7c00*/  BRA.U !UP0, `(.L_x_1397) ;  /* 0x0000000108487547 */ /* 0x000fec000b800000 */
        /* <DEDUP_REMOVED lines=11> */
[----:B------:R-:W2:Y:S02]  /*7cc0*/  MUFU.EX2 R36, R36 ;  /* 0x0000002400247308 */ /* 0x000ea40000000800 */
[----:B--2---:R-:W-:-:S06]  /*7cd0*/  FADD.FTZ R38, R36, 1 ;  /* 0x3f80000024267421 */ /* 0x004fcc0000010000 */
[----:B------:R-:W0:Y:S02]  /*7ce0*/  MUFU.RCP R38, R38 ;  /* 0x0000002600267308 */ /* 0x000e240000001000 */
[----:B0-----:R-:W-:Y:S01]  /*7cf0*/  FADD.FTZ R39, -R38, 1 ;  /* 0x3f80000026277421 */ /* 0x001fe20000010100 */
[----:B------:R-:W-:-:S03]  /*7d00*/  FMUL.FTZ R51, R51, R38 ;  /* 0x0000002633337220 */ /* 0x000fc60000410000 */
[----:B------:R-:W-:-:S04]  /*7d10*/  FFMA.FTZ R2, R2, R39, 1 ;  /* 0x3f80000002027423 */ /* 0x000fc80000010027 */
[----:B------:R-:W-:-:S07]  /*7d20*/  FMUL.FTZ R51, R51, R2 ;  /* 0x0000000233337220 */ /* 0x000fce0000410000 */
.L_x_1397:
[--C-:B------:R-:W-:Y:S01]  /*7d30*/  FFMA.FTZ R2, R33, UR8, R4.reuse ;  /* 0x0000000821027c23 */ /* 0x100fe20008010004 */
[----:B------:R-:W-:Y:S01]  /*7d40*/  FFMA.FTZ R37, R37, UR8, R4 ;  /* 0x0000000825257c23 */ /* 0x000fe20008010004 */
[----:B------:R-:W-:Y:S02]  /*7d50*/  BSSY.RECONVERGENT B0, `(.L_x_1398) ;  /* 0x0000012000007945 */ /* 0x000fe40003800200 */
[----:B------:R-:W-:Y:S01]  /*7d60*/  FFMA.FTZ R51, R31, R51, -R2 ;  /* 0x000000331f337223 */ /* 0x000fe20000010802 */
[----:B------:R-:W-:Y:S01]  /*7d70*/  FFMA.FTZ R50, R30, R50, -R37 ;  /* 0x000000321e327223 */ /* 0x000fe20000010825 */
[----:B------:R-:W-:Y:S01]  /*7d80*/  IADD3 R2, PT, PT, R3, 0x60, RZ ;  /* 0x0000006003027810 */ /* 0x000fe20007ffe0ff */
[----:B------:R-:W-:Y:S06]  /*7d90*/  @P0 BRA `(.L_x_1399) ;  /* 0x0000000000340947 */ /* 0x000fec0003800000 */
[----:B------:R-:W0:Y:S01]  /*7da0*/  LDCU.64 UR16, c[0x0][0x3f8] ;  /* 0x00007f00ff1077ac */ /* 0x000e220008000a00 */
[----:B------:R-:W-:Y:S01]  /*7db0*/  MOV R33, R9 ;  /* 0x0000000900217202 */ /* 0x000fe20000000f00 */
[----:B------:R-:W1:Y:S01]  /*7dc0*/  LDCU.64 UR18, c[0x0][0x380] ;  /* 0x00007000ff1277ac */ /* 0x000e620008000a00 */
[----:B0-----:R-:W-:-:S04]  /*7dd0*/  IMAD R32, R5, UR16, RZ ;  /* 0x0000001005207c24 */ /* 0x001fc8000f8e02ff */
[----:B------:R-:W-:Y:S01]  /*7de0*/  IMAD R5, R35, UR17, R32 ;  /* 0x0000001123057c24 */ /* 0x000fe2000f8e0220 */
[----:B------:R-:W-:-:S05]  /*7df0*/  MOV R32, R6 ;  /* 0x0000000600207202 */ /* 0x000fca0000000f00 */
[----:B------:R-:W-:-:S05]  /*7e00*/  IMAD.WIDE.U32 R34, R35, UR16, R32 ;  /* 0x0000001023227c25 */ /* 0x000fca000f8e0020 */
[----:B------:R-:W-:Y:S01]  /*7e10*/  IADD3 R5, PT, PT, R35, R5, RZ ;  /* 0x0000000523057210 */ /* 0x000fe20007ffe0ff */
[----:B------:R-:W-:Y:S01]  /*7e20*/  FMUL.FTZ R35, R51, UR14 ;  /* 0x0000000e33237c20 */ /* 0x000fe20008410000 */
[----:B-1----:R-:W-:-:S04]  /*7e30*/  LEA R32, P0, R34, UR18, 0x2 ;  /* 0x0000001222207c11 */ /* 0x002fc8000f8010ff */
[----:B------:R-:W-:Y:S01]  /*7e40*/  LEA.HI.X R33, R34, UR19, R5, 0x2, P0 ;  /* 0x0000001322217c11 */ /* 0x000fe200080f1405 */
[----:B------:R-:W-:-:S05]  /*7e50*/  FMUL.FTZ R34, R50, UR14 ;  /* 0x0000000e32227c20 */ /* 0x000fca0008410000 */
[----:B------:R0:W-:Y:S03]  /*7e60*/  STG.E.64 desc[UR12][R32.64], R34 ;  /* 0x0000002220007986 */ /* 0x0001e6000c101b0c */
.L_x_1399:
[----:B------:R-:W-:Y:S05]  /*7e70*/  BSYNC.RECONVERGENT B0 ;  /* 0x0000000000007941 */ /* 0x000fea0003800200 */
.L_x_1398:
[----:B0-----:R-:W3:Y:S04]  /*7e80*/  LDL.LU R32, [R1+0x8] ;  /* 0x0000080001207983 */ /* 0x001ee80000300800 */
[----:B------:R-:W4:Y:S01]  /*7e90*/  LDL.LU R33, [R1+0xc] ;  /* 0x00000c0001217983 */ /* 0x000f220000300800 */
[----:B------:R-:W-:Y:S02]  /*7ea0*/  ISETP.GE.U32.AND P0, PT, R2, UR6, PT ;  /* 0x0000000602007c0c */ /* 0x000fe4000bf06070 */
[----:B------:R-:W-:-:S04]  /*7eb0*/  SHF.R.S32.HI R5, RZ, 0x1f, R2 ;  /* 0x0000001fff057819 */ /* 0x000fc80000011402 */
[----:B------:R-:W-:Y:S01]  /*7ec0*/  ISETP.GE.AND.EX P0, PT, R5, UR7, PT, P0 ;  /* 0x0000000705007c0c */ /* 0x000fe2000bf06300 */
[----:B---3--:R-:W-:-:S04]  /*7ed0*/  FADD.FTZ R32, R32, -UR11 ;  /* 0x8000000b20207e21 */ /* 0x008fc80008010000 */
[----:B------:R-:W-:Y:S01]  /*7ee0*/  FMUL.FTZ R37, R32, UR14 ;  /* 0x0000000e20257c20 */ /* 0x000fe20008410000 */
[----:B----4-:R-:W-:-:S03]  /*7ef0*/  FADD.FTZ R33, R33, -UR11 ;  /* 0x8000000b21217e21 */ /* 0x010fc60008010000 */
[----:B------:R-:W-:Y:S01]  /*7f00*/  FFMA.FTZ R35, R37, UR8, R4 ;  /* 0x0000000825237c23 */ /* 0x000fe20008010004 */
[----:B------:R-:W-:Y:S01]  /*7f10*/  FMUL.FTZ R33, R33, UR14 ;  /* 0x0000000e21217c20 */ /* 0x000fe20008410000 */
[----:B------:R-:W-:Y:S06]  /*7f20*/  BRA.U !UP0, `(.L_x_1400) ;  /* 0x0000000108487547 */ /* 0x000fec000b800000 */
[----:B------:R-:W-:Y:S01]  /*7f30*/  FFMA.FTZ R32, R30, R37, R10 ;  /* 0x000000251e207223 */ /* 0x000fe2000001000a */
[----:B------:R-:W-:-:S03]  /*7f40*/  FFMA.FTZ R34, R31, R33, R11 ;  /* 0x000000211f227223 */ /* 0x000fc6000001000b */
[----:B------:R-:W-:Y:S01]  /*7f50*/  FMUL.FTZ R36, R32, -1.4426950216293334961 ;  /* 0xbfb8aa3b20247820 */ /* 0x000fe20000410000 */
[----:B--2---:R-:W-:-:S05]  /*7f60*/  FMUL.FTZ R38, R34, -1.4426950216293334961 ;  /* 0xbfb8aa3b22267820 */ /* 0x004fca0000410000 */
        /* <DEDUP_REMOVED lines=14> */
.L_x_1400:
[----:B------:R-:W-:Y:S01]  /*8050*/  FFMA.FTZ R32, R33, UR8, R4 ;  /* 0x0000000821207c23 */ /* 0x000fe20008010004 */
        /* <DEDUP_REMOVED lines=9> */
[----:B------:R-:W2:Y:S01]  /*80f0*/  LDCU.64 UR18, c[0x0][0x380] ;  /* 0x00007000ff1277ac */ /* 0x000ea20008000a00 */
[----:B0-----:R-:W-:Y:S02]  /*8100*/  IMAD R5, R5, UR16, RZ ;  /* 0x0000001005057c24 */ /* 0x001fe4000f8e02ff */
[----:B------:R-:W-:-:S04]  /*8110*/  IMAD.WIDE.U32 R32, R2, UR16, R32 ;  /* 0x0000001002207c25 */ /* 0x000fc8000f8e0020 */
[----:B------:R-:W-:Y:S01]  /*8120*/  IMAD R5, R2, UR17, R5 ;  /* 0x0000001102057c24 */ /* 0x000fe2000f8e0205 */
[----:B--2---:R-:W-:-:S04]  /*8130*/  LEA R38, P0, R32, UR18, 0x2 ;  /* 0x0000001220267c11 */ /* 0x004fc8000f8010ff */
[----:B------:R-:W-:Y:S01]  /*8140*/  IADD3 R5, PT, PT, R33, R5, RZ ;  /* 0x0000000521057210 */ /* 0x000fe20007ffe0ff */
[----:B------:R-:W-:-:S03]  /*8150*/  FMUL.FTZ R33, R49, UR14 ;  /* 0x0000000e31217c20 */ /* 0x000fc60008410000 */
[----:B------:R-:W-:Y:S01]  /*8160*/  LEA.HI.X R39, R32, UR19, R5, 0x2, P0 ;  /* 0x0000001320277c11 */ /* 0x000fe200080f1405 */
[----:B------:R-:W-:-:S05]  /*8170*/  FMUL.FTZ R32, R48, UR14 ;  /* 0x0000000e30207c20 */ /* 0x000fca0008410000 */
[----:B------:R0:W-:Y:S02]  /*8180*/  STG.E.64 desc[UR12][R38.64], R32 ;  /* 0x0000002026007986 */ /* 0x0001e4000c101b0c */
.L_x_1402:
[----:B------:R-:W-:Y:S05]  /*8190*/  BSYNC.RECONVERGENT B0 ;  /* 0x0000000000007941 */ /* 0x000fea0003800200 */
.L_x_1401:
[C---:B------:R-:W-:Y:S01]  /*81a0*/  IADD3 R2, PT, PT, R3.reuse, 0xc0, RZ ;  /* 0x000000c003027810 */ /* 0x040fe20007ffe0ff */
[----:B------:R-:W-:Y:S01]  /*81b0*/  FADD.FTZ R41, R76, -UR11 ;  /* 0x8000000b4c297e21 */ /* 0x000fe20008010000 */
[----:B------:R-:W-:Y:S01]  /*81c0*/  IADD3 R5, PT, PT, R3, 0xe0, RZ ;  /* 0x000000e003057810 */ /* 0x000fe20007ffe0ff */
[----:B0-----:R-:W-:Y:S01]  /*81d0*/  FADD.FTZ R39, R77, -UR11 ;  /* 0x8000000b4d277e21 */ /* 0x001fe20008010000 */
[----:B------:R-:W-:Y:S01]  /*81e0*/  ISETP.GE.U32.AND P0, PT, R36, UR6, PT ;  /* 0x0000000624007c0c */ /* 0x000fe2000bf06070 */
[----:B------:R-:W-:Y:S01]  /*81f0*/  FMUL.FTZ R41, R41, UR14 ;  /* 0x0000000e29297c20 */ /* 0x000fe20008410000 */
[----:B------:R-:W-:Y:S01]  /*8200*/  ISETP.GE.U32.AND P1, PT, R35, UR6, PT ;  /* 0x0000000623007c0c */ /* 0x000fe2000bf26070 */
[----:B------:R-:W-:Y:S01]  /*8210*/  FMUL.FTZ R39, R39, UR14 ;  /* 0x0000000e27277c20 */ /* 0x000fe20008410000 */
[----:B------:R-:W-:Y:S02]  /*8220*/  ISETP.GE.U32.AND P2, PT, R2, UR6, PT ;  /* 0x0000000602007c0c */ /* 0x000fe4000bf46070 */
[----:B------:R-:W-:-:S02]  /*8230*/  ISETP.GE.U32.AND P3, PT, R5, UR6, PT ;  /* 0x0000000605007c0c */ /* 0x000fc4000bf66070 */
[----:B------:R-:W-:Y:S02]  /*8240*/  SHF.R.S32.HI R37, RZ, 0x1f, R36 ;  /* 0x0000001fff257819 */ /* 0x000fe40000011424 */
[----:B------:R-:W-:Y:S02]  /*8250*/  SHF.R.S32.HI R32, RZ, 0x1f, R35 ;  /* 0x0000001fff207819 */ /* 0x000fe40000011423 */
[----:B------:R-:W-:Y:S02]  /*8260*/  SHF.R.S32.HI R33, RZ, 0x1f, R2 ;  /* 0x0000001fff217819 */ /* 0x000fe40000011402 */
[----:B------:R-:W-:Y:S02]  /*8270*/  SHF.R.S32.HI R34, RZ, 0x1f, R5 ;  /* 0x0000001fff227819 */ /* 0x000fe40000011405 */
[----:B------:R-:W-:Y:S02]  /*8280*/  ISETP.GE.AND.EX P0, PT, R37, UR7, PT, P0 ;  /* 0x0000000725007c0c */ /* 0x000fe4000bf06300 */
[----:B------:R-:W-:-:S02]  /*8290*/  ISETP.GE.AND.EX P1, PT, R32, UR7, PT, P1 ;  /* 0x0000000720007c0c */ /* 0x000fc4000bf26310 */
[----:B------:R-:W-:Y:S02]  /*82a0*/  ISETP.GE.AND.EX P2, PT, R33, UR7, PT, P2 ;  /* 0x0000000721007c0c */ /* 0x000fe4000bf46320 */
[----:B------:R-:W-:Y:S01]  /*82b0*/  ISETP.GE.AND.EX P3, PT, R34, UR7, PT, P3 ;  /* 0x0000000722007c0c */ /* 0x000fe2000bf66330 */
[----:B------:R-:W-:-:S12]  /*82c0*/  BRA.U !UP0, `(.L_x_1403) ;  /* 0x0000000108487547 */ /* 0x000fd8000b800000 */
[----:B--2---:R-:W-:Y:S01]  /*82d0*/  FFMA.FTZ R38, R30, R41, R10 ;  /* 0x000000291e267223 */ /* 0x004fe2000001000a */
        /* <DEDUP_REMOVED lines=17> */
.L_x_1403:
[--C-:B------:R-:W-:Y:S01]  /*83f0*/  FFMA.FTZ R41, R41, UR8, R4.reuse ;  /* 0x0000000829297c23 */ /* 0x100fe20008010004 */
[----:B------:R-:W-:Y:S01]  /*8400*/  FADD.FTZ R74, R74, -UR11 ;  /* 0x8000000b4a4a7e21 */ /* 0x000fe20008010000 */
[----:B--2---:R-:W-:Y:S01]  /*8410*/  FFMA.FTZ R38, R39, UR8, R4 ;  /* 0x0000000827267c23 */ /* 0x004fe20008010004 */
[----:B------:R-:W-:Y:S01]  /*8420*/  BSSY.RECONVERGENT B0, `(.L_x_1404) ;  /* 0x0000013000007945 */ /* 0x000fe20003800200 */
[----:B------:R-:W-:Y:S01]  /*8430*/  FFMA.FTZ R46, R30, R46, -R41 ;  /* 0x0000002e1e2e7223 */ /* 0x000fe20000010829 */
[----:B------:R-:W-:Y:S01]  /*8440*/  FADD.FTZ R75, R75, -UR11 ;  /* 0x8000000b4b4b7e21 */ /* 0x000fe20008010000 */
[----:B------:R-:W-:Y:S01]  /*8450*/  FMUL.FTZ R41, R74, UR14 ;  /* 0x0000000e4a297c20 */ /* 0x000fe20008410000 */
        /* <DEDUP_REMOVED lines=11> */
[----:B------:R-:W-:-:S03]  /*8510*/  FMUL.FTZ R39, R47, UR14 ;  /* 0x0000000e2f277c20 */ /* 0x000fc60008410000 */
[----:B------:R-:W-:Y:S01]  /*8520*/  LEA.HI.X R37, R38, UR19, R37, 0x2, P0 ;  /* 0x0000001326257c11 */ /* 0x000fe200080f1425 */
[----:B------:R-:W-:-:S05]  /*8530*/  FMUL.FTZ R38, R46, UR14 ;  /* 0x0000000e2e267c20 */ /* 0x000fca0008410000 */
[----:B------:R0:W-:Y:S02]  /*8540*/  STG.E.64 desc[UR12][R36.64], R38 ;  /* 0x0000002624007986 */ /* 0x0001e4000c101b0c */
.L_x_1405:
[----:B------:R-:W-:Y:S05]  /*8550*/  BSYNC.RECONVERGENT B0 ;  /* 0x0000000000007941 */ /* 0x000fea0003800200 */
.L_x_1404:
[----:B0-----:R-:W-:Y:S01]  /*8560*/  FFMA.FTZ R37, R41, UR8, R4 ;  /* 0x0000000829257c23 */ /* 0x001fe20008010004 */
        /* <DEDUP_REMOVED lines=20> */
.L_x_1406:
[----:B------:R-:W-:Y:S01]  /*86b0*/  FADD.FTZ R47, R72, -UR11 ;  /* 0x8000000b482f7e21 */ /* 0x000fe20008010000 */
[----:B------:R-:W-:Y:S01]  /*86c0*/  FFMA.FTZ R36, R75, UR8, R4 ;  /* 0x000000084b247c23 */ /* 0x000fe20008010004 */
[----:B------:R-:W-:Y:S01]  /*86d0*/  BSSY.RECONVERGENT B0, `(.L_x_1407) ;  /* 0x0000013000007945 */ /* 0x000fe20003800200 */
[----:B------:R-:W-:Y:S01]  /*86e0*/  FFMA.FTZ R40, R30, R44, -R37 ;  /* 0x0000002c1e287223 */ /* 0x000fe20000010825 */
[----:B------:R-:W-:Y:S01]  /*86f0*/  FADD.FTZ R73, R73, -UR11 ;  /* 0x8000000b49497e21 */ /* 0x000fe20008010000 */
        /* <DEDUP_REMOVED lines=13> */
[----:B------:R-:W-:-:S04]  /*87d0*/  IADD3 R35, PT, PT, R37, R35, RZ ;  /* 0x0000002325237210 */ /* 0x000fc80007ffe0ff */
[----:B------:R-:W-:-:S05]  /*87e0*/  LEA.HI.X R39, R36, UR19, R35, 0x2, P0 ;  /* 0x0000001324277c11 */ /* 0x000fca00080f1423 */
[----:B------:R0:W-:Y:S02]  /*87f0*/  STG.E.64 desc[UR12][R38.64], R40 ;  /* 0x0000002826007986 */ /* 0x0001e4000c101b0c */
.L_x_1408:
[----:B------:R-:W-:Y:S05]  /*8800*/  BSYNC.RECONVERGENT B0 ;  /* 0x0000000000007941 */ /* 0x000fea0003800200 */
.L_x_1407:
[----:B------:R-:W-:Y:S01]  /*8810*/  FFMA.FTZ R35, R47, UR8, R4 ;  /* 0x000000082f237c23 */ /* 0x000fe20008010004 */
[----:B------:R-:W-:Y:S01]  /*8820*/  FMUL.FTZ R73, R73, UR14 ;  /* 0x0000000e49497c20 */ /* 0x000fe20008410000 */
        /* <DEDUP_REMOVED lines=19> */
.L_x_1409:
[----:B------:R-:W-:Y:S01]  /*8960*/  FADD.FTZ R70, R70, -UR11 ;  /* 0x8000000b46467e21 */ /* 0x000fe20008010000 */
[----:B------:R-:W-:Y:S01]  /*8970*/  FFMA.FTZ R32, R73, UR8, R4 ;  /* 0x0000000849207c23 */ /* 0x000fe20008010004 */
[----:B------:R-:W-:Y:S01]  /*8980*/  BSSY.RECONVERGENT B0, `(.L_x_1410) ;  /* 0x0000013000007945 */ /* 0x000fe20003800200 */
[----:B------:R-:W-:Y:S01]  /*8990*/  FFMA.FTZ R35, R30, R42, -R35 ;  /* 0x0000002a1e237223 */ /* 0x000fe20000010823 */
[----:B------:R-:W-:Y:S01]  /*89a0*/  FADD.FTZ R71, R71, -UR11 ;  /* 0x8000000b47477e21 */ /* 0x000fe20008010000 */
[----:B0-----:R-:W-:Y:S01]  /*89b0*/  FMUL.FTZ R41, R70, UR14 ;  /* 0x0000000e46297c20 */ /* 0x001fe20008410000 */
        /* <DEDUP_REMOVED lines=8> */
[----:B------:R-:W-:-:S03]  /*8a40*/  MOV R33, R9 ;  /* 0x0000000900217202 */ /* 0x000fc60000000f00 */
[C---:B------:R-:W-:Y:S02]  /*8a50*/  IMAD R37, R2.reuse, UR17, R37 ;  /* 0x0000001102257c24 */ /* 0x040fe4000f8e0225 */
[----:B------:R-:W-:-:S03]  /*8a60*/  IMAD.WIDE.U32 R32, R2, UR16, R32 ;  /* 0x0000001002207c25 */ /* 0x000fc6000f8e0020 */
[----:B-1----:R-:W-:Y:S02]  /*8a70*/  LEA R36, P0, R32, UR18, 0x2 ;  /* 0x0000001220247c11 */ /* 0x002fe4000f8010ff */
[----:B------:R-:W-:-:S04]  /*8a80*/  IADD3 R37, PT, PT, R33, R37, RZ ;  /* 0x0000002521257210 */ /* 0x000fc80007ffe0ff */
[----:B------:R-:W-:-:S05]  /*8a90*/  LEA.HI.X R37, R32, UR19, R37, 0x2, P0 ;  /* 0x0000001320257c11 */ /* 0x000fca00080f1425 */
[----:B------:R0:W-:Y:S02]  /*8aa0*/  STG.E.64 desc[UR12][R36.64], R38 ;  /* 0x0000002624007986 */ /* 0x0001e4000c101b0c */
.L_x_1411:
[----:B------:R-:W-:Y:S05]  /*8ab0*/  BSYNC.RECONVERGENT B0 ;  /* 0x0000000000007941 */ /* 0x000fea0003800200 */
.L_x_1410:
        /* <DEDUP_REMOVED lines=21> */
.L_x_1412:
[----:B------:R-:W-:Y:S01]  /*8c10*/  FFMA.FTZ R2, R71, UR8, R4 ;  /* 0x0000000847027c23 */ /* 0x000fe20008010004 */
[----:B------:R-:W-:Y:S01]  /*8c20*/  BSSY.RECONVERGENT B0, `(.L_x_1413) ;  /* 0x0000013000007945 */ /* 0x000fe20003800200 */
[----:B------:R-:W-:Y:S01]  /*8c30*/  FFMA.FTZ R43, R30, R12, -R43 ;  /* 0x0000000c1e2b7223 */ /* 0x000fe2000001082b */
[----:B------:R-:W-:Y:S01]  /*8c40*/  FADD.FTZ R68, R68, -UR11 ;  /* 0x8000000b44447e21 */ /* 0x000fe20008010000 */
[----:B0-----:R-:W-:Y:S01]  /*8c50*/  IADD3 R38, PT, PT, R3, 0x100, RZ ;  /* 0x0000010003267810 */ /* 0x001fe20007ffe0ff */
        /* <DEDUP_REMOVED lines=15> */
.L_x_1414:
[----:B------:R-:W-:Y:S05]  /*8d50*/  BSYNC.RECONVERGENT B0 ;  /* 0x0000000000007941 */ /* 0x000fea0003800200 */
.L_x_1413:
[C---:B------:R-:W-:Y:S01]  /*8d60*/  IADD3 R40, PT, PT, R3.reuse, 0x120, RZ ;  /* 0x0000012003287810 */ /* 0x040fe20007ffe0ff */
[----:B------:R-:W-:Y:S01]  /*8d70*/  FMUL.FTZ R45, R68, UR14 ;  /* 0x0000000e442d7c20 */ /* 0x000fe20008410000 */
[----:B------:R-:W-:Y:S01]  /*8d80*/  IADD3 R37, PT, PT, R3, 0x140, RZ ;  /* 0x0000014003257810 */ /* 0x000fe20007ffe0ff */
[----:B------:R-:W-:Y:S01]  /*8d90*/  FADD.FTZ R43, R69, -UR11 ;  /* 0x8000000b452b7e21 */ /* 0x000fe20008010000 */
[----:B0-----:R-:W-:Y:S01]  /*8da0*/  IADD3 R35, PT, PT, R3, 0x160, RZ ;  /* 0x0000016003237810 */ /* 0x001fe20007ffe0ff */
[----:B------:R-:W-:Y:S01]  /*8db0*/  FFMA.FTZ R13, R45, UR8, R4 ;  /* 0x000000082d0d7c23 */ /* 0x000fe20008010004 */
[----:B------:R-:W-:Y:S01]  /*8dc0*/  IADD3 R33, PT, PT, R3, 0x180, RZ ;  /* 0x0000018003217810 */ /* 0x000fe20007ffe0ff */
[----:B------:R-:W-:Y:S01]  /*8dd0*/  FMUL.FTZ R43, R43, UR14 ;  /* 0x0000000e2b2b7c20 */ /* 0x000fe20008410000 */
[C---:B------:R-:W-:Y:S02]  /*8de0*/  IADD3 R2, PT, PT, R3.reuse, 0x1a0, RZ ;  /* 0x000001a003027810 */ /* 0x040fe40007ffe0ff */
[----:B------:R-:W-:-:S02]  /*8df0*/  IADD3 R5, PT, PT, R3, 0x1c0, RZ ;  /* 0x000001c003057810 */ /* 0x000fc40007ffe0ff */
[----:B------:R-:W-:Y:S02]  /*8e00*/  ISETP.GE.U32.AND P2, PT, R38, UR6, PT ;  /* 0x0000000626007c0c */ /* 0x000fe4000bf46070 */
[----:B------:R-:W-:Y:S02]  /*8e10*/  ISETP.GE.U32.AND P1, PT, R40, UR6, PT ;  /* 0x0000000628007c0c */ /* 0x000fe4000bf26070 */
[----:B------:R-:W-:Y:S02]  /*8e20*/  ISETP.GE.U32.AND P0, PT, R37, UR6, PT ;  /* 0x0000000625007c0c */ /* 0x000fe4000bf06070 */
[----:B------:R-:W-:Y:S02]  /*8e30*/  ISETP.GE.U32.AND P6, PT, R35, UR6, PT ;  /* 0x0000000623007c0c */ /* 0x000fe4000bfc6070 */
[----:B------:R-:W-:Y:S02]  /*8e40*/  ISETP.GE.U32.AND P4, PT, R33, UR6, PT ;  /* 0x0000000621007c0c */ /* 0x000fe4000bf86070 */
[----:B------:R-:W-:-:S02]  /*8e50*/  ISETP.GE.U32.AND P5, PT, R2, UR6, PT ;  /* 0x0000000602007c0c */ /* 0x000fc4000bfa6070 */
[----:B------:R-:W-:Y:S02]  /*8e60*/  SHF.R.S32.HI R12, RZ, 0x1f, R38 ;  /* 0x0000001fff0c7819 */ /* 0x000fe40000011426 */
[----:B------:R-:W-:Y:S02]  /*8e70*/  SHF.R.S32.HI R41, RZ, 0x1f, R40 ;  /* 0x0000001fff297819 */ /* 0x000fe40000011428 */
[----:B------:R-:W-:Y:S02]  /*8e80*/  SHF.R.S32.HI R39, RZ, 0x1f, R37 ;  /* 0x0000001fff277819 */ /* 0x000fe40000011425 */
[----:B------:R-:W-:Y:S02]  /*8e90*/  SHF.R.S32.HI R36, RZ, 0x1f, R35 ;  /* 0x0000001fff247819 */ /* 0x000fe40000011423 */
[----:B------:R-:W-:Y:S02]  /*8ea0*/  SHF.R.S32.HI R34, RZ, 0x1f, R33 ;  /* 0x0000001fff227819 */ /* 0x000fe40000011421 */
[----:B------:R-:W-:-:S02]  /*8eb0*/  SHF.R.S32.HI R32, RZ, 0x1f, R2 ;  /* 0x0000001fff207819 */ /* 0x000fc40000011402 */
[----:B------:R-:W-:Y:S02]  /*8ec0*/  ISETP.GE.U32.AND P3, PT, R5, UR6, PT ;  /* 0x0000000605007c0c */ /* 0x000fe4000bf66070 */
[----:B------:R-:W-:Y:S02]  /*8ed0*/  ISETP.GE.AND.EX P2, PT, R12, UR7, PT, P2 ;  /* 0x000000070c007c0c */ /* 0x000fe4000bf46320 */
[----:B------:R-:W-:Y:S02]  /*8ee0*/  ISETP.GE.AND.EX P1, PT, R41, UR7, PT, P1 ;  /* 0x0000000729007c0c */ /* 0x000fe4000bf26310 */
[----:B------:R-:W-:Y:S02]  /*8ef0*/  ISETP.GE.AND.EX P0, PT, R39, UR7, PT, P0 ;  /* 0x0000000727007c0c */ /* 0x000fe4000bf06300 */
[----:B------:R-:W-:Y:S02]  /*8f00*/  ISETP.GE.AND.EX P6, PT, R36, UR7, PT, P6 ;  /* 0x0000000724007c0c */ /* 0x000fe4000bfc6360 */
[----:B------:R-:W-:-:S02]  /*8f10*/  ISETP.GE.AND.EX P4, PT, R34, UR7, PT, P4 ;  /* 0x0000000722007c0c */ /* 0x000fc4000bf86340 */
        /* <DEDUP_REMOVED lines=20> */
.L_x_1415:
        /* <DEDUP_REMOVED lines=21> */
.L_x_1417:
[----:B------:R-:W-:Y:S05]  /*91b0*/  BSYNC.RECONVERGENT B0 ;  /* 0x0000000000007941 */ /* 0x000fea0003800200 */
.L_x_1416:
[----:B------:R-:W-:Y:S01]  /*91c0*/  FFMA.FTZ R45, R47, UR8, R4 ;  /* 0x000000082f2d7c23 */ /* 0x000fe20008010004 */
[----:B------:R-:W-:Y:S01]  /*91d0*/  FMUL.FTZ R67, R67, UR14 ;  /* 0x0000000e43437c20 */ /* 0x000fe20008410000 */
        /* <DEDUP_REMOVED lines=19> */
.L_x_1418:
        /* <DEDUP_REMOVED lines=8> */
[----:B------:R-:W1:Y:S01]  /*9390*/  LDCU.64 UR16, c[0x0][0x3f8] ;  /* 0x00007f00ff1077ac */ /* 0x000e620008000a00 */
[----:B------:R-:W-:Y:S01]  /*93a0*/  MOV R12, R6 ;  /* 0x00000006000c7202 */ /* 0x000fe20000000f00 */
[----:B------:R-:W-:Y:S01]  /*93b0*/  FMUL.FTZ R16, R45, UR14 ;  /* 0x0000000e2d107c20 */ /* 0x000fe20008410000 */
[----:B------:R-:W-:Y:S01]  /*93c0*/  MOV R13, R9 ;  /* 0x00000009000d7202 */ /* 0x000fe20000000f00 */
[----:B------:R-:W0:Y:S01]  /*93d0*/  LDCU.64 UR18, c[0x0][0x380] ;  /* 0x00007000ff1277ac */ /* 0x000e220008000a00 */
[----:B------:R-:W-:Y:S01]  /*93e0*/  FMUL.FTZ R17, R17, UR14 ;  /* 0x0000000e11117c20 */ /* 0x000fe20008410000 */
[----:B-1----:R-:W-:Y:S02]  /*93f0*/  IMAD R41, R41, UR16, RZ ;  /* 0x0000001029297c24 */ /* 0x002fe4000f8e02ff */
[----:B------:R-:W-:-:S04]  /*9400*/  IMAD.WIDE.U32 R12, R40, UR16, R12 ;  /* 0x00000010280c7c25 */ /* 0x000fc8000f8e000c */
[----:B------:R-:W-:Y:S01]  /*9410*/  IMAD R41, R40, UR17, R41 ;  /* 0x0000001128297c24 */ /* 0x000fe2000f8e0229 */
[----:B0-----:R-:W-:-:S04]  /*9420*/  LEA R14, P1, R12, UR18, 0x2 ;  /* 0x000000120c0e7c11 */ /* 0x001fc8000f8210ff */
[----:B------:R-:W-:-:S04]  /*9430*/  IADD3 R41, PT, PT, R13, R41, RZ ;  /* 0x000000290d297210 */ /* 0x000fc80007ffe0ff */
[----:B------:R-:W-:-:S05]  /*9440*/  LEA.HI.X R15, R12, UR19, R41, 0x2, P1 ;  /* 0x000000130c0f7c11 */ /* 0x000fca00088f1429 */
[----:B------:R1:W-:Y:S02]  /*9450*/  STG.E.64 desc[UR12][R14.64], R16 ;  /* 0x000000100e007986 */ /* 0x0003e4000c101b0c */
.L_x_1420:
[----:B------:R-:W-:Y:S05]  /*9460*/  BSYNC.RECONVERGENT B0 ;  /* 0x0000000000007941 */ /* 0x000fea0003800200 */
.L_x_1419:
[----:B0-----:R-:W-:Y:S01]  /*9470*/  FFMA.FTZ R43, R47, UR8, R4 ;  /* 0x000000082f2b7c23 */ /* 0x001fe20008010004 */
[----:B------:R-:W-:Y:S01]  /*9480*/  FMUL.FTZ R65, R65, UR14 ;  /* 0x0000000e41417c20 */ /* 0x000fe20008410000 */
[----:B------:R-:W-:Y:S06]  /*9490*/  BRA.U !UP0, `(.L_x_1421) ;  /* 0x0000000108487547 */ /* 0x000fec000b800000 */
[----:B------:R-:W-:Y:S01]  /*94a0*/  FFMA.FTZ R12, R30, R47, R10 ;  /* 0x0000002f1e0c7223 */ /* 0x000fe2000001000a */
[----:B------:R-:W-:-:S03]  /*94b0*/  FFMA.FTZ R13, R31, R65, R11 ;  /* 0x000000411f0d7223 */ /* 0x000fc6000001000b */
[----:B-1----:R-:W-:Y:S01]  /*94c0*/  FMUL.FTZ R14, R12, -1.4426950216293334961 ;  /* 0xbfb8aa3b0c0e7820 */ /* 0x002fe20000410000 */
        /* <DEDUP_REMOVED lines=15> */
.L_x_1421:
[----:B------:R-:W-:Y:S01]  /*95c0*/  FADD.FTZ R62, R62, -UR11 ;  /* 0x8000000b3e3e7e21 */ /* 0x000fe20008010000 */
[----:B------:R-:W-:Y:S01]  /*95d0*/  FFMA.FTZ R12, R65, UR8, R4 ;  /* 0x00000008410c7c23 */ /* 0x000fe20008010004 */
[----:B------:R-:W-:Y:S01]  /*95e0*/  BSSY.RECONVERGENT B0, `(.L_x_1422) ;  /* 0x0000013000007945 */ /* 0x000fe20003800200 */
[----:B------:R-:W-:Y:S01]  /*95f0*/  FFMA.FTZ R43, R30, R18, -R43 ;  /* 0x000000121e2b7223 */ /* 0x000fe2000001082b */
[----:B------:R-:W-:Y:S01]  /*9600*/  FADD.FTZ R63, R63, -UR11 ;  /* 0x8000000b3f3f7e21 */ /* 0x000fe20008010000 */
[----:B------:R-:W-:Y:S01]  /*9610*/  FMUL.FTZ R41, R62, UR14 ;  /* 0x0000000e3e297c20 */ /* 0x000fe20008410000 */
[----:B-1----:R-:W-:Y:S01]  /*9620*/  FFMA.FTZ R17, R31, R19, -R12 ;  /* 0x000000131f117223 */ /* 0x002fe2000001080c */
        /* <DEDUP_REMOVED lines=14> */
.L_x_1423:
[----:B------:R-:W-:Y:S05]  /*9710*/  BSYNC.RECONVERGENT B0 ;  /* 0x0000000000007941 */ /* 0x000fea0003800200 */
.L_x_1422:
[----:B------:R-:W-:Y:S01]  /*9720*/  FFMA.FTZ R37, R41, UR8, R4 ;  /* 0x0000000829257c23 */ /* 0x000fe20008010004 */
[----:B------:R-:W-:Y:S01]  /*9730*/  FMUL.FTZ R63, R63, UR14 ;  /* 0x0000000e3f3f7c20 */ /* 0x000fe20008410000 */
        /* <DEDUP_REMOVED lines=19> */
.L_x_1424:
[----:B------:R-:W-:Y:S01]  /*9870*/  FADD.FTZ R60, R60, -UR11 ;  /* 0x8000000b3c3c7e21 */ /* 0x000fe20008010000 */
[----:B0-----:R-:W-:Y:S01]  /*9880*/  FFMA.FTZ R12, R63, UR8, R4 ;  /* 0x000000083f0c7c23 */ /* 0x001fe20008010004 */
        /* <DEDUP_REMOVED lines=19> */
.L_x_1426:
[----:B------:R-:W-:Y:S05]  /*99c0*/  BSYNC.RECONVERGENT B0 ;  /* 0x0000000000007941 */ /* 0x000fea0003800200 */
.L_x_1425:
        /* <DEDUP_REMOVED lines=21> */
.L_x_1427:
        /* <DEDUP_REMOVED lines=21> */
.L_x_1429:
[----:B------:R-:W-:Y:S05]  /*9c70*/  BSYNC.RECONVERGENT B0 ;  /* 0x0000000000007941 */ /* 0x000fea0003800200 */
.L_x_1428:
        /* <DEDUP_REMOVED lines=21> */
.L_x_1430:
        /* <DEDUP_REMOVED lines=21> */
.L_x_1432:
[----:B------:R-:W-:Y:S05]  /*9f20*/  BSYNC.RECONVERGENT B0 ;  /* 0x0000000000007941 */ /* 0x000fea0003800200 */
.L_x_1431:
[----:B------:R-:W-:Y:S01]  /*9f30*/  FFMA.FTZ R23, R33, UR8, R4 ;  /* 0x0000000821177c23 */ /* 0x000fe20008010004 */
[----:B------:R-:W-:Y:S01]  /*9f40*/  FMUL.FTZ R57, R57, UR14 ;  /* 0x0000000e39397c20 */ /* 0x000fe20008410000 */
[----:B------:R-:W-:Y:S06]  /*9f50*/  BRA.U !UP0, `(.L_x_1433) ;  /* 0x0000000108487547 */ /* 0x000fec000b800000 */
[----:B------:R-:W-:Y:S01]  /*9f60*/  FFMA.FTZ R2, R30, R33, R10 ;  /* 0x000000211e027223 */ /* 0x000fe2000001000a */
[----:B0-----:R-:W-:-:S03]  /*9f70*/  FFMA.FTZ R12, R31, R57, R11 ;  /* 0x000000391f0c7223 */ /* 0x001fc6000001000b */
        /* <DEDUP_REMOVED lines=16> */
.L_x_1433:
[----:B0-----:R-:W-:Y:S01]  /*a080*/  SHF.R.S32.HI R12, RZ, 0x1f, R5 ;  /* 0x0000001fff0c7819 */ /* 0x001fe20000011405 */
[----:B------:R-:W-:Y:S01]  /*a090*/  FADD.FTZ R54, R54, -UR11 ;  /* 0x8000000b36367e21 */ /* 0x000fe20008010000 */
[----:B------:R-:W-:Y:S01]  /*a0a0*/  FADD.FTZ R55, R55, -UR11 ;  /* 0x8000000b37377e21 */ /* 0x000fe20008010000 */
[----:B------:R-:W-:Y:S01]  /*a0b0*/  IADD3 R19, PT, PT, R3, 0x1e0, RZ ;  /* 0x000001e003137810 */ /* 0x000fe20007ffe0ff */
[--C-:B------:R-:W-:Y:S01]  /*a0c0*/  FFMA.FTZ R2, R57, UR8, R4.reuse ;  /* 0x0000000839027c23 */ /* 0x100fe20008010004 */
[----:B------:R-:W-:Y:S01]  /*a0d0*/  ISETP.GE.AND.EX P3, PT, R12, UR7, PT, P3 ;  /* 0x000000070c007c0c */ /* 0x000fe2000bf66330 */
[----:B------:R-:W-:Y:S01]  /*a0e0*/  FMUL.FTZ R17, R54, UR14 ;  /* 0x0000000e36117c20 */ /* 0x000fe20008410000 */
[----:B------:R-:W-:Y:S01]  /*a0f0*/  FMUL.FTZ R55, R55, UR14 ;  /* 0x0000000e37377c20 */ /* 0x000fe20008410000 */
[----:B------:R-:W-:Y:S01]  /*a100*/  BSSY.RECONVERGENT B0, `(.L_x_1434) ;  /* 0x0000015000007945 */ /* 0x000fe20003800200 */
[----:B------:R-:W-:Y:S01]  /*a110*/  FFMA.FTZ R23, R30, R26, -R23 ;  /* 0x0000001a1e177223 */ /* 0x000fe20000010817 */
[----:B------:R-:W-:Y:S01]  /*a120*/  ISETP.GE.U32.AND P0, PT, R19, UR6, PT ;  /* 0x0000000613007c0c */ /* 0x000fe2000bf06070 */
[--C-:B------:R-:W-:Y:S01]  /*a130*/  FFMA.FTZ R15, R17, UR8, R4.reuse ;  /* 0x00000008110f7c23 */ /* 0x100fe20008010004 */
[----:B------:R-:W-:Y:S01]  /*a140*/  SHF.R.S32.HI R18, RZ, 0x1f, R19 ;  /* 0x0000001fff127819 */ /* 0x000fe20000011413 */
[----:B------:R-:W-:Y:S01]  /*a150*/  FFMA.FTZ R16, R55, UR8, R4 ;  /* 0x0000000837107c23 */ /* 0x000fe20008010004 */
[----:B------:R-:W-:-:S04]  /*a160*/  FFMA.FTZ R27, R31, R27, -R2 ;  /* 0x0000001b1f1b7223 */ /* 0x000fc80000010802 */
[----:B------:R-:W-:Y:S05]  /*a170*/  @P3 BRA `(.L_x_1435) ;  /* 0x0000000000343947 */ /* 0x000fea0003800000 */
[----:B------:R-:W0:Y:S01]  /*a180*/  LDCU.64 UR8, c[0x0][0x3f8] ;  /* 0x00007f00ff0877ac */ /* 0x000e220008000a00 */
[----:B------:R-:W-:Y:S02]  /*a190*/  MOV R2, R6 ;  /* 0x0000000600027202 */ /* 0x000fe40000000f00 */
        /* <DEDUP_REMOVED lines=8> */
[----:B------:R-:W-:Y:S01]  /*a220*/  LEA.HI.X R3, R12, UR17, R5, 0x2, P1 ;  /* 0x000000110c037c11 */ /* 0x000fe200088f1405 */
[----:B------:R-:W-:-:S05]  /*a230*/  FMUL.FTZ R5, R27, UR14 ;  /* 0x0000000e1b057c20 */ /* 0x000fca0008410000 */
[----:B------:R0:W-:Y:S02]  /*a240*/  STG.E.64 desc[UR12][R2.64], R4 ;  /* 0x0000000402007986 */ /* 0x0001e4000c101b0c */
.L_x_1435:
[----:B------:R-:W-:Y:S05]  /*a250*/  BSYNC.RECONVERGENT B0 ;  /* 0x0000000000007941 */ /* 0x000fea0003800200 */
.L_x_1434:
        /* <DEDUP_REMOVED lines=19> */
.L_x_1436:
        /* <DEDUP_REMOVED lines=17> */
.L_x_1438:
[----:B------:R-:W-:Y:S05]  /*a4a0*/  BSYNC.RECONVERGENT B0 ;  /* 0x0000000000007941 */ /* 0x000fea0003800200 */
.L_x_1437:
        /* <DEDUP_REMOVED lines=8> */
.L_x_1372:
[----:B------:R-:W1:Y:S01]  /*a530*/  LDC R6, c[0x0][0x370] ;  /* 0x0000dc00ff067b82 */ /* 0x000e620000000800 */
[----:B------:R-:W-:Y:S01]  /*a540*/  ISETP.NE.AND P1, PT, R0, RZ, PT ;  /* 0x000000ff0000720c */ /* 0x000fe20003f25270 */
[----:B------:R-:W-:Y:S06]  /*a550*/  BSSY.RECONVERGENT B0, `(.L_x_1440) ;  /* 0x000000d000007945 */ /* 0x000fec0003800200 */
[----:B------:R-:W2:Y:S08]  /*a560*/  LDC R7, c[0x0][0x374] ;  /* 0x0000dd00ff077b82 */ /* 0x000eb00000000800 */
[----:B0-----:R-:W0:Y:S01]  /*a570*/  LDC.64 R2, c[0x0][0x3c8] ;  /* 0x0000f200ff027b82 */ /* 0x001e220000000a00 */
[----:B-1----:R-:W-:-:S02]  /*a580*/  ISETP.NE.AND P0, PT, R6, 0x1, PT ;  /* 0x000000010600780c */ /* 0x002fc40003f05270 */
[----:B--2---:R-:W-:-:S04]  /*a590*/  SHF.L.U32 R4, R7, 0x1, RZ ;  /* 0x0000000107047819 */ /* 0x004fc800000006ff */
        /* <DEDUP_REMOVED lines=8> */
.L_x_1441:
[----:B------:R-:W-:Y:S05]  /*a620*/  BSYNC.RECONVERGENT B0 ;  /* 0x0000000000007941 */ /* 0x000fea0003800200 */
.L_x_1440:
        /* <DEDUP_REMOVED lines=11> */
.L_x_1443:
[----:B------:R-:W2:Y:S04]  /*a6e0*/  LDG.E.STRONG.GPU R5, desc[UR12][R2.64] ;  /* 0x0000000c02057981 */ /* 0x000ea8000c1ef900 */
[----:B--2---:R-:W-:Y:S01]  /*a6f0*/  CCTL.IVALL ;  /* 0x00000000ff00798f */ /* 0x004fe20002000000 */
[----:B------:R-:W-:Y:S05]  /*a700*/  YIELD ;  /* 0x0000000000007946 */ /* 0x000fea0003800000 */
[----:B------:R-:W-:-:S13]  /*a710*/  ISETP.NE.AND P0, PT, R5, R4, PT ;  /* 0x000000040500720c */ /* 0x000fda0003f05270 */
[----:B------:R-:W-:Y:S05]  /*a720*/  @P0 BRA `(.L_x_1443) ;  /* 0xfffffffc00ec0947 */ /* 0x000fea000383ffff */
.L_x_1442:
        /* <DEDUP_REMOVED lines=74> */
.L_x_1446:
        /* <DEDUP_REMOVED lines=29> */
.L_x_1445:
[----:B------:R-:W-:Y:S05]  /*ada0*/  BSYNC.RECONVERGENT B0 ;  /* 0x0000000000007941 */ /* 0x000fea0003800200 */
.L_x_1444:
        /* <DEDUP_REMOVED lines=10> */
.L_x_1447:
        /* <DEDUP_REMOVED lines=82> */
.L_x_1448:
        /* <DEDUP_REMOVED lines=9> */
.L_x_3437:


//--------------------- .text._Z35group_norm_nhwc_bwd_one_pass_kernelI11Fp32IOBf16WLi64ELi42ELi672EEv26Group_norm_nhwc_bwd_params --------------------------
	.section	.text._Z35group_norm_nhwc_bwd_one_pass_kernelI11Fp32IOBf16WLi64ELi42ELi672EEv26Group_norm_nhwc_bwd_params,"ax",@progbits
	.align	128
        .global         _Z35group_norm_nhwc_bwd_one_pass_kernelI11Fp32IOBf16WLi64ELi42ELi672EEv26Group_norm_nhwc_bwd_params
        .type           _Z35group_norm_nhwc_bwd_one_pass_kernelI11Fp32IOBf16WLi64ELi42ELi672EEv26Group_norm_nhwc_bwd_params,@function
        .size           _Z35group_norm_nhwc_bwd_one_pass_kernelI11Fp32IOBf16WLi64ELi42ELi672EEv26Group_norm_nhwc_bwd_params,(.L_x_3438 - _Z35group_norm_nhwc_bwd_one_pass_kernelI11Fp32IOBf16WLi64ELi42ELi672EEv26Group_norm_nhwc_bwd_params)
        .other          _Z35group_norm_nhwc_bwd_one_pass_kernelI11Fp32IOBf16WLi64ELi42ELi672EEv26Group_norm_nhwc_bwd_params,@"STO_CUDA_ENTRY STV_DEFAULT"
_Z35group_norm_nhwc_bwd_one_pass_kernelI11Fp32IOBf16WLi64ELi42ELi672EEv26Group_norm_nhwc_bwd_params:
.text._Z35group_norm_nhwc_bwd_one_pass_kernelI11Fp32IOBf16WLi64ELi42ELi672EEv26Group_norm_nhwc_bwd_params:
        /* <DEDUP_REMOVED lines=26> */
.L_x_1474:
[----:B0-----:R-:W0:Y:S01]  /*01a0*/  LDC R9, c[0x0][0x410] ;  /* 0x00010400ff097b82 */ /* 0x001e220000000800 */
[----:B-1----:R-:W1:Y:S01]  /*01b0*/  LDCU.64 UR8, c[0x0][0x3b8] ;  /* 0x00007700ff0877ac */ /* 0x002e620008000a00 */
[----:B------:R-:W-:Y:S02]  /*01c0*/  IABS R6, UR6 ;  /* 0x0000000600067c13 */ /* 0x000fe40008000000 */
[----:B------:R-:W-:Y:S01]  /*01d0*/  ISETP.LE.AND P2, PT, RZ, UR6, PT ;  /* 0x00000006ff007c0c */ /* 0x000fe2000bf43270 */
[----:B--2---:R-:W2:Y:S03]  /*01e0*/  LDCU.128 UR20, c[0x0][0x400] ;  /* 0x00008000ff1477ac */ /* 0x004ea60008000c00 */
[----:B------:R-:W3:Y:S01]  /*01f0*/  LDC R8, c[0x0][0x41c] ;  /* 0x00010700ff087b82 */ /* 0x000ee20000000800 */
[----:B-1----:R-:W-:Y:S01]  /*0200*/  UIMAD.WIDE UR8, UR6, 0x8, UR8 ;  /* 0x00000008060878a5 */ /* 0x002fe2000f8e0208 */
[----:B0-----:R-:W-:-:S05]  /*0210*/  IABS R5, R9 ;  /* 0x0000000900057213 */ /* 0x001fca0000000000 */
[----:B------:R-:W-:Y:S01]  /*0220*/  MOV R10, UR8 ;  /* 0x00000008000a7c02 */ /* 0x000fe20008000f00 */
[----:B------:R-:W0:Y:S01]  /*0230*/  I2F.RP R0, R5 ;  /* 0x0000000500007306 */ /* 0x000e220000209400 */
[----:B------:R-:W-:-:S06]  /*0240*/  MOV R11, UR9 ;  /* 0x00000009000b7c02 */ /* 0x000fcc0008000f00 */
[----:B------:R-:W4:Y:S01]  /*0250*/  LDG.E.64 R10, desc[UR14][R10.64] ;  /* 0x0000000e0a0a7981 */ /* 0x000f22000c1e1b00 */
[----:B0-----:R-:W0:Y:S02]  /*0260*/  MUFU.RCP R0, R0 ;  /* 0x0000000000007308 */ /* 0x001e240000001000 */
[----:B0-----:R-:W-:-:S06]  /*0270*/  IADD3 R2, PT, PT, R0, 0xffffffe, RZ ;  /* 0x0ffffffe00027810 */ /* 0x001fcc0007ffe0ff */
[----:B------:R0:W1:Y:S02]  /*0280*/  F2I.FTZ.U32.TRUNC.NTZ R3, R2 ;  /* 0x0000000200037305 */ /* 0x000064000021f000 */
[----:B0-----:R-:W-:Y:S01]  /*0290*/  HFMA2 R2, -RZ, RZ, 0, 0 ;  /* 0x00000000ff027431 */ /* 0x001fe200000001ff */
[----:B-1----:R-:W-:-:S05]  /*02a0*/  IADD3 R4, PT, PT, RZ, -R3, RZ ;  /* 0x80000003ff047210 */ /* 0x002fca0007ffe0ff */
[----:B------:R-:W-:-:S04]  /*02b0*/  IMAD R7, R4, R5, RZ ;  /* 0x0000000504077224 */ /* 0x000fc800078e02ff */
[----:B------:R-:W-:Y:S01]  /*02c0*/  IMAD.HI.U32 R3, R3, R7, R2 ;  /* 0x0000000703037227 */ /* 0x000fe200078e0002 */
[----:B------:R-:W-:-:S05]  /*02d0*/  LOP3.LUT R2, R9, UR6, RZ, 0x3c, !PT ;  /* 0x0000000609027c12 */ /* 0x000fca000f8e3cff */
[----:B------:R-:W-:-:S04]  /*02e0*/  IMAD.HI.U32 R4, R3, R6, RZ ;  /* 0x0000000603047227 */ /* 0x000fc800078e00ff */
[----:B---3--:R-:W-:Y:S01]  /*02f0*/  IMAD R3, R8, UR13, R31 ;  /* 0x0000000d08037c24 */ /* 0x008fe2000f8e021f */
[----:B------:R-:W-:-:S04]  /*0300*/  IADD3 R0, PT, PT, -R4, RZ, RZ ;  /* 0x000000ff04007210 */ /* 0x000fc80007ffe1ff */
[----:B--2---:R-:W-:Y:S01]  /*0310*/  ISETP.GE.U32.AND P0, PT, R3, UR20, PT ;  /* 0x0000001403007c0c */ /* 0x004fe2000bf06070 */
[----:B------:R-:W-:-:S05]  /*0320*/  IMAD R0, R5, R0, R6 ;  /* 0x0000000005007224 */ /* 0x000fca00078e0206 */
[----:B------:R-:W-:Y:S02]  /*0330*/  ISETP.GT.U32.AND P1, PT, R5, R0, PT ;  /* 0x000000000500720c */ /* 0x000fe40003f24070 */
[----:B------:R-:W-:Y:S02]  /*0340*/  SHF.R.S32.HI R15, RZ, 0x1f, R3 ;  /* 0x0000001fff0f7819 */ /* 0x000fe40000011403 */
[----:B------:R-:W-:-:S09]  /*0350*/  IADD3 R25, PT, PT, R3, 0x20, RZ ;  /* 0x0000002003197810 */ /* 0x000fd20007ffe0ff */
[----:B------:R-:W-:-:S04]  /*0360*/  @!P1 IADD3 R0, PT, PT, R0, -R5, RZ ;  /* 0x8000000500009210 */ /* 0x000fc80007ffe0ff */
[CC--:B------:R-:W-:Y:S02]  /*0370*/  ISETP.GE.U32.AND P4, PT, R0.reuse, R5.reuse, PT ;  /* 0x000000050000720c */ /* 0x0c0fe40003f86070 */
[----:B------:R-:W-:Y:S02]  /*0380*/  ISETP.GT.U32.AND P5, PT, R5, R0, PT ;  /* 0x000000000500720c */ /* 0x000fe40003fa4070 */
[----:B------:R-:W-:Y:S02]  /*0390*/  IADD3 R5, PT, PT, R0, -R5, RZ ;  /* 0x8000000500057210 */ /* 0x000fe40007ffe0ff */
[----:B------:R-:W-:Y:S02]  /*03a0*/  ISETP.GE.AND.EX P0, PT, R15, UR21, PT, P0 ;  /* 0x000000150f007c0c */ /* 0x000fe4000bf06300 */
[----:B------:R-:W-:Y:S02]  /*03b0*/  ISETP.GE.AND P3, PT, R2, RZ, PT ;  /* 0x000000ff0200720c */ /* 0x000fe40003f66270 */
[----:B------:R-:W-:-:S02]  /*03c0*/  @!P1 IADD3 R4, PT, PT, R4, 0x1, RZ ;  /* 0x0000000104049810 */ /* 0x000fc40007ffe0ff */
[----:B------:R-:W-:Y:S02]  /*03d0*/  SEL R0, R5, R0, !P5 ;  /* 0x0000000005007207 */ /* 0x000fe40006800000 */
[----:B------:R-:W-:Y:S02]  /*03e0*/  ISETP.GE.U32.AND P1, PT, R25, UR20, PT ;  /* 0x0000001419007c0c */ /* 0x000fe4000bf26070 */
[----:B------:R-:W-:Y:S02]  /*03f0*/  SHF.R.S32.HI R5, RZ, 0x1f, R25 ;  /* 0x0000001fff057819 */ /* 0x000fe40000011419 */
[----:B------:R-:W-:Y:S01]  /*0400*/  @P4 IADD3 R4, PT, PT, R4, 0x1, RZ ;  /* 0x0000000104044810 */ /* 0x000fe20007ffe0ff */
[----:B------:R-:W0:Y:S01]  /*0410*/  @!P0 LDC.64 R18, c[0x0][0x3a0] ;  /* 0x0000e800ff128b82 */ /* 0x000e220000000a00 */
[----:B------:R-:W-:Y:S02]  /*0420*/  ISETP.GE.AND.EX P1, PT, R5, UR21, PT, P1 ;  /* 0x0000001505007c0c */ /* 0x000fe4000bf26310 */
[----:B------:R-:W-:-:S02]  /*0430*/  ISETP.NE.AND P4, PT, R9, RZ, PT ;  /* 0x000000ff0900720c */ /* 0x000fc40003f85270 */
[----:B------:R-:W-:Y:S02]  /*0440*/  LOP3.LUT R7, RZ, R9, RZ, 0x33, !PT ;  /* 0x00000009ff077212 */ /* 0x000fe400078e33ff */
[----:B------:R-:W-:Y:S01]  /*0450*/  @!P2 IADD3 R0, PT, PT, -R0, RZ, RZ ;  /* 0x000000ff0000a210 */ /* 0x000fe20007ffe1ff */
[----:B------:R-:W1:Y:S01]  /*0460*/  @!P0 LDC.64 R8, c[0x0][0x3f8] ;  /* 0x0000fe00ff088b82 */ /* 0x000e620000000a00 */
[----:B------:R-:W-:Y:S02]  /*0470*/  @!P3 IADD3 R4, PT, PT, -R4, RZ, RZ ;  /* 0x000000ff0404b210 */ /* 0x000fe40007ffe1ff */
[C---:B------:R-:W-:Y:S02]  /*0480*/  SEL R32, R7.reuse, R0, !P4 ;  /* 0x0000000007207207 */ /* 0x040fe40006000000 */
[----:B------:R-:W-:-:S03]  /*0490*/  SEL R13, R7, R4, !P4 ;  /* 0x00000004070d7207 */ /* 0x000fc60006000000 */
[----:B------:R-:W-:Y:S01]  /*04a0*/  IMAD R21, R32, 0x2a, RZ ;  /* 0x0000002a20157824 */ /* 0x000fe200078e02ff */
[----:B------:R-:W2:Y:S01]  /*04b0*/  @!P1 LDC.64 R6, c[0x0][0x3f8] ;  /* 0x0000fe00ff069b82 */ /* 0x000ea20000000a00 */
[----:B------:R-:W-:-:S03]  /*04c0*/  SHF.R.S32.HI R0, RZ, 0x1f, R13 ;  /* 0x0000001fff007819 */ /* 0x000fc6000001140d */
[C---:B------:R-:W-:Y:S02]  /*04d0*/  IADD3 R34, P2, PT, R21.reuse, R24, RZ ;  /* 0x0000001815227210 */ /* 0x040fe40007f5e0ff */
[----:B------:R-:W-:Y:S02]  /*04e0*/  IMAD R0, R0, UR22, RZ ;  /* 0x0000001600007c24 */ /* 0x000fe4000f8e02ff */
[----:B------:R-:W-:Y:S01]  /*04f0*/  LEA.HI.X.SX32 R35, R21, RZ, 0x1, P2 ;  /* 0x000000ff15237211 */ /* 0x000fe200010f0eff */
[----:B------:R-:W3:Y:S01]  /*0500*/  @!P1 LDC.64 R16, c[0x0][0x398] ;  /* 0x0000e600ff109b82 */ /* 0x000ee20000000a00 */
[----:B------:R-:W-:Y:S01]  /*0510*/  ISETP.NE.AND P2, PT, RZ, UR17, PT ;  /* 0x00000011ff007c0c */ /* 0x000fe2000bf45270 */
[C---:B------:R-:W-:Y:S02]  /*0520*/  IMAD R37, R13.reuse, UR23, R0 ;  /* 0x000000170d257c24 */ /* 0x040fe4000f8e0200 */
[----:B------:R-:W-:-:S04]  /*0530*/  IMAD.WIDE.U32 R34, R13, UR22, R34 ;  /* 0x000000160d227c25 */ /* 0x000fc8000f8e0022 */
[----:B-1----:R-:W-:Y:S01]  /*0540*/  @!P0 IMAD R0, R15, R8, RZ ;  /* 0x000000080f008224 */ /* 0x002fe200078e02ff */
[----:B------:R-:W-:Y:S01]  /*0550*/  IADD3 R37, PT, PT, R35, R37, RZ ;  /* 0x0000002523257210 */ /* 0x000fe20007ffe0ff */
[----:B------:R-:W1:Y:S01]  /*0560*/  @!P0 LDC.64 R12, c[0x0][0x398] ;  /* 0x0000e600ff0c8b82 */ /* 0x000e620000000a00 */
[----:B------:R-:W-:Y:S01]  /*0570*/  @!P0 MOV R36, R34 ;  /* 0x0000002200248202 */ /* 0x000fe20000000f00 */
[----:B------:R-:W-:Y:S02]  /*0580*/  @!P0 IMAD R33, R3, R9, R0 ;  /* 0x0000000903218224 */ /* 0x000fe400078e0200 */
[----:B--2---:R-:W-:Y:S02]  /*0590*/  @!P1 IMAD R0, R5, R6, RZ ;  /* 0x0000000605009224 */ /* 0x004fe400078e02ff */
[----:B------:R-:W-:Y:S02]  /*05a0*/  @!P0 IMAD.WIDE.U32 R8, R3, R8, R36 ;  /* 0x0000000803088225 */ /* 0x000fe400078e0024 */
[----:B------:R-:W2:Y:S08]  /*05b0*/  @!P1 LDC.64 R14, c[0x0][0x3a0] ;  /* 0x0000e800ff0e9b82 */ /* 0x000eb00000000a00 */
[----:B------:R-:W0:Y:S08]  /*05c0*/  @P2 LDC.64 R2, c[0x0][0x3b0] ;  /* 0x0000ec00ff022b82 */ /* 0x000e300000000a00 */
[----:B------:R-:W3:Y:S01]  /*05d0*/  LDC.64 R4, c[0x0][0x3a8] ;  /* 0x0000ea00ff047b82 */ /* 0x000ee20000000a00 */
[----:B------:R-:W-:-:S02]  /*05e0*/  @!P1 MOV R22, R34 ;  /* 0x0000002200169202 */ /* 0x000fc40000000f00 */
[----:B------:R-:W-:Y:S01]  /*05f0*/  @!P1 MOV R23, R37 ;  /* 0x0000002500179202 */ /* 0x000fe20000000f00 */
[C---:B------:R-:W-:Y:S01]  /*0600*/  @!P1 IMAD R29, R25.reuse, R7, R0 ;  /* 0x00000007191d9224 */ /* 0x040fe200078e0200 */
[----:B------:R-:W-:Y:S01]  /*0610*/  LOP3.LUT R24, R30, 0xffff, RZ, 0xc0, !PT ;  /* 0x0000ffff1e187812 */ /* 0x000fe200078ec0ff */
[----:B------:R-:W-:Y:S01]  /*0620*/  @!P1 IMAD.WIDE.U32 R6, R25, R6, R22 ;  /* 0x0000000619069225 */ /* 0x000fe200078e0016 */
[----:B------:R-:W-:Y:S02]  /*0630*/  @!P0 IADD3 R33, PT, PT, R9, R33, RZ ;  /* 0x0000002109218210 */ /* 0x000fe40007ffe0ff */
[----:B------:R-:W-:Y:S02]  /*0640*/  IADD3 R21, PT, PT, R21, R24, RZ ;  /* 0x0000001815157210 */ /* 0x000fe40007ffe0ff */
[----:B------:R-:W-:Y:S02]  /*0650*/  @!P1 IADD3 R29, PT, PT, R7, R29, RZ ;  /* 0x0000001d071d9210 */ /* 0x000fe40007ffe0ff */
[----:B------:R-:W-:-:S02]  /*0660*/  @!P0 SHF.L.U32 R9, R8, 0x2, RZ ;  /* 0x0000000208098819 */ /* 0x000fc400000006ff */
[----:B------:R-:W-:Y:S01]  /*0670*/  @!P1 SHF.L.U32 R7, R6, 0x2, RZ ;  /* 0x0000000206079819 */ /* 0x000fe200000006ff */
[----:B0-----:R-:W-:Y:S01]  /*0680*/  @P2 IMAD.WIDE R22, R21, 0x2, R2 ;  /* 0x0000000215162825 */ /* 0x001fe200078e0202 */
[----:B------:R-:W-:Y:S02]  /*0690*/  @!P0 SHF.L.U64.HI R8, R8, 0x2, R33 ;  /* 0x0000000208088819 */ /* 0x000fe40000010221 */
[C---:B------:R-:W-:Y:S02]  /*06a0*/  @!P0 IADD3 R18, P3, PT, R9.reuse, R18, RZ ;  /* 0x0000001209128210 */ /* 0x040fe40007f7e0ff */
[----:B-1----:R-:W-:Y:S01]  /*06b0*/  @!P0 IADD3 R12, P4, PT, R9, R12, RZ ;  /* 0x0000000c090c8210 */ /* 0x002fe20007f9e0ff */
[----:B---3--:R-:W-:Y:S01]  /*06c0*/  IMAD.WIDE R20, R21, 0x2, R4 ;  /* 0x0000000215147825 */ /* 0x008fe200078e0204 */
[----:B------:R-:W-:Y:S01]  /*06d0*/  @!P1 SHF.L.U64.HI R6, R6, 0x2, R29 ;  /* 0x0000000206069819 */ /* 0x000fe2000001021d */
[----:B------:R-:W3:Y:S01]  /*06e0*/  @P2 LDG.E.U16 R0, desc[UR14][R22.64+0x2] ;  /* 0x0000020e16002981 */ /* 0x000ee2000c1e1500 */
[----:B--2---:R-:W-:-:S02]  /*06f0*/  @!P1 IADD3 R14, P5, PT, R7, R14, RZ ;  /* 0x0000000e070e9210 */ /* 0x004fc40007fbe0ff */
[----:B------:R-:W-:Y:S01]  /*0700*/  @!P1 IADD3 R16, P6, PT, R7, R16, RZ ;  /* 0x0000001007109210 */ /* 0x000fe20007fde0ff */
[----:B------:R-:W2:Y:S01]  /*0710*/  LDG.E.U16 R25, desc[UR14][R20.64] ;  /* 0x0000000e14197981 */ /* 0x000ea2000c1e1500 */
[C---:B------:R-:W-:Y:S02]  /*0720*/  @!P0 IADD3.X R19, PT, PT, R8.reuse, R19, RZ, P3, !PT ;  /* 0x0000001308138210 */ /* 0x040fe40001ffe4ff */
[----:B------:R-:W-:Y:S02]  /*0730*/  @!P0 IADD3.X R13, PT, PT, R8, R13, RZ, P4, !PT ;  /* 0x0000000d080d8210 */ /* 0x000fe400027fe4ff */
[----:B------:R-:W-:Y:S02]  /*0740*/  CS2R R8, SRZ ;  /* 0x0000000000087805 */ /* 0x000fe4000001ff00 */
[C---:B------:R-:W-:Y:S01]  /*0750*/  @!P1 IADD3.X R15, PT, PT, R6.reuse, R15, RZ, P5, !PT ;  /* 0x0000000f060f9210 */ /* 0x040fe20002ffe4ff */
[----:B------:R-:W2:Y:S01]  /*0760*/  @P2 LDG.E.U16 R33, desc[UR14][R22.64] ;  /* 0x0000000e16212981 */ /* 0x000ea2000c1e1500 */
[----:B------:R-:W-:-:S02]  /*0770*/  @!P1 IADD3.X R17, PT, PT, R6, R17, RZ, P6, !PT ;  /* 0x0000001106119210 */ /* 0x000fc400037fe4ff */
[----:B------:R-:W-:Y:S01]  /*0780*/  CS2R R6, SRZ ;  /* 0x0000000000067805 */ /* 0x000fe2000001ff00 */
[----:B------:R-:W2:Y:S05]  /*0790*/  LDG.E.U16 R20, desc[UR14][R20.64+0x2] ;  /* 0x0000020e14147981 */ /* 0x000eaa000c1e1500 */
[----:B------:R0:W5:Y:S04]  /*07a0*/  @!P1 LDG.E.64 R6, desc[UR14][R14.64] ;  /* 0x0000000e0e069981 */ /* 0x000168000c1e1b00 */
[----:B------:R0:W5:Y:S01]  /*07b0*/  @!P1 LDG.E.64 R8, desc[UR14][R16.64] ;  /* 0x0000000e10089981 */ /* 0x000162000c1e1b00 */
[----:B------:R-:W-:Y:S01]  /*07c0*/  HFMA2 R3, -RZ, RZ, 0, 0 ;  /* 0x00000000ff037431 */ /* 0x000fe200000001ff */
[----:B------:R-:W-:-:S02]  /*07d0*/  CS2R R4, SRZ ;  /* 0x0000000000047805 */ /* 0x000fc4000001ff00 */
[----:B------:R-:W-:-:S04]  /*07e0*/  MOV R2, RZ ;  /* 0x000000ff00027202 */ /* 0x000fc80000000f00 */
[----:B------:R0:W5:Y:S04]  /*07f0*/  @!P0 LDG.E.64 R4, desc[UR14][R18.64] ;  /* 0x0000000e12048981 */ /* 0x000168000c1e1b00 */
[----:B------:R0:W5:Y:S01]  /*0800*/  @!P0 LDG.E.64 R2, desc[UR14][R12.64] ;  /* 0x0000000e0c028981 */ /* 0x000162000c1e1b00 */
[----:B----4-:R-:W-:-:S13]  /*0810*/  R2UR UR31, R10 ;  /* 0x000000000a1f72ca */ /* 0x010fda00000e0000 */
        /* <DEDUP_REMOVED lines=9> */
[----:B------:R-:W-:Y:S01]  /*08b0*/  CS2R R28, SRZ ;  /* 0x00000000001c7805 */ /* 0x000fe2000001ff00 */
[----:B------:R-:W-:Y:S01]  /*08c0*/  UMOV UR19, 0x3f800000 ;  /* 0x3f80000000137882 */ /* 0x000fe20000000000 */
[----:B-1----:R-:W-:-:S13]  /*08d0*/  @P0 R2UR UR8, R10 ;  /* 0x000000000a0802ca */ /* 0x002fda00000e0000 */
[----:B------:R-:W-:Y:S01]  /*08e0*/  @UP0 UMOV UR19, UR8 ;  /* 0x0000000800130c82 */ /* 0x000fe20008000000 */
[----:B---3--:R-:W-:Y:S02]  /*08f0*/  @P2 SHF.L.U32 R29, R0, 0x10, RZ ;  /* 0x00000010001d2819 */ /* 0x008fe400000006ff */
[----:B--2---:R-:W-:Y:S02]  /*0900*/  SHF.L.U32 R25, R25, 0x10, RZ ;  /* 0x0000001019197819 */ /* 0x004fe400000006ff */
[----:B------:R-:W-:Y:S02]  /*0910*/  @P2 SHF.L.U32 R28, R33, 0x10, RZ ;  /* 0x00000010211c2819 */ /* 0x000fe400000006ff */
[----:B------:R-:W-:Y:S01]  /*0920*/  SHF.L.U32 R0, R20, 0x10, RZ ;  /* 0x0000001014007819 */ /* 0x000fe200000006ff */
[----:B0-----:R-:W-:Y:S06]  /*0930*/  BRA.U UP1, `(.L_x_1450) ;  /* 0x0000000101747547 */ /* 0x001fec000b800000 */
[----:B-----5:R-:W-:Y:S01]  /*0940*/  FADD.FTZ R11, R4, -UR31 ;  /* 0x8000001f040b7e21 */ /* 0x020fe20008010000 */
[----:B------:R-:W-:Y:S01]  /*0950*/  FADD.FTZ R10, R5, -UR31 ;  /* 0x8000001f050a7e21 */ /* 0x000fe20008010000 */
[-C--:B------:R-:W-:Y:S01]  /*0960*/  FMUL.FTZ R12, R2, R25.reuse ;  /* 0x00000019020c7220 */ /* 0x080fe20000410000 */
[----:B------:R-:W-:Y:S01]  /*0970*/  FMUL.FTZ R13, R3, R0 ;  /* 0x00000000030d7220 */ /* 0x000fe20000410000 */
[----:B------:R-:W-:Y:S01]  /*0980*/  FMUL.FTZ R11, R11, UR19 ;  /* 0x000000130b0b7c20 */ /* 0x000fe20008410000 */
[----:B------:R-:W-:Y:S01]  /*0990*/  FMUL.FTZ R10, R10, UR19 ;  /* 0x000000130a0a7c20 */ /* 0x000fe20008410000 */
[----:B------:R-:W-:Y:S01]  /*09a0*/  FADD.FTZ R14, RZ, R12 ;  /* 0x0000000cff0e7221 */ /* 0x000fe20000010000 */
[----:B------:R-:W-:Y:S01]  /*09b0*/  FADD.FTZ R16, R6, -UR31 ;  /* 0x8000001f06107e21 */ /* 0x000fe20008010000 */
[----:B------:R-:W-:Y:S01]  /*09c0*/  FFMA.FTZ R15, R11, R12, RZ ;  /* 0x0000000c0b0f7223 */ /* 0x000fe200000100ff */
[----:B------:R-:W-:Y:S01]  /*09d0*/  FMUL.FTZ R17, R8, R25 ;  /* 0x0000001908117220 */ /* 0x000fe20000410000 */
[----:B------:R-:W-:Y:S01]  /*09e0*/  FADD.FTZ R14, R13, R14 ;  /* 0x0000000e0d0e7221 */ /* 0x000fe20000010000 */
[----:B------:R-:W-:Y:S01]  /*09f0*/  FFMA.FTZ R11, R2, R11, RZ ;  /* 0x0000000b020b7223 */ /* 0x000fe200000100ff */
[----:B------:R-:W-:Y:S01]  /*0a00*/  FFMA.FTZ R12, R10, R13, R15 ;  /* 0x0000000d0a0c7223 */ /* 0x000fe2000001000f */
[----:B------:R-:W-:Y:S01]  /*0a10*/  FMUL.FTZ R13, R16, UR19 ;  /* 0x00000013100d7c20 */ /* 0x000fe20008410000 */
[----:B------:R-:W-:Y:S01]  /*0a20*/  FADD.FTZ R15, R7, -UR31 ;  /* 0x8000001f070f7e21 */ /* 0x000fe20008010000 */
[----:B------:R-:W-:Y:S01]  /*0a30*/  FADD.FTZ R16, R14, R17 ;  /* 0x000000110e107221 */ /* 0x000fe20000010000 */
[----:B------:R-:W-:Y:S01]  /*0a40*/  FFMA.FTZ R10, R3, R10, RZ ;  /* 0x0000000a030a7223 */ /* 0x000fe200000100ff */
[----:B------:R-:W-:Y:S01]  /*0a50*/  FFMA.FTZ R19, R13, R17, R12 ;  /* 0x000000110d137223 */ /* 0x000fe2000001000c */
[----:B------:R-:W-:Y:S01]  /*0a60*/  FMUL.FTZ R17, R9, R0 ;  /* 0x0000000009117220 */ /* 0x000fe20000410000 */
[----:B------:R-:W-:Y:S01]  /*0a70*/  FMUL.FTZ R14, R15, UR19 ;  /* 0x000000130f0e7c20 */ /* 0x000fe20008410000 */
[----:B------:R-:W-:Y:S01]  /*0a80*/  FADD.FTZ R15, RZ, R2 ;  /* 0x00000002ff0f7221 */ /* 0x000fe20000010000 */
[----:B------:R-:W-:Y:S01]  /*0a90*/  FADD.FTZ R18, RZ, R3 ;  /* 0x00000003ff127221 */ /* 0x000fe20000010000 */
[----:B------:R-:W-:Y:S01]  /*0aa0*/  FADD.FTZ R16, R17, R16 ;  /* 0x0000001011107221 */ /* 0x000fe20000010000 */
[----:B------:R-:W-:Y:S01]  /*0ab0*/  FFMA.FTZ R12, R8, R13, R11 ;  /* 0x0000000d080c7223 */ /* 0x000fe2000001000b */
[----:B------:R-:W-:Y:S01]  /*0ac0*/  FFMA.FTZ R17, R14, R17, R19 ;  /* 0x000000110e117223 */ /* 0x000fe20000010013 */
[C---:B------:R-:W-:Y:S01]  /*0ad0*/  FFMA.FTZ R13, R9.reuse, R14, R10 ;  /* 0x0000000e090d7223 */ /* 0x040fe2000001000a */
[----:B------:R-:W-:Y:S01]  /*0ae0*/  FADD.FTZ R14, R8, R15 ;  /* 0x0000000f080e7221 */ /* 0x000fe20000010000 */
[----:B------:R-:W-:Y:S01]  /*0af0*/  FADD.FTZ R15, R9, R18 ;  /* 0x00000012090f7221 */ /* 0x000fe20000010000 */
[----:B------:R-:W-:Y:S06]  /*0b00*/  BRA `(.L_x_1451) ;  /* 0x0000000400007947 */ /* 0x000fec0003800000 */
.L_x_1450:
        /* <DEDUP_REMOVED lines=31> */
[----:B------:R1:W3:Y:S01]  /*0d00*/  MUFU.RCP R18, R23 ;  /* 0x0000001700127308 */ /* 0x0002e20000001000 */
[----:B--2---:R-:W-:-:S04]  /*0d10*/  FADD.FTZ R21, -R22, 1 ;  /* 0x3f80000016157421 */ /* 0x004fc80000010100 */
[----:B------:R-:W-:Y:S01]  /*0d20*/  FFMA.FTZ R21, R16, R21, 1 ;  /* 0x3f80000010157423 */ /* 0x000fe20000010015 */
[----:B------:R-:W-:Y:S01]  /*0d30*/  FMUL.FTZ R16, R3, R22 ;  /* 0x0000001603107220 */ /* 0x000fe20000410000 */
[----:B-1----:R-:W-:-:S03]  /*0d40*/  FFMA.FTZ R23, R10, R20, RZ ;  /* 0x000000140a177223 */ /* 0x002fc600000100ff */
[----:B------:R-:W-:Y:S01]  /*0d50*/  FMUL.FTZ R19, R16, R21 ;  /* 0x0000001510137220 */ /* 0x000fe20000410000 */
[----:B0-----:R-:W-:Y:S01]  /*0d60*/  FADD.FTZ R16, -R17, 1 ;  /* 0x3f80000011107421 */ /* 0x001fe20000010100 */
[----:B------:R-:W-:-:S03]  /*0d70*/  FMUL.FTZ R17, R8, R17 ;  /* 0x0000001108117220 */ /* 0x000fc60000410000 */
[----:B------:R-:W-:Y:S01]  /*0d80*/  FFMA.FTZ R16, R15, R16, 1 ;  /* 0x3f8000000f107423 */ /* 0x000fe20000010010 */
[----:B---3--:R-:W-:-:S04]  /*0d90*/  FADD.FTZ R15, -R18, 1 ;  /* 0x3f800000120f7421 */ /* 0x008fc80000010100 */
[----:B------:R-:W-:Y:S01]  /*0da0*/  FFMA.FTZ R22, R14, R15, 1 ;  /* 0x3f8000000e167423 */ /* 0x000fe2000001000f */
[----:B------:R-:W-:Y:S01]  /*0db0*/  FMUL.FTZ R14, R17, R16 ;  /* 0x00000010110e7220 */ /* 0x000fe20000410000 */
[----:B------:R-:W-:Y:S01]  /*0dc0*/  FMUL.FTZ R17, R25, R20 ;  /* 0x0000001419117220 */ /* 0x000fe20000410000 */
[----:B------:R-:W-:Y:S01]  /*0dd0*/  FMUL.FTZ R15, R9, R18 ;  /* 0x00000012090f7220 */ /* 0x000fe20000410000 */
[----:B------:R-:W-:Y:S02]  /*0de0*/  FMUL.FTZ R16, R0, R19 ;  /* 0x0000001300107220 */ /* 0x000fe40000410000 */
[----:B------:R-:W-:Y:S01]  /*0df0*/  FFMA.FTZ R18, R10, R17, RZ ;  /* 0x000000110a127223 */ /* 0x000fe200000100ff */
[----:B------:R-:W-:Y:S01]  /*0e00*/  FADD.FTZ R21, RZ, R17 ;  /* 0x00000011ff157221 */ /* 0x000fe20000010000 */
[----:B------:R-:W-:Y:S01]  /*0e10*/  FMUL.FTZ R15, R15, R22 ;  /* 0x000000160f0f7220 */ /* 0x000fe20000410000 */
[----:B------:R-:W-:Y:S01]  /*0e20*/  FADD.FTZ R10, RZ, R19 ;  /* 0x00000013ff0a7221 */ /* 0x000fe20000010000 */
[----:B------:R-:W-:Y:S01]  /*0e30*/  FFMA.FTZ R17, R11, R16, R18 ;  /* 0x000000100b117223 */ /* 0x000fe20000010012 */
[----:B------:R-:W-:Y:S01]  /*0e40*/  FADD.FTZ R21, R16, R21 ;  /* 0x0000001510157221 */ /* 0x000fe20000010000 */
[----:B------:R-:W-:-:S04]  /*0e50*/  FMUL.FTZ R16, R25, R14 ;  /* 0x0000000e19107220 */ /* 0x000fc80000410000 */
[----:B------:R-:W-:Y:S01]  /*0e60*/  FFMA.FTZ R18, R12, R16, R17 ;  /* 0x000000100c127223 */ /* 0x000fe20000010011 */
[----:B------:R-:W-:Y:S01]  /*0e70*/  FADD.FTZ R21, R21, R16 ;  /* 0x0000001015157221 */ /* 0x000fe20000010000 */
[----:B------:R-:W-:Y:S01]  /*0e80*/  FMUL.FTZ R16, R0, R15 ;  /* 0x0000000f00107220 */ /* 0x000fe20000410000 */
[----:B------:R-:W-:-:S03]  /*0e90*/  FFMA.FTZ R12, R12, R14, R23 ;  /* 0x0000000e0c0c7223 */ /* 0x000fc60000010017 */
[----:B------:R-:W-:Y:S01]  /*0ea0*/  FFMA.FTZ R17, R13, R16, R18 ;  /* 0x000000100d117223 */ /* 0x000fe20000010012 */
[----:B------:R-:W-:Y:S01]  /*0eb0*/  FADD.FTZ R16, R16, R21 ;  /* 0x0000001510107221 */ /* 0x000fe20000010000 */
[----:B------:R-:W-:Y:S01]  /*0ec0*/  FFMA.FTZ R18, R11, R19, RZ ;  /* 0x000000130b127223 */ /* 0x000fe200000100ff */
[----:B------:R-:W-:-:S03]  /*0ed0*/  FADD.FTZ R21, RZ, R20 ;  /* 0x00000014ff157221 */ /* 0x000fc60000010000 */
[----:B------:R-:W-:Y:S01]  /*0ee0*/  FFMA.FTZ R13, R13, R15, R18 ;  /* 0x0000000f0d0d7223 */ /* 0x000fe20000010012 */
[----:B------:R-:W-:Y:S01]  /*0ef0*/  FADD.FTZ R14, R21, R14 ;  /* 0x0000000e150e7221 */ /* 0x000fe20000010000 */
[----:B------:R-:W-:-:S07]  /*0f00*/  FADD.FTZ R15, R10, R15 ;  /* 0x0000000f0a0f7221 */ /* 0x000fce0000010000 */
.L_x_1451:
        /* <DEDUP_REMOVED lines=43> */
.L_x_1453:
[----:B------:R-:W-:Y:S05]  /*11c0*/  BSYNC.RECONVERGENT B0 ;  /* 0x0000000000007941 */ /* 0x000fea0003800200 */
.L_x_1452:
        /* <DEDUP_REMOVED lines=54> */
.L_x_1455:
[----:B------:R-:W-:Y:S05]  /*1530*/  BSYNC.RECONVERGENT B0 ;  /* 0x0000000000007941 */ /* 0x000fea0003800200 */
.L_x_1454:
        /* <DEDUP_REMOVED lines=158> */
.L_x_1457:
[----:B------:R-:W-:Y:S05]  /*1f20*/  BSYNC.RECONVERGENT B0 ;  /* 0x0000000000007941 */ /* 0x000fea0003800200 */
.L_x_1456:
[----:B------:R-:W-:Y:S04]  /*1f30*/  BSSY.RECONVERGENT B0, `(.L_x_1458) ;  /* 0x000001d000007945 */ /* 0x000fe80003800200 */
[----:B------:R-:W-:Y:S05]  /*1f40*/  @P4 BRA `(.L_x_1459) ;  /* 0x00000000006c4947 */ /* 0x000fea0003800000 */
[----:B------:R-:W2:Y:S01]  /*1f50*/  LDC.64 R18, c[0x0][0x3d8] ;  /* 0x0000f600ff127b82 */ /* 0x000ea20000000a00 */
[----:B------:R-:W-:-:S07]  /*1f60*/  IMAD R21, R32, 0x15, R27 ;  /* 0x0000001520157824 */ /* 0x000fce00078e021b */
[----:B-1-3--:R-:W1:Y:S01]  /*1f70*/  LDC.64 R16, c[0x0][0x3f8] ;  /* 0x0000fe00ff107b82 */ /* 0x00ae620000000a00 */
        /* <DEDUP_REMOVED lines=24> */
.L_x_1459:
[----:B------:R-:W-:Y:S05]  /*2100*/  BSYNC.RECONVERGENT B0 ;  /* 0x0000000000007941 */ /* 0x000fea0003800200 */
.L_x_1458:
        /* <DEDUP_REMOVED lines=11> */
[----:B----4-:R-:W4:Y:S01]  /*21c0*/  LDC.64 R12, c[0x0][0x3c8] ;  /* 0x0000f200ff0c7b82 */ /* 0x010f220000000a00 */
[----:B---3--:R-:W-:Y:S01]  /*21d0*/  MOV R16, UR4 ;  /* 0x0000000400107c02 */ /* 0x008fe20008000f00 */
[----:B------:R-:W-:Y:S02]  /*21e0*/  UIADD3 UR20, UPT, UPT, UR12, UR5, URZ ;  /* 0x000000050c147290 */ /* 0x000fe4000fffe0ff */
[----:B------:R-:W-:Y:S01]  /*21f0*/  UIMAD UR10, UR13, UR18, UR5 ;  /* 0x000000120d0a72a4 */ /* 0x000fe2000f8e0205 */
[----:B------:R-:W-:-:S03]  /*2200*/  LOP3.LUT P0, R16, R16, 0x2, RZ, 0xc0, !PT ;  /* 0x0000000210107812 */ /* 0x000fc6000780c0ff */
[----:B------:R-:W-:Y:S01]  /*2210*/  UIMAD.WIDE.U32 UR10, UR10, 0x8, UR8 ;  /* 0x000000080a0a78a5 */ /* 0x000fe2000f8e0008 */
[----:B------:R-:W-:Y:S02]  /*2220*/  SEL R19, RZ, UR16, P0 ;  /* 0x00000010ff137c07 */ /* 0x000fe40008000000 */
[----:B------:R-:W-:Y:S02]  /*2230*/  MOV R15, UR20 ;  /* 0x00000014000f7c02 */ /* 0x000fe40008000f00 */
[----:B------:R-:W-:Y:S02]  /*2240*/  ISETP.NE.AND P0, PT, R19, -0x1, PT ;  /* 0xffffffff1300780c */ /* 0x000fe40003f05270 */
[----:B------:R-:W-:Y:S02]  /*2250*/  MOV R14, UR10 ;  /* 0x0000000a000e7c02 */ /* 0x000fe40008000f00 */
[----:B-1----:R-:W-:Y:S01]  /*2260*/  IADD3 R17, PT, PT, -R16, 0x1, RZ ;  /* 0x0000000110117810 */ /* 0x002fe20007ffe1ff */
[----:B----4-:R-:W-:Y:S01]  /*2270*/  IMAD.WIDE.U32 R12, R15, 0x4, R12 ;  /* 0x000000040f0c7825 */ /* 0x010fe200078e000c */
[----:B------:R-:W-:-:S05]  /*2280*/  MOV R15, UR11 ;  /* 0x0000000b000f7c02 */ /* 0x000fca0008000f00 */
[----:B------:R1:W-:Y:S01]  /*2290*/  STG.E.64 desc[UR14][R14.64], R10 ;  /* 0x0000000a0e007986 */ /* 0x0003e2000c101b0e */
[----:B------:R-:W-:Y:S06]  /*22a0*/  MEMBAR.ALL.GPU ;  /* 0x0000000000007992 */ /* 0x000fec000000a000 */
[----:B------:R-:W-:-:S00]  /*22b0*/  ERRBAR ;  /* 0x00000000000079ab */ /* 0x000fc00000000000 */
[----:B------:R-:W-:Y:S06]  /*22c0*/  CGAERRBAR ;  /* 0x00000000000075ab */ /* 0x000fec0000000000 */
[----:B------:R1:W-:Y:S01]  /*22d0*/  REDG.E.ADD.S32.STRONG.GPU desc[UR14][R12.64], R17 ;  /* 0x000000110c00798e */ /* 0x0003e2000c12e30e */
[----:B------:R-:W-:Y:S05]  /*22e0*/  @!P0 BRA `(.L_x_1461) ;  /* 0x0000000000148947 */ /* 0x000fea0003800000 */
.L_x_1462:
[----:B-1----:R-:W3:Y:S04]  /*22f0*/  LDG.E.STRONG.GPU R14, desc[UR14][R12.64] ;  /* 0x0000000e0c0e7981 */ /* 0x002ee8000c1ef900 */
[----:B---3--:R-:W-:Y:S01]  /*2300*/  CCTL.IVALL ;  /* 0x00000000ff00798f */ /* 0x008fe20002000000 */
[----:B------:R-:W-:Y:S05]  /*2310*/  YIELD ;  /* 0x0000000000007946 */ /* 0x000fea0003800000 */
[----:B------:R-:W-:-:S13]  /*2320*/  ISETP.NE.AND P0, PT, R14, R19, PT ;  /* 0x000000130e00720c */ /* 0x000fda0003f05270 */
[----:B------:R-:W-:Y:S05]  /*2330*/  @P0 BRA `(.L_x_1462) ;  /* 0xfffffffc00ec0947 */ /* 0x000fea000383ffff */
.L_x_1461:
[----:B------:R-:W-:Y:S05]  /*2340*/  WARPSYNC.ALL ;  /* 0x0000000000007948 */ /* 0x000fea0003800000 */
[----:B------:R-:W-:Y:S01]  /*2350*/  BAR.SYNC.DEFER_BLOCKING 0x0 ;  /* 0x0000000000007b1d */ /* 0x000fe20000010000 */
[----:B--2-4-:R-:W-:-:S05]  /*2360*/  HFMA2 R20, -RZ, RZ, 0, 0 ;  /* 0x00000000ff147431 */ /* 0x014fca00000001ff */
        /* <DEDUP_REMOVED lines=12> */
.L_x_1464:
[----:B------:R-:W-:Y:S02]  /*2430*/  ISETP.EQ.OR P5, PT, RZ, UR25, P1 ;  /* 0x00000019ff007c0c */ /* 0x000fe40008fa2670 */
[C---:B-1----:R-:W-:Y:S02]  /*2440*/  IADD3 R12, PT, PT, R22.reuse, 0x1, RZ ;  /* 0x00000001160c7810 */ /* 0x042fe40007ffe0ff */
        /* <DEDUP_REMOVED lines=14> */
[----:B---3--:R-:W-:Y:S02]  /*2530*/  MOV R16, UR26 ;  /* 0x0000001a00107c02 */ /* 0x008fe40008000f00 */
[----:B------:R-:W-:Y:S02]  /*2540*/  MOV R17, UR27 ;  /* 0x0000001b00117c02 */ /* 0x000fe40008000f00 */
[----:B------:R-:W2:Y:S04]  /*2550*/  @!P6 LDG.E.64 R14, desc[UR14][R14.64] ;  /* 0x0000000e0e0ee981 */ /* 0x000ea8000c1e1b00 */
[----:B------:R-:W3:Y:S01]  /*2560*/  @!P0 LDG.E.64 R16, desc[UR14][R16.64] ;  /* 0x0000000e10108981 */ /* 0x000ee2000c1e1b00 */
        /* <DEDUP_REMOVED lines=13> */
[----:B--2---:R-:W-:Y:S01]  /*2640*/  @!P6 FADD.FTZ R10, R10, R14 ;  /* 0x0000000e0a0ae221 */ /* 0x004fe20000010000 */
[----:B------:R-:W-:Y:S01]  /*2650*/  @!P6 FADD.FTZ R11, R11, R15 ;  /* 0x0000000f0b0be221 */ /* 0x000fe20000010000 */
[----:B------:R-:W-:-:S02]  /*2660*/  ISETP.EQ.OR P6, PT, R12, UR13, P1 ;  /* 0x0000000d0c007c0c */ /* 0x000fc40008fc2670 */
[----:B------:R-:W-:Y:S01]  /*2670*/  IADD3 R12, PT, PT, R22, 0x7, RZ ;  /* 0x00000007160c7810 */ /* 0x000fe20007ffe0ff */
[----:B---3--:R-:W-:Y:S01]  /*2680*/  @!P0 FADD.FTZ R10, R10, R16 ;  /* 0x000000100a0a8221 */ /* 0x008fe20000010000 */
        /* <DEDUP_REMOVED lines=10> */
[----:B------:R-:W2:Y:S01]  /*2730*/  @!P3 LDG.E.64 R12, desc[UR14][R12.64] ;  /* 0x0000000e0c0cb981 */ /* 0x000ea2000c1e1b00 */
[----:B------:R-:W-:Y:S01]  /*2740*/  VOTEU.ALL UP0, P0 ;  /* 0x0000000000ff7886 */ /* 0x000fe20000000000 */
[----:B------:R-:W-:-:S02]  /*2750*/  MOV R16, UR26 ;  /* 0x0000001a00107c02 */ /* 0x000fc40008000f00 */
[----:B------:R-:W-:Y:S01]  /*2760*/  MOV R17, UR27 ;  /* 0x0000001b00117c02 */ /* 0x000fe20008000f00 */
[----:B------:R-:W3:Y:S01]  /*2770*/  @!P4 LDG.E.64 R14, desc[UR14][R14.64] ;  /* 0x0000000e0e0ec981 */ /* 0x000ee2000c1e1b00 */
[----:B------:R-:W-:Y:S01]  /*2780*/  @!UP0 UIMAD.WIDE.U32 UR26, UR23, 0x8, UR8 ;  /* 0x00000008171a88a5 */ /* 0x000fe2000f8e0008 */
[----:B------:R-:W-:Y:S02]  /*2790*/  MOV R18, UR28 ;  /* 0x0000001c00127c02 */ /* 0x000fe40008000f00 */
[----:B------:R-:W-:Y:S01]  /*27a0*/  MOV R19, UR29 ;  /* 0x0000001d00137c02 */ /* 0x000fe20008000f00 */
[----:B------:R-:W4:Y:S02]  /*27b0*/  @!P5 LDG.E.64 R16, desc[UR14][R16.64] ;  /* 0x0000000e1010d981 */ /* 0x000f24000c1e1b00 */
[----:B------:R-:W-:Y:S02]  /*27c0*/  MOV R20, UR26 ;  /* 0x0000001a00147c02 */ /* 0x000fe40008000f00 */
[----:B------:R-:W-:Y:S01]  /*27d0*/  MOV R21, UR27 ;  /* 0x0000001b00157c02 */ /* 0x000fe20008000f00 */
[----:B------:R-:W5:Y:S05]  /*27e0*/  @!P6 LDG.E.64 R18, desc[UR14][R18.64] ;  /* 0x0000000e1212e981 */ /* 0x000f6a000c1e1b00 */
[----:B------:R-:W5:Y:S01]  /*27f0*/  @!P0 LDG.E.64 R20, desc[UR14][R20.64] ;  /* 0x0000000e14148981 */ /* 0x000f62000c1e1b00 */
        /* <DEDUP_REMOVED lines=11> */
[----:B------:R-:W-:Y:S01]  /*28b0*/  @!P3 FADD.FTZ R11, R11, R13 ;  /* 0x0000000d0b0bb221 */ /* 0x000fe20000010000 */
[----:B------:R-:W-:Y:S02]  /*28c0*/  ISETP.NE.AND P3, PT, R22, UR30, PT ;  /* 0x0000001e16007c0c */ /* 0x000fe4000bf65270 */
[----:B---3--:R-:W-:Y:S01]  /*28d0*/  @!P4 FADD.FTZ R10, R10, R14 ;  /* 0x0000000e0a0ac221 */ /* 0x008fe20000010000 */
[----:B------:R-:W-:-:S03]  /*28e0*/  @!P4 FADD.FTZ R11, R11, R15 ;  /* 0x0000000f0b0bc221 */ /* 0x000fc60000010000 */
[----:B----4-:R-:W-:Y:S01]  /*28f0*/  @!P5 FADD.FTZ R10, R10, R16 ;  /* 0x000000100a0ad221 */ /* 0x010fe20000010000 */
[----:B------:R-:W-:-:S03]  /*2900*/  @!P5 FADD.FTZ R11, R11, R17 ;  /* 0x000000110b0bd221 */ /* 0x000fc60000010000 */
[----:B-----5:R-:W-:Y:S01]  /*2910*/  @!P6 FADD.FTZ R10, R10, R18 ;  /* 0x000000120a0ae221 */ /* 0x020fe20000010000 */
[----:B------:R-:W-:-:S03]  /*2920*/  @!P6 FADD.FTZ R11, R11, R19 ;  /* 0x000000130b0be221 */ /* 0x000fc60000010000 */
[----:B------:R-:W-:Y:S01]  /*2930*/  @!P0 FADD.FTZ R10, R10, R20 ;  /* 0x000000140a0a8221 */ /* 0x000fe20000010000 */
[----:B------:R-:W-:Y:S01]  /*2940*/  @!P0 FADD.FTZ R11, R11, R21 ;  /* 0x000000150b0b8221 */ /* 0x000fe20000010000 */
[----:B------:R-:W-:Y:S06]  /*2950*/  @P3 BRA `(.L_x_1464) ;  /* 0xfffffff800b43947 */ /* 0x000fec000383ffff */
[----:B------:R-:W-:-:S07]  /*2960*/  MOV R20, UR30 ;  /* 0x0000001e00147c02 */ /* 0x000fce0008000f00 */
.L_x_1463:
[----:B------:R-:W-:-:S09]  /*2970*/  ULOP3.LUT UP0, UR10, UR16, 0x7, URZ, 0xc0, !UPT ;  /* 0x00000007100a7892 */ /* 0x000fd2000f80c0ff */
[----:B------:R-:W-:Y:S05]  /*2980*/  BRA.U !UP0, `(.L_x_1460) ;  /* 0x0000000508287547 */ /* 0x000fea000b800000 */
[----:B------:R-:W-:Y:S02]  /*2990*/  UIADD3 UR10, UPT, UPT, UR10, -0x1, URZ ;  /* 0xffffffff0a0a7890 */ /* 0x000fe4000fffe0ff */
[----:B------:R-:W-:Y:S02]  /*29a0*/  ULOP3.LUT UP1, UR11, UR16, 0x3, URZ, 0xc0, !UPT ;  /* 0x00000003100b7892 */ /* 0x000fe4000f82c0ff */
[----:B------:R-:W-:-:S09]  /*29b0*/  UISETP.GE.U32.AND UP0, UPT, UR10, 0x3, UPT ;  /* 0x000000030a00788c */ /* 0x000fd2000bf06070 */
[----:B------:R-:W-:Y:S05]  /*29c0*/  BRA.U !UP0, `(.L_x_1465) ;  /* 0x00000001088c7547 */ /* 0x000fea000b800000 */
[C---:B-1----:R-:W-:Y:S01]  /*29d0*/  IADD3 R14, PT, PT, R20.reuse, 0x1, RZ ;  /* 0x00000001140e7810 */ /* 0x042fe20007ffe0ff */
[----:B------:R-:W-:Y:S01]  /*29e0*/  HFMA2 R21, -RZ, RZ, 0, 4.76837158203125e-07 ;  /* 0x00000008ff157431 */ /* 0x000fe200000001ff */
[C---:B------:R-:W-:Y:S02]  /*29f0*/  ISETP.EQ.OR P0, PT, R20.reuse, UR13, P1 ;  /* 0x0000000d14007c0c */ /* 0x040fe40008f02670 */
[----:B------:R-:W-:Y:S02]  /*2a00*/  IADD3 R18, PT, PT, R20, 0x2, RZ ;  /* 0x0000000214127810 */ /* 0x000fe40007ffe0ff */
[----:B------:R-:W-:Y:S02]  /*2a10*/  ISETP.EQ.OR P3, PT, R14, UR13, P1 ;  /* 0x0000000d0e007c0c */ /* 0x000fe40008f62670 */
[----:B------:R-:W-:Y:S02]  /*2a20*/  ISETP.EQ.OR P4, PT, R18, UR13, P1 ;  /* 0x0000000d12007c0c */ /* 0x000fe40008f82670 */
[----:B---3--:R-:W-:-:S02]  /*2a30*/  IADD3 R16, PT, PT, R20, 0x3, RZ ;  /* 0x0000000314107810 */ /* 0x008fc40007ffe0ff */
[----:B------:R-:W-:Y:S02]  /*2a40*/  MOV R13, UR18 ;  /* 0x00000012000d7c02 */ /* 0x000fe40008000f00 */
[----:B------:R-:W-:Y:S02]  /*2a50*/  ISETP.EQ.OR P5, PT, R16, UR13, P1 ;  /* 0x0000000d10007c0c */ /* 0x000fe40008fa2670 */
[----:B------:R-:W-:Y:S01]  /*2a60*/  MOV R17, UR18 ;  /* 0x0000001200117c02 */ /* 0x000fe20008000f00 */
[----:B------:R-:W-:Y:S01]  /*2a70*/  @!P0 IMAD R12, R20, R13, UR5 ;  /* 0x00000005140c8e24 */ /* 0x000fe2000f8e020d */
[----:B------:R-:W-:Y:S02]  /*2a80*/  MOV R15, 0x8 ;  /* 0x00000008000f7802 */ /* 0x000fe40000000f00 */
[----:B------:R-:W-:Y:S01]  /*2a90*/  MOV R19, UR18 ;  /* 0x0000001200137c02 */ /* 0x000fe20008000f00 */
[----:B------:R-:W-:Y:S02]  /*2aa0*/  @!P3 IMAD R14, R14, R17, UR5 ;  /* 0x000000050e0ebe24 */ /* 0x000fe4000f8e0211 */
[----:B------:R-:W-:-:S04]  /*2ab0*/  @!P0 IMAD.WIDE.U32 R12, R12, R15, UR8 ;  /* 0x000000080c0c8e25 */ /* 0x000fc8000f8e000f */
[----:B------:R-:W-:Y:S02]  /*2ac0*/  HFMA2 R22, -RZ, RZ, 0, 4.76837158203125e-07 ;  /* 0x00000008ff167431 */ /* 0x000fe400000001ff */
[----:B------:R-:W-:Y:S01]  /*2ad0*/  @!P4 IMAD R18, R18, R19, UR5 ;  /* 0x000000051212ce24 */ /* 0x000fe2000f8e0213 */
[----:B------:R-:W-:Y:S01]  /*2ae0*/  MOV R19, 0x8 ;  /* 0x0000000800137802 */ /* 0x000fe20000000f00 */
[----:B------:R-:W-:Y:S01]  /*2af0*/  @!P3 IMAD.WIDE.U32 R14, R14, R21, UR8 ;  /* 0x000000080e0ebe25 */ /* 0x000fe2000f8e0015 */
[----:B------:R-:W0:Y:S03]  /*2b00*/  @!P0 LDG.E.64 R12, desc[UR14][R12.64] ;  /* 0x0000000e0c0c8981 */ /* 0x000e26000c1e1b00 */
[----:B------:R-:W-:Y:S02]  /*2b10*/  @!P5 IMAD R21, R16, R17, UR5 ;  /* 0x000000051015de24 */ /* 0x000fe4000f8e0211 */
[----:B------:R-:W-:Y:S01]  /*2b20*/  @!P4 IMAD.WIDE.U32 R16, R18, R19, UR8 ;  /* 0x000000081210ce25 */ /* 0x000fe2000f8e0013 */
[----:B------:R-:W2:Y:S03]  /*2b30*/  @!P3 LDG.E.64 R14, desc[UR14][R14.64] ;  /* 0x0000000e0e0eb981 */ /* 0x000ea6000c1e1b00 */
[----:B------:R-:W-:-:S02]  /*2b40*/  @!P5 IMAD.WIDE.U32 R18, R21, R22, UR8 ;  /* 0x000000081512de25 */ /* 0x000fc4000f8e0016 */
        /* <DEDUP_REMOVED lines=11> */
.L_x_1465:
[----:B------:R-:W-:Y:S05]  /*2c00*/  BRA.U !UP1, `(.L_x_1460) ;  /* 0x0000000109887547 */ /* 0x000fea000b800000 */
[----:B------:R-:W-:Y:S02]  /*2c10*/  UISETP.NE.AND UP0, UPT, UR11, 0x1, UPT ;  /* 0x000000010b00788c */ /* 0x000fe4000bf05270 */
[----:B------:R-:W-:-:S06]  /*2c20*/  ULOP3.LUT UR10, UR16, 0x1, URZ, 0xc0, !UPT ;  /* 0x00000001100a7892 */ /* 0x000fcc000f8ec0ff */
[----:B---3--:R-:W-:Y:S01]  /*2c30*/  MOV R16, UR10 ;  /* 0x0000000a00107c02 */ /* 0x008fe20008000f00 */
[----:B------:R-:W-:Y:S06]  /*2c40*/  BRA.U !UP0, `(.L_x_1466) ;  /* 0x0000000108487547 */ /* 0x000fec000b800000 */
[C---:B-1----:R-:W-:Y:S02]  /*2c50*/  IADD3 R14, PT, PT, R20.reuse, 0x1, RZ ;  /* 0x00000001140e7810 */ /* 0x042fe40007ffe0ff */
[----:B------:R-:W-:Y:S02]  /*2c60*/  ISETP.EQ.OR P3, PT, R20, UR13, P1 ;  /* 0x0000000d14007c0c */ /* 0x000fe40008f62670 */
[----:B------:R-:W-:Y:S02]  /*2c70*/  ISETP.EQ.OR P0, PT, R14, UR13, P1 ;  /* 0x0000000d0e007c0c */ /* 0x000fe40008f02670 */
[----:B------:R-:W-:Y:S02]  /*2c80*/  MOV R17, UR18 ;  /* 0x0000001200117c02 */ /* 0x000fe40008000f00 */
[----:B------:R-:W-:Y:S02]  /*2c90*/  MOV R13, UR18 ;  /* 0x00000012000d7c02 */ /* 0x000fe40008000f00 */
[----:B------:R-:W-:-:S05]  /*2ca0*/  MOV R15, 0x8 ;  /* 0x00000008000f7802 */ /* 0x000fca0000000f00 */
[----:B------:R-:W-:Y:S02]  /*2cb0*/  @!P3 IMAD R12, R20, R13, UR5 ;  /* 0x00000005140cbe24 */ /* 0x000fe4000f8e020d */
[----:B------:R-:W-:Y:S02]  /*2cc0*/  @!P0 IMAD R14, R14, R17, UR5 ;  /* 0x000000050e0e8e24 */ /* 0x000fe4000f8e0211 */
[----:B------:R-:W-:Y:S02]  /*2cd0*/  HFMA2 R17, -RZ, RZ, 0, 4.76837158203125e-07 ;  /* 0x00000008ff117431 */ /* 0x000fe400000001ff */
[----:B------:R-:W-:-:S06]  /*2ce0*/  @!P3 IMAD.WIDE.U32 R12, R12, R15, UR8 ;  /* 0x000000080c0cbe25 */ /* 0x000fcc000f8e000f */
[----:B------:R-:W0:Y:S01]  /*2cf0*/  @!P3 LDG.E.64 R12, desc[UR14][R12.64] ;  /* 0x0000000e0c0cb981 */ /* 0x000e22000c1e1b00 */
[----:B------:R-:W-:-:S06]  /*2d00*/  @!P0 IMAD.WIDE.U32 R14, R14, R17, UR8 ;  /* 0x000000080e0e8e25 */ /* 0x000fcc000f8e0011 */
[----:B------:R-:W2:Y:S01]  /*2d10*/  @!P0 LDG.E.64 R14, desc[UR14][R14.64] ;  /* 0x0000000e0e0e8981 */ /* 0x000ea2000c1e1b00 */
[----:B------:R-:W-:Y:S01]  /*2d20*/  IADD3 R20, PT, PT, R20, 0x2, RZ ;  /* 0x0000000214147810 */ /* 0x000fe20007ffe0ff */
[----:B0-----:R-:W-:Y:S01]  /*2d30*/  @!P3 FADD.FTZ R10, R10, R12 ;  /* 0x0000000c0a0ab221 */ /* 0x001fe20000010000 */
[----:B------:R-:W-:-:S03]  /*2d40*/  @!P3 FADD.FTZ R11, R11, R13 ;  /* 0x0000000d0b0bb221 */ /* 0x000fc60000010000 */
[----:B--2---:R-:W-:Y:S01]  /*2d50*/  @!P0 FADD.FTZ R10, R10, R14 ;  /* 0x0000000e0a0a8221 */ /* 0x004fe20000010000 */
[----:B------:R-:W-:-:S07]  /*2d60*/  @!P0 FADD.FTZ R11, R11, R15 ;  /* 0x0000000f0b0b8221 */ /* 0x000fce0000010000 */
.L_x_1466:
[----:B------:R-:W-:Y:S01]  /*2d70*/  ISETP.EQ.OR P0, PT, R20, UR13, P1 ;  /* 0x0000000d14007c0c */ /* 0x000fe20008f02670 */
[----:B------:R-:W-:Y:S03]  /*2d80*/  BSSY.RECONVERGENT B0, `(.L_x_1460) ;  /* 0x000000a000007945 */ /* 0x000fe60003800200 */
[----:B------:R-:W-:-:S13]  /*2d90*/  ISETP.NE.U32.OR P0, PT, R16, 0x1, P0 ;  /* 0x000000011000780c */ /* 0x000fda0000705470 */
[----:B------:R-:W-:Y:S05]  /*2da0*/  @P0 BRA `(.L_x_1467) ;  /* 0x00000000001c0947 */ /* 0x000fea0003800000 */
[----:B-1----:R-:W-:Y:S02]  /*2db0*/  MOV R13, UR18 ;  /* 0x00000012000d7c02 */ /* 0x002fe40008000f00 */
[----:B------:R-:W-:-:S03]  /*2dc0*/  MOV R15, 0x8 ;  /* 0x00000008000f7802 */ /* 0x000fc60000000f00 */
[----:B------:R-:W-:-:S04]  /*2dd0*/  IMAD R12, R20, R13, UR5 ;  /* 0x00000005140c7e24 */ /* 0x000fc8000f8e020d */
[----:B------:R-:W-:-:S06]  /*2de0*/  IMAD.WIDE.U32 R12, R12, R15, UR8 ;  /* 0x000000080c0c7e25 */ /* 0x000fcc000f8e000f */
[----:B------:R-:W0:Y:S02]  /*2df0*/  LDG.E.64 R12, desc[UR14][R12.64] ;  /* 0x0000000e0c0c7981 */ /* 0x000e24000c1e1b00 */
[----:B0-----:R-:W-:Y:S01]  /*2e00*/  FADD.FTZ R10, R10, R12 ;  /* 0x0000000c0a0a7221 */ /* 0x001fe20000010000 */
[----:B------:R-:W-:-:S07]  /*2e10*/  FADD.FTZ R11, R11, R13 ;  /* 0x0000000d0b0b7221 */ /* 0x000fce0000010000 */
.L_x_1467:
[----:B------:R-:W-:Y:S05]  /*2e20*/  BSYNC.RECONVERGENT B0 ;  /* 0x0000000000007941 */ /* 0x000fea0003800200 */
.L_x_1460:
[----:B------:R-:W5:Y:S01]  /*2e30*/  S2UR UR9, SR_CgaCtaId ;  /* 0x00000000000979c3 */ /* 0x000f620000008800 */
[----:B------:R-:W-:Y:S01]  /*2e40*/  UMOV UR8, 0x400 ;  /* 0x0000040000087882 */ /* 0x000fe20000000000 */
[----:B------:R-:W0:Y:S01]  /*2e50*/  LDCU.64 UR10, c[0x0][0x400] ;  /* 0x00008000ff0a77ac */ /* 0x000e220008000a00 */
[----:B-1--4-:R-:W-:Y:S01]  /*2e60*/  FADD.FTZ R17, R5, -UR31 ;  /* 0x8000001f05117e21 */ /* 0x012fe20008010000 */
[----:B---3--:R-:W-:Y:S01]  /*2e70*/  FADD.FTZ R16, R4, -UR31 ;  /* 0x8000001f04107e21 */ /* 0x008fe20008010000 */
[----:B------:R-:W-:Y:S01]  /*2e80*/  FADD.FTZ R6, R6, -UR31 ;  /* 0x8000001f06067e21 */ /* 0x000fe20008010000 */
[----:B------:R-:W-:Y:S01]  /*2e90*/  FADD.FTZ R7, R7, -UR31 ;  /* 0x8000001f07077e21 */ /* 0x000fe20008010000 */
[----:B------:R-:W-:Y:S01]  /*2ea0*/  FMUL.FTZ R18, R17, UR19 ;  /* 0x0000001311127c20 */ /* 0x000fe20008410000 */
[----:B------:R-:W1:Y:S01]  /*2eb0*/  LDC R14, c[0x0][0x41c] ;  /* 0x00010700ff0e7b82 */ /* 0x000e620000000800 */
[----:B------:R-:W-:Y:S01]  /*2ec0*/  FMUL.FTZ R16, R16, UR19 ;  /* 0x0000001310107c20 */ /* 0x000fe20008410000 */
[----:B-----5:R-:W-:Y:S01]  /*2ed0*/  ULEA UR8, UR9, UR8, 0x18 ;  /* 0x0000000809087291 */ /* 0x020fe2000f8ec0ff */
[----:B-1----:R-:W-:-:S08]  /*2ee0*/  IMAD R5, R14, UR13, R31 ;  /* 0x0000000d0e057c24 */ /* 0x002fd0000f8e021f */
[----:B------:R1:W-:Y:S01]  /*2ef0*/  @!P1 STS.64 [UR8+0xc8], R10 ;  /* 0x0000c80aff009988 */ /* 0x0003e20008000a08 */
[----:B------:R-:W-:Y:S01]  /*2f00*/  BAR.SYNC.DEFER_BLOCKING 0x0 ;  /* 0x0000000000007b1d */ /* 0x000fe20000010000 */
[C---:B0-----:R-:W-:Y:S02]  /*2f10*/  ISETP.GE.U32.AND P0, PT, R5.reuse, UR10, PT ;  /* 0x0000000a05007c0c */ /* 0x041fe4000bf06070 */
[----:B------:R-:W-:Y:S02]  /*2f20*/  SHF.R.S32.HI R4, RZ, 0x1f, R5 ;  /* 0x0000001fff047819 */ /* 0x000fe40000011405 */
[----:B-1----:R-:W-:Y:S01]  /*2f30*/  IADD3 R10, PT, PT, R5, 0x20, RZ ;  /* 0x00000020050a7810 */ /* 0x002fe20007ffe0ff */
[----:B------:R-:W-:Y:S01]  /*2f40*/  FMUL.FTZ R11, R7, UR19 ;  /* 0x00000013070b7c20 */ /* 0x000fe20008410000 */
        /* <DEDUP_REMOVED lines=30> */
.L_x_1468:
        /* <DEDUP_REMOVED lines=18> */
.L_x_1470:
[----:B------:R-:W-:Y:S05]  /*3250*/  BSYNC.RECONVERGENT B0 ;  /* 0x0000000000007941 */ /* 0x000fea0003800200 */
.L_x_1469:
        /* <DEDUP_REMOVED lines=19> */
.L_x_1471:
        /* <DEDUP_REMOVED lines=8> */
[----:B------:R-:W-:Y:S01]  /*3410*/  MOV R35, R37 ;  /* 0x0000002500237202 */ /* 0x000fe20000000f00 */
[----:B------:R-:W3:Y:S01]  /*3420*/  LDCU.64 UR10, c[0x0][0x380] ;  /* 0x00007000ff0a77ac */ /* 0x000ee20008000a00 */
[----:B-1----:R-:W-:Y:S02]  /*3430*/  IMAD R3, R14, UR8, RZ ;  /* 0x000000080e037c24 */ /* 0x002fe4000f8e02ff */
[----:B------:R-:W-:-:S04]  /*3440*/  IMAD.WIDE.U32 R34, R10, UR8, R34 ;  /* 0x000000080a227c25 */ /* 0x000fc8000f8e0022 */
[----:B------:R-:W-:Y:S01]  /*3450*/  IMAD R3, R10, UR9, R3 ;  /* 0x000000090a037c24 */ /* 0x000fe2000f8e0203 */
[----:B---3--:R-:W-:-:S04]  /*3460*/  LEA R2, P0, R34, UR10, 0x2 ;  /* 0x0000000a22027c11 */ /* 0x008fc8000f8010ff */
[----:B------:R-:W-:-:S04]  /*3470*/  IADD3 R3, PT, PT, R35, R3, RZ ;  /* 0x0000000323037210 */ /* 0x000fc80007ffe0ff */
[----:B------:R-:W-:-:S05]  /*3480*/  LEA.HI.X R3, R34, UR11, R3, 0x2, P0 ;  /* 0x0000000b22037c11 */ /* 0x000fca00080f1403 */
[----:B------:R1:W-:Y:S02]  /*3490*/  STG.E.64 desc[UR14][R2.64], R12 ;  /* 0x0000000c02007986 */ /* 0x0003e4000c101b0e */
.L_x_1473:
[----:B------:R-:W-:Y:S05]  /*34a0*/  BSYNC.RECONVERGENT B0 ;  /* 0x0000000000007941 */ /* 0x000fea0003800200 */
.L_x_1472:
[----:B------:R-:W-:Y:S02]  /*34b0*/  UIADD3 UR6, UPT, UPT, UR18, UR6, URZ ;  /* 0x0000000612067290 */ /* 0x000fe4000fffe0ff */
[----:B------:R-:W-:Y:S02]  /*34c0*/  UIADD3 UR4, UPT, UPT, UR4, 0x1, URZ ;  /* 0x0000000104047890 */ /* 0x000fe4000fffe0ff */
[----:B------:R-:W-:-:S09]  /*34d0*/  UISETP.GE.AND UP0, UPT, UR6, UR7, UPT ;  /* 0x000000070600728c */ /* 0x000fd2000bf06270 */
[----:B------:R-:W-:Y:S05]  /*34e0*/  BRA.U !UP0, `(.L_x_1474) ;  /* 0xffffffcd082c7547 */ /* 0x000fea000b83ffff */
.L_x_1449:
[----:B0-----:R-:W0:Y:S01]  /*34f0*/  LDC R4, c[0x0][0x370] ;  /* 0x0000dc00ff047b82 */ /* 0x001e220000000800 */
[----:B------:R-:W-:Y:S01]  /*3500*/  ISETP.NE.AND P2, PT, R27, RZ, PT ;  /* 0x000000ff1b00720c */ /* 0x000fe20003f45270 */
[----:B------:R-:W-:Y:S06]  /*3510*/  BSSY.RECONVERGENT B0, `(.L_x_1475) ;  /* 0x0000011000007945 */ /* 0x000fec0003800200 */
[----:B------:R-:W3:Y:S08]  /*3520*/  LDC R7, c[0x0][0x374] ;  /* 0x0000dd00ff077b82 */ /* 0x000ef00000000800 */
[----:B-1----:R-:W1:Y:S01]  /*3530*/  LDC.64 R2, c[0x0][0x3c8] ;  /* 0x0000f200ff027b82 */ /* 0x002e620000000a00 */
[----:B0-----:R-:W-:-:S02]  /*3540*/  IADD3 R5, PT, PT, R4, -0x1, RZ ;  /* 0xffffffff04057810 */ /* 0x001fc40007ffe0ff */
[----:B------:R-:W-:Y:S02]  /*3550*/  ISETP.NE.AND P1, PT, R4, 0x1, PT ;  /* 0x000000010400780c */ /* 0x000fe40003f25270 */
[----:B---3--:R-:W-:-:S04]  /*3560*/  IADD3 R0, PT, PT, R7, -0x1, RZ ;  /* 0xffffffff07007810 */ /* 0x008fc80007ffe0ff */
[----:B------:R-:W-:Y:S02]  /*3570*/  ISETP.NE.AND P0, PT, R0, UR5, PT ;  /* 0x0000000500007c0c */ /* 0x000fe4000bf05270 */
[----:B------:R-:W-:Y:S02]  /*3580*/  SHF.L.U32 R0, R7, 0x1, RZ ;  /* 0x0000000107007819 */ /* 0x000fe400000006ff */
[----:B------:R-:W-:Y:S02]  /*3590*/  ISETP.NE.OR P0, PT, R5, UR13, P0 ;  /* 0x0000000d05007c0c */ /* 0x000fe40008705670 */
        /* <DEDUP_REMOVED lines=8> */
.L_x_1476:
[----:B------:R-:W-:Y:S05]  /*3620*/  BSYNC.RECONVERGENT B0 ;  /* 0x0000000000007941 */ /* 0x000fea0003800200 */
.L_x_1475:
[----:B------:R-:W-:Y:S05]  /*3630*/  @P0 EXIT ;  /* 0x000000000000094d */ /* 0x000fea0003800000 */
[----:B------:R-:W-:Y:S05]  /*3640*/  @P2 BRA `(.L_x_1477) ;  /* 0x0000000000202947 */ /* 0x000fea0003800000 */
[----:B------:R-:W-:-:S05]  /*3650*/  IMAD R0, R4, R7, RZ ;  /* 0x0000000704007224 */ /* 0x000fca00078e02ff */
[----:B------:R-:W-:-:S13]  /*3660*/  ISETP.NE.AND P0, PT, R0, -0x1, PT ;  /* 0xffffffff0000780c */ /* 0x000fda0003f05270 */
[----:B------:R-:W-:Y:S05]  /*3670*/  @!P0 BRA `(.L_x_1477) ;  /* 0x0000000000148947 */ /* 0x000fea0003800000 */
.L_x_1478:
[----:B0-----:R-:W3:Y:S04]  /*3680*/  LDG.E.STRONG.GPU R5, desc[UR14][R2.64] ;  /* 0x0000000e02057981 */ /* 0x001ee8000c1ef900 */
[----:B---3--:R-:W-:Y:S01]  /*3690*/  CCTL.IVALL ;  /* 0x00000000ff00798f */ /* 0x008fe20002000000 */
[----:B------:R-:W-:Y:S05]  /*36a0*/  YIELD ;  /* 0x0000000000007946 */ /* 0x000fea0003800000 */
[----:B------:R-:W-:-:S13]  /*36b0*/  ISETP.NE.AND P0, PT, R5, R0, PT ;  /* 0x000000000500720c */ /* 0x000fda0003f05270 */
[----:B------:R-:W-:Y:S05]  /*36c0*/  @P0 BRA `(.L_x_1478) ;  /* 0xfffffffc00ec0947 */ /* 0x000fea000383ffff */
.L_x_1477:
[----:B------:R-:W-:Y:S05]  /*36d0*/  WARPSYNC.ALL ;  /* 0x0000000000007948 */ /* 0x000fea0003800000 */
[----:B0-----:R-:W0:Y:S08]  /*36e0*/  LDC.64 R4, c[0x0][0x3f8] ;  /* 0x0000fe00ff047b82 */ /* 0x001e300000000a00 */
        /* <DEDUP_REMOVED lines=55> */
[----:B--2---:R-:W-:Y:S01]  /*3a60*/  SHF.L.U64.HI R20, R27, 0x2, R2 ;  /* 0x000000021b147819 */ /* 0x004fe20000010202 */
[----:B------:R-:W-:Y:S01]  /*3a70*/  IMAD.WIDE.U32 R6, R23, 0x2a0, R6 ;  /* 0x000002a017067825 */ /* 0x000fe200078e0006 */
[----:B------:R-:W-:Y:S01]  /*3a80*/  UMOV UR4, URZ ;  /* 0x000000ff00047c82 */ /* 0x000fe20008000000 */
[----:B------:R-:W-:-:S02]  /*3a90*/  SHF.L.U32 R9, R5, 0x2, RZ ;  /* 0x0000000205097819 */ /* 0x000fc400000006ff */
[----:B------:R-:W-:Y:S02]  /*3aa0*/  SHF.L.U64.HI R24, R0, 0x2, R3 ;  /* 0x0000000200187819 */ /* 0x000fe40000010203 */
[----:B0-----:R-:W-:Y:S02]  /*3ab0*/  IADD3 R14, P1, PT, R19, UR6, RZ ;  /* 0x00000006130e7c10 */ /* 0x001fe4000ff3e0ff */
[----:B------:R-:W-:Y:S02]  /*3ac0*/  IADD3 R2, PT, PT, R7, UR4, RZ ;  /* 0x0000000407027c10 */ /* 0x000fe4000fffe0ff */
[----:B-1----:R-:W-:Y:S02]  /*3ad0*/  IADD3 R18, P2, PT, R19, UR8, RZ ;  /* 0x0000000813127c10 */ /* 0x002fe4000ff5e0ff */
[----:B------:R-:W-:Y:S01]  /*3ae0*/  MOV R27, R6 ;  /* 0x00000006001b7202 */ /* 0x000fe20000000f00 */
[----:B------:R-:W-:Y:S01]  /*3af0*/  IMAD.WIDE.U32 R6, R4, 0x4, RZ ;  /* 0x0000000404067825 */ /* 0x000fe200078e00ff */
[----:B------:R-:W-:-:S02]  /*3b00*/  IADD3.X R15, PT, PT, R20, UR7, RZ, P1, !PT ;  /* 0x00000007140f7c10 */ /* 0x000fc40008ffe4ff */
[C---:B------:R-:W-:Y:S02]  /*3b10*/  IADD3.X R21, PT, PT, R20.reuse, UR9, RZ, P2, !PT ;  /* 0x0000000914157c10 */ /* 0x040fe400097fe4ff */
[----:B---3--:R-:W-:Y:S02]  /*3b20*/  IADD3 R19, P1, PT, R19, UR10, RZ ;  /* 0x0000000a13137c10 */ /* 0x008fe4000ff3e0ff */
[----:B------:R-:W-:Y:S02]  /*3b30*/  IADD3 R23, P2, PT, RZ, -R23, RZ ;  /* 0x80000017ff177210 */ /* 0x000fe40007f5e0ff */
[----:B------:R-:W-:Y:S02]  /*3b40*/  IADD3.X R20, PT, PT, R20, UR11, RZ, P1, !PT ;  /* 0x0000000b14147c10 */ /* 0x000fe40008ffe4ff */
[----:B------:R-:W-:Y:S02]  /*3b50*/  SHF.L.U64.HI R26, R16, 0x2, R17 ;  /* 0x00000002101a7819 */ /* 0x000fe40000010211 */
[----:B------:R-:W-:-:S02]  /*3b60*/  IADD3 R28, PT, PT, R7, R9, RZ ;  /* 0x00000009071c7210 */ /* 0x000fc40007ffe0ff */
[----:B------:R-:W-:-:S07]  /*3b70*/  IADD3.X R22, PT, PT, RZ, -0x1, RZ, P2, !PT ;  /* 0xffffffffff167810 */ /* 0x000fce00017fe4ff */
.L_x_1481:
[-C--:B0-----:R-:W-:Y:S01]  /*3b80*/  LEA R8, P1, R0, R14.reuse, 0x2 ;  /* 0x0000000e00087211 */ /* 0x081fe200078210ff */
[----:B------:R-:W2:Y:S01]  /*3b90*/  LDG.E R25, desc[UR14][R14.64] ;  /* 0x0000000e0e197981 */ /* 0x000ea2000c1e1900 */
[----:B------:R-:W-:Y:S02]  /*3ba0*/  LEA R12, P3, R16, R14, 0x2 ;  /* 0x0000000e100c7211 */ /* 0x000fe400078610ff */
[----:B------:R-:W-:Y:S02]  /*3bb0*/  IADD3 R10, P2, PT, R14, R6, RZ ;  /* 0x000000060e0a7210 */ /* 0x000fe40007f5e0ff */
[C---:B------:R-:W-:Y:S02]  /*3bc0*/  IADD3.X R9, PT, PT, R15.reuse, R24, RZ, P1, !PT ;  /* 0x000000180f097210 */ /* 0x040fe40000ffe4ff */
[C---:B------:R-:W-:Y:S02]  /*3bd0*/  IADD3.X R13, PT, PT, R15.reuse, R26, RZ, P3, !PT ;  /* 0x0000001a0f0d7210 */ /* 0x040fe40001ffe4ff */
[----:B------:R-:W-:Y:S01]  /*3be0*/  IADD3.X R11, PT, PT, R15, R28, RZ, P2, !PT ;  /* 0x0000001c0f0b7210 */ /* 0x000fe200017fe4ff */
[----:B------:R0:W2:Y:S04]  /*3bf0*/  LDG.E R8, desc[UR14][R8.64] ;  /* 0x0000000e08087981 */ /* 0x0000a8000c1e1900 */
[----:B------:R1:W3:Y:S04]  /*3c00*/  LDG.E R10, desc[UR14][R10.64] ;  /* 0x0000000e0a0a7981 */ /* 0x0002e8000c1e1900 */
[----:B------:R-:W3:Y:S01]  /*3c10*/  LDG.E R13, desc[UR14][R12.64] ;  /* 0x0000000e0c0d7981 */ /* 0x000ee2000c1e1900 */
[----:B0-----:R-:W-:-:S02]  /*3c20*/  MOV R9, R20 ;  /* 0x0000001400097202 */ /* 0x001fc40000000f00 */
[----:B------:R-:W-:Y:S02]  /*3c30*/  IADD3 R23, P1, PT, R23, 0x1, RZ ;  /* 0x0000000117177810 */ /* 0x000fe40007f3e0ff */
[----:B-1----:R-:W-:Y:S02]  /*3c40*/  MOV R11, R21 ;  /* 0x00000015000b7202 */ /* 0x002fe40000000f00 */
[----:B------:R-:W-:Y:S02]  /*3c50*/  IADD3.X R22, PT, PT, RZ, R22, RZ, P1, !PT ;  /* 0x00000016ff167210 */ /* 0x000fe40000ffe4ff */
[----:B------:R-:W-:-:S04]  /*3c60*/  ISETP.NE.U32.AND P1, PT, R23, RZ, PT ;  /* 0x000000ff1700720c */ /* 0x000fc80003f25070 */
[----:B------:R-:W-:Y:S02]  /*3c70*/  ISETP.NE.AND.EX P1, PT, R22, RZ, PT, P1 ;  /* 0x000000ff1600720c */ /* 0x000fe40003f25310 */
[----:B------:R-:W-:-:S04]  /*3c80*/  IADD3 R14, P2, PT, R14, 0xa80, RZ ;  /* 0x00000a800e0e7810 */ /* 0x000fc80007f5e0ff */
[----:B------:R-:W-:Y:S02]  /*3c90*/  IADD3.X R15, PT, PT, RZ, R15, RZ, P2, !PT ;  /* 0x0000000fff0f7210 */ /* 0x000fe400017fe4ff */
[----:B--2---:R-:W-:Y:S02]  /*3ca0*/  F2FP.BF16.F32.PACK_AB R25, R8, R25 ;  /* 0x000000190819723e */ /* 0x004fe400000010ff */
[----:B------:R-:W-:Y:S02]  /*3cb0*/  MOV R8, R19 ;  /* 0x0000001300087202 */ /* 0x000fe40000000f00 */
[----:B---3--:R-:W-:Y:S02]  /*3cc0*/  F2FP.BF16.F32.PACK_AB R29, R13, R10 ;  /* 0x0000000a0d1d723e */ /* 0x008fe400000010ff */
[----:B------:R-:W-:Y:S01]  /*3cd0*/  MOV R10, R18 ;  /* 0x00000012000a7202 */ /* 0x000fe20000000f00 */
[----:B------:R0:W-:Y:S04]  /*3ce0*/  STG.E desc[UR14][R8.64], R25 ;  /* 0x0000001908007986 */ /* 0x0001e8000c10190e */
[----:B------:R0:W-:Y:S01]  /*3cf0*/  STG.E desc[UR14][R10.64], R29 ;  /* 0x0000001d0a007986 */ /* 0x0001e2000c10190e */
[----:B------:R-:W-:-:S02]  /*3d00*/  IADD3 R18, P3, PT, R18, 0xa80, RZ ;  /* 0x00000a8012127810 */ /* 0x000fc40007f7e0ff */
[----:B------:R-:W-:Y:S02]  /*3d10*/  IADD3 R19, P4, PT, R19, 0xa80, RZ ;  /* 0x00000a8013137810 */ /* 0x000fe40007f9e0ff */
[----:B------:R-:W-:Y:S02]  /*3d20*/  IADD3.X R21, PT, PT, RZ, R21, RZ, P3, !PT ;  /* 0x00000015ff157210 */ /* 0x000fe40001ffe4ff */
[----:B------:R-:W-:Y:S01]  /*3d30*/  IADD3.X R20, PT, PT, RZ, R20, RZ, P4, !PT ;  /* 0x00000014ff147210 */ /* 0x000fe200027fe4ff */
[----:B------:R-:W-:Y:S08]  /*3d40*/  @P1 BRA `(.L_x_1481) ;  /* 0xfffffffc008c1947 */ /* 0x000ff0000383ffff */
.L_x_1480:
[----:B------:R-:W-:Y:S05]  /*3d50*/  BSYNC.RECONVERGENT B0 ;  /* 0x0000000000007941 */ /* 0x000fea0003800200 */
.L_x_1479:
        /* <DEDUP_REMOVED lines=10> */
.L_x_1482:
[C---:B------:R-:W-:Y:S02]  /*3e00*/  SHF.L.U32 R12, R27.reuse, 0x2, RZ ;  /* 0x000000021b0c7819 */ /* 0x040fe400000006ff */
[----:B------:R-:W-:Y:S02]  /*3e10*/  SHF.L.U64.HI R2, R27, 0x2, R2 ;  /* 0x000000021b027819 */ /* 0x000fe40000010202 */
[----:B-1----:R-:W-:-:S04]  /*3e20*/  IADD3 R4, P0, PT, R12, UR4, RZ ;  /* 0x000000040c047c10 */ /* 0x002fc8000ff1e0ff */
[----:B------:R-:W-:Y:S02]  /*3e30*/  IADD3.X R5, PT, PT, R2, UR5, RZ, P0, !PT ;  /* 0x0000000502057c10 */ /* 0x000fe400087fe4ff */
[C---:B------:R-:W-:Y:S02]  /*3e40*/  IADD3 R6, P0, PT, R4.reuse, R19, RZ ;  /* 0x0000001304067210 */ /* 0x040fe40007f1e0ff */
[C---:B0-----:R-:W-:Y:S02]  /*3e50*/  IADD3 R10, P2, PT, R4.reuse, R23, RZ ;  /* 0x00000017040a7210 */ /* 0x041fe40007f5e0ff */
[C---:B------:R-:W-:Y:S02]  /*3e60*/  IADD3.X R7, PT, PT, R5.reuse, R17, RZ, P0, !PT ;  /* 0x0000001105077210 */ /* 0x040fe400007fe4ff */
[----:B------:R-:W-:Y:S02]  /*3e70*/  IADD3 R8, P1, PT, R4, R15, RZ ;  /* 0x0000000f04087210 */ /* 0x000fe40007f3e0ff */
[C---:B------:R-:W-:Y:S01]  /*3e80*/  IADD3.X R11, PT, PT, R5.reuse, R21, RZ, P2, !PT ;  /* 0x00000015050b7210 */ /* 0x040fe200017fe4ff */
[----:B------:R0:W5:Y:S01]  /*3e90*/  LDG.E R4, desc[UR14][R4.64] ;  /* 0x0000000e04047981 */ /* 0x000162000c1e1900 */
[----:B------:R-:W-:-:S03]  /*3ea0*/  IADD3.X R9, PT, PT, R5, R13, RZ, P1, !PT ;  /* 0x0000000d05097210 */ /* 0x000fc60000ffe4ff */
[----:B------:R-:W5:Y:S04]  /*3eb0*/  LDG.E R7, desc[UR14][R6.64] ;  /* 0x0000000e06077981 */ /* 0x000f68000c1e1900 */
[----:B------:R-:W2:Y:S04]  /*3ec0*/  LDG.E R8, desc[UR14][R8.64] ;  /* 0x0000000e08087981 */ /* 0x000ea8000c1e1900 */
[----:B------:R-:W2:Y:S01]  /*3ed0*/  LDG.E R11, desc[UR14][R10.64] ;  /* 0x0000000e0a0b7981 */ /* 0x000ea2000c1e1900 */
[----:B------:R-:W-:Y:S02]  /*3ee0*/  LOP3.LUT R14, R12, 0xfffffffc, RZ, 0xc0, !PT ;  /* 0xfffffffc0c0e7812 */ /* 0x000fe400078ec0ff */
[----:B------:R-:W-:-:S02]  /*3ef0*/  LOP3.LUT R16, R2, 0x1, RZ, 0xc0, !PT ;  /* 0x0000000102107812 */ /* 0x000fc400078ec0ff */
[----:B---3--:R-:W-:Y:S02]  /*3f00*/  IADD3 R24, P0, PT, R14, UR6, RZ ;  /* 0x000000060e187c10 */ /* 0x008fe4000ff1e0ff */
[----:B0-----:R-:W-:Y:S02]  /*3f10*/  LOP3.LUT R5, R2, 0x3, RZ, 0xc0, !PT ;  /* 0x0000000302057812 */ /* 0x001fe400078ec0ff */
[----:B------:R-:W-:Y:S02]  /*3f20*/  IADD3.X R25, PT, PT, R16, UR7, RZ, P0, !PT ;  /* 0x0000000710197c10 */ /* 0x000fe400087fe4ff */
[----:B----4-:R-:W-:-:S04]  /*3f30*/  IADD3 R28, P0, PT, R14, UR8, RZ ;  /* 0x000000080e1c7c10 */ /* 0x010fc8000ff1e0ff */
[----:B------:R-:W-:Y:S02]  /*3f40*/  IADD3.X R29, PT, PT, R16, UR9, RZ, P0, !PT ;  /* 0x00000009101d7c10 */ /* 0x000fe400087fe4ff */
[----:B-----5:R-:W-:Y:S02]  /*3f50*/  F2FP.BF16.F32.PACK_AB R31, R7, R4 ;  /* 0x00000004071f723e */ /* 0x020fe400000010ff */
[----:B------:R-:W-:-:S04]  /*3f60*/  IADD3 R4, P1, PT, R14, UR4, RZ ;  /* 0x000000040e047c10 */ /* 0x000fc8000ff3e0ff */
[----:B------:R-:W-:Y:S02]  /*3f70*/  IADD3.X R5, PT, PT, R5, UR5, RZ, P1, !PT ;  /* 0x0000000505057c10 */ /* 0x000fe40008ffe4ff */
[----:B--2---:R-:W-:Y:S02]  /*3f80*/  F2FP.BF16.F32.PACK_AB R33, R11, R8 ;  /* 0x000000080b21723e */ /* 0x004fe400000010ff */
        /* <DEDUP_REMOVED lines=16> */
[C---:B0-----:R-:W-:Y:S02]  /*4090*/  IADD3 R24, P0, PT, R30.reuse, UR6, RZ ;  /* 0x000000061e187c10 */ /* 0x041fe4000ff1e0ff */
        /* <DEDUP_REMOVED lines=25> */
[----:B------:R-:W4:Y:S04]  /*4230*/  LDG.E R6, desc[UR14][R6.64+0x1f80] ;  /* 0x001f800e06067981 */ /* 0x000f28000c1e1900 */
[----:B------:R-:W4:Y:S01]  /*4240*/  LDG.E R9, desc[UR14][R8.64+0x1f80] ;  /* 0x001f800e08097981 */ /* 0x000f22000c1e1900 */
        /* <DEDUP_REMOVED lines=12> */
[----:B---3--:R-:W-:Y:S02]  /*4310*/  F2FP.BF16.F32.PACK_AB R11, R11, R4 ;  /* 0x000000040b0b723e */ /* 0x008fe400000010ff */
[----:B----4-:R-:W-:-:S03]  /*4320*/  F2FP.BF16.F32.PACK_AB R5, R9, R6 ;  /* 0x000000060905723e */ /* 0x010fc600000010ff */
[----:B------:R1:W-:Y:S04]  /*4330*/  STG.E desc[UR14][R30.64], R11 ;  /* 0x0000000b1e007986 */ /* 0x0003e8000c10190e */
[----:B------:R1:W-:Y:S02]  /*4340*/  STG.E desc[UR14][R28.64], R5 ;  /* 0x000000051c007986 */ /* 0x0003e4000c10190e */
[----:B------:R-:W-:Y:S05]  /*4350*/  @P0 BRA `(.L_x_1482) ;  /* 0xfffffff800a80947 */ /* 0x000fea000383ffff */
[----:B------:R-:W-:Y:S05]  /*4360*/  EXIT ;  /* 0x000000000000794d */ /* 0x000fea0003800000 */
.L_x_1483:
        /* <DEDUP_REMOVED lines=9> */
.L_x_3438:


//--------------------- .text._Z35group_norm_nhwc_bwd_one_pass_kernelI11Fp32IOBf16WLi128ELi42ELi672EEv26Group_norm_nhwc_bwd_params --------------------------
	.section	.text._Z35group_norm_nhwc_bwd_one_pass_kernelI11Fp32IOBf16WLi128ELi42ELi672EEv26Group_norm_nhwc_bwd_params,"ax",@progbits
	.align	128
        .global         _Z35group_norm_nhwc_bwd_one_pass_kernelI11Fp32IOBf16WLi128ELi42ELi672EEv26Group_norm_nhwc_bwd_params
        .type           _Z35group_norm_nhwc_bwd_one_pass_kernelI11Fp32IOBf16WLi128ELi42ELi672EEv26Group_norm_nhwc_bwd_params,@function
        .size           _Z35group_norm_nhwc_bwd_one_pass_kernelI11Fp32IOBf16WLi128ELi42ELi672EEv26Group_norm_nhwc_bwd_params,(.L_x_3439 - _Z35group_norm_nhwc_bwd_one_pass_kernelI11Fp32IOBf16WLi128ELi42ELi672EEv26Group_norm_nhwc_bwd_params)
        .other          _Z35group_norm_nhwc_bwd_one_pass_kernelI11Fp32IOBf16WLi128ELi42ELi672EEv26Group_norm_nhwc_bwd_params,@"STO_CUDA_ENTRY STV_DEFAULT"
_Z35group_norm_nhwc_bwd_one_pass_kernelI11Fp32IOBf16WLi128ELi42ELi672EEv26Group_norm_nhwc_bwd_params:
.text._Z35group_norm_nhwc_bwd_one_pass_kernelI11Fp32IOBf16WLi128ELi42ELi672EEv26Group_norm_nhwc_bwd_params:
        /* <DEDUP_REMOVED lines=21> */
.L_x_1515:
[----:B0-----:R-:W0:Y:S01]  /*0150*/  LDC R8, c[0x0][0x410] ;  /* 0x00010400ff087b82 */ /* 0x001e220000000800 */
[----:B-1----:R-:W1:Y:S01]  /*0160*/  LDCU.128 UR8, c[0x0][0x400] ;  /* 0x00008000ff0877ac */ /* 0x002e620008000c00 */
[----:B------:R-:W-:Y:S01]  /*0170*/  ISETP.LE.AND P1, PT, RZ, UR5, PT ;  /* 0x00000005ff007c0c */ /* 0x000fe2000bf23270 */
[----:B--2---:R-:W2:Y:S05]  /*0180*/  LDCU.64 UR6, c[0x0][0x3b8] ;  /* 0x00007700ff0677ac */ /* 0x004eaa0008000a00 */
[----:B---3--:R-:W3:Y:S08]  /*0190*/  S2UR UR12, SR_CTAID.X ;  /* 0x00000000000c79c3 */ /* 0x008ef00000002500 */
[----:B------:R-:W3:Y:S01]  /*01a0*/  LDC R11, c[0x0][0x41c] ;  /* 0x00010700ff0b7b82 */ /* 0x000ee20000000800 */
[----:B--2---:R-:W-:Y:S01]  /*01b0*/  UIMAD.WIDE UR6, UR5, 0x8, UR6 ;  /* 0x00000008050678a5 */ /* 0x004fe2000f8e0206 */
[----:B0-----:R-:W-:-:S02]  /*01c0*/  IABS R7, R8 ;  /* 0x0000000800077213 */ /* 0x001fc40000000000 */
[----:B------:R-:W-:Y:S02]  /*01d0*/  ISETP.NE.AND P2, PT, R8, RZ, PT ;  /* 0x000000ff0800720c */ /* 0x000fe40003f45270 */
[----:B------:R-:W0:Y:S01]  /*01e0*/  I2F.RP R0, R7 ;  /* 0x0000000700007306 */ /* 0x000e220000209400 */
[----:B---3--:R-:W-:-:S07]  /*01f0*/  IMAD R11, R11, UR12, R40 ;  /* 0x0000000c0b0b7c24 */ /* 0x008fce000f8e0228 */
[----:B0-----:R-:W0:Y:S01]  /*0200*/  MUFU.RCP R0, R0 ;  /* 0x0000000000007308 */ /* 0x001e220000001000 */
[----:B------:R-:W-:Y:S02]  /*0210*/  SHF.R.S32.HI R13, RZ, 0x1f, R11 ;  /* 0x0000001fff0d7819 */ /* 0x000fe4000001140b */
[----:B------:R-:W-:-:S04]  /*0220*/  IADD3 R15, PT, PT, R11, 0x20, RZ ;  /* 0x000000200b0f7810 */ /* 0x000fc80007ffe0ff */
[----:B------:R-:W-:Y:S02]  /*0230*/  SHF.R.S32.HI R17, RZ, 0x1f, R15 ;  /* 0x0000001fff117819 */ /* 0x000fe4000001140f */
[----:B0-----:R-:W-:-:S04]  /*0240*/  IADD3 R2, PT, PT, R0, 0xffffffe, RZ ;  /* 0x0ffffffe00027810 */ /* 0x001fc80007ffe0ff */
[----:B------:R0:W2:Y:S02]  /*0250*/  F2I.FTZ.U32.TRUNC.NTZ R3, R2 ;  /* 0x0000000200037305 */ /* 0x0000a4000021f000 */
[----:B0-----:R-:W-:Y:S01]  /*0260*/  HFMA2 R2, -RZ, RZ, 0, 0 ;  /* 0x00000000ff027431 */ /* 0x001fe200000001ff */
[----:B--2---:R-:W-:-:S05]  /*0270*/  IADD3 R6, PT, PT, RZ, -R3, RZ ;  /* 0x80000003ff067210 */ /* 0x004fca0007ffe0ff */
[----:B------:R-:W-:Y:S01]  /*0280*/  IMAD R9, R6, R7, RZ ;  /* 0x0000000706097224 */ /* 0x000fe200078e02ff */
[----:B------:R-:W-:-:S03]  /*0290*/  IABS R6, UR5 ;  /* 0x0000000500067c13 */ /* 0x000fc60008000000 */
[----:B------:R-:W-:Y:S01]  /*02a0*/  IMAD.HI.U32 R3, R3, R9, R2 ;  /* 0x0000000903037227 */ /* 0x000fe200078e0002 */
[----:B------:R-:W-:Y:S02]  /*02b0*/  LOP3.LUT R2, R8, UR5, RZ, 0x3c, !PT ;  /* 0x0000000508027c12 */ /* 0x000fe4000f8e3cff */
[----:B------:R-:W-:Y:S02]  /*02c0*/  MOV R9, UR7 ;  /* 0x0000000700097c02 */ /* 0x000fe40008000f00 */
        /* <DEDUP_REMOVED lines=9> */
[----:B------:R-:W-:-:S04]  /*0360*/  IADD3 R7, PT, PT, R0, -R7, RZ ;  /* 0x8000000700077210 */ /* 0x000fc80007ffe0ff */
[----:B------:R-:W-:Y:S02]  /*0370*/  SEL R0, R7, R0, !P0 ;  /* 0x0000000007007207 */ /* 0x000fe40004000000 */
[----:B-1----:R-:W-:Y:S02]  /*0380*/  ISETP.GE.U32.AND P0, PT, R11, UR8, PT ;  /* 0x000000080b007c0c */ /* 0x002fe4000bf06070 */
[----:B------:R-:W-:Y:S02]  /*0390*/  LOP3.LUT R7, RZ, R8, RZ, 0x33, !PT ;  /* 0x00000008ff077212 */ /* 0x000fe400078e33ff */
[----:B------:R-:W-:Y:S02]  /*03a0*/  ISETP.GE.AND.EX P0, PT, R13, UR9, PT, P0 ;  /* 0x000000090d007c0c */ /* 0x000fe4000bf06300 */
[----:B------:R-:W-:Y:S02]  /*03b0*/  @P4 IADD3 R3, PT, PT, R3, 0x1, RZ ;  /* 0x0000000103034810 */ /* 0x000fe40007ffe0ff */
[----:B------:R-:W-:-:S02]  /*03c0*/  @!P1 IADD3 R0, PT, PT, -R0, RZ, RZ ;  /* 0x000000ff00009210 */ /* 0x000fc40007ffe1ff */
[----:B------:R-:W-:Y:S02]  /*03d0*/  @!P3 IADD3 R3, PT, PT, -R3, RZ, RZ ;  /* 0x000000ff0303b210 */ /* 0x000fe40007ffe1ff */
[----:B------:R-:W-:Y:S02]  /*03e0*/  ISETP.GE.U32.AND P1, PT, R15, UR8, PT ;  /* 0x000000080f007c0c */ /* 0x000fe4000bf26070 */
[----:B------:R-:W-:Y:S02]  /*03f0*/  MOV R8, UR6 ;  /* 0x0000000600087c02 */ /* 0x000fe40008000f00 */
[C---:B------:R-:W-:Y:S01]  /*0400*/  SEL R6, R7.reuse, R0, !P2 ;  /* 0x0000000007067207 */ /* 0x040fe20005000000 */
[----:B------:R-:W0:Y:S01]  /*0410*/  @!P0 LDC.64 R18, c[0x0][0x3f8] ;  /* 0x0000fe00ff128b82 */ /* 0x000e220000000a00 */
[----:B------:R-:W-:Y:S02]  /*0420*/  SEL R3, R7, R3, !P2 ;  /* 0x0000000307037207 */ /* 0x000fe40005000000 */
[----:B------:R-:W-:Y:S01]  /*0430*/  ISETP.GE.AND.EX P1, PT, R17, UR9, PT, P1 ;  /* 0x0000000911007c0c */ /* 0x000fe2000bf26310 */
[----:B------:R-:W2:Y:S01]  /*0440*/  LDG.E.64 R8, desc[UR14][R8.64] ;  /* 0x0000000e08087981 */ /* 0x000ea2000c1e1b00 */
[----:B------:R-:W-:Y:S01]  /*0450*/  IADD3 R7, PT, PT, R11, 0x40, RZ ;  /* 0x000000400b077810 */ /* 0x000fe20007ffe0ff */
[----:B------:R-:W-:Y:S01]  /*0460*/  IMAD R0, R6, 0x2a, RZ ;  /* 0x0000002a06007824 */ /* 0x000fe200078e02ff */
[----:B------:R-:W-:Y:S01]  /*0470*/  SHF.R.S32.HI R2, RZ, 0x1f, R3 ;  /* 0x0000001fff027819 */ /* 0x000fe20000011403 */
[----:B------:R-:W1:Y:S01]  /*0480*/  @!P0 LDC.64 R28, c[0x0][0x3a0] ;  /* 0x0000e800ff1c8b82 */ /* 0x000e620000000a00 */
[----:B------:R-:W-:-:S02]  /*0490*/  ISETP.GE.U32.AND P2, PT, R7, UR8, PT ;  /* 0x0000000807007c0c */ /* 0x000fc4000bf46070 */
[----:B------:R-:W-:Y:S01]  /*04a0*/  SHF.R.S32.HI R23, RZ, 0x1f, R7 ;  /* 0x0000001fff177819 */ /* 0x000fe20000011407 */
[----:B------:R-:W-:Y:S01]  /*04b0*/  IMAD R2, R2, UR10, RZ ;  /* 0x0000000a02027c24 */ /* 0x000fe2000f8e02ff */
[C---:B------:R-:W-:Y:S02]  /*04c0*/  IADD3 R42, P3, PT, R0.reuse, R5, RZ ;  /* 0x00000005002a7210 */ /* 0x040fe40007f7e0ff */
[----:B------:R-:W-:Y:S01]  /*04d0*/  ISETP.GE.AND.EX P2, PT, R23, UR9, PT, P2 ;  /* 0x0000000917007c0c */ /* 0x000fe2000bf46320 */
[----:B------:R-:W3:Y:S01]  /*04e0*/  @!P1 LDC.64 R32, c[0x0][0x3f8] ;  /* 0x0000fe00ff209b82 */ /* 0x000ee20000000a00 */
[----:B------:R-:W-:Y:S01]  /*04f0*/  LEA.HI.X.SX32 R43, R0, RZ, 0x1, P3 ;  /* 0x000000ff002b7211 */ /* 0x000fe200018f0eff */
[----:B------:R-:W-:Y:S01]  /*0500*/  IMAD R45, R3, UR11, R2 ;  /* 0x0000000b032d7c24 */ /* 0x000fe2000f8e0202 */
[----:B------:R-:W-:Y:S01]  /*0510*/  IADD3 R0, PT, PT, R11, 0x60, RZ ;  /* 0x000000600b007810 */ /* 0x000fe20007ffe0ff */
[----:B------:R-:W-:-:S03]  /*0520*/  IMAD.WIDE.U32 R42, R3, UR10, R42 ;  /* 0x0000000a032a7c25 */ /* 0x000fc6000f8e002a */
[----:B------:R-:W-:Y:S01]  /*0530*/  ISETP.GE.U32.AND P3, PT, R0, UR8, PT ;  /* 0x0000000800007c0c */ /* 0x000fe2000bf66070 */
[----:B------:R-:W4:Y:S01]  /*0540*/  LDCU.U8 UR10, c[0x0][0x414] ;  /* 0x00008280ff0a77ac */ /* 0x000f220008000000 */
[----:B------:R-:W-:Y:S01]  /*0550*/  SHF.R.S32.HI R5, RZ, 0x1f, R0 ;  /* 0x0000001fff057819 */ /* 0x000fe20000011400 */
[----:B0-----:R-:W-:Y:S01]  /*0560*/  @!P0 IMAD R10, R13, R18, RZ ;  /* 0x000000120d0a8224 */ /* 0x001fe200078e02ff */
[----:B------:R-:W-:Y:S01]  /*0570*/  IADD3 R45, PT, PT, R43, R45, RZ ;  /* 0x0000002d2b2d7210 */ /* 0x000fe20007ffe0ff */
[----:B------:R-:W0:Y:S01]  /*0580*/  @!P2 LDC.64 R2, c[0x0][0x3f8] ;  /* 0x0000fe00ff02ab82 */ /* 0x000e220000000a00 */
[----:B------:R-:W-:Y:S02]  /*0590*/  ISETP.GE.AND.EX P3, PT, R5, UR9, PT, P3 ;  /* 0x0000000905007c0c */ /* 0x000fe4000bf66330 */
[----:B------:R-:W-:Y:S01]  /*05a0*/  @!P0 MOV R44, R42 ;  /* 0x0000002a002c8202 */ /* 0x000fe20000000f00 */
[----:B------:R-:W-:-:S04]  /*05b0*/  @!P0 IMAD R13, R11, R19, R10 ;  /* 0x000000130b0d8224 */ /* 0x000fc800078e020a */
[----:B------:R-:W4:Y:S01]  /*05c0*/  @!P0 LDC.64 R20, c[0x0][0x398] ;  /* 0x0000e600ff148b82 */ /* 0x000f220000000a00 */
[----:B------:R-:W-:-:S05]  /*05d0*/  @!P0 IMAD.WIDE.U32 R10, R11, R18, R44 ;  /* 0x000000120b0a8225 */ /* 0x000fca00078e002c */
[----:B------:R-:W-:Y:S01]  /*05e0*/  @!P0 IADD3 R11, PT, PT, R11, R13, RZ ;  /* 0x0000000d0b0b8210 */ /* 0x000fe20007ffe0ff */
[----:B---3--:R-:W-:Y:S01]  /*05f0*/  @!P1 IMAD R16, R17, R32, RZ ;  /* 0x0000002011109224 */ /* 0x008fe200078e02ff */
[----:B------:R-:W3:Y:S01]  /*0600*/  @!P1 LDC.64 R26, c[0x0][0x3a0] ;  /* 0x0000e800ff1a9b82 */ /* 0x000ee20000000a00 */
[C---:B------:R-:W-:Y:S02]  /*0610*/  @!P0 SHF.L.U32 R17, R10.reuse, 0x2, RZ ;  /* 0x000000020a118819 */ /* 0x040fe400000006ff */
[----:B------:R-:W-:Y:S02]  /*0620*/  @!P0 SHF.L.U64.HI R14, R10, 0x2, R11 ;  /* 0x000000020a0e8819 */ /* 0x000fe4000001020b */
[----:B------:R-:W-:-:S03]  /*0630*/  @!P1 MOV R10, R42 ;  /* 0x0000002a000a9202 */ /* 0x000fc60000000f00 */
[----:B------:R-:W3:Y:S01]  /*0640*/  @!P1 LDC.64 R24, c[0x0][0x398] ;  /* 0x0000e600ff189b82 */ /* 0x000ee20000000a00 */
[----:B------:R-:W-:Y:S02]  /*0650*/  @!P1 MOV R11, R45 ;  /* 0x0000002d000b9202 */ /* 0x000fe40000000f00 */
[----:B-1----:R-:W-:-:S05]  /*0660*/  @!P0 IADD3 R18, P5, PT, R17, R28, RZ ;  /* 0x0000001c11128210 */ /* 0x002fca0007fbe0ff */
[----:B------:R-:W1:Y:S01]  /*0670*/  @!P3 LDC.64 R12, c[0x0][0x3f8] ;  /* 0x0000fe00ff0cbb82 */ /* 0x000e620000000a00 */
[C---:B------:R-:W-:Y:S01]  /*0680*/  @!P1 IMAD R33, R15.reuse, R33, R16 ;  /* 0x000000210f219224 */ /* 0x040fe200078e0210 */
[----:B------:R-:W-:Y:S01]  /*0690*/  @!P0 IADD3.X R19, PT, PT, R14, R29, RZ, P5, !PT ;  /* 0x0000001d0e138210 */ /* 0x000fe20002ffe4ff */
[----:B------:R-:W-:Y:S01]  /*06a0*/  @!P1 IMAD.WIDE.U32 R10, R15, R32, R10 ;  /* 0x000000200f0a9225 */ /* 0x000fe200078e000a */
[----:B------:R-:W-:-:S03]  /*06b0*/  @!P2 MOV R22, R42 ;  /* 0x0000002a0016a202 */ /* 0x000fc60000000f00 */
[----:B0-----:R-:W-:Y:S01]  /*06c0*/  @!P2 IMAD R16, R23, R2, RZ ;  /* 0x000000021710a224 */ /* 0x001fe200078e02ff */
[----:B------:R-:W-:Y:S01]  /*06d0*/  @!P2 MOV R23, R45 ;  /* 0x0000002d0017a202 */ /* 0x000fe20000000f00 */
[----:B------:R-:W0:Y:S01]  /*06e0*/  @!P2 LDC.64 R30, c[0x0][0x3a0] ;  /* 0x0000e800ff1eab82 */ /* 0x000e220000000a00 */
[----:B----4-:R-:W-:Y:S02]  /*06f0*/  ISETP.NE.AND P4, PT, RZ, UR10, PT ;  /* 0x0000000aff007c0c */ /* 0x010fe4000bf85270 */
[----:B------:R-:W-:Y:S01]  /*0700*/  @!P1 IADD3 R11, PT, PT, R11, R33, RZ ;  /* 0x000000210b0b9210 */ /* 0x000fe20007ffe0ff */
[----:B------:R-:W-:-:S04]  /*0710*/  @!P2 IMAD R33, R7, R3, R16 ;  /* 0x000000030721a224 */ /* 0x000fc800078e0210 */
[----:B------:R-:W4:Y:S01]  /*0720*/  @!P2 LDC.64 R28, c[0x0][0x398] ;  /* 0x0000e600ff1cab82 */ /* 0x000f220000000a00 */
[----:B------:R-:W-:Y:S01]  /*0730*/  @!P2 IMAD.WIDE.U32 R22, R7, R2, R22 ;  /* 0x000000020716a225 */ /* 0x000fe200078e0016 */
[----:B------:R-:W-:Y:S02]  /*0740*/  @!P0 IADD3 R20, P6, PT, R17, R20, RZ ;  /* 0x0000001411148210 */ /* 0x000fe40007fde0ff */
[----:B------:R-:W-:-:S04]  /*0750*/  @!P1 SHF.L.U32 R17, R10, 0x2, RZ ;  /* 0x000000020a119819 */ /* 0x000fc800000006ff */
[----:B------:R-:W4:Y:S01]  /*0760*/  @!P3 LDC.64 R2, c[0x0][0x3a0] ;  /* 0x0000e800ff02bb82 */ /* 0x000f220000000a00 */
[----:B------:R-:W-:Y:S02]  /*0770*/  @!P1 SHF.L.U64.HI R34, R10, 0x2, R11 ;  /* 0x000000020a229819 */ /* 0x000fe4000001020b */
[----:B------:R-:W-:-:S05]  /*0780*/  @!P2 IADD3 R23, PT, PT, R23, R33, RZ ;  /* 0x000000211717a210 */ /* 0x000fca0007ffe0ff */
[----:B------:R-:W4:Y:S01]  /*0790*/  @!P3 LDC.64 R10, c[0x0][0x398] ;  /* 0x0000e600ff0abb82 */ /* 0x000f220000000a00 */
[----:B------:R-:W-:Y:S01]  /*07a0*/  @!P0 IADD3.X R21, PT, PT, R14, R21, RZ, P6, !PT ;  /* 0x000000150e158210 */ /* 0x000fe200037fe4ff */
[----:B-1----:R-:W-:Y:S01]  /*07b0*/  @!P3 IMAD R5, R5, R12, RZ ;  /* 0x0000000c0505b224 */ /* 0x002fe200078e02ff */
[C---:B---3--:R-:W-:Y:S02]  /*07c0*/  @!P1 IADD3 R26, P6, PT, R17.reuse, R26, RZ ;  /* 0x0000001a111a9210 */ /* 0x048fe40007fde0ff */
[----:B------:R-:W-:Y:S02]  /*07d0*/  @!P1 IADD3 R24, P5, PT, R17, R24, RZ ;  /* 0x0000001811189210 */ /* 0x000fe40007fbe0ff */
[C---:B------:R-:W-:Y:S01]  /*07e0*/  @!P2 SHF.L.U32 R7, R22.reuse, 0x2, RZ ;  /* 0x000000021607a819 */ /* 0x040fe200000006ff */
[----:B------:R-:W1:Y:S01]  /*07f0*/  @P4 LDC.64 R14, c[0x0][0x3b0] ;  /* 0x0000ec00ff0e4b82 */ /* 0x000e620000000a00 */
[----:B------:R-:W-:Y:S02]  /*0800*/  @!P2 SHF.L.U64.HI R32, R22, 0x2, R23 ;  /* 0x000000021620a819 */ /* 0x000fe40000010217 */
[----:B------:R-:W-:-:S02]  /*0810*/  @!P3 MOV R22, R42 ;  /* 0x0000002a0016b202 */ /* 0x000fc40000000f00 */
[----:B------:R-:W-:-:S03]  /*0820*/  @!P3 MOV R23, R45 ;  /* 0x0000002d0017b202 */ /* 0x000fc60000000f00 */
[----:B------:R-:W3:Y:S01]  /*0830*/  LDC.64 R16, c[0x0][0x3a8] ;  /* 0x0000ea00ff107b82 */ /* 0x000ee20000000a00 */
[C---:B------:R-:W-:Y:S02]  /*0840*/  @!P3 IMAD R33, R0.reuse, R13, R5 ;  /* 0x0000000d0021b224 */ /* 0x040fe400078e0205 */
[----:B------:R-:W-:Y:S01]  /*0850*/  @!P3 IMAD.WIDE.U32 R12, R0, R12, R22 ;  /* 0x0000000c000cb225 */ /* 0x000fe200078e0016 */
[C---:B------:R-:W-:Y:S02]  /*0860*/  @!P1 IADD3.X R27, PT, PT, R34.reuse, R27, RZ, P6, !PT ;  /* 0x0000001b221b9210 */ /* 0x040fe400037fe4ff */
[----:B------:R-:W-:Y:S02]  /*0870*/  @!P1 IADD3.X R25, PT, PT, R34, R25, RZ, P5, !PT ;  /* 0x0000001922199210 */ /* 0x000fe40002ffe4ff */
[C---:B0-----:R-:W-:Y:S02]  /*0880*/  @!P2 IADD3 R30, P6, PT, R7.reuse, R30, RZ ;  /* 0x0000001e071ea210 */ /* 0x041fe40007fde0ff */
[----:B----4-:R-:W-:-:S02]  /*0890*/  @!P2 IADD3 R28, P5, PT, R7, R28, RZ ;  /* 0x0000001c071ca210 */ /* 0x010fc40007fbe0ff */
[----:B------:R-:W-:Y:S02]  /*08a0*/  @!P3 IADD3 R7, PT, PT, R13, R33, RZ ;  /* 0x000000210d07b210 */ /* 0x000fe40007ffe0ff */
[----:B------:R-:W-:Y:S02]  /*08b0*/  @!P3 SHF.L.U32 R35, R12, 0x2, RZ ;  /* 0x000000020c23b819 */ /* 0x000fe400000006ff */
[C---:B------:R-:W-:Y:S02]  /*08c0*/  @!P2 IADD3.X R31, PT, PT, R32.reuse, R31, RZ, P6, !PT ;  /* 0x0000001f201fa210 */ /* 0x040fe400037fe4ff */
[----:B------:R-:W-:Y:S02]  /*08d0*/  @!P2 IADD3.X R29, PT, PT, R32, R29, RZ, P5, !PT ;  /* 0x0000001d201da210 */ /* 0x000fe40002ffe4ff */
[----:B------:R-:W-:Y:S02]  /*08e0*/  LOP3.LUT R5, R39, 0xffff, RZ, 0xc0, !PT ;  /* 0x0000ffff27057812 */ /* 0x000fe400078ec0ff */
[----:B------:R-:W-:-:S02]  /*08f0*/  @!P3 SHF.L.U64.HI R12, R12, 0x2, R7 ;  /* 0x000000020c0cb819 */ /* 0x000fc40000010207 */
[C---:B------:R-:W-:Y:S01]  /*0900*/  @!P3 IADD3 R32, P5, PT, R35.reuse, R2, RZ ;  /* 0x000000022320b210 */ /* 0x040fe20007fbe0ff */
[----:B------:R-:W-:Y:S01]  /*0910*/  IMAD R23, R6, 0x2a, R5 ;  /* 0x0000002a06177824 */ /* 0x000fe200078e0205 */
[----:B------:R-:W-:Y:S02]  /*0920*/  @!P3 IADD3 R34, P6, PT, R35, R10, RZ ;  /* 0x0000000a2322b210 */ /* 0x000fe40007fde0ff */
[C---:B------:R-:W-:Y:S01]  /*0930*/  @!P3 IADD3.X R33, PT, PT, R12.reuse, R3, RZ, P5, !PT ;  /* 0x000000030c21b210 */ /* 0x040fe20002ffe4ff */
[----:B------:R-:W-:Y:S01]  /*0940*/  HFMA2 R3, -RZ, RZ, 0, 0 ;  /* 0x00000000ff037431 */ /* 0x000fe200000001ff */
[----:B------:R-:W-:Y:S01]  /*0950*/  @!P3 IADD3.X R35, PT, PT, R12, R11, RZ, P6, !PT ;  /* 0x0000000b0c23b210 */ /* 0x000fe200037fe4ff */
[C---:B-1----:R-:W-:Y:S01]  /*0960*/  @P4 IMAD.WIDE R14, R23.reuse, 0x2, R14 ;  /* 0x00000002170e4825 */ /* 0x042fe200078e020e */
[----:B------:R-:W-:Y:S02]  /*0970*/  CS2R R10, SRZ ;  /* 0x00000000000a7805 */ /* 0x000fe4000001ff00 */
[----:B------:R-:W-:Y:S01]  /*0980*/  MOV R2, RZ ;  /* 0x000000ff00027202 */ /* 0x000fe20000000f00 */
[----:B---3--:R-:W-:Y:S01]  /*0990*/  IMAD.WIDE R22, R23, 0x2, R16 ;  /* 0x0000000217167825 */ /* 0x008fe200078e0210 */
[----:B------:R-:W3:Y:S01]  /*09a0*/  @P4 LDG.E.U16 R46, desc[UR14][R14.64] ;  /* 0x0000000e0e2e4981 */ /* 0x000ee2000c1e1500 */
[----:B------:R-:W-:-:S02]  /*09b0*/  CS2R R12, SRZ ;  /* 0x00000000000c7805 */ /* 0x000fc4000001ff00 */
[----:B------:R-:W-:Y:S01]  /*09c0*/  CS2R R16, SRZ ;  /* 0x0000000000107805 */ /* 0x000fe2000001ff00 */
[----:B------:R0:W4:Y:S04]  /*09d0*/  @P4 LDG.E.U16 R41, desc[UR14][R14.64+0x2] ;  /* 0x0000020e0e294981 */ /* 0x000128000c1e1500 */
[----:B------:R-:W4:Y:S04]  /*09e0*/  LDG.E.U16 R36, desc[UR14][R22.64] ;  /* 0x0000000e16247981 */ /* 0x000f28000c1e1500 */
[----:B------:R1:W4:Y:S01]  /*09f0*/  LDG.E.U16 R37, desc[UR14][R22.64+0x2] ;  /* 0x0000020e16257981 */ /* 0x000322000c1e1500 */
[----:B0-----:R-:W-:-:S03]  /*0a00*/  CS2R R14, SRZ ;  /* 0x00000000000e7805 */ /* 0x001fc6000001ff00 */
[----:B------:R0:W5:Y:S04]  /*0a10*/  @!P0 LDG.E.64 R10, desc[UR14][R18.64] ;  /* 0x0000000e120a8981 */ /* 0x000168000c1e1b00 */
[----:B------:R0:W5:Y:S01]  /*0a20*/  @!P0 LDG.E.64 R2, desc[UR14][R20.64] ;  /* 0x0000000e14028981 */ /* 0x000162000c1e1b00 */
[----:B-1----:R-:W-:-:S03]  /*0a30*/  CS2R R22, SRZ ;  /* 0x0000000000167805 */ /* 0x002fc6000001ff00 */
[----:B------:R1:W5:Y:S01]  /*0a40*/  @!P1 LDG.E.64 R12, desc[UR14][R26.64] ;  /* 0x0000000e1a0c9981 */ /* 0x000362000c1e1b00 */
[----:B0-----:R-:W-:-:S03]  /*0a50*/  CS2R R18, SRZ ;  /* 0x0000000000127805 */ /* 0x001fc6000001ff00 */
[----:B------:R1:W5:Y:S01]  /*0a60*/  @!P1 LDG.E.64 R14, desc[UR14][R24.64] ;  /* 0x0000000e180e9981 */ /* 0x000362000c1e1b00 */
[----:B------:R-:W-:-:S03]  /*0a70*/  CS2R R20, SRZ ;  /* 0x0000000000147805 */ /* 0x000fc6000001ff00 */
[----:B------:R1:W5:Y:S04]  /*0a80*/  @!P2 LDG.E.64 R16, desc[UR14][R30.64] ;  /* 0x0000000e1e10a981 */ /* 0x000368000c1e1b00 */
[----:B------:R1:W5:Y:S04]  /*0a90*/  @!P2 LDG.E.64 R18, desc[UR14][R28.64] ;  /* 0x0000000e1c12a981 */ /* 0x000368000c1e1b00 */
[----:B------:R1:W5:Y:S04]  /*0aa0*/  @!P3 LDG.E.64 R20, desc[UR14][R32.64] ;  /* 0x0000000e2014b981 */ /* 0x000368000c1e1b00 */
[----:B------:R1:W5:Y:S01]  /*0ab0*/  @!P3 LDG.E.64 R22, desc[UR14][R34.64] ;  /* 0x0000000e2216b981 */ /* 0x000362000c1e1b00 */
[----:B------:R-:W-:Y:S01]  /*0ac0*/  UISETP.NE.AND UP1, UPT, UR10, URZ, UPT ;  /* 0x000000ff0a00728c */ /* 0x000fe2000bf25270 */
[----:B------:R-:W-:Y:S01]  /*0ad0*/  HFMA2 R38, -RZ, RZ, 0, 0 ;  /* 0x00000000ff267431 */ /* 0x000fe200000001ff */
[----:B------:R-:W-:Y:S01]  /*0ae0*/  MOV R7, RZ ;  /* 0x000000ff00077202 */ /* 0x000fe20000000f00 */
        /* <DEDUP_REMOVED lines=12> */
[----:B---3--:R-:W-:Y:S02]  /*0bb0*/  @P4 SHF.L.U32 R38, R46, 0x10, RZ ;  /* 0x000000102e264819 */ /* 0x008fe400000006ff */
[----:B----4-:R-:W-:Y:S02]  /*0bc0*/  @P4 SHF.L.U32 R7, R41, 0x10, RZ ;  /* 0x0000001029074819 */ /* 0x010fe400000006ff */
[----:B------:R-:W-:Y:S02]  /*0bd0*/  SHF.L.U32 R9, R36, 0x10, RZ ;  /* 0x0000001024097819 */ /* 0x000fe400000006ff */
[----:B------:R-:W-:Y:S01]  /*0be0*/  SHF.L.U32 R8, R37, 0x10, RZ ;  /* 0x0000001025087819 */ /* 0x000fe200000006ff */
[----:B-1----:R-:W-:Y:S06]  /*0bf0*/  BRA.U UP1, `(.L_x_1485) ;  /* 0x0000000101e47547 */ /* 0x002fec000b800000 */
        /* <DEDUP_REMOVED lines=28> */
[----:B------:R-:W-:Y:S01]  /*0dc0*/  FFMA.FTZ R0, R15, R24, R0 ;  /* 0x000000180f007223 */ /* 0x000fe20000010000 */
[----:B------:R-:W-:Y:S01]  /*0dd0*/  FMUL.FTZ R26, R19, R8 ;  /* 0x00000008131a7220 */ /* 0x000fe20000410000 */
[----:B------:R-:W-:Y:S01]  /*0de0*/  FADD.FTZ R24, R20, -UR21 ;  /* 0x8000001514187e21 */ /* 0x000fe20008010000 */
[----:B------:R-:W-:Y:S01]  /*0df0*/  FFMA.FTZ R30, R28, R31, R29 ;  /* 0x0000001f1c1e7223 */ /* 0x000fe2000001001d */
[----:B------:R-:W-:Y:S01]  /*0e00*/  FMUL.FTZ R27, R27, UR16 ;  /* 0x000000101b1b7c20 */ /* 0x000fe20008410000 */
[----:B------:R-:W-:Y:S01]  /*0e10*/  FADD.FTZ R33, R26, R33 ;  /* 0x000000211a217221 */ /* 0x000fe20000010000 */
[----:B------:R-:W-:Y:S01]  /*0e20*/  FMUL.FTZ R32, R22, R9 ;  /* 0x0000000916207220 */ /* 0x000fe20000410000 */
[----:B------:R-:W-:Y:S01]  /*0e30*/  FMUL.FTZ R31, R24, UR16 ;  /* 0x00000010181f7c20 */ /* 0x000fe20008410000 */
[----:B------:R-:W-:Y:S01]  /*0e40*/  FFMA.FTZ R30, R27, R26, R30 ;  /* 0x0000001a1b1e7223 */ /* 0x000fe2000001001e */
[----:B------:R-:W-:Y:S01]  /*0e50*/  FFMA.FTZ R29, R18, R28, R25 ;  /* 0x0000001c121d7223 */ /* 0x000fe20000010019 */
[----:B------:R-:W-:Y:S01]  /*0e60*/  FADD.FTZ R24, R21, -UR21 ;  /* 0x8000001515187e21 */ /* 0x000fe20008010000 */
[----:B------:R-:W-:Y:S01]  /*0e70*/  FFMA.FTZ R26, R19, R27, R0 ;  /* 0x0000001b131a7223 */ /* 0x000fe20000010000 */
[----:B------:R-:W-:Y:S01]  /*0e80*/  FADD.FTZ R25, RZ, R2 ;  /* 0x00000002ff197221 */ /* 0x000fe20000010000 */
[----:B------:R-:W-:Y:S01]  /*0e90*/  FADD.FTZ R0, RZ, R3 ;  /* 0x00000003ff007221 */ /* 0x000fe20000010000 */
[----:B------:R-:W-:Y:S01]  /*0ea0*/  FADD.FTZ R34, R33, R32 ;  /* 0x0000002021227221 */ /* 0x000fe20000010000 */
[----:B------:R-:W-:Y:S01]  /*0eb0*/  FFMA.FTZ R33, R31, R32, R30 ;  /* 0x000000201f217223 */ /* 0x000fe2000001001e */
[----:B------:R-:W-:Y:S01]  /*0ec0*/  FMUL.FTZ R27, R23, R8 ;  /* 0x00000008171b7220 */ /* 0x000fe20000410000 */
[----:B------:R-:W-:Y:S01]  /*0ed0*/  FMUL.FTZ R28, R24, UR16 ;  /* 0x00000010181c7c20 */ /* 0x000fe20008410000 */
        /* <DEDUP_REMOVED lines=11> */
.L_x_1485:
[----:B-----5:R-:W-:Y:S01]  /*0f90*/  FADD.FTZ R24, R10, -UR21 ;  /* 0x800000150a187e21 */ /* 0x020fe20008010000 */
[----:B------:R-:W-:Y:S01]  /*0fa0*/  FADD.FTZ R0, R11, -UR21 ;  /* 0x800000150b007e21 */ /* 0x000fe20008010000 */
[----:B------:R-:W-:Y:S02]  /*0fb0*/  FADD.FTZ R27, R12, -UR21 ;  /* 0x800000150c1b7e21 */ /* 0x000fe40008010000 */
[----:B------:R-:W-:Y:S01]  /*0fc0*/  FMUL.FTZ R24, R24, UR16 ;  /* 0x0000001018187c20 */ /* 0x000fe20008410000 */
[----:B------:R-:W-:Y:S01]  /*0fd0*/  FMUL.FTZ R0, R0, UR16 ;  /* 0x0000001000007c20 */ /* 0x000fe20008410000 */
[----:B------:R-:W-:Y:S02]  /*0fe0*/  FMUL.FTZ R27, R27, UR16 ;  /* 0x000000101b1b7c20 */ /* 0x000fe40008410000 */
        /* <DEDUP_REMOVED lines=13> */
[----:B------:R-:W-:Y:S01]  /*10c0*/  FADD.FTZ R25, R13, -UR21 ;  /* 0x800000150d197e21 */ /* 0x000fe20008010000 */
[----:B------:R-:W-:Y:S02]  /*10d0*/  FFMA.FTZ R34, R9, R27, R38 ;  /* 0x0000001b09227223 */ /* 0x000fe40000010026 */
[----:B------:R-:W-:Y:S01]  /*10e0*/  FMUL.FTZ R28, R28, R33 ;  /* 0x000000211c1c7220 */ /* 0x000fe20000410000 */
[----:B------:R-:W-:Y:S01]  /*10f0*/  FMUL.FTZ R25, R25, UR16 ;  /* 0x0000001019197c20 */ /* 0x000fe20008410000 */
[----:B------:R-:W-:Y:S01]  /*1100*/  FMUL.FTZ R35, R34, -1.4426950216293334961 ;  /* 0xbfb8aa3b22237820 */ /* 0x000fe20000410000 */
[----:B-1----:R-:W-:Y:S01]  /*1110*/  FADD.FTZ R29, -R32, 1 ;  /* 0x3f800000201d7421 */ /* 0x002fe20000010100 */
[----:B------:R-:W-:Y:S01]  /*1120*/  FADD.FTZ R33, R16, -UR21 ;  /* 0x8000001510217e21 */ /* 0x000fe20008010000 */
[----:B------:R-:W-:Y:S02]  /*1130*/  FFMA.FTZ R31, R8, R25, R7 ;  /* 0x00000019081f7223 */ /* 0x000fe40000010007 */
[----:B------:R-:W-:Y:S01]  /*1140*/  FFMA.FTZ R30, R26, R29, 1 ;  /* 0x3f8000001a1e7423 */ /* 0x000fe2000001001d */
[----:B------:R-:W0:Y:S01]  /*1150*/  MUFU.EX2 R35, R35 ;  /* 0x0000002300237308 */ /* 0x000e220000000800 */
[----:B------:R-:W-:Y:S01]  /*1160*/  FMUL.FTZ R36, R31, -1.4426950216293334961 ;  /* 0xbfb8aa3b1f247820 */ /* 0x000fe20000410000 */
[----:B------:R-:W-:Y:S01]  /*1170*/  FMUL.FTZ R26, R33, UR16 ;  /* 0x00000010211a7c20 */ /* 0x000fe20008410000 */
[----:B------:R-:W-:-:S03]  /*1180*/  FMUL.FTZ R29, R3, R32 ;  /* 0x00000020031d7220 */ /* 0x000fc60000410000 */
[----:B------:R-:W-:Y:S01]  /*1190*/  FFMA.FTZ R41, R9, R26, R38 ;  /* 0x0000001a09297223 */ /* 0x000fe20000010026 */
[----:B------:R-:W-:Y:S01]  /*11a0*/  FMUL.FTZ R29, R29, R30 ;  /* 0x0000001e1d1d7220 */ /* 0x000fe20000410000 */
[----:B------:R-:W1:Y:S02]  /*11b0*/  MUFU.EX2 R36, R36 ;  /* 0x0000002400247308 */ /* 0x000e640000000800 */
[----:B------:R-:W-:-:S06]  /*11c0*/  FMUL.FTZ R47, R41, -1.4426950216293334961 ;  /* 0xbfb8aa3b292f7820 */ /* 0x000fcc0000410000 */
[----:B------:R-:W2:Y:S01]  /*11d0*/  MUFU.EX2 R47, R47 ;  /* 0x0000002f002f7308 */ /* 0x000ea20000000800 */
[----:B0-----:R-:W-:-:S07]  /*11e0*/  FADD.FTZ R33, R35, 1 ;  /* 0x3f80000023217421 */ /* 0x001fce0000010000 */
[----:B------:R-:W0:Y:S01]  /*11f0*/  MUFU.RCP R33, R33 ;  /* 0x0000002100217308 */ /* 0x000e220000001000 */
[----:B-1----:R-:W-:-:S07]  /*1200*/  FADD.FTZ R35, R36, 1 ;  /* 0x3f80000024237421 */ /* 0x002fce0000010000 */
[----:B------:R-:W1:Y:S01]  /*1210*/  MUFU.RCP R46, R35 ;  /* 0x00000023002e7308 */ /* 0x000e620000001000 */
[----:B--2---:R-:W-:Y:S01]  /*1220*/  FADD.FTZ R36, R47, 1 ;  /* 0x3f8000002f247421 */ /* 0x004fe20000010000 */
[----:B0-----:R-:W-:Y:S01]  /*1230*/  FADD.FTZ R37, -R33, 1 ;  /* 0x3f80000021257421 */ /* 0x001fe20000010100 */
[----:B------:R-:W-:-:S03]  /*1240*/  FMUL.FTZ R33, R14, R33 ;  /* 0x000000210e217220 */ /* 0x000fc60000410000 */
[----:B------:R-:W-:Y:S02]  /*1250*/  FFMA.FTZ R34, R34, R37, 1 ;  /* 0x3f80000022227423 */ /* 0x000fe40000010025 */
[----:B------:R-:W0:Y:S01]  /*1260*/  MUFU.RCP R37, R36 ;  /* 0x0000002400257308 */ /* 0x000e220000001000 */
[----:B-1----:R-:W-:Y:S01]  /*1270*/  FADD.FTZ R30, -R46, 1 ;  /* 0x3f8000002e1e7421 */ /* 0x002fe20000010100 */
[----:B------:R-:W-:Y:S01]  /*1280*/  FMUL.FTZ R46, R15, R46 ;  /* 0x0000002e0f2e7220 */ /* 0x000fe20000410000 */
[----:B------:R-:W-:Y:S02]  /*1290*/  FMUL.FTZ R34, R33, R34 ;  /* 0x0000002221227220 */ /* 0x000fe40000410000 */
[----:B------:R-:W-:-:S04]  /*12a0*/  FFMA.FTZ R31, R31, R30, 1 ;  /* 0x3f8000001f1f7423 */ /* 0x000fc8000001001e */
[----:B------:R-:W-:Y:S01]  /*12b0*/  FMUL.FTZ R35, R46, R31 ;  /* 0x0000001f2e237220 */ /* 0x000fe20000410000 */
[----:B------:R-:W-:-:S04]  /*12c0*/  FMUL.FTZ R31, R9, R28 ;  /* 0x0000001c091f7220 */ /* 0x000fc80000410000 */
[----:B------:R-:W-:Y:S01]  /*12d0*/  FFMA.FTZ R33, R24, R31, RZ ;  /* 0x0000001f18217223 */ /* 0x000fe200000100ff */
[----:B------:R-:W-:Y:S01]  /*12e0*/  FADD.FTZ R30, RZ, R31 ;  /* 0x0000001fff1e7221 */ /* 0x000fe20000010000 */
[----:B------:R-:W-:Y:S01]  /*12f0*/  FMUL.FTZ R31, R8, R29 ;  /* 0x0000001d081f7220 */ /* 0x000fe20000410000 */
[----:B------:R-:W-:Y:S01]  /*1300*/  FFMA.FTZ R24, R24, R28, RZ ;  /* 0x0000001c18187223 */ /* 0x000fe200000100ff */
[----:B------:R-:W-:Y:S02]  /*1310*/  FADD.FTZ R28, RZ, R28 ;  /* 0x0000001cff1c7221 */ /* 0x000fe40000010000 */
[----:B------:R-:W-:Y:S01]  /*1320*/  FFMA.FTZ R32, R0, R31, R33 ;  /* 0x0000001f00207223 */ /* 0x000fe20000010021 */
[----:B------:R-:W-:Y:S01]  /*1330*/  FADD.FTZ R31, R31, R30 ;  /* 0x0000001e1f1f7221 */ /* 0x000fe20000010000 */
[----:B0-----:R-:W-:Y:S01]  /*1340*/  FADD.FTZ R30, -R37, 1 ;  /* 0x3f800000251e7421 */ /* 0x001fe20000010100 */
[----:B------:R-:W-:Y:S01]  /*1350*/  FADD.FTZ R33, R28, R34 ;  /* 0x000000221c217221 */ /* 0x000fe20000010000 */
[----:B------:R-:W-:Y:S01]  /*1360*/  FADD.FTZ R28, R17, -UR21 ;  /* 0x80000015111c7e21 */ /* 0x000fe20008010000 */
[----:B------:R-:W-:Y:S01]  /*1370*/  FFMA.FTZ R0, R0, R29, RZ ;  /* 0x0000001d00007223 */ /* 0x000fe200000100ff */
[----:B------:R-:W-:Y:S01]  /*1380*/  FFMA.FTZ R41, R41, R30, 1 ;  /* 0x3f80000029297423 */ /* 0x000fe2000001001e */
[----:B------:R-:W-:Y:S01]  /*1390*/  FMUL.FTZ R30, R18, R37 ;  /* 0x00000025121e7220 */ /* 0x000fe20000410000 */
[----:B------:R-:W-:Y:S01]  /*13a0*/  FFMA.FTZ R37, R27, R34, R24 ;  /* 0x000000221b257223 */ /* 0x000fe20000010018 */
[----:B------:R-:W-:-:S02]  /*13b0*/  FMUL.FTZ R24, R28, UR16 ;  /* 0x000000101c187c20 */ /* 0x000fc40008410000 */
[----:B------:R-:W-:Y:S01]  /*13c0*/  FMUL.FTZ R30, R30, R41 ;  /* 0x000000291e1e7220 */ /* 0x000fe20000410000 */
[----:B------:R-:W-:-:S03]  /*13d0*/  FMUL.FTZ R41, R9, R34 ;  /* 0x0000002209297220 */ /* 0x000fc60000410000 */
[----:B------:R-:W-:Y:S01]  /*13e0*/  FFMA.FTZ R37, R26, R30, R37 ;  /* 0x0000001e1a257223 */ /* 0x000fe20000010025 */
[----:B------:R-:W-:Y:S01]  /*13f0*/  FFMA.FTZ R47, R27, R41, R32 ;  /* 0x000000291b2f7223 */ /* 0x000fe20000010020 */
[----:B------:R-:W-:Y:S01]  /*1400*/  FFMA.FTZ R27, R8, R24, R7 ;  /* 0x00000018081b7223 */ /* 0x000fe20000010007 */
[----:B------:R-:W-:-:S03]  /*1410*/  FADD.FTZ R31, R31, R41 ;  /* 0x000000291f1f7221 */ /* 0x000fc60000010000 */
[----:B------:R-:W-:-:S06]  /*1420*/  FMUL.FTZ R32, R27, -1.4426950216293334961 ;  /* 0xbfb8aa3b1b207820 */ /* 0x000fcc0000410000 */
[----:B------:R-:W0:Y:S02]  /*1430*/  MUFU.EX2 R32, R32 ;  /* 0x0000002000207308 */ /* 0x000e240000000800 */
[----:B0-----:R-:W-:Y:S01]  /*1440*/  FADD.FTZ R34, R32, 1 ;  /* 0x3f80000020227421 */ /* 0x001fe20000010000 */
[----:B------:R-:W-:-:S04]  /*1450*/  FMUL.FTZ R32, R8, R35 ;  /* 0x0000002308207220 */ /* 0x000fc80000410000 */
[----:B------:R-:W-:Y:S01]  /*1460*/  FFMA.FTZ R47, R25, R32, R47 ;  /* 0x00000020192f7223 */ /* 0x000fe2000001002f */
[----:B------:R-:W0:Y:S01]  /*1470*/  MUFU.RCP R34, R34 ;  /* 0x0000002200227308 */ /* 0x000e220000001000 */
[----:B------:R-:W-:Y:S01]  /*1480*/  FADD.FTZ R31, R32, R31 ;  /* 0x0000001f201f7221 */ /* 0x000fe20000010000 */
[----:B0-----:R-:W-:-:S04]  /*1490*/  FADD.FTZ R28, -R34, 1 ;  /* 0x3f800000221c7421 */ /* 0x001fc80000010100 */
[----:B------:R-:W-:Y:S01]  /*14a0*/  FFMA.FTZ R36, R27, R28, 1 ;  /* 0x3f8000001b247423 */ /* 0x000fe2000001001c */
[----:B------:R-:W-:Y:S01]  /*14b0*/  FMUL.FTZ R27, R19, R34 ;  /* 0x00000022131b7220 */ /* 0x000fe20000410000 */
[----:B------:R-:W-:Y:S01]  /*14c0*/  FADD.FTZ R28, RZ, R29 ;  /* 0x0000001dff1c7221 */ /* 0x000fe20000010000 */
[----:B------:R-:W-:Y:S02]  /*14d0*/  FFMA.FTZ R29, R25, R35, R0 ;  /* 0x00000023191d7223 */ /* 0x000fe40000010000 */
[----:B------:R-:W-:Y:S01]  /*14e0*/  FMUL.FTZ R27, R27, R36 ;  /* 0x000000241b1b7220 */ /* 0x000fe20000410000 */
[----:B------:R-:W-:Y:S01]  /*14f0*/  FADD.FTZ R36, R20, -UR21 ;  /* 0x8000001514247e21 */ /* 0x000fe20008010000 */
[----:B------:R-:W-:Y:S02]  /*1500*/  FADD.FTZ R28, R28, R35 ;  /* 0x000000231c1c7221 */ /* 0x000fe40000010000 */
[----:B------:R-:W-:Y:S01]  /*1510*/  FFMA.FTZ R29, R24, R27, R29 ;  /* 0x0000001b181d7223 */ /* 0x000fe2000001001d */
[----:B------:R-:W-:-:S04]  /*1520*/  FMUL.FTZ R0, R36, UR16 ;  /* 0x0000001024007c20 */ /* 0x000fc80008410000 */
        /* <DEDUP_REMOVED lines=9> */
[----:B------:R-:W-:Y:S01]  /*15c0*/  FADD.FTZ R32, R21, -UR21 ;  /* 0x8000001515207e21 */ /* 0x000fe20008010000 */
[----:B------:R-:W-:Y:S01]  /*15d0*/  FADD.FTZ R25, R33, R30 ;  /* 0x0000001e21197221 */ /* 0x000fe20000010000 */
[----:B------:R-:W-:Y:S02]  /*15e0*/  FMUL.FTZ R30, R9, R30 ;  /* 0x0000001e091e7220 */ /* 0x000fe40000410000 */
[----:B------:R-:W-:Y:S02]  /*15f0*/  FMUL.FTZ R48, R32, UR16 ;  /* 0x0000001020307c20 */ /* 0x000fe40008410000 */
[----:B------:R-:W-:Y:S01]  /*1600*/  FFMA.FTZ R26, R26, R30, R47 ;  /* 0x0000001e1a1a7223 */ /* 0x000fe2000001002f */
[----:B------:R-:W-:Y:S01]  /*1610*/  FADD.FTZ R30, R31, R30 ;  /* 0x0000001e1f1e7221 */ /* 0x000fe20000010000 */
[C---:B------:R-:W-:Y:S01]  /*1620*/  FFMA.FTZ R32, R8.reuse, R48, R7 ;  /* 0x0000003008207223 */ /* 0x040fe20000010007 */
[----:B------:R-:W-:Y:S01]  /*1630*/  FMUL.FTZ R31, R8, R27 ;  /* 0x0000001b081f7220 */ /* 0x000fe20000410000 */
[----:B------:R-:W-:-:S02]  /*1640*/  FADD.FTZ R27, R28, R27 ;  /* 0x0000001b1c1b7221 */ /* 0x000fc40000010000 */
[----:B------:R-:W-:Y:S01]  /*1650*/  FMUL.FTZ R34, R32, -1.4426950216293334961 ;  /* 0xbfb8aa3b20227820 */ /* 0x000fe20000410000 */
[----:B------:R-:W-:Y:S01]  /*1660*/  FFMA.FTZ R33, R24, R31, R26 ;  /* 0x0000001f18217223 */ /* 0x000fe2000001001a */
[----:B------:R-:W-:Y:S01]  /*1670*/  FADD.FTZ R30, R31, R30 ;  /* 0x0000001e1f1e7221 */ /* 0x000fe20000010000 */
[-C--:B------:R-:W-:Y:S01]  /*1680*/  FMUL.FTZ R31, R9, R46.reuse ;  /* 0x0000002e091f7220 */ /* 0x080fe20000410000 */
[----:B------:R-:W-:Y:S01]  /*1690*/  FADD.FTZ R26, R25, R46 ;  /* 0x0000002e191a7221 */ /* 0x000fe20000010000 */
[C---:B------:R-:W-:Y:S01]  /*16a0*/  FFMA.FTZ R24, R0.reuse, R46, R37 ;  /* 0x0000002e00187223 */ /* 0x040fe20000010025 */
[----:B------:R-:W0:Y:S01]  /*16b0*/  MUFU.EX2 R34, R34 ;  /* 0x0000002200227308 */ /* 0x000e220000000800 */
[----:B------:R-:W-:Y:S01]  /*16c0*/  FFMA.FTZ R33, R0, R31, R33 ;  /* 0x0000001f00217223 */ /* 0x000fe20000010021 */
[----:B------:R-:W-:Y:S01]  /*16d0*/  FADD.FTZ R31, R30, R31 ;  /* 0x0000001f1e1f7221 */ /* 0x000fe20000010000 */
[----:B0-----:R-:W-:-:S05]  /*16e0*/  FADD.FTZ R35, R34, 1 ;  /* 0x3f80000022237421 */ /* 0x001fca0000010000 */
[----:B------:R-:W0:Y:S02]  /*16f0*/  MUFU.RCP R36, R35 ;  /* 0x0000002300247308 */ /* 0x000e240000001000 */
[----:B0-----:R-:W-:Y:S01]  /*1700*/  FADD.FTZ R41, -R36, 1 ;  /* 0x3f80000024297421 */ /* 0x001fe20000010100 */
[----:B------:R-:W-:-:S03]  /*1710*/  FMUL.FTZ R36, R23, R36 ;  /* 0x0000002417247220 */ /* 0x000fc60000410000 */
[----:B------:R-:W-:-:S04]  /*1720*/  FFMA.FTZ R41, R32, R41, 1 ;  /* 0x3f80000020297423 */ /* 0x000fc80000010029 */
[----:B------:R-:W-:-:S04]  /*1730*/  FMUL.FTZ R36, R36, R41 ;  /* 0x0000002924247220 */ /* 0x000fc80000410000 */
[-C--:B------:R-:W-:Y:S01]  /*1740*/  FMUL.FTZ R34, R8, R36.reuse ;  /* 0x0000002408227220 */ /* 0x080fe20000410000 */
[C---:B------:R-:W-:Y:S01]  /*1750*/  FFMA.FTZ R25, R48.reuse, R36, R29 ;  /* 0x0000002430197223 */ /* 0x040fe2000001001d */
[----:B------:R-:W-:Y:S02]  /*1760*/  FADD.FTZ R27, R27, R36 ;  /* 0x000000241b1b7221 */ /* 0x000fe40000010000 */
[----:B------:R-:W-:Y:S01]  /*1770*/  FFMA.FTZ R33, R48, R34, R33 ;  /* 0x0000002230217223 */ /* 0x000fe20000010021 */
[----:B------:R-:W-:-:S07]  /*1780*/  FADD.FTZ R34, R34, R31 ;  /* 0x0000001f22227221 */ /* 0x000fce0000010000 */
.L_x_1486:
        /* <DEDUP_REMOVED lines=45> */
.L_x_1488:
[----:B------:R-:W-:Y:S05]  /*1a60*/  BSYNC.RECONVERGENT B0 ;  /* 0x0000000000007941 */ /* 0x000fea0003800200 */
.L_x_1487:
        /* <DEDUP_REMOVED lines=14> */
[----:B------:R-:W-:-:S03]  /*1b50*/  FADD.FTZ R32, R32, R35 ;  /* 0x0000002320207221 */ /* 0x000fc60000010000 */
[----:B0-----:R-:W-:Y:S01]  /*1b60*/  FADD.FTZ R47, R47, R28 ;  /* 0x0000001c2f2f7221 */ /* 0x001fe20000010000 */
        /* <DEDUP_REMOVED lines=35> */
[----:B------:R-:W-:-:S03]  /*1da0*/  FADD.FTZ R28, R28, R33 ;  /* 0x000000211c1c7221 */ /* 0x000fc60000010000 */
[----:B--2---:R-:W-:Y:S01]  /*1db0*/  FADD.FTZ R36, R47, R34 ;  /* 0x000000222f247221 */ /* 0x004fe20000010000 */
[----:B------:R-:W-:-:S07]  /*1dc0*/  FADD.FTZ R37, R28, R35 ;  /* 0x000000231c257221 */ /* 0x000fce0000010000 */
.L_x_1490:
[----:B------:R-:W-:Y:S05]  /*1dd0*/  BSYNC.RECONVERGENT B0 ;  /* 0x0000000000007941 */ /* 0x000fea0003800200 */
.L_x_1489:
[----:B------:R-:W-:Y:S06]  /*1de0*/  BAR.SYNC.DEFER_BLOCKING 0x0 ;  /* 0x0000000000007b1d */ /* 0x000fec0000010000 */
[----:B------:R-:W-:Y:S04]  /*1df0*/  BSSY.RECONVERGENT B0, `(.L_x_1491) ;  /* 0x000009d000007945 */ /* 0x000fe80003800200 */
[----:B------:R-:W-:Y:S05]  /*1e00*/  @P3 BRA `(.L_x_1492) ;  /* 0x00000008006c3947 */ /* 0x000fea0003800000 */
[----:B0--3--:R-:W0:Y:S04]  /*1e10*/  LDS.128 R28, [R41+0x150] ;  /* 0x00015000291c7984 */ /* 0x009e280000000c00 */
[----:B-1----:R-:W1:Y:S01]  /*1e20*/  LDS.128 R32, [R41+0x2a0] ;  /* 0x0002a00029207984 */ /* 0x002e620000000c00 */
[----:B0-----:R-:W-:Y:S01]  /*1e30*/  FADD.FTZ R47, R24, R28 ;  /* 0x0000001c182f7221 */ /* 0x001fe20000010000 */
[----:B--2---:R-:W-:Y:S01]  /*1e40*/  FADD.FTZ R24, R25, R29 ;  /* 0x0000001d19187221 */ /* 0x004fe20000010000 */
[----:B------:R-:W-:Y:S01]  /*1e50*/  FADD.FTZ R29, R26, R30 ;  /* 0x0000001e1a1d7221 */ /* 0x000fe20000010000 */
[----:B------:R-:W-:Y:S01]  /*1e60*/  FADD.FTZ R28, R27, R31 ;  /* 0x0000001f1b1c7221 */ /* 0x000fe20000010000 */
[----:B-1----:R-:W-:Y:S01]  /*1e70*/  FADD.FTZ R47, R47, R32 ;  /* 0x000000202f2f7221 */ /* 0x002fe20000010000 */
        /* <DEDUP_REMOVED lines=148> */
.L_x_1492:
[----:B------:R-:W-:Y:S05]  /*27c0*/  BSYNC.RECONVERGENT B0 ;  /* 0x0000000000007941 */ /* 0x000fea0003800200 */
.L_x_1491:
[----:B------:R-:W-:Y:S04]  /*27d0*/  BSSY.RECONVERGENT B0, `(.L_x_1493) ;  /* 0x000001d000007945 */ /* 0x000fe80003800200 */
[----:B------:R-:W-:Y:S05]  /*27e0*/  @P3 BRA `(.L_x_1494) ;  /* 0x00000000006c3947 */ /* 0x000fea0003800000 */
[----:B---3--:R-:W3:Y:S01]  /*27f0*/  LDC.64 R28, c[0x0][0x3d8] ;  /* 0x0000f600ff1c7b82 */ /* 0x008ee20000000a00 */
[----:B0-----:R-:W-:-:S07]  /*2800*/  IMAD R31, R6, 0x15, R0 ;  /* 0x00000015061f7824 */ /* 0x001fce00078e0200 */
[----:B------:R-:W0:Y:S01]  /*2810*/  LDC.64 R46, c[0x0][0x3f8] ;  /* 0x0000fe00ff2e7b82 */ /* 0x000e220000000a00 */
[----:B---3--:R-:W-:-:S05]  /*2820*/  IMAD.WIDE R28, R31, 0x4, R28 ;  /* 0x000000041f1c7825 */ /* 0x008fca00078e021c */
[----:B------:R3:W-:Y:S01]  /*2830*/  REDG.E.ADD.F32.FTZ.RN.STRONG.GPU desc[UR14][R28.64], R24 ;  /* 0x000000181c0079a6 */ /* 0x0007e2000c12f30e */
[C---:B0-----:R-:W-:Y:S01]  /*2840*/  IMAD.WIDE.U32 R30, R46.reuse, 0x3, RZ ;  /* 0x000000032e1e7825 */ /* 0x041fe200078e00ff */
[C---:B------:R-:W-:Y:S02]  /*2850*/  LEA R35, R47.reuse, R47, 0x1 ;  /* 0x0000002f2f237211 */ /* 0x040fe400078e08ff */
[----:B--2---:R-:W-:Y:S02]  /*2860*/  LEA.HI R41, P1, R47, R46, RZ, 0x1 ;  /* 0x0000002e2f297211 */ /* 0x004fe400078308ff */
[----:B------:R-:W-:Y:S02]  /*2870*/  IADD3 R35, PT, PT, R31, R35, RZ ;  /* 0x000000231f237210 */ /* 0x000fe40007ffe0ff */
[----:B-1----:R-:W-:Y:S02]  /*2880*/  LEA R32, P2, R46, R28, 0x2 ;  /* 0x0000001c2e207211 */ /* 0x002fe400078410ff */
[----:B------:R-:W-:-:S02]  /*2890*/  LEA.HI R31, P3, R35, R30, RZ, 0x1 ;  /* 0x0000001e231f7211 */ /* 0x000fc400078708ff */
[----:B------:R-:W-:Y:S02]  /*28a0*/  IADD3.X R30, PT, PT, RZ, R47, RZ, P1, !PT ;  /* 0x0000002fff1e7210 */ /* 0x000fe40000ffe4ff */
[----:B------:R-:W-:Y:S02]  /*28b0*/  IADD3.X R6, PT, PT, RZ, R35, RZ, P3, !PT ;  /* 0x00000023ff067210 */ /* 0x000fe40001ffe4ff */
[----:B------:R-:W-:Y:S02]  /*28c0*/  LEA.HI.X R33, R46, R29, R47, 0x2, P2 ;  /* 0x0000001d2e217211 */ /* 0x000fe400010f142f */
[C---:B------:R-:W-:Y:S02]  /*28d0*/  SHF.L.U64.HI R47, R41.reuse, 0x1, R30 ;  /* 0x00000001292f7819 */ /* 0x040fe4000001021e */
[----:B------:R-:W-:Y:S02]  /*28e0*/  SHF.L.U32 R41, R41, 0x1, RZ ;  /* 0x0000000129297819 */ /* 0x000fe400000006ff */
[----:B------:R-:W-:-:S02]  /*28f0*/  SHF.L.U64.HI R35, R31, 0x1, R6 ;  /* 0x000000011f237819 */ /* 0x000fc40000010206 */
[----:B------:R-:W-:Y:S02]  /*2900*/  SHF.L.U32 R31, R31, 0x1, RZ ;  /* 0x000000011f1f7819 */ /* 0x000fe400000006ff */
[----:B------:R-:W-:Y:S02]  /*2910*/  LOP3.LUT R41, R41, 0xfffffffc, RZ, 0xc0, !PT ;  /* 0xfffffffc29297812 */ /* 0x000fe400078ec0ff */
[----:B------:R-:W-:Y:S02]  /*2920*/  LOP3.LUT R31, R31, 0xfffffffc, RZ, 0xc0, !PT ;  /* 0xfffffffc1f1f7812 */ /* 0x000fe400078ec0ff */
[C---:B------:R-:W-:Y:S02]  /*2930*/  IADD3 R30, P1, PT, R28.reuse, R41, RZ ;  /* 0x000000291c1e7210 */ /* 0x040fe40007f3e0ff */
[----:B---3--:R-:W-:Y:S02]  /*2940*/  IADD3 R28, P2, PT, R28, R31, RZ ;  /* 0x0000001f1c1c7210 */ /* 0x008fe40007f5e0ff */
[----:B------:R-:W-:-:S02]  /*2950*/  IADD3.X R31, PT, PT, R29, R47, RZ, P1, !PT ;  /* 0x0000002f1d1f7210 */ /* 0x000fc40000ffe4ff */
[----:B------:R-:W-:-:S03]  /*2960*/  IADD3.X R29, PT, PT, R29, R35, RZ, P2, !PT ;  /* 0x000000231d1d7210 */ /* 0x000fc600017fe4ff */
[----:B------:R4:W-:Y:S04]  /*2970*/  REDG.E.ADD.F32.FTZ.RN.STRONG.GPU desc[UR14][R30.64], R25 ;  /* 0x000000191e0079a6 */ /* 0x0009e8000c12f30e */
[----:B------:R4:W-:Y:S04]  /*2980*/  REDG.E.ADD.F32.FTZ.RN.STRONG.GPU desc[UR14][R32.64], R26 ;  /* 0x0000001a200079a6 */ /* 0x0009e8000c12f30e */
[----:B------:R4:W-:Y:S02]  /*2990*/  REDG.E.ADD.F32.FTZ.RN.STRONG.GPU desc[UR14][R28.64], R27 ;  /* 0x0000001b1c0079a6 */ /* 0x0009e4000c12f30e */
.L_x_1494:
[----:B------:R-:W-:Y:S05]  /*29a0*/  BSYNC.RECONVERGENT B0 ;  /* 0x0000000000007941 */ /* 0x000fea0003800200 */
.L_x_1493:
        /* <DEDUP_REMOVED lines=19> */
[----:B------:R-:W-:-:S03]  /*2ae0*/  SEL R29, RZ, UR18, P0 ;  /* 0x00000012ff1d7c07 */ /* 0x000fc60008000000 */
[----:B------:R-:W-:Y:S02]  /*2af0*/  MOV R31, UR11 ;  /* 0x0000000b001f7c02 */ /* 0x000fe40008000f00 */
[----:B------:R-:W-:Y:S02]  /*2b00*/  ISETP.NE.AND P0, PT, R29, -0x1, PT ;  /* 0xffffffff1d00780c */ /* 0x000fe40003f05270 */
[----:B------:R-:W-:Y:S01]  /*2b10*/  MOV R26, UR6 ;  /* 0x00000006001a7c02 */ /* 0x000fe20008000f00 */
[----:B0-----:R-:W-:Y:S01]  /*2b20*/  IMAD.WIDE.U32 R24, R27, 0x4, R24 ;  /* 0x000000041b187825 */ /* 0x001fe200078e0018 */
[----:B------:R-:W-:-:S05]  /*2b30*/  MOV R27, UR7 ;  /* 0x00000007001b7c02 */ /* 0x000fca0008000f00 */
[----:B------:R0:W-:Y:S01]  /*2b40*/  STG.E.64 desc[UR14][R26.64], R36 ;  /* 0x000000241a007986 */ /* 0x0001e2000c101b0e */
[----:B------:R-:W-:Y:S06]  /*2b50*/  MEMBAR.ALL.GPU ;  /* 0x0000000000007992 */ /* 0x000fec000000a000 */
[----:B------:R-:W-:-:S00]  /*2b60*/  ERRBAR ;  /* 0x00000000000079ab */ /* 0x000fc00000000000 */
[----:B------:R-:W-:Y:S06]  /*2b70*/  CGAERRBAR ;  /* 0x00000000000075ab */ /* 0x000fec0000000000 */
[----:B------:R0:W-:Y:S01]  /*2b80*/  REDG.E.ADD.S32.STRONG.GPU desc[UR14][R24.64], R31 ;  /* 0x0000001f1800798e */ /* 0x0001e2000c12e30e */
[----:B------:R-:W-:Y:S05]  /*2b90*/  @!P0 BRA `(.L_x_1496) ;  /* 0x0000000000288947 */ /* 0x000fea0003800000 */
[----:B---3--:R-:W1:Y:S01]  /*2ba0*/  LDC R28, c[0x0][0x2f8] ;  /* 0x0000be00ff1c7b82 */ /* 0x008e620000000800 */
[----:B------:R-:W-:-:S07]  /*2bb0*/  MOV R6, 0xffffffff ;  /* 0xffffffff00067802 */ /* 0x000fce0000000f00 */
.L_x_1497:
[----:B0-----:R-:W2:Y:S04]  /*2bc0*/  LDG.E.STRONG.GPU R27, desc[UR14][R24.64] ;  /* 0x0000000e181b7981 */ /* 0x001ea8000c1ef900 */
[----:B--2---:R-:W-:Y:S01]  /*2bd0*/  CCTL.IVALL ;  /* 0x00000000ff00798f */ /* 0x004fe20002000000 */
[----:B-1----:R-:W-:Y:S01]  /*2be0*/  IADD3 R26, PT, PT, R28, -R28, RZ ;  /* 0x8000001c1c1a7210 */ /* 0x002fe20007ffe0ff */
[----:B------:R-:W-:Y:S05]  /*2bf0*/  YIELD ;  /* 0x0000000000007946 */ /* 0x000fea0003800000 */
[----:B------:R-:W-:-:S13]  /*2c00*/  ISETP.EQ.AND P0, PT, R26, RZ, PT ;  /* 0x000000ff1a00720c */ /* 0x000fda0003f02270 */
[----:B------:R-:W-:-:S04]  /*2c10*/  @P0 MOV R6, R27 ;  /* 0x0000001b00060202 */ /* 0x000fc80000000f00 */
[----:B------:R-:W-:-:S13]  /*2c20*/  ISETP.NE.AND P0, PT, R6, R29, PT ;  /* 0x0000001d0600720c */ /* 0x000fda0003f05270 */
[----:B------:R-:W-:Y:S05]  /*2c30*/  @P0 BRA `(.L_x_1497) ;  /* 0xfffffffc00e00947 */ /* 0x000fea000383ffff */
.L_x_1496:
[----:B------:R-:W-:Y:S01]  /*2c40*/  MOV R6, UR18 ;  /* 0x0000001200067c02 */ /* 0x000fe20008000f00 */
[----:B------:R-:W-:Y:S05]  /*2c50*/  WARPSYNC.ALL ;  /* 0x0000000000007948 */ /* 0x000fea0003800000 */
[----:B------:R-:W-:Y:S01]  /*2c60*/  ISETP.GE.U32.AND P0, PT, R6, 0x8, PT ;  /* 0x000000080600780c */ /* 0x000fe20003f06070 */
[----:B------:R-:W-:Y:S01]  /*2c70*/  BAR.SYNC.DEFER_BLOCKING 0x0 ;  /* 0x0000000000007b1d */ /* 0x000fe20000010000 */
[----:B------:R-:W-:-:S11]  /*2c80*/  HFMA2 R6, -RZ, RZ, 0, 0 ;  /* 0x00000000ff067431 */ /* 0x000fd600000001ff */
[----:B------:R-:W-:Y:S05]  /*2c90*/  @!P0 BRA `(.L_x_1498) ;  /* 0x0000000800908947 */ /* 0x000fea0003800000 */
[----:B------:R-:W1:Y:S01]  /*2ca0*/  S2R R6, SR_TID.X ;  /* 0x0000000000067919 */ /* 0x000e620000002100 */
[----:B------:R-:W1:Y:S01]  /*2cb0*/  S2UR UR8, SR_CTAID.X ;  /* 0x00000000000879c3 */ /* 0x000e620000002500 */
[----:B0-2---:R-:W-:Y:S01]  /*2cc0*/  MOV R24, RZ ;  /* 0x000000ff00187202 */ /* 0x005fe20000000f00 */
        /* <DEDUP_REMOVED lines=8> */
.L_x_1499:
[----:B------:R-:W-:Y:S01]  /*2d50*/  ISETP.NE.AND P5, PT, RZ, UR13, PT ;  /* 0x0000000dff007c0c */ /* 0x000fe2000bfa5270 */
[----:B-1----:R-:W-:Y:S01]  /*2d60*/  UMOV UR12, UR8 ;  /* 0x00000008000c7c82 */ /* 0x002fe20008000000 */
[----:B----4-:R-:W-:Y:S02]  /*2d70*/  MOV R29, UR4 ;  /* 0x00000004001d7c02 */ /* 0x010fe40008000f00 */
[----:B------:R-:W-:-:S13]  /*2d80*/  ISETP.NE.OR P5, PT, R0, RZ, !P5 ;  /* 0x000000ff0000720c */ /* 0x000fda0006fa5670 */
[----:B------:R-:W0:Y:S01]  /*2d90*/  @!P5 LDC R0, c[0x0][0x374] ;  /* 0x0000dd00ff00db82 */ /* 0x000e220000000800 */
[----:B------:R-:W-:-:S07]  /*2da0*/  @!P5 LOP3.LUT R29, R29, 0x1, RZ, 0xc0, !PT ;  /* 0x000000011d1dd812 */ /* 0x000fce00078ec0ff */
[----:B------:R-:W1:Y:S08]  /*2db0*/  @!P5 LDC R25, c[0x0][0x370] ;  /* 0x0000dc00ff19db82 */ /* 0x000e700000000800 */
[----:B------:R-:W2:Y:S01]  /*2dc0*/  @!P5 LDC.64 R26, c[0x0][0x3d0] ;  /* 0x0000f400ff1adb82 */ /* 0x000ea20000000a00 */
[----:B0-----:R-:W-:-:S04]  /*2dd0*/  @!P5 IMAD R0, R0, R29, RZ ;  /* 0x0000001d0000d224 */ /* 0x001fc800078e02ff */
[----:B-1----:R-:W-:-:S05]  /*2de0*/  @!P5 IMAD R0, R0, R25, RZ ;  /* 0x000000190000d224 */ /* 0x002fca00078e02ff */
[----:B------:R-:W-:Y:S02]  /*2df0*/  @!P5 SHF.L.U32 R25, R0, 0x1, RZ ;  /* 0x000000010019d819 */ /* 0x000fe400000006ff */
[----:B------:R-:W-:-:S03]  /*2e00*/  IADD3 R0, PT, PT, R24, 0x1, RZ ;  /* 0x0000000118007810 */ /* 0x000fc60007ffe0ff */
[----:B--2---:R-:W-:Y:S01]  /*2e10*/  @!P5 IMAD.WIDE R26, R25, 0x4, R26 ;  /* 0x00000004191ad825 */ /* 0x004fe200078e021a */
[----:B------:R-:W-:Y:S02]  /*2e20*/  MOV R25, UR10 ;  /* 0x0000000a00197c02 */ /* 0x000fe40008000f00 */
[----:B------:R-:W-:Y:S02]  /*2e30*/  ISETP.NE.AND P4, PT, R0, UR12, PT ;  /* 0x0000000c00007c0c */ /* 0x000fe4000bf85270 */
[----:B------:R-:W-:Y:S01]  /*2e40*/  MOV R0, R6 ;  /* 0x0000000600007202 */ /* 0x000fe20000000f00 */
        /* <DEDUP_REMOVED lines=137> */
.L_x_1498:
[----:B0-2-4-:R-:W3:Y:S02]  /*36e0*/  LDC R26, c[0x0][0x370] ;  /* 0x0000dc00ff1a7b82 */ /* 0x015ee40000000800 */
        /* <DEDUP_REMOVED lines=15> */
[----:B------:R-:W-:Y:S02]  /*37e0*/  ISETP.EQ.OR P1, PT, R6, UR12, P0 ;  /* 0x0000000c06007c0c */ /* 0x000fe40008722670 */
        /* <DEDUP_REMOVED lines=27> */
.L_x_1500:
        /* <DEDUP_REMOVED lines=20> */
.L_x_1501:
        /* <DEDUP_REMOVED lines=11> */
.L_x_1502:
[----:B0-----:R-:W-:Y:S05]  /*3b90*/  BSYNC.RECONVERGENT B0 ;  /* 0x0000000000007941 */ /* 0x001fea0003800200 */
.L_x_1495:
        /* <DEDUP_REMOVED lines=8> */
[----:B------:R-:W2:Y:S01]  /*3c20*/  LDC R27, c[0x0][0x41c] ;  /* 0x00010700ff1b7b82 */ /* 0x000ea20000000800 */
[----:B---3--:R-:W-:Y:S01]  /*3c30*/  FADD.FTZ R28, R13, -UR21 ;  /* 0x800000150d1c7e21 */ /* 0x008fe20008010000 */
[----:B------:R-:W-:Y:S01]  /*3c40*/  FADD.FTZ R33, R21, -UR21 ;  /* 0x8000001515217e21 */ /* 0x000fe20008010000 */
[----:B------:R-:W-:Y:S01]  /*3c50*/  FADD.FTZ R16, R16, -UR21 ;  /* 0x8000001510107e21 */ /* 0x000fe20008010000 */
[----:B------:R-:W-:Y:S01]  /*3c60*/  FADD.FTZ R17, R17, -UR21 ;  /* 0x8000001511117e21 */ /* 0x000fe20008010000 */
[----:B------:R-:W-:Y:S01]  /*3c70*/  FMUL.FTZ R29, R29, UR16 ;  /* 0x000000101d1d7c20 */ /* 0x000fe20008410000 */
[----:B------:R-:W-:Y:S01]  /*3c80*/  FMUL.FTZ R28, R28, UR16 ;  /* 0x000000101c1c7c20 */ /* 0x000fe20008410000 */
[----:B------:R-:W-:Y:S01]  /*3c90*/  FMUL.FTZ R16, R16, UR16 ;  /* 0x0000001010107c20 */ /* 0x000fe20008410000 */
[----:B------:R-:W-:Y:S01]  /*3ca0*/  FMUL.FTZ R17, R17, UR16 ;  /* 0x0000001011117c20 */ /* 0x000fe20008410000 */
[----:B-----5:R-:W-:Y:S01]  /*3cb0*/  ULEA UR6, UR7, UR6, 0x18 ;  /* 0x0000000607067291 */ /* 0x020fe2000f8ec0ff */
[----:B------:R-:W3:Y:S01]  /*3cc0*/  LDCU.U8 UR7, c[0x0][0x414] ;  /* 0x00008280ff0777ac */ /* 0x000ee20008000000 */
[----:B--2---:R-:W-:-:S07]  /*3cd0*/  IMAD R30, R27, UR12, R40 ;  /* 0x0000000c1b1e7c24 */ /* 0x004fce000f8e0228 */
[----:B------:R2:W-:Y:S01]  /*3ce0*/  @!P0 STS.64 [UR6+0xc8], R36 ;  /* 0x0000c824ff008988 */ /* 0x0005e20008000a06 */
[----:B------:R-:W-:Y:S01]  /*3cf0*/  BAR.SYNC.DEFER_BLOCKING 0x0 ;  /* 0x0000000000007b1d */ /* 0x000fe20000010000 */
[C---:B------:R-:W-:Y:S02]  /*3d00*/  IADD3 R20, PT, PT, R30.reuse, 0x20, RZ ;  /* 0x000000201e147810 */ /* 0x040fe40007ffe0ff */
[C---:B------:R-:W-:Y:S02]  /*3d10*/  IADD3 R12, PT, PT, R30.reuse, 0x40, RZ ;  /* 0x000000401e0c7810 */ /* 0x040fe40007ffe0ff */
[----:B0-----:R-:W-:Y:S01]  /*3d20*/  ISETP.GE.U32.AND P0, PT, R30, UR8, PT ;  /* 0x000000081e007c0c */ /* 0x001fe2000bf06070 */
[----:B--2---:R-:W-:Y:S01]  /*3d30*/  FMUL.FTZ R36, R10, UR16 ;  /* 0x000000100a247c20 */ /* 0x004fe20008410000 */
[----:B---3--:R-:W-:Y:S01]  /*3d40*/  UISETP.NE.AND UP0, UPT, UR7, URZ, UPT ;  /* 0x000000ff0700728c */ /* 0x008fe2000bf05270 */
[----:B------:R-:W-:Y:S01]  /*3d50*/  SHF.R.S32.HI R41, RZ, 0x1f, R30 ;  /* 0x0000001fff297819 */ /* 0x000fe2000001141e */
[----:B------:R-:W-:Y:S01]  /*3d60*/  FMUL.FTZ R10, R11, UR16 ;  /* 0x000000100b0a7c20 */ /* 0x000fe20008410000 */
[----:B------:R-:W-:Y:S01]  /*3d70*/  IADD3 R6, PT, PT, R30, 0x60, RZ ;  /* 0x000000601e067810 */ /* 0x000fe20007ffe0ff */
[----:B------:R-:W-:Y:S01]  /*3d80*/  FMUL.FTZ R11, R33, UR16 ;  /* 0x00000010210b7c20 */ /* 0x000fe20008410000 */
[----:B------:R-:W-:Y:S01]  /*3d90*/  ISETP.GE.U32.AND P2, PT, R20, UR8, PT ;  /* 0x0000000814007c0c */ /* 0x000fe2000bf46070 */
[----:B------:R-:W-:Y:S01]  /*3da0*/  FMUL.FTZ R37, R26, UR16 ;  /* 0x000000101a257c20 */ /* 0x000fe20008410000 */
[----:B------:R-:W-:-:S02]  /*3db0*/  ISETP.GE.U32.AND P3, PT, R12, UR8, PT ;  /* 0x000000080c007c0c */ /* 0x000fc4000bf66070 */
[----:B------:R-:W-:Y:S02]  /*3dc0*/  SHF.R.S32.HI R21, RZ, 0x1f, R20 ;  /* 0x0000001fff157819 */ /* 0x000fe40000011414 */
[----:B------:R-:W-:Y:S02]  /*3dd0*/  SHF.R.S32.HI R13, RZ, 0x1f, R12 ;  /* 0x0000001fff0d7819 */ /* 0x000fe4000001140c */
[----:B------:R-:W-:Y:S02]  /*3de0*/  ISETP.GE.AND.EX P1, PT, R41, UR9, PT, P0 ;  /* 0x0000000929007c0c */ /* 0x000fe4000bf26300 */
[----:B------:R-:W-:Y:S01]  /*3df0*/  ISETP.GE.U32.AND P0, PT, R6, UR8, PT ;  /* 0x0000000806007c0c */ /* 0x000fe2000bf06070 */
[----:B------:R-:W0:Y:S01]  /*3e00*/  LDS.64 R24, [UR6+0xc8] ;  /* 0x0000c806ff187984 */ /* 0x000e220008000a00 */
[----:B------:R-:W0:Y:S01]  /*3e10*/  LDCU UR6, c[0x0][0x42c] ;  /* 0x00008580ff0677ac */ /* 0x000e220008000800 */
[----:B------:R-:W-:Y:S02]  /*3e20*/  ISETP.GE.AND.EX P2, PT, R21, UR9, PT, P2 ;  /* 0x0000000915007c0c */ /* 0x000fe4000bf46320 */
[----:B------:R-:W-:Y:S01]  /*3e30*/  ISETP.GE.AND.EX P3, PT, R13, UR9, PT, P3 ;  /* 0x000000090d007c0c */ /* 0x000fe2000bf66330 */
[----:B0-----:R-:W-:Y:S01]  /*3e40*/  FMUL.FTZ R31, R24, UR6 ;  /* 0x00000006181f7c20 */ /* 0x001fe20008410000 */
[----:B-1----:R-:W-:Y:S01]  /*3e50*/  FMUL.FTZ R32, R25, UR6 ;  /* 0x0000000619207c20 */ /* 0x002fe20008410000 */
        /* <DEDUP_REMOVED lines=15> */
[----:B------:R-:W-:-:S03]  /*3f50*/  FMUL.FTZ R2, R2, R27 ;  /* 0x0000001b02027220 */ /* 0x000fc60000410000 */
[----:B------:R-:W-:-:S04]  /*3f60*/  FFMA.FTZ R3, R24, R3, 1 ;  /* 0x3f80000018037423 */ /* 0x000fc80000010003 */
[----:B------:R-:W-:Y:S01]  /*3f70*/  FMUL.FTZ R2, R2, R3 ;  /* 0x0000000302027220 */ /* 0x000fe20000410000 */
[----:B------:R-:W-:-:S07]  /*3f80*/  FMUL.FTZ R3, R35, R26 ;  /* 0x0000001a23037220 */ /* 0x000fce0000410000 */
.L_x_1503:
        /* <DEDUP_REMOVED lines=25> */
.L_x_1505:
[----:B------:R-:W-:Y:S05]  /*4120*/  BSYNC.RECONVERGENT B0 ;  /* 0x0000000000007941 */ /* 0x000fea0003800200 */
.L_x_1504:
        /* <DEDUP_REMOVED lines=19> */
.L_x_1506:
[----:B------:R-:W-:Y:S01]  /*4260*/  BSSY.RECONVERGENT B0, `(.L_x_1507) ;  /* 0x0000011000007945 */ /* 0x000fe20003800200 */
[----:B------:R-:W-:Y:S01]  /*4270*/  FFMA.FTZ R36, R9, R14, -R36 ;  /* 0x0000000e09247223 */ /* 0x000fe20000010824 */
[----:B------:R-:W-:Y:S02]  /*4280*/  FFMA.FTZ R35, R8, R15, -R35 ;  /* 0x0000000f08237223 */ /* 0x000fe40000010823 */
[----:B------:R-:W-:Y:S05]  /*4290*/  @P2 BRA `(.L_x_1508) ;  /* 0x0000000000342947 */ /* 0x000fea0003800000 */
[----:B------:R-:W1:Y:S01]  /*42a0*/  LDCU.64 UR6, c[0x0][0x3f8] ;  /* 0x00007f00ff0677ac */ /* 0x000e620008000a00 */
[----:B0-----:R-:W-:Y:S01]  /*42b0*/  MOV R2, R42 ;  /* 0x0000002a00027202 */ /* 0x001fe20000000f00 */
        /* <DEDUP_REMOVED lines=11> */
.L_x_1508:
[----:B------:R-:W-:Y:S05]  /*4370*/  BSYNC.RECONVERGENT B0 ;  /* 0x0000000000007941 */ /* 0x000fea0003800200 */
.L_x_1507:
        /* <DEDUP_REMOVED lines=19> */
.L_x_1509:
[----:B------:R-:W-:Y:S01]  /*44b0*/  BSSY.RECONVERGENT B0, `(.L_x_1510) ;  /* 0x0000012000007945 */ /* 0x000fe20003800200 */
[----:B------:R-:W-:Y:S01]  /*44c0*/  FFMA.FTZ R26, R9, R18, -R26 ;  /* 0x00000012091a7223 */ /* 0x000fe2000001081a */
[----:B------:R-:W-:Y:S01]  /*44d0*/  SHF.R.S32.HI R16, RZ, 0x1f, R6 ;  /* 0x0000001fff107819 */ /* 0x000fe20000011406 */
[----:B------:R-:W-:Y:S01]  /*44e0*/  FFMA.FTZ R27, R8, R19, -R27 ;  /* 0x00000013081b7223 */ /* 0x000fe2000001081b */
[----:B------:R-:W-:Y:S06]  /*44f0*/  @P3 BRA `(.L_x_1511) ;  /* 0x0000000000343947 */ /* 0x000fec0003800000 */
[----:B------:R-:W2:Y:S01]  /*4500*/  LDCU.64 UR6, c[0x0][0x3f8] ;  /* 0x00007f00ff0677ac */ /* 0x000ea20008000a00 */
[----:B01----:R-:W-:Y:S01]  /*4510*/  MOV R2, R42 ;  /* 0x0000002a00027202 */ /* 0x003fe20000000f00 */
[----:B------:R-:W-:Y:S01]  /*4520*/  FMUL.FTZ R26, R26, UR16 ;  /* 0x000000101a1a7c20 */ /* 0x000fe20008410000 */
[----:B------:R-:W-:Y:S01]  /*4530*/  MOV R3, R45 ;  /* 0x0000002d00037202 */ /* 0x000fe20000000f00 */
[----:B------:R-:W0:Y:S01]  /*4540*/  LDCU.64 UR10, c[0x0][0x380] ;  /* 0x00007000ff0a77ac */ /* 0x000e220008000a00 */
[----:B------:R-:W-:Y:S01]  /*4550*/  FMUL.FTZ R27, R27, UR16 ;  /* 0x000000101b1b7c20 */ /* 0x000fe20008410000 */
[----:B--2---:R-:W-:Y:S02]  /*4560*/  IMAD R13, R13, UR6, RZ ;  /* 0x000000060d0d7c24 */ /* 0x004fe4000f8e02ff */
[----:B------:R-:W-:-:S04]  /*4570*/  IMAD.WIDE.U32 R14, R12, UR6, R2 ;  /* 0x000000060c0e7c25 */ /* 0x000fc8000f8e0002 */
[----:B------:R-:W-:Y:S01]  /*4580*/  IMAD R13, R12, UR7, R13 ;  /* 0x000000070c0d7c24 */ /* 0x000fe2000f8e020d */
[----:B0-----:R-:W-:-:S04]  /*4590*/  LEA R2, P1, R14, UR10, 0x2 ;  /* 0x0000000a0e027c11 */ /* 0x001fc8000f8210ff */
[----:B------:R-:W-:-:S04]  /*45a0*/  IADD3 R13, PT, PT, R15, R13, RZ ;  /* 0x0000000d0f0d7210 */ /* 0x000fc80007ffe0ff */
[----:B------:R-:W-:-:S05]  /*45b0*/  LEA.HI.X R3, R14, UR11, R13, 0x2, P1 ;  /* 0x0000000b0e037c11 */ /* 0x000fca00088f140d */
[----:B------:R2:W-:Y:S02]  /*45c0*/  STG.E.64 desc[UR14][R2.64], R26 ;  /* 0x0000001a02007986 */ /* 0x0005e4000c101b0e */
.L_x_1511:
[----:B------:R-:W-:Y:S05]  /*45d0*/  BSYNC.RECONVERGENT B0 ;  /* 0x0000000000007941 */ /* 0x000fea0003800200 */
.L_x_1510:
        /* <DEDUP_REMOVED lines=19> */
.L_x_1512:
        /* <DEDUP_REMOVED lines=8> */
[----:B------:R-:W-:Y:S01]  /*4790*/  MOV R43, R45 ;  /* 0x0000002d002b7202 */ /* 0x000fe20000000f00 */
[----:B------:R-:W3:Y:S01]  /*47a0*/  LDCU.64 UR8, c[0x0][0x380] ;  /* 0x00007000ff0877ac */ /* 0x000ee20008000a00 */
[----:B012---:R-:W-:Y:S02]  /*47b0*/  IMAD R3, R16, UR6, RZ ;  /* 0x0000000610037c24 */ /* 0x007fe4000f8e02ff */
[----:B------:R-:W-:-:S04]  /*47c0*/  IMAD.WIDE.U32 R42, R6, UR6, R42 ;  /* 0x00000006062a7c25 */ /* 0x000fc8000f8e002a */
[----:B------:R-:W-:Y:S01]  /*47d0*/  IMAD R3, R6, UR7, R3 ;  /* 0x0000000706037c24 */ /* 0x000fe2000f8e0203 */
[----:B---3--:R-:W-:-:S04]  /*47e0*/  LEA R2, P0, R42, UR8, 0x2 ;  /* 0x000000082a027c11 */ /* 0x008fc8000f8010ff */
[----:B------:R-:W-:-:S04]  /*47f0*/  IADD3 R3, PT, PT, R43, R3, RZ ;  /* 0x000000032b037210 */ /* 0x000fc80007ffe0ff */
[----:B------:R-:W-:-:S05]  /*4800*/  LEA.HI.X R3, R42, UR9, R3, 0x2, P0 ;  /* 0x000000092a037c11 */ /* 0x000fca00080f1403 */
[----:B------:R3:W-:Y:S02]  /*4810*/  STG.E.64 desc[UR14][R2.64], R24 ;  /* 0x0000001802007986 */ /* 0x0007e4000c101b0e */
.L_x_1514:
[----:B------:R-:W-:Y:S05]  /*4820*/  BSYNC.RECONVERGENT B0 ;  /* 0x0000000000007941 */ /* 0x000fea0003800200 */
.L_x_1513:
        /* <DEDUP_REMOVED lines=8> */
.L_x_1484:
        /* <DEDUP_REMOVED lines=15> */
.L_x_1517:
[----:B------:R-:W-:Y:S05]  /*49a0*/  BSYNC.RECONVERGENT B0 ;  /* 0x0000000000007941 */ /* 0x000fea0003800200 */
.L_x_1516:
        /* <DEDUP_REMOVED lines=11> */
.L_x_1519:
[----:B------:R-:W2:Y:S04]  /*4a60*/  LDG.E.STRONG.GPU R5, desc[UR14][R2.64] ;  /* 0x0000000e02057981 */ /* 0x000ea8000c1ef900 */
[----:B--2---:R-:W-:Y:S01]  /*4a70*/  CCTL.IVALL ;  /* 0x00000000ff00798f */ /* 0x004fe20002000000 */
[----:B------:R-:W-:Y:S05]  /*4a80*/  YIELD ;  /* 0x0000000000007946 */ /* 0x000fea0003800000 */
[----:B------:R-:W-:-:S13]  /*4a90*/  ISETP.NE.AND P0, PT, R5, R4, PT ;  /* 0x000000040500720c */ /* 0x000fda0003f05270 */
[----:B------:R-:W-:Y:S05]  /*4aa0*/  @P0 BRA `(.L_x_1519) ;  /* 0xfffffffc00ec0947 */ /* 0x000fea000383ffff */
.L_x_1518:
        /* <DEDUP_REMOVED lines=74> */
.L_x_1522:
        /* <DEDUP_REMOVED lines=31> */
.L_x_1521:
[----:B------:R-:W-:Y:S05]  /*5140*/  BSYNC.RECONVERGENT B0 ;  /* 0x0000000000007941 */ /* 0x000fea0003800200 */
.L_x_1520:
        /* <DEDUP_REMOVED lines=10> */
.L_x_1523:
        /* <DEDUP_REMOVED lines=87> */
.L_x_1524:
        /* <DEDUP_REMOVED lines=10> */
.L_x_3439:


//--------------------- .text._Z35group_norm_nhwc_bwd_one_pass_kernelI11Fp32IOBf16WLi256ELi42ELi672EEv26Group_norm_nhwc_bwd_params --------------------------
	.section	.text._Z35group_norm_nhwc_bwd_one_pass_kernelI11Fp32IOBf16WLi256ELi42ELi672EEv26Group_norm_nhwc_bwd_params,"ax",@progbits
	.align	128
        .global         _Z35group_norm_nhwc_bwd_one_pass_kernelI11Fp32IOBf16WLi256ELi42ELi672EEv26Group_norm_nhwc_bwd_params
        .type           _Z35group_norm_nhwc_bwd_one_pass_kernelI11Fp32IOBf16WLi256ELi42ELi672EEv26Group_norm_nhwc_bwd_params,@function
        .size           _Z35group_norm_nhwc_bwd_one_pass_kernelI11Fp32IOBf16WLi256ELi42ELi672EEv26Group_norm_nhwc_bwd_params,(.L_x_3440 - _Z35group_norm_nhwc_bwd_one_pass_kernelI11Fp32IOBf16WLi256ELi42ELi672EEv26Group_norm_nhwc_bwd_params)
        .other          _Z35group_norm_nhwc_bwd_one_pass_kernelI11Fp32IOBf16WLi256ELi42ELi672EEv26Group_norm_nhwc_bwd_params,@"STO_CUDA_ENTRY STV_DEFAULT"
_Z35group_norm_nhwc_bwd_one_pass_kernelI11Fp32IOBf16WLi256ELi42ELi672EEv26Group_norm_nhwc_bwd_params:
.text._Z35group_norm_nhwc_bwd_one_pass_kernelI11Fp32IOBf16WLi256ELi42ELi672EEv26Group_norm_nhwc_bwd_params:
        /* <DEDUP_REMOVED lines=10> */
[----:B------:R-:W0:Y:S01]  /*00a0*/  S2UR UR7, SR_CgaCtaId ;  /* 0x00000000000779c3 */ /* 0x000e220000008800 */
[----:B------:R-:W-:Y:S01]  /*00b0*/  LOP3.LUT R0, R58, 0xffff, RZ, 0xc0, !PT ;  /* 0x0000ffff3a007812 */ /* 0x000fe200078ec0ff */
[----:B------:R-:W1:Y:S01]  /*00c0*/  S2R R55, SR_LANEID ;  /* 0x0000000000377919 */ /* 0x000e620000000000 */
[----:B------:R-:W-:Y:S01]  /*00d0*/  UMOV UR5, 0x400 ;  /* 0x0000040000057882 */ /* 0x000fe20000000000 */
[----:B------:R-:W-:Y:S01]  /*00e0*/  SHF.R.U32.HI R68, RZ, 0x2, R58 ;  /* 0x00000002ff447819 */ /* 0x000fe2000001163a */
[----:B------:R-:W-:Y:S01]  /*00f0*/  UIADD3 UR6, UPT, UPT, UR5, 0xd0, URZ ;  /* 0x000000d005067890 */ /* 0x000fe2000fffe0ff */
[----:B------:R-:W-:Y:S02]  /*0100*/  IMAD R0, R0, 0xc31, RZ ;  /* 0x00000c3100007824 */ /* 0x000fe400078e02ff */
[----:B------:R-:W-:Y:S01]  /*0110*/  HFMA2 R62, -RZ, RZ, 0, 0 ;  /* 0x00000000ff3e7431 */ /* 0x000fe200000001ff */
[----:B------:R-:W2:Y:S01]  /*0120*/  LDC R3, c[0x0][0x41c] ;  /* 0x00010700ff037b82 */ /* 0x000ea20000000800 */
[----:B------:R-:W-:Y:S01]  /*0130*/  MOV R61, R57 ;  /* 0x00000039003d7202 */ /* 0x000fe20000000f00 */
[----:B------:R-:W3:Y:S01]  /*0140*/  LDCU.U8 UR12, c[0x0][0x414] ;  /* 0x00008280ff0c77ac */ /* 0x000ee20008000000 */
[----:B------:R-:W-:-:S02]  /*0150*/  SHF.R.U32.HI R70, RZ, 0x10, R0 ;  /* 0x00000010ff467819 */ /* 0x000fc40000011600 */
[----:B------:R-:W-:-:S03]  /*0160*/  LOP3.LUT R68, R68, 0xf8, RZ, 0xc0, !PT ;  /* 0x000000f844447812 */ /* 0x000fc600078ec0ff */
[----:B------:R-:W4:Y:S08]  /*0170*/  LDC R56, c[0x0][0x374] ;  /* 0x0000dd00ff387b82 */ /* 0x000f300000000800 */
[----:B------:R-:W5:Y:S01]  /*0180*/  LDC R54, c[0x0][0x370] ;  /* 0x0000dc00ff367b82 */ /* 0x000f620000000800 */
[----:B0-----:R-:W-:Y:S02]  /*0190*/  ULEA UR6, UR7, UR6, 0x18 ;  /* 0x0000000607067291 */ /* 0x001fe4000f8ec0ff */
[----:B------:R-:W-:-:S04]  /*01a0*/  ULEA UR5, UR7, UR5, 0x18 ;  /* 0x0000000507057291 */ /* 0x000fc8000f8ec0ff */
[----:B------:R-:W-:Y:S01]  /*01b0*/  LEA R69, R58, UR6, 0x4 ;  /* 0x000000063a457c11 */ /* 0x000fe2000f8e20ff */
[----:B--2---:R-:W-:-:S05]  /*01c0*/  IMAD R70, R3, UR11, R70 ;  /* 0x0000000b03467c24 */ /* 0x004fca000f8e0246 */
[----:B------:R-:W-:Y:S01]  /*01d0*/  SHF.R.S32.HI R53, RZ, 0x1f, R70 ;  /* 0x0000001fff357819 */ /* 0x000fe20000011446 */
[C-C-:B----4-:R-:W-:Y:S01]  /*01e0*/  IMAD R67, R56.reuse, UR11, R57.reuse ;  /* 0x0000000b38437c24 */ /* 0x150fe2000f8e0239 */
[C---:B------:R-:W-:Y:S01]  /*01f0*/  LEA R64, R56.reuse, R57, 0x2 ;  /* 0x0000003938407211 */ /* 0x040fe200078e10ff */
[----:B------:R-:W-:Y:S01]  /*0200*/  IMAD R63, R56, 0x3, R57 ;  /* 0x00000003383f7824 */ /* 0x000fe200078e0239 */
[C---:B-----5:R-:W-:Y:S02]  /*0210*/  LOP3.LUT R66, R54.reuse, 0x7, RZ, 0xc0, !PT ;  /* 0x0000000736427812 */ /* 0x060fe400078ec0ff */
[----:B-1-3--:R-:W-:-:S07]  /*0220*/  LOP3.LUT R65, R54, 0x7ffffff8, RZ, 0xc0, !PT ;  /* 0x7ffffff836417812 */ /* 0x00afce00078ec0ff */
.L_x_1568:
[----:B0-----:R-:W0:Y:S01]  /*0230*/  LDC R6, c[0x0][0x410] ;  /* 0x00010400ff067b82 */ /* 0x001e220000000800 */
[----:B-1----:R-:W1:Y:S01]  /*0240*/  LDCU.128 UR16, c[0x0][0x400] ;  /* 0x00008000ff1077ac */ /* 0x002e620008000c00 */
[C---:B------:R-:W-:Y:S02]  /*0250*/  IADD3 R11, PT, PT, R70.reuse, 0x80, RZ ;  /* 0x00000080460b7810 */ /* 0x040fe40007ffe0ff */
[C---:B------:R-:W-:Y:S02]  /*0260*/  IADD3 R21, PT, PT, R70.reuse, 0x20, RZ ;  /* 0x0000002046157810 */ /* 0x040fe40007ffe0ff */
[----:B------:R-:W-:Y:S02]  /*0270*/  SHF.R.S32.HI R17, RZ, 0x1f, R11 ;  /* 0x0000001fff117819 */ /* 0x000fe4000001140b */
[----:B------:R-:W-:Y:S02]  /*0280*/  SHF.R.S32.HI R15, RZ, 0x1f, R21 ;  /* 0x0000001fff0f7819 */ /* 0x000fe40000011415 */
[----:B------:R-:W-:-:S02]  /*0290*/  IADD3 R25, PT, PT, R70, 0x60, RZ ;  /* 0x0000006046197810 */ /* 0x000fc40007ffe0ff */
[C---:B------:R-:W-:Y:S02]  /*02a0*/  IADD3 R9, PT, PT, R70.reuse, 0xa0, RZ ;  /* 0x000000a046097810 */ /* 0x040fe40007ffe0ff */
[----:B------:R-:W-:Y:S02]  /*02b0*/  SHF.R.S32.HI R33, RZ, 0x1f, R25 ;  /* 0x0000001fff217819 */ /* 0x000fe40000011419 */
[----:B------:R-:W-:Y:S02]  /*02c0*/  SHF.R.S32.HI R19, RZ, 0x1f, R9 ;  /* 0x0000001fff137819 */ /* 0x000fe40000011409 */
[----:B------:R-:W-:Y:S02]  /*02d0*/  IADD3 R8, PT, PT, R70, 0xc0, RZ ;  /* 0x000000c046087810 */ /* 0x000fe40007ffe0ff */
[----:B-1----:R-:W-:Y:S02]  /*02e0*/  ISETP.GE.U32.AND P4, PT, R11, UR16, PT ;  /* 0x000000100b007c0c */ /* 0x002fe4000bf86070 */
[----:B------:R-:W-:-:S02]  /*02f0*/  ISETP.GE.U32.AND P5, PT, R21, UR16, PT ;  /* 0x0000001015007c0c */ /* 0x000fc4000bfa6070 */
[----:B0-----:R-:W-:Y:S02]  /*0300*/  IABS R7, R6 ;  /* 0x0000000600077213 */ /* 0x001fe40000000000 */
[----:B------:R-:W-:Y:S02]  /*0310*/  ISETP.GE.AND.EX P4, PT, R17, UR17, PT, P4 ;  /* 0x0000001111007c0c */ /* 0x000fe4000bf86340 */
[----:B------:R-:W0:Y:S01]  /*0320*/  I2F.RP R0, R7 ;  /* 0x0000000700007306 */ /* 0x000e220000209400 */
[----:B------:R-:W-:Y:S02]  /*0330*/  ISETP.GE.AND.EX P5, PT, R15, UR17, PT, P5 ;  /* 0x000000110f007c0c */ /* 0x000fe4000bfa6350 */
[----:B------:R-:W-:-:S08]  /*0340*/  IADD3 R30, PT, PT, R70, 0x40, RZ ;  /* 0x00000040461e7810 */ /* 0x000fd00007ffe0ff */
[----:B------:R-:W1:Y:S01]  /*0350*/  @!P4 LDC.64 R12, c[0x0][0x3f8] ;  /* 0x0000fe00ff0ccb82 */ /* 0x000e620000000a00 */
[----:B0-----:R-:W0:Y:S07]  /*0360*/  MUFU.RCP R0, R0 ;  /* 0x0000000000007308 */ /* 0x001e2e0000001000 */
[----:B------:R-:W2:Y:S08]  /*0370*/  @!P4 LDC.64 R28, c[0x0][0x3a0] ;  /* 0x0000e800ff1ccb82 */ /* 0x000eb00000000a00 */
[----:B---3--:R-:W3:Y:S01]  /*0380*/  @!P4 LDC.64 R22, c[0x0][0x398] ;  /* 0x0000e600ff16cb82 */ /* 0x008ee20000000a00 */
[----:B0-----:R-:W-:-:S04]  /*0390*/  IADD3 R2, PT, PT, R0, 0xffffffe, RZ ;  /* 0x0ffffffe00027810 */ /* 0x001fc80007ffe0ff */
[----:B------:R0:W4:Y:S02]  /*03a0*/  F2I.FTZ.U32.TRUNC.NTZ R3, R2 ;  /* 0x0000000200037305 */ /* 0x000124000021f000 */
[----:B0-----:R-:W-:Y:S02]  /*03b0*/  MOV R2, RZ ;  /* 0x000000ff00027202 */ /* 0x001fe40000000f00 */
[----:B----4-:R-:W-:-:S05]  /*03c0*/  IADD3 R4, PT, PT, RZ, -R3, RZ ;  /* 0x80000003ff047210 */ /* 0x010fca0007ffe0ff */
[----:B------:R-:W-:Y:S01]  /*03d0*/  IMAD R5, R4, R7, RZ ;  /* 0x0000000704057224 */ /* 0x000fe200078e02ff */
[----:B------:R-:W-:-:S03]  /*03e0*/  IABS R4, R61 ;  /* 0x0000003d00047213 */ /* 0x000fc60000000000 */
[----:B------:R-:W-:Y:S01]  /*03f0*/  IMAD.HI.U32 R3, R3, R5, R2 ;  /* 0x0000000503037227 */ /* 0x000fe200078e0002 */
[----:B------:R-:W-:-:S05]  /*0400*/  LOP3.LUT R2, R58, 0xffff, RZ, 0xc0, !PT ;  /* 0x0000ffff3a027812 */ /* 0x000fca00078ec0ff */
[----:B------:R-:W-:-:S04]  /*0410*/  IMAD.HI.U32 R3, R3, R4, RZ ;  /* 0x0000000403037227 */ /* 0x000fc800078e00ff */
[----:B------:R-:W-:Y:S01]  /*0420*/  IMAD R2, R2, 0xc31, RZ ;  /* 0x00000c3102027824 */ /* 0x000fe200078e02ff */
[----:B------:R-:W-:-:S04]  /*0430*/  IADD3 R0, PT, PT, -R3, RZ, RZ ;  /* 0x000000ff03007210 */ /* 0x000fc80007ffe1ff */
[----:B------:R-:W-:Y:S01]  /*0440*/  SHF.R.U32.HI R2, RZ, 0x10, R2 ;  /* 0x00000010ff027819 */ /* 0x000fe20000011602 */
[----:B------:R-:W-:Y:S01]  /*0450*/  IMAD R0, R7, R0, R4 ;  /* 0x0000000007007224 */ /* 0x000fe200078e0204 */
[----:B------:R-:W-:Y:S02]  /*0460*/  LOP3.LUT R4, R61, R6, RZ, 0x3c, !PT ;  /* 0x000000063d047212 */ /* 0x000fe400078e3cff */
[----:B------:R-:W-:Y:S02]  /*0470*/  PRMT R2, R2, 0x9910, RZ ;  /* 0x0000991002027816 */ /* 0x000fe400000000ff */
[----:B------:R-:W-:Y:S02]  /*0480*/  ISETP.GT.U32.AND P3, PT, R7, R0, PT ;  /* 0x000000000700720c */ /* 0x000fe40003f64070 */
[----:B------:R-:W-:Y:S01]  /*0490*/  ISETP.GE.AND P1, PT, R4, RZ, PT ;  /* 0x000000ff0400720c */ /* 0x000fe20003f26270 */
[----:B------:R-:W-:-:S05]  /*04a0*/  IMAD R2, R2, 0x15, RZ ;  /* 0x0000001502027824 */ /* 0x000fca00078e02ff */
[----:B------:R-:W-:-:S05]  /*04b0*/  IADD3 R2, PT, PT, RZ, -R2, RZ ;  /* 0x80000002ff027210 */ /* 0x000fca0007ffe0ff */
[-C--:B------:R-:W-:Y:S02]  /*04c0*/  @!P3 IADD3 R0, PT, PT, R0, -R7.reuse, RZ ;  /* 0x800000070000b210 */ /* 0x080fe40007ffe0ff */
[----:B------:R-:W-:Y:S02]  /*04d0*/  @!P3 IADD3 R3, PT, PT, R3, 0x1, RZ ;  /* 0x000000010303b810 */ /* 0x000fe40007ffe0ff */
[-C--:B------:R-:W-:Y:S02]  /*04e0*/  ISETP.GT.U32.AND P0, PT, R7, R0.reuse, PT ;  /* 0x000000000700720c */ /* 0x080fe40003f04070 */
[CC--:B------:R-:W-:Y:S02]  /*04f0*/  IADD3 R5, PT, PT, R0.reuse, -R7.reuse, RZ ;  /* 0x8000000700057210 */ /* 0x0c0fe40007ffe0ff */
[----:B------:R-:W-:Y:S02]  /*0500*/  ISETP.GE.U32.AND P2, PT, R0, R7, PT ;  /* 0x000000070000720c */ /* 0x000fe40003f46070 */
[----:B------:R-:W-:-:S02]  /*0510*/  SEL R0, R5, R0, !P0 ;  /* 0x0000000005007207 */ /* 0x000fc40004000000 */
[----:B------:R-:W-:Y:S02]  /*0520*/  ISETP.GE.AND P0, PT, R61, RZ, PT ;  /* 0x000000ff3d00720c */ /* 0x000fe40003f06270 */
[----:B------:R-:W-:Y:S02]  /*0530*/  ISETP.NE.AND P3, PT, R6, RZ, PT ;  /* 0x000000ff0600720c */ /* 0x000fe40003f65270 */
[----:B------:R-:W-:Y:S02]  /*0540*/  LOP3.LUT R5, RZ, R6, RZ, 0x33, !PT ;  /* 0x00000006ff057212 */ /* 0x000fe400078e33ff */
[----:B------:R-:W-:-:S03]  /*0550*/  PRMT R7, R2, 0x7710, RZ ;  /* 0x0000771002077816 */ /* 0x000fc600000000ff */
[----:B------:R-:W-:Y:S02]  /*0560*/  @P2 IADD3 R3, PT, PT, R3, 0x1, RZ ;  /* 0x0000000103032810 */ /* 0x000fe40007ffe0ff */
[----:B------:R-:W-:Y:S02]  /*0570*/  IADD3 R7, PT, PT, R7, R58, RZ ;  /* 0x0000003a07077210 */ /* 0x000fe40007ffe0ff */
[----:B------:R-:W-:Y:S02]  /*0580*/  @!P0 IADD3 R0, PT, PT, -R0, RZ, RZ ;  /* 0x000000ff00008210 */ /* 0x000fe40007ffe1ff */
[----:B------:R-:W-:Y:S02]  /*0590*/  @!P1 IADD3 R3, PT, PT, -R3, RZ, RZ ;  /* 0x000000ff03039210 */ /* 0x000fe40007ffe1ff */
[----:B------:R-:W-:Y:S02]  /*05a0*/  SEL R71, R5, R0, !P3 ;  /* 0x0000000005477207 */ /* 0x000fe40005800000 */
[----:B------:R-:W-:-:S02]  /*05b0*/  ISETP.GE.U32.AND P2, PT, R25, UR16, PT ;  /* 0x0000001019007c0c */ /* 0x000fc4000bf46070 */
[----:B------:R-:W-:Y:S02]  /*05c0*/  SEL R5, R5, R3, !P3 ;  /* 0x0000000305057207 */ /* 0x000fe40005800000 */
[----:B------:R-:W0:Y:S01]  /*05d0*/  @!P5 LDC.64 R2, c[0x0][0x3f8] ;  /* 0x0000fe00ff02db82 */ /* 0x000e220000000a00 */
[----:B------:R-:W-:Y:S01]  /*05e0*/  SHF.L.U32 R0, R7, 0x1, RZ ;  /* 0x0000000107007819 */ /* 0x000fe200000006ff */
[----:B------:R-:W-:Y:S01]  /*05f0*/  IMAD R7, R71, 0x2a, RZ ;  /* 0x0000002a47077824 */ /* 0x000fe200078e02ff */
[----:B------:R-:W-:Y:S02]  /*0600*/  ISETP.GE.AND.EX P2, PT, R33, UR17, PT, P2 ;  /* 0x0000001121007c0c */ /* 0x000fe4000bf46320 */
[----:B------:R-:W-:Y:S02]  /*0610*/  LOP3.LUT R0, R0, 0xffff, RZ, 0xc0, !PT ;  /* 0x0000ffff00007812 */ /* 0x000fe400078ec0ff */
[----:B------:R-:W-:Y:S02]  /*0620*/  SHF.R.S32.HI R4, RZ, 0x1f, R5 ;  /* 0x0000001fff047819 */ /* 0x000fe40000011405 */
[----:B------:R-:W-:-:S02]  /*0630*/  IADD3 R74, P0, PT, R7, R0, RZ ;  /* 0x00000000074a7210 */ /* 0x000fc40007f1e0ff */
[----:B------:R-:W-:Y:S01]  /*0640*/  ISETP.GE.U32.AND P1, PT, R9, UR16, PT ;  /* 0x0000001009007c0c */ /* 0x000fe2000bf26070 */
[----:B------:R-:W-:Y:S01]  /*0650*/  IMAD R4, R4, UR18, RZ ;  /* 0x0000001204047c24 */ /* 0x000fe2000f8e02ff */
[----:B------:R-:W-:Y:S02]  /*0660*/  LEA.HI.X.SX32 R75, R7, RZ, 0x1, P0 ;  /* 0x000000ff074b7211 */ /* 0x000fe400000f0eff */
[----:B------:R-:W-:Y:S01]  /*0670*/  ISETP.GE.AND.EX P1, PT, R19, UR17, PT, P1 ;  /* 0x0000001113007c0c */ /* 0x000fe2000bf26310 */
[----:B------:R-:W4:Y:S01]  /*0680*/  @!P2 LDC.64 R6, c[0x0][0x3f8] ;  /* 0x0000fe00ff06ab82 */ /* 0x000f220000000a00 */
[C---:B------:R-:W-:Y:S01]  /*0690*/  IMAD R73, R5.reuse, UR19, R4 ;  /* 0x0000001305497c24 */ /* 0x040fe2000f8e0204 */
[----:B------:R-:W-:Y:S01]  /*06a0*/  ISETP.GE.U32.AND P3, PT, R8, UR16, PT ;  /* 0x0000001008007c0c */ /* 0x000fe2000bf66070 */
[----:B------:R-:W-:-:S04]  /*06b0*/  IMAD.WIDE.U32 R74, R5, UR18, R74 ;  /* 0x00000012054a7c25 */ /* 0x000fc8000f8e004a */
[----:B-1----:R-:W-:Y:S01]  /*06c0*/  @!P4 IMAD R4, R17, R12, RZ ;  /* 0x0000000c1104c224 */ /* 0x002fe200078e02ff */
[----:B------:R-:W-:Y:S01]  /*06d0*/  IADD3 R73, PT, PT, R75, R73, RZ ;  /* 0x000000494b497210 */ /* 0x000fe20007ffe0ff */
[----:B------:R-:W1:Y:S01]  /*06e0*/  @!P5 LDC.64 R16, c[0x0][0x3a0] ;  /* 0x0000e800ff10db82 */ /* 0x000e620000000a00 */
[----:B------:R-:W-:Y:S01]  /*06f0*/  @!P4 MOV R72, R74 ;  /* 0x0000004a0048c202 */ /* 0x000fe20000000f00 */
[----:B------:R-:W-:Y:S01]  /*0700*/  @!P4 IMAD R27, R11, R13, R4 ;  /* 0x0000000d0b1bc224 */ /* 0x000fe200078e0204 */
[----:B------:R-:W-:Y:S01]  /*0710*/  @!P5 MOV R5, R73 ;  /* 0x000000490005d202 */ /* 0x000fe20000000f00 */
[----:B0-----:R-:W-:Y:S02]  /*0720*/  @!P5 IMAD R4, R15, R2, RZ ;  /* 0x000000020f04d224 */ /* 0x001fe400078e02ff */
[----:B------:R-:W-:Y:S01]  /*0730*/  @!P4 IMAD.WIDE.U32 R12, R11, R12, R72 ;  /* 0x0000000c0b0cc225 */ /* 0x000fe200078e0048 */
[----:B------:R-:W-:Y:S01]  /*0740*/  SHF.R.S32.HI R11, RZ, 0x1f, R8 ;  /* 0x0000001fff0b7819 */ /* 0x000fe20000011408 */
[----:B------:R-:W0:Y:S02]  /*0750*/  @!P5 LDC.64 R14, c[0x0][0x398] ;  /* 0x0000e600ff0edb82 */ /* 0x000e240000000a00 */
[----:B------:R-:W-:Y:S01]  /*0760*/  @!P5 IMAD R31, R21, R3, R4 ;  /* 0x00000003151fd224 */ /* 0x000fe200078e0204 */
[----:B------:R-:W-:-:S02]  /*0770*/  @!P5 MOV R4, R74 ;  /* 0x0000004a0004d202 */ /* 0x000fc40000000f00 */
[----:B------:R-:W-:Y:S02]  /*0780*/  @!P4 IADD3 R27, PT, PT, R13, R27, RZ ;  /* 0x0000001b0d1bc210 */ /* 0x000fe40007ffe0ff */
[----:B------:R-:W-:Y:S01]  /*0790*/  ISETP.GE.AND.EX P3, PT, R11, UR17, PT, P3 ;  /* 0x000000110b007c0c */ /* 0x000fe2000bf66330 */
[----:B------:R-:W-:Y:S01]  /*07a0*/  @!P5 IMAD.WIDE.U32 R2, R21, R2, R4 ;  /* 0x000000021502d225 */ /* 0x000fe200078e0004 */
[----:B------:R-:W0:Y:S01]  /*07b0*/  @!P2 LDC.64 R34, c[0x0][0x3a0] ;  /* 0x0000e800ff22ab82 */ /* 0x000e220000000a00 */
[C---:B------:R-:W-:Y:S02]  /*07c0*/  @!P4 SHF.L.U32 R13, R12.reuse, 0x2, RZ ;  /* 0x000000020c0dc819 */ /* 0x040fe400000006ff */
[----:B------:R-:W-:Y:S01]  /*07d0*/  @!P4 SHF.L.U64.HI R10, R12, 0x2, R27 ;  /* 0x000000020c0ac819 */ /* 0x000fe2000001021b */
[----:B----4-:R-:W-:Y:S01]  /*07e0*/  @!P2 IMAD R12, R33, R6, RZ ;  /* 0x00000006210ca224 */ /* 0x010fe200078e02ff */
[----:B------:R-:W-:Y:S02]  /*07f0*/  @!P5 IADD3 R3, PT, PT, R3, R31, RZ ;  /* 0x0000001f0303d210 */ /* 0x000fe40007ffe0ff */
[C---:B--2---:R-:W-:Y:S01]  /*0800*/  @!P4 IADD3 R28, P0, PT, R13.reuse, R28, RZ ;  /* 0x0000001c0d1cc210 */ /* 0x044fe20007f1e0ff */
[----:B------:R-:W2:Y:S01]  /*0810*/  @!P2 LDC.64 R20, c[0x0][0x398] ;  /* 0x0000e600ff14ab82 */ /* 0x000ea20000000a00 */
[----:B---3--:R-:W-:Y:S01]  /*0820*/  @!P4 IADD3 R22, P6, PT, R13, R22, RZ ;  /* 0x000000160d16c210 */ /* 0x008fe20007fde0ff */
[----:B------:R-:W-:Y:S01]  /*0830*/  @!P2 IMAD R31, R25, R7, R12 ;  /* 0x00000007191fa224 */ /* 0x000fe200078e020c */
[----:B------:R-:W-:-:S02]  /*0840*/  @!P2 MOV R12, R74 ;  /* 0x0000004a000ca202 */ /* 0x000fc40000000f00 */
[----:B------:R-:W-:Y:S02]  /*0850*/  @!P2 MOV R13, R73 ;  /* 0x00000049000da202 */ /* 0x000fe40000000f00 */
[C---:B------:R-:W-:Y:S01]  /*0860*/  @!P5 SHF.L.U32 R27, R2.reuse, 0x2, RZ ;  /* 0x00000002021bd819 */ /* 0x040fe200000006ff */
[----:B------:R-:W3:Y:S01]  /*0870*/  @!P1 LDC.64 R4, c[0x0][0x3f8] ;  /* 0x0000fe00ff049b82 */ /* 0x000ee20000000a00 */
[----:B------:R-:W-:Y:S01]  /*0880*/  @!P5 SHF.L.U64.HI R18, R2, 0x2, R3 ;  /* 0x000000020212d819 */ /* 0x000fe20000010203 */
[----:B------:R-:W-:Y:S01]  /*0890*/  @!P2 IMAD.WIDE.U32 R6, R25, R6, R12 ;  /* 0x000000061906a225 */ /* 0x000fe200078e000c */
[C---:B------:R-:W-:Y:S02]  /*08a0*/  @!P4 IADD3.X R29, PT, PT, R10.reuse, R29, RZ, P0, !PT ;  /* 0x0000001d0a1dc210 */ /* 0x040fe400007fe4ff */
[----:B------:R-:W-:Y:S02]  /*08b0*/  @!P4 IADD3.X R23, PT, PT, R10, R23, RZ, P6, !PT ;  /* 0x000000170a17c210 */ /* 0x000fe400037fe4ff */
[C---:B-1----:R-:W-:Y:S01]  /*08c0*/  @!P5 IADD3 R16, P0, PT, R27.reuse, R16, RZ ;  /* 0x000000101b10d210 */ /* 0x042fe20007f1e0ff */
[----:B------:R-:W1:Y:S01]  /*08d0*/  @!P3 LDC.64 R2, c[0x0][0x3f8] ;  /* 0x0000fe00ff02bb82 */ /* 0x000e620000000a00 */
[----:B0-----:R-:W-:-:S02]  /*08e0*/  @!P5 IADD3 R14, P6, PT, R27, R14, RZ ;  /* 0x0000000e1b0ed210 */ /* 0x001fc40007fde0ff */
[----:B------:R-:W-:Y:S02]  /*08f0*/  @!P2 IADD3 R13, PT, PT, R7, R31, RZ ;  /* 0x0000001f070da210 */ /* 0x000fe40007ffe0ff */
[----:B------:R-:W-:Y:S02]  /*0900*/  @!P2 SHF.L.U32 R7, R6, 0x2, RZ ;  /* 0x000000020607a819 */ /* 0x000fe400000006ff */
[C---:B------:R-:W-:Y:S01]  /*0910*/  @!P5 IADD3.X R17, PT, PT, R18.reuse, R17, RZ, P0, !PT ;  /* 0x000000111211d210 */ /* 0x040fe200007fe4ff */
[----:B------:R-:W0:Y:S01]  /*0920*/  LDC.64 R32, c[0x0][0x3b8] ;  /* 0x0000ee00ff207b82 */ /* 0x000e220000000a00 */
[----:B------:R-:W-:Y:S02]  /*0930*/  @!P5 IADD3.X R15, PT, PT, R18, R15, RZ, P6, !PT ;  /* 0x0000000f120fd210 */ /* 0x000fe400037fe4ff */
[----:B------:R-:W-:Y:S02]  /*0940*/  @!P2 SHF.L.U64.HI R10, R6, 0x2, R13 ;  /* 0x00000002060aa819 */ /* 0x000fe4000001020d */
[----:B------:R-:W-:-:S02]  /*0950*/  @!P2 IADD3 R34, P0, PT, R7, R34, RZ ;  /* 0x000000220722a210 */ /* 0x000fc40007f1e0ff */
[----:B--2---:R-:W-:Y:S01]  /*0960*/  @!P2 IADD3 R20, P6, PT, R7, R20, RZ ;  /* 0x000000140714a210 */ /* 0x004fe20007fde0ff */
[----:B---3--:R-:W-:Y:S01]  /*0970*/  @!P1 IMAD R12, R19, R4, RZ ;  /* 0x00000004130c9224 */ /* 0x008fe200078e02ff */
[----:B------:R-:W-:Y:S01]  /*0980*/  @!P1 MOV R6, R74 ;  /* 0x0000004a00069202 */ /* 0x000fe20000000f00 */
[----:B------:R-:W2:Y:S01]  /*0990*/  @!P1 LDC.64 R18, c[0x0][0x3a0] ;  /* 0x0000e800ff129b82 */ /* 0x000ea20000000a00 */
[----:B------:R-:W-:Y:S01]  /*09a0*/  @!P1 MOV R7, R73 ;  /* 0x0000004900079202 */ /* 0x000fe20000000f00 */
[C---:B------:R-:W-:Y:S01]  /*09b0*/  @!P1 IMAD R13, R9.reuse, R5, R12 ;  /* 0x00000005090d9224 */ /* 0x040fe200078e020c */
[----:B------:R-:W-:Y:S02]  /*09c0*/  @!P2 IADD3.X R35, PT, PT, R10, R35, RZ, P0, !PT ;  /* 0x000000230a23a210 */ /* 0x000fe400007fe4ff */
[----:B------:R-:W-:Y:S01]  /*09d0*/  ISETP.GE.U32.AND P0, PT, R30, UR16, PT ;  /* 0x000000101e007c0c */ /* 0x000fe2000bf06070 */
[----:B------:R-:W-:Y:S01]  /*09e0*/  @!P1 IMAD.WIDE.U32 R4, R9, R4, R6 ;  /* 0x0000000409049225 */ /* 0x000fe200078e0006 */
[----:B------:R-:W-:-:S02]  /*09f0*/  SHF.R.S32.HI R31, RZ, 0x1f, R30 ;  /* 0x0000001fff1f7819 */ /* 0x000fc4000001141e */
[----:B------:R-:W-:Y:S01]  /*0a00*/  CS2R R6, SRZ ;  /* 0x0000000000067805 */ /* 0x000fe2000001ff00 */
[----:B------:R-:W3:Y:S01]  /*0a10*/  @!P1 LDC.64 R42, c[0x0][0x398] ;  /* 0x0000e600ff2a9b82 */ /* 0x000ee20000000a00 */
[----:B-1----:R-:W-:Y:S01]  /*0a20*/  @!P3 IMAD R11, R11, R2, RZ ;  /* 0x000000020b0bb224 */ /* 0x002fe200078e02ff */
[----:B------:R-:W-:Y:S02]  /*0a30*/  @!P1 IADD3 R5, PT, PT, R5, R13, RZ ;  /* 0x0000000d05059210 */ /* 0x000fe40007ffe0ff */
[----:B------:R-:W-:Y:S01]  /*0a40*/  ISETP.GE.AND.EX P0, PT, R31, UR17, PT, P0 ;  /* 0x000000111f007c0c */ /* 0x000fe2000bf06300 */
[----:B------:R-:W-:Y:S01]  /*0a50*/  @!P3 IMAD R39, R8, R3, R11 ;  /* 0x000000030827b224 */ /* 0x000fe200078e020b */
[C---:B------:R-:W-:Y:S01]  /*0a60*/  @!P1 SHF.L.U32 R37, R4.reuse, 0x2, RZ ;  /* 0x0000000204259819 */ /* 0x040fe200000006ff */
[----:B------:R-:W5:Y:S01]  /*0a70*/  @!P4 LDG.E.64 R6, desc[UR8][R22.64] ;  /* 0x000000081606c981 */ /* 0x000f62000c1e1b00 */
[----:B------:R-:W-:Y:S01]  /*0a80*/  @!P1 SHF.L.U64.HI R36, R4, 0x2, R5 ;  /* 0x0000000204249819 */ /* 0x000fe20000010205 */
[----:B------:R-:W1:Y:S01]  /*0a90*/  @!P3 LDC.64 R26, c[0x0][0x3a0] ;  /* 0x0000e800ff1abb82 */ /* 0x000e620000000a00 */
[----:B------:R-:W-:-:S02]  /*0aa0*/  @!P3 MOV R4, R74 ;  /* 0x0000004a0004b202 */ /* 0x000fc40000000f00 */
[----:B------:R-:W-:Y:S01]  /*0ab0*/  @!P3 MOV R5, R73 ;  /* 0x000000490005b202 */ /* 0x000fe20000000f00 */
[----:B0-----:R-:W-:Y:S01]  /*0ac0*/  IMAD.WIDE R32, R61, 0x8, R32 ;  /* 0x000000083d207825 */ /* 0x001fe200078e0220 */
[----:B------:R-:W-:-:S03]  /*0ad0*/  @!P2 IADD3.X R21, PT, PT, R10, R21, RZ, P6, !PT ;  /* 0x000000150a15a210 */ /* 0x000fc600037fe4ff */
[----:B------:R-:W-:Y:S01]  /*0ae0*/  @!P3 IMAD.WIDE.U32 R2, R8, R2, R4 ;  /* 0x000000020802b225 */ /* 0x000fe200078e0004 */
[----:B------:R-:W-:Y:S01]  /*0af0*/  CS2R R4, SRZ ;  /* 0x0000000000047805 */ /* 0x000fe2000001ff00 */
[----:B------:R-:W0:Y:S01]  /*0b00*/  @!P0 LDC.64 R12, c[0x0][0x3f8] ;  /* 0x0000fe00ff0c8b82 */ /* 0x000e220000000a00 */
[C---:B------:R-:W-:Y:S01]  /*0b10*/  IADD3 R45, PT, PT, R70.reuse, 0xe0, RZ ;  /* 0x000000e0462d7810 */ /* 0x040fe20007ffe0ff */
[----:B------:R-:W4:Y:S04]  /*0b20*/  LDG.E.64 R32, desc[UR8][R32.64] ;  /* 0x0000000820207981 */ /* 0x000f28000c1e1b00 */
[----:B------:R2:W5:Y:S01]  /*0b30*/  @!P4 LDG.E.64 R4, desc[UR8][R28.64] ;  /* 0x000000081c04c981 */ /* 0x000562000c1e1b00 */
[----:B------:R-:W-:Y:S01]  /*0b40*/  ISETP.GE.U32.AND P4, PT, R70, UR16, PT ;  /* 0x0000001046007c0c */ /* 0x000fe2000bf86070 */
[----:B------:R-:W1:Y:S03]  /*0b50*/  @!P3 LDC.64 R24, c[0x0][0x398] ;  /* 0x0000e600ff18bb82 */ /* 0x000e660000000a00 */
[----:B------:R-:W-:-:S02]  /*0b60*/  ISETP.GE.AND.EX P4, PT, R53, UR17, PT, P4 ;  /* 0x0000001135007c0c */ /* 0x000fc4000bf86340 */
[----:B------:R-:W-:Y:S02]  /*0b70*/  CS2R R8, SRZ ;  /* 0x0000000000087805 */ /* 0x000fe4000001ff00 */
[----:B------:R-:W-:Y:S02]  /*0b80*/  CS2R R10, SRZ ;  /* 0x00000000000a7805 */ /* 0x000fe4000001ff00 */
[----:B--2---:R-:W-:Y:S02]  /*0b90*/  @!P1 IADD3 R18, P6, PT, R37, R18, RZ ;  /* 0x0000001225129210 */ /* 0x004fe40007fde0ff */
[----:B------:R-:W-:Y:S01]  /*0ba0*/  SHF.R.S32.HI R41, RZ, 0x1f, R45 ;  /* 0x0000001fff297819 */ /* 0x000fe2000001142d */
[----:B------:R-:W2:Y:S01]  /*0bb0*/  @!P0 LDC.64 R28, c[0x0][0x398] ;  /* 0x0000e600ff1c8b82 */ /* 0x000ea20000000a00 */
[----:B------:R3:W5:Y:S01]  /*0bc0*/  @!P5 LDG.E.64 R8, desc[UR8][R16.64] ;  /* 0x000000081008d981 */ /* 0x000762000c1e1b00 */
[----:B------:R-:W-:-:S03]  /*0bd0*/  @!P1 IADD3.X R19, PT, PT, R36, R19, RZ, P6, !PT ;  /* 0x0000001324139210 */ /* 0x000fc600037fe4ff */
[----:B------:R1:W5:Y:S01]  /*0be0*/  @!P5 LDG.E.64 R10, desc[UR8][R14.64] ;  /* 0x000000080e0ad981 */ /* 0x000362000c1e1b00 */
[----:B------:R-:W-:Y:S02]  /*0bf0*/  ISETP.GE.U32.AND P5, PT, R45, UR16, PT ;  /* 0x000000102d007c0c */ /* 0x000fe4000bfa6070 */
[----:B---3--:R-:W-:Y:S01]  /*0c00*/  @!P1 IADD3 R42, P6, PT, R37, R42, RZ ;  /* 0x0000002a252a9210 */ /* 0x008fe20007fde0ff */
[----:B------:R-:W3:Y:S01]  /*0c10*/  @!P4 LDC.64 R22, c[0x0][0x3f8] ;  /* 0x0000fe00ff16cb82 */ /* 0x000ee20000000a00 */
[----:B------:R-:W-:Y:S02]  /*0c20*/  @!P3 IADD3 R3, PT, PT, R3, R39, RZ ;  /* 0x000000270303b210 */ /* 0x000fe40007ffe0ff */
[----:B------:R-:W-:Y:S02]  /*0c30*/  @!P3 SHF.L.U32 R17, R2, 0x2, RZ ;  /* 0x000000020211b819 */ /* 0x000fe400000006ff */
[----:B------:R-:W-:Y:S01]  /*0c40*/  ISETP.GE.AND.EX P5, PT, R41, UR17, PT, P5 ;  /* 0x0000001129007c0c */ /* 0x000fe2000bfa6350 */
[----:B0-----:R-:W-:Y:S01]  /*0c50*/  @!P0 IMAD R31, R31, R12, RZ ;  /* 0x0000000c1f1f8224 */ /* 0x001fe200078e02ff */
[----:B------:R-:W-:Y:S01]  /*0c60*/  @!P1 IADD3.X R43, PT, PT, R36, R43, RZ, P6, !PT ;  /* 0x0000002b242b9210 */ /* 0x000fe200037fe4ff */
[----:B------:R-:W0:Y:S01]  /*0c70*/  @!P4 LDC.64 R38, c[0x0][0x398] ;  /* 0x0000e600ff26cb82 */ /* 0x000e220000000a00 */
[----:B------:R-:W-:-:S02]  /*0c80*/  @!P3 SHF.L.U64.HI R16, R2, 0x2, R3 ;  /* 0x000000020210b819 */ /* 0x000fc40000010203 */
[C---:B-1----:R-:W-:Y:S02]  /*0c90*/  @!P3 IADD3 R26, P6, PT, R17.reuse, R26, RZ ;  /* 0x0000001a111ab210 */ /* 0x042fe40007fde0ff */
[----:B------:R-:W-:Y:S02]  /*0ca0*/  @!P0 MOV R14, R74 ;  /* 0x0000004a000e8202 */ /* 0x000fe40000000f00 */
[----:B------:R-:W-:Y:S01]  /*0cb0*/  @!P0 MOV R15, R73 ;  /* 0x00000049000f8202 */ /* 0x000fe20000000f00 */
[----:B------:R-:W1:Y:S01]  /*0cc0*/  @!P0 LDC.64 R2, c[0x0][0x3a0] ;  /* 0x0000e800ff028b82 */ /* 0x000e620000000a00 */
[----:B------:R-:W-:Y:S01]  /*0cd0*/  @!P0 IMAD R31, R30, R13, R31 ;  /* 0x0000000d1e1f8224 */ /* 0x000fe200078e021f */
[----:B------:R-:W-:Y:S01]  /*0ce0*/  @!P3 IADD3.X R27, PT, PT, R16, R27, RZ, P6, !PT ;  /* 0x0000001b101bb210 */ /* 0x000fe200037fe4ff */
[----:B------:R-:W-:Y:S01]  /*0cf0*/  @!P0 IMAD.WIDE.U32 R12, R30, R12, R14 ;  /* 0x0000000c1e0c8225 */ /* 0x000fe200078e000e */
[----:B------:R-:W-:Y:S02]  /*0d00*/  @!P3 IADD3 R24, P6, PT, R17, R24, RZ ;  /* 0x000000181118b210 */ /* 0x000fe40007fde0ff */
[----:B------:R-:W-:-:S02]  /*0d10*/  CS2R R14, SRZ ;  /* 0x00000000000e7805 */ /* 0x000fc4000001ff00 */
[----:B------:R-:W-:Y:S02]  /*0d20*/  @!P3 IADD3.X R25, PT, PT, R16, R25, RZ, P6, !PT ;  /* 0x000000191019b210 */ /* 0x000fe400037fe4ff */
[----:B------:R-:W-:Y:S01]  /*0d30*/  @!P0 IADD3 R13, PT, PT, R13, R31, RZ ;  /* 0x0000001f0d0d8210 */ /* 0x000fe20007ffe0ff */
[----:B------:R-:W0:Y:S01]  /*0d40*/  @!P5 LDC.64 R16, c[0x0][0x3f8] ;  /* 0x0000fe00ff10db82 */ /* 0x000e220000000a00 */
[C---:B------:R-:W-:Y:S01]  /*0d50*/  @!P0 SHF.L.U32 R37, R12.reuse, 0x2, RZ ;  /* 0x000000020c258819 */ /* 0x040fe200000006ff */
[----:B------:R2:W5:Y:S01]  /*0d60*/  @!P2 LDG.E.64 R14, desc[UR8][R20.64] ;  /* 0x00000008140ea981 */ /* 0x000562000c1e1b00 */
[----:B------:R-:W-:Y:S02]  /*0d70*/  @!P0 SHF.L.U64.HI R36, R12, 0x2, R13 ;  /* 0x000000020c248819 */ /* 0x000fe4000001020d */
[----:B------:R-:W-:Y:S01]  /*0d80*/  CS2R R12, SRZ ;  /* 0x00000000000c7805 */ /* 0x000fe2000001ff00 */
[----:B---3--:R-:W-:Y:S02]  /*0d90*/  @!P4 IMAD R40, R53, R22, RZ ;  /* 0x000000163528c224 */ /* 0x008fe400078e02ff */
[----:B------:R-:W3:Y:S03]  /*0da0*/  @!P4 LDC.64 R30, c[0x0][0x3a0] ;  /* 0x0000e800ff1ecb82 */ /* 0x000ee60000000a00 */
[----:B------:R1:W5:Y:S01]  /*0db0*/  @!P2 LDG.E.64 R12, desc[UR8][R34.64] ;  /* 0x00000008220ca981 */ /* 0x000362000c1e1b00 */
[----:B--2---:R-:W-:-:S02]  /*0dc0*/  @!P4 MOV R20, R74 ;  /* 0x0000004a0014c202 */ /* 0x004fc40000000f00 */
[----:B------:R-:W-:Y:S01]  /*0dd0*/  @!P4 MOV R21, R73 ;  /* 0x000000490015c202 */ /* 0x000fe20000000f00 */
[C---:B------:R-:W-:Y:S01]  /*0de0*/  @!P4 IMAD R47, R70.reuse, R23, R40 ;  /* 0x00000017462fc224 */ /* 0x040fe200078e0228 */
[----:B------:R-:W-:Y:S02]  /*0df0*/  ISETP.NE.AND P2, PT, RZ, UR12, PT ;  /* 0x0000000cff007c0c */ /* 0x000fe4000bf45270 */
[----:B-1----:R-:W-:Y:S01]  /*0e00*/  @!P0 IADD3 R2, P6, PT, R37, R2, RZ ;  /* 0x0000000225028210 */ /* 0x002fe20007fde0ff */
[----:B------:R-:W-:Y:S01]  /*0e10*/  @!P4 IMAD.WIDE.U32 R22, R70, R22, R20 ;  /* 0x000000164616c225 */ /* 0x000fe200078e0014 */
[----:B------:R-:W1:Y:S02]  /*0e20*/  @!P5 LDC.64 R34, c[0x0][0x3a0] ;  /* 0x0000e800ff22db82 */ /* 0x000e640000000a00 */
[----:B------:R-:W-:Y:S02]  /*0e30*/  @!P0 IADD3.X R3, PT, PT, R36, R3, RZ, P6, !PT ;  /* 0x0000000324038210 */ /* 0x000fe400037fe4ff */
[----:B------:R-:W-:-:S02]  /*0e40*/  @!P4 IADD3 R23, PT, PT, R23, R47, RZ ;  /* 0x0000002f1717c210 */ /* 0x000fc40007ffe0ff */
[----:B------:R-:W-:Y:S01]  /*0e50*/  @!P0 IADD3 R28, P6, PT, R37, R28, RZ ;  /* 0x0000001c251c8210 */ /* 0x000fe20007fde0ff */
[----:B0-----:R-:W-:Y:S01]  /*0e60*/  @!P5 IMAD R40, R41, R16, RZ ;  /* 0x000000102928d224 */ /* 0x001fe200078e02ff */
[----:B------:R-:W-:Y:S01]  /*0e70*/  @!P4 SHF.L.U32 R47, R22, 0x2, RZ ;  /* 0x00000002162fc819 */ /* 0x000fe200000006ff */
[----:B------:R-:W0:Y:S01]  /*0e80*/  @P2 LDC.64 R20, c[0x0][0x3b0] ;  /* 0x0000ec00ff142b82 */ /* 0x000e220000000a00 */
[----:B------:R-:W-:Y:S02]  /*0e90*/  @!P0 IADD3.X R29, PT, PT, R36, R29, RZ, P6, !PT ;  /* 0x0000001d241d8210 */ /* 0x000fe400037fe4ff */
[----:B------:R-:W-:Y:S01]  /*0ea0*/  @!P4 SHF.L.U64.HI R44, R22, 0x2, R23 ;  /* 0x00000002162cc819 */ /* 0x000fe20000010217 */
[----:B------:R-:W-:-:S04]  /*0eb0*/  @!P5 IMAD R17, R45, R17, R40 ;  /* 0x000000112d11d224 */ /* 0x000fc800078e0228 */
[----:B------:R-:W2:Y:S01]  /*0ec0*/  @!P5 LDC.64 R36, c[0x0][0x398] ;  /* 0x0000e600ff24db82 */ /* 0x000ea20000000a00 */
[----:B------:R-:W-:Y:S02]  /*0ed0*/  @!P5 MOV R40, R74 ;  /* 0x0000004a0028d202 */ /* 0x000fe40000000f00 */
[----:B------:R-:W-:-:S05]  /*0ee0*/  @!P5 MOV R41, R73 ;  /* 0x000000490029d202 */ /* 0x000fca0000000f00 */
[----:B------:R-:W0:Y:S01]  /*0ef0*/  LDC.64 R22, c[0x0][0x3a8] ;  /* 0x0000ea00ff167b82 */ /* 0x000e220000000a00 */
[----:B---3--:R-:W-:Y:S01]  /*0f00*/  @!P4 IADD3 R30, P6, PT, R47, R30, RZ ;  /* 0x0000001e2f1ec210 */ /* 0x008fe20007fde0ff */
[----:B------:R-:W-:-:S03]  /*0f10*/  @!P5 IMAD.WIDE.U32 R40, R45, R16, R40 ;  /* 0x000000102d28d225 */ /* 0x000fc600078e0028 */
[----:B------:R-:W-:Y:S01]  /*0f20*/  @!P4 IADD3.X R31, PT, PT, R44, R31, RZ, P6, !PT ;  /* 0x0000001f2c1fc210 */ /* 0x000fe200037fe4ff */
[----:B------:R-:W-:Y:S01]  /*0f30*/  IMAD R45, R71, 0x2a, RZ ;  /* 0x0000002a472d7824 */ /* 0x000fe200078e02ff */
[----:B------:R-:W-:Y:S02]  /*0f40*/  @!P4 IADD3 R38, P6, PT, R47, R38, RZ ;  /* 0x000000262f26c210 */ /* 0x000fe40007fde0ff */
[----:B------:R-:W-:Y:S02]  /*0f50*/  @!P5 IADD3 R41, PT, PT, R41, R17, RZ ;  /* 0x000000112929d210 */ /* 0x000fe40007ffe0ff */
[----:B------:R-:W-:Y:S02]  /*0f60*/  @!P5 SHF.L.U32 R17, R40, 0x2, RZ ;  /* 0x000000022811d819 */ /* 0x000fe400000006ff */
[----:B------:R-:W-:Y:S02]  /*0f70*/  @!P4 IADD3.X R39, PT, PT, R44, R39, RZ, P6, !PT ;  /* 0x000000272c27c210 */ /* 0x000fe400037fe4ff */
[----:B------:R-:W-:-:S02]  /*0f80*/  @!P5 SHF.L.U64.HI R40, R40, 0x2, R41 ;  /* 0x000000022828d819 */ /* 0x000fc40000010229 */
[----:B-1----:R-:W-:Y:S02]  /*0f90*/  @!P5 IADD3 R34, P6, PT, R17, R34, RZ ;  /* 0x000000221122d210 */ /* 0x002fe40007fde0ff */
[----:B------:R-:W-:Y:S02]  /*0fa0*/  IADD3 R41, PT, PT, R45, R0, RZ ;  /* 0x000000002d297210 */ /* 0x000fe40007ffe0ff */
[----:B------:R-:W-:Y:S02]  /*0fb0*/  @!P5 IADD3.X R35, PT, PT, R40, R35, RZ, P6, !PT ;  /* 0x000000232823d210 */ /* 0x000fe400037fe4ff */
[----:B--2---:R-:W-:Y:S01]  /*0fc0*/  @!P5 IADD3 R36, P6, PT, R17, R36, RZ ;  /* 0x000000241124d210 */ /* 0x004fe20007fde0ff */
[----:B0-----:R-:W-:-:S04]  /*0fd0*/  @P2 IMAD.WIDE R20, R41, 0x2, R20 ;  /* 0x0000000229142825 */ /* 0x001fc800078e0214 */
[----:B------:R-:W-:Y:S01]  /*0fe0*/  IMAD.WIDE R22, R41, 0x2, R22 ;  /* 0x0000000229167825 */ /* 0x000fe200078e0216 */
[----:B------:R-:W-:Y:S01]  /*0ff0*/  @!P5 IADD3.X R37, PT, PT, R40, R37, RZ, P6, !PT ;  /* 0x000000252825d210 */ /* 0x000fe200037fe4ff */
[----:B------:R-:W2:Y:S04]  /*1000*/  @P2 LDG.E.U16 R41, desc[UR8][R20.64+0x2] ;  /* 0x0000020814292981 */ /* 0x000ea8000c1e1500 */
[----:B------:R0:W3:Y:S04]  /*1010*/  @P2 LDG.E.U16 R40, desc[UR8][R20.64] ;  /* 0x0000000814282981 */ /* 0x0000e8000c1e1500 */
[----:B------:R-:W3:Y:S04]  /*1020*/  LDG.E.U16 R52, desc[UR8][R22.64] ;  /* 0x0000000816347981 */ /* 0x000ee8000c1e1500 */
[----:B------:R1:W3:Y:S01]  /*1030*/  LDG.E.U16 R0, desc[UR8][R22.64+0x2] ;  /* 0x0000020816007981 */ /* 0x0002e2000c1e1500 */
[----:B0-----:R-:W-:-:S02]  /*1040*/  CS2R R20, SRZ ;  /* 0x0000000000147805 */ /* 0x001fc4000001ff00 */
[----:B------:R-:W-:-:S04]  /*1050*/  CS2R R48, SRZ ;  /* 0x0000000000307805 */ /* 0x000fc8000001ff00 */
[----:B------:R0:W5:Y:S01]  /*1060*/  @!P3 LDG.E.64 R20, desc[UR8][R26.64] ;  /* 0x000000081a14b981 */ /* 0x000162000c1e1b00 */
[----:B-1----:R-:W-:-:S03]  /*1070*/  CS2R R22, SRZ ;  /* 0x0000000000167805 */ /* 0x002fc6000001ff00 */
[----:B------:R1:W5:Y:S04]  /*1080*/  @!P4 LDG.E.64 R48, desc[UR8][R30.64] ;  /* 0x000000081e30c981 */ /* 0x000368000c1e1b00 */
[----:B------:R1:W5:Y:S01]  /*1090*/  @!P3 LDG.E.64 R22, desc[UR8][R24.64] ;  /* 0x000000081816b981 */ /* 0x000362000c1e1b00 */
[----:B0-----:R-:W-:Y:S02]  /*10a0*/  CS2R R26, SRZ ;  /* 0x00000000001a7805 */ /* 0x001fe4000001ff00 */
[----:B-1----:R-:W-:-:S04]  /*10b0*/  CS2R R30, SRZ ;  /* 0x00000000001e7805 */ /* 0x002fc8000001ff00 */
[----:B------:R0:W5:Y:S01]  /*10c0*/  @!P0 LDG.E.64 R26, desc[UR8][R28.64] ;  /* 0x000000081c1a8981 */ /* 0x000162000c1e1b00 */
[----:B------:R-:W-:-:S03]  /*10d0*/  CS2R R24, SRZ ;  /* 0x0000000000187805 */ /* 0x000fc6000001ff00 */
[----:B------:R-:W5:Y:S04]  /*10e0*/  @!P5 LDG.E.64 R30, desc[UR8][R36.64] ;  /* 0x00000008241ed981 */ /* 0x000f68000c1e1b00 */
[----:B------:R1:W5:Y:S01]  /*10f0*/  @!P0 LDG.E.64 R24, desc[UR8][R2.64] ;  /* 0x0000000802188981 */ /* 0x000362000c1e1b00 */
[----:B0-----:R-:W-:-:S06]  /*1100*/  CS2R R28, SRZ ;  /* 0x00000000001c7805 */ /* 0x001fcc000001ff00 */
[----:B------:R-:W5:Y:S01]  /*1110*/  @!P5 LDG.E.64 R28, desc[UR8][R34.64] ;  /* 0x00000008221cd981 */ /* 0x000f62000c1e1b00 */
[----:B-1----:R-:W-:Y:S02]  /*1120*/  MOV R3, RZ ;  /* 0x000000ff00037202 */ /* 0x002fe40000000f00 */
[----:B------:R-:W-:-:S06]  /*1130*/  MOV R2, RZ ;  /* 0x000000ff00027202 */ /* 0x000fcc0000000f00 */
[----:B------:R-:W5:Y:S01]  /*1140*/  @!P4 LDG.E.64 R2, desc[UR8][R38.64] ;  /* 0x000000082602c981 */ /* 0x000f62000c1e1b00 */
[----:B------:R-:W-:-:S06]  /*1150*/  CS2R R16, SRZ ;  /* 0x0000000000107805 */ /* 0x000fcc000001ff00 */
[----:B------:R0:W5:Y:S02]  /*1160*/  @!P1 LDG.E.64 R16, desc[UR8][R18.64] ;  /* 0x0000000812109981 */ /* 0x000164000c1e1b00 */
[----:B0-----:R-:W-:-:S06]  /*1170*/  CS2R R18, SRZ ;  /* 0x0000000000127805 */ /* 0x001fcc000001ff00 */
[----:B------:R0:W5:Y:S01]  /*1180*/  @!P1 LDG.E.64 R18, desc[UR8][R42.64] ;  /* 0x000000082a129981 */ /* 0x000162000c1e1b00 */
[----:B------:R-:W-:Y:S01]  /*1190*/  UISETP.NE.AND UP1, UPT, UR12, URZ, UPT ;  /* 0x000000ff0c00728c */ /* 0x000fe2000bf25270 */
        /* <DEDUP_REMOVED lines=9> */
[----:B------:R-:W-:Y:S02]  /*1230*/  MOV R60, RZ ;  /* 0x000000ff003c7202 */ /* 0x000fe40000000f00 */
[----:B------:R-:W-:Y:S01]  /*1240*/  MOV R59, RZ ;  /* 0x000000ff003b7202 */ /* 0x000fe20000000f00 */
[----:B------:R-:W-:Y:S01]  /*1250*/  UMOV UR10, 0x3f800000 ;  /* 0x3f800000000a7882 */ /* 0x000fe20000000000 */
[----:B-1----:R-:W-:-:S13]  /*1260*/  @P1 R2UR UR6, R32 ;  /* 0x00000000200612ca */ /* 0x002fda00000e0000 */
[----:B------:R-:W-:Y:S01]  /*1270*/  @UP0 UMOV UR10, UR6 ;  /* 0x00000006000a0c82 */ /* 0x000fe20008000000 */
[----:B--2---:R-:W-:Y:S02]  /*1280*/  @P2 SHF.L.U32 R59, R41, 0x10, RZ ;  /* 0x00000010293b2819 */ /* 0x004fe400000006ff */
[----:B---3--:R-:W-:Y:S02]  /*1290*/  @P2 SHF.L.U32 R60, R40, 0x10, RZ ;  /* 0x00000010283c2819 */ /* 0x008fe400000006ff */
[----:B------:R-:W-:Y:S02]  /*12a0*/  SHF.L.U32 R52, R52, 0x10, RZ ;  /* 0x0000001034347819 */ /* 0x000fe400000006ff */
[----:B------:R-:W-:Y:S01]  /*12b0*/  SHF.L.U32 R0, R0, 0x10, RZ ;  /* 0x0000001000007819 */ /* 0x000fe200000006ff */
[----:B0-----:R-:W-:Y:S06]  /*12c0*/  BRA.U UP1, `(.L_x_1526) ;  /* 0x0000000501c47547 */ /* 0x001fec000b800000 */
[----:B-----5:R-:W-:Y:S01]  /*12d0*/  FADD.FTZ R33, R48, -UR13 ;  /* 0x8000000d30217e21 */ /* 0x020fe20008010000 */
[----:B------:R-:W-:Y:S01]  /*12e0*/  FMUL.FTZ R34, R2, R52 ;  /* 0x0000003402227220 */ /* 0x000fe20000410000 */
[----:B------:R-:W-:Y:S01]  /*12f0*/  FADD.FTZ R32, R49, -UR13 ;  /* 0x8000000d31207e21 */ /* 0x000fe20008010000 */
[----:B------:R-:W-:Y:S01]  /*1300*/  FMUL.FTZ R35, R3, R0 ;  /* 0x0000000003237220 */ /* 0x000fe20000410000 */
[----:B------:R-:W-:Y:S01]  /*1310*/  FMUL.FTZ R33, R33, UR10 ;  /* 0x0000000a21217c20 */ /* 0x000fe20008410000 */
[----:B------:R-:W-:Y:S01]  /*1320*/  FADD.FTZ R38, R8, -UR13 ;  /* 0x8000000d08267e21 */ /* 0x000fe20008010000 */
[----:B------:R-:W-:Y:S01]  /*1330*/  FMUL.FTZ R32, R32, UR10 ;  /* 0x0000000a20207c20 */ /* 0x000fe20008410000 */
[----:B------:R-:W-:Y:S01]  /*1340*/  FADD.FTZ R36, RZ, R34 ;  /* 0x00000022ff247221 */ /* 0x000fe20000010000 */
[----:B------:R-:W-:Y:S01]  /*1350*/  FFMA.FTZ R37, R33, R34, RZ ;  /* 0x0000002221257223 */ /* 0x000fe200000100ff */
[----:B------:R-:W-:Y:S01]  /*1360*/  FFMA.FTZ R39, R2, R33, RZ ;  /* 0x0000002102277223 */ /* 0x000fe200000100ff */
[----:B------:R-:W-:Y:S01]  /*1370*/  FADD.FTZ R33, R9, -UR13 ;  /* 0x8000000d09217e21 */ /* 0x000fe20008010000 */
[----:B------:R-:W-:Y:S01]  /*1380*/  FMUL.FTZ R41, R10, R52 ;  /* 0x000000340a297220 */ /* 0x000fe20000410000 */
[----:B------:R-:W-:Y:S01]  /*1390*/  FMUL.FTZ R38, R38, UR10 ;  /* 0x0000000a26267c20 */ /* 0x000fe20008410000 */
[----:B------:R-:W-:Y:S01]  /*13a0*/  FADD.FTZ R36, R35, R36 ;  /* 0x0000002423247221 */ /* 0x000fe20000010000 */
[----:B------:R-:W-:Y:S01]  /*13b0*/  FFMA.FTZ R37, R32, R35, R37 ;  /* 0x0000002320257223 */ /* 0x000fe20000010025 */
[----:B------:R-:W-:Y:S01]  /*13c0*/  FMUL.FTZ R34, R33, UR10 ;  /* 0x0000000a21227c20 */ /* 0x000fe20008410000 */
[----:B------:R-:W-:Y:S01]  /*13d0*/  FADD.FTZ R35, R24, -UR13 ;  /* 0x8000000d18237e21 */ /* 0x000fe20008010000 */
[----:B------:R-:W-:Y:S01]  /*13e0*/  FADD.FTZ R36, R36, R41 ;  /* 0x0000002924247221 */ /* 0x000fe20000010000 */
[----:B------:R-:W-:Y:S01]  /*13f0*/  FFMA.FTZ R37, R38, R41, R37 ;  /* 0x0000002926257223 */ /* 0x000fe20000010025 */
[----:B------:R-:W-:Y:S01]  /*1400*/  FMUL.FTZ R33, R11, R0 ;  /* 0x000000000b217220 */ /* 0x000fe20000410000 */
[----:B------:R-:W-:Y:S01]  /*1410*/  FFMA.FTZ R39, R10, R38, R39 ;  /* 0x000000260a277223 */ /* 0x000fe20000010027 */
[----:B------:R-:W-:Y:S01]  /*1420*/  FFMA.FTZ R32, R3, R32, RZ ;  /* 0x0000002003207223 */ /* 0x000fe200000100ff */
[----:B------:R-:W-:Y:S01]  /*1430*/  FMUL.FTZ R41, R26, R52 ;  /* 0x000000341a297220 */ /* 0x000fe20000410000 */
[----:B------:R-:W-:Y:S01]  /*1440*/  FMUL.FTZ R38, R35, UR10 ;  /* 0x0000000a23267c20 */ /* 0x000fe20008410000 */
[----:B------:R-:W-:Y:S01]  /*1450*/  FADD.FTZ R36, R33, R36 ;  /* 0x0000002421247221 */ /* 0x000fe20000010000 */
[----:B------:R-:W-:Y:S01]  /*1460*/  FFMA.FTZ R37, R34, R33, R37 ;  /* 0x0000002122257223 */ /* 0x000fe20000010025 */
[----:B------:R-:W-:Y:S01]  /*1470*/  FADD.FTZ R33, R25, -UR13 ;  /* 0x8000000d19217e21 */ /* 0x000fe20008010000 */
[----:B------:R-:W-:Y:S01]  /*1480*/  FFMA.FTZ R32, R11, R34, R32 ;  /* 0x000000220b207223 */ /* 0x000fe20000010020 */
[----:B------:R-:W-:Y:S01]  /*1490*/  FFMA.FTZ R39, R26, R38, R39 ;  /* 0x000000261a277223 */ /* 0x000fe20000010027 */
[----:B------:R-:W-:Y:S01]  /*14a0*/  FADD.FTZ R35, R36, R41 ;  /* 0x0000002924237221 */ /* 0x000fe20000010000 */
[----:B------:R-:W-:Y:S01]  /*14b0*/  FMUL.FTZ R34, R27, R0 ;  /* 0x000000001b227220 */ /* 0x000fe20000410000 */
[----:B------:R-:W-:Y:S01]  /*14c0*/  FFMA.FTZ R38, R38, R41, R37 ;  /* 0x0000002926267223 */ /* 0x000fe20000010025 */
[----:B------:R-:W-:Y:S01]  /*14d0*/  FMUL.FTZ R33, R33, UR10 ;  /* 0x0000000a21217c20 */ /* 0x000fe20008410000 */
[----:B------:R-:W-:Y:S01]  /*14e0*/  FADD.FTZ R36, R12, -UR13 ;  /* 0x8000000d0c247e21 */ /* 0x000fe20008010000 */
[----:B------:R-:W-:Y:S01]  /*14f0*/  FMUL.FTZ R40, R14, R52 ;  /* 0x000000340e287220 */ /* 0x000fe20000410000 */
[----:B------:R-:W-:Y:S01]  /*1500*/  FADD.FTZ R35, R34, R35 ;  /* 0x0000002322237221 */ /* 0x000fe20000010000 */
[----:B------:R-:W-:Y:S01]  /*1510*/  FFMA.FTZ R32, R27, R33, R32 ;  /* 0x000000211b207223 */ /* 0x000fe20000010020 */
[----:B------:R-:W-:Y:S01]  /*1520*/  FFMA.FTZ R38, R33, R34, R38 ;  /* 0x0000002221267223 */ /* 0x000fe20000010026 */
[----:B------:R-:W-:Y:S01]  /*1530*/  FMUL.FTZ R37, R36, UR10 ;  /* 0x0000000a24257c20 */ /* 0x000fe20008410000 */
[----:B------:R-:W-:Y:S01]  /*1540*/  FADD.FTZ R33, R13, -UR13 ;  /* 0x8000000d0d217e21 */ /* 0x000fe20008010000 */
        /* <DEDUP_REMOVED lines=9> */
[----:B------:R-:W-:Y:S01]  /*15e0*/  FFMA.FTZ R38, R33, R34, R38 ;  /* 0x0000002221267223 */ /* 0x000fe20000010026 */
[----:B------:R-:W-:Y:S01]  /*15f0*/  FMUL.FTZ R37, R36, UR10 ;  /* 0x0000000a24257c20 */ /* 0x000fe20008410000 */
[----:B------:R-:W-:Y:S01]  /*1600*/  FADD.FTZ R33, R5, -UR13 ;  /* 0x8000000d05217e21 */ /* 0x000fe20008010000 */
[----:B------:R-:W-:Y:S01]  /*1610*/  FADD.FTZ R35, R35, R40 ;  /* 0x0000002823237221 */ /* 0x000fe20000010000 */
[----:B------:R-:W-:Y:S01]  /*1620*/  FMUL.FTZ R34, R7, R0 ;  /* 0x0000000007227220 */ /* 0x000fe20000410000 */
[----:B------:R-:W-:Y:S01]  /*1630*/  FFMA.FTZ R38, R37, R40, R38 ;  /* 0x0000002825267223 */ /* 0x000fe20000010026 */
[----:B------:R-:W-:Y:S01]  /*1640*/  FADD.FTZ R36, R16, -UR13 ;  /* 0x8000000d10247e21 */ /* 0x000fe20008010000 */
[----:B------:R-:W-:Y:S01]  /*1650*/  FMUL.FTZ R33, R33, UR10 ;  /* 0x0000000a21217c20 */ /* 0x000fe20008410000 */
[----:B------:R-:W-:Y:S01]  /*1660*/  FMUL.FTZ R40, R18, R52 ;  /* 0x0000003412287220 */ /* 0x000fe20000410000 */
[----:B------:R-:W-:Y:S01]  /*1670*/  FADD.FTZ R35, R34, R35 ;  /* 0x0000002322237221 */ /* 0x000fe20000010000 */
[----:B------:R-:W-:Y:S01]  /*1680*/  FFMA.FTZ R39, R6, R37, R39 ;  /* 0x0000002506277223 */ /* 0x000fe20000010027 */
[----:B------:R-:W-:Y:S01]  /*1690*/  FMUL.FTZ R37, R36, UR10 ;  /* 0x0000000a24257c20 */ /* 0x000fe20008410000 */
[----:B------:R-:W-:Y:S01]  /*16a0*/  FFMA.FTZ R32, R7, R33, R32 ;  /* 0x0000002107207223 */ /* 0x000fe20000010020 */
[----:B------:R-:W-:Y:S01]  /*16b0*/  FFMA.FTZ R38, R33, R34, R38 ;  /* 0x0000002221267223 */ /* 0x000fe20000010026 */
        /* <DEDUP_REMOVED lines=11> */
[----:B------:R-:W-:Y:S01]  /*1770*/  FADD.FTZ R42, R35, R40 ;  /* 0x00000028232a7221 */ /* 0x000fe20000010000 */
[----:B------:R-:W-:Y:S01]  /*1780*/  FFMA.FTZ R34, R19, R33, R32 ;  /* 0x0000002113227223 */ /* 0x000fe20000010020 */
[----:B------:R-:W-:Y:S01]  /*1790*/  FADD.FTZ R36, R21, -UR13 ;  /* 0x8000000d15247e21 */ /* 0x000fe20008010000 */
[----:B------:R-:W-:Y:S01]  /*17a0*/  FADD.FTZ R35, RZ, R2 ;  /* 0x00000002ff237221 */ /* 0x000fe20000010000 */
[----:B------:R-:W-:Y:S01]  /*17b0*/  FADD.FTZ R32, RZ, R3 ;  /* 0x00000003ff207221 */ /* 0x000fe20000010000 */
[----:B------:R-:W-:Y:S01]  /*17c0*/  FFMA.FTZ R33, R22, R37, R39 ;  /* 0x0000002516217223 */ /* 0x000fe20000010027 */
[----:B------:R-:W-:Y:S01]  /*17d0*/  FFMA.FTZ R39, R37, R40, R38 ;  /* 0x0000002825277223 */ /* 0x000fe20000010026 */
[----:B------:R-:W-:Y:S01]  /*17e0*/  FMUL.FTZ R36, R36, UR10 ;  /* 0x0000000a24247c20 */ /* 0x000fe20008410000 */
[----:B------:R-:W-:Y:S01]  /*17f0*/  FMUL.FTZ R37, R23, R0 ;  /* 0x0000000017257220 */ /* 0x000fe20000410000 */
[----:B------:R-:W-:Y:S01]  /*1800*/  FADD.FTZ R35, R10, R35 ;  /* 0x000000230a237221 */ /* 0x000fe20000010000 */
[----:B------:R-:W-:Y:S01]  /*1810*/  FADD.FTZ R32, R11, R32 ;  /* 0x000000200b207221 */ /* 0x000fe20000010000 */
[----:B------:R-:W-:Y:S01]  /*1820*/  FFMA.FTZ R34, R23, R36, R34 ;  /* 0x0000002417227223 */ /* 0x000fe20000010022 */
[----:B------:R-:W-:Y:S01]  /*1830*/  FFMA.FTZ R39, R36, R37, R39 ;  /* 0x0000002524277223 */ /* 0x000fe20000010027 */
[----:B------:R-:W-:Y:S01]  /*1840*/  FADD.FTZ R35, R26, R35 ;  /* 0x000000231a237221 */ /* 0x000fe20000010000 */
[----:B------:R-:W-:Y:S01]  /*1850*/  FADD.FTZ R36, R27, R32 ;  /* 0x000000201b247221 */ /* 0x000fe20000010000 */
[----:B------:R-:W-:Y:S01]  /*1860*/  FADD.FTZ R42, R37, R42 ;  /* 0x0000002a252a7221 */ /* 0x000fe20000010000 */
[----:B------:R-:W-:Y:S01]  /*1870*/  FADD.FTZ R37, R28, -UR13 ;  /* 0x8000000d1c257e21 */ /* 0x000fe20008010000 */
[----:B------:R-:W-:Y:S01]  /*1880*/  FADD.FTZ R35, R14, R35 ;  /* 0x000000230e237221 */ /* 0x000fe20000010000 */
[----:B------:R-:W-:Y:S01]  /*1890*/  FADD.FTZ R36, R15, R36 ;  /* 0x000000240f247221 */ /* 0x000fe20000010000 */
[----:B------:R-:W-:Y:S01]  /*18a0*/  FMUL.FTZ R41, R30, R52 ;  /* 0x000000341e297220 */ /* 0x000fe20000410000 */
[----:B------:R-:W-:Y:S01]  /*18b0*/  FMUL.FTZ R32, R37, UR10 ;  /* 0x0000000a25207c20 */ /* 0x000fe20008410000 */
[----:B------:R-:W-:Y:S01]  /*18c0*/  FADD.FTZ R35, R6, R35 ;  /* 0x0000002306237221 */ /* 0x000fe20000010000 */
[----:B------:R-:W-:Y:S01]  /*18d0*/  FADD.FTZ R36, R7, R36 ;  /* 0x0000002407247221 */ /* 0x000fe20000010000 */
[----:B------:R-:W-:Y:S01]  /*18e0*/  FADD.FTZ R37, R29, -UR13 ;  /* 0x8000000d1d257e21 */ /* 0x000fe20008010000 */
[----:B------:R-:W-:Y:S01]  /*18f0*/  FADD.FTZ R43, R42, R41 ;  /* 0x000000292a2b7221 */ /* 0x000fe20000010000 */
[----:B------:R-:W-:Y:S01]  /*1900*/  FADD.FTZ R35, R18, R35 ;  /* 0x0000002312237221 */ /* 0x000fe20000010000 */
[----:B------:R-:W-:Y:S01]  /*1910*/  FADD.FTZ R38, R19, R36 ;  /* 0x0000002413267221 */ /* 0x000fe20000010000 */
[----:B------:R-:W-:Y:S01]  /*1920*/  FMUL.FTZ R37, R37, UR10 ;  /* 0x0000000a25257c20 */ /* 0x000fe20008410000 */
[----:B------:R-:W-:Y:S01]  /*1930*/  FFMA.FTZ R42, R32, R41, R39 ;  /* 0x00000029202a7223 */ /* 0x000fe20000010027 */
[----:B------:R-:W-:Y:S01]  /*1940*/  FADD.FTZ R35, R22, R35 ;  /* 0x0000002316237221 */ /* 0x000fe20000010000 */
[----:B------:R-:W-:Y:S01]  /*1950*/  FMUL.FTZ R40, R31, R0 ;  /* 0x000000001f287220 */ /* 0x000fe20000410000 */
[----:B------:R-:W-:Y:S01]  /*1960*/  FADD.FTZ R38, R23, R38 ;  /* 0x0000002617267221 */ /* 0x000fe20000010000 */
[C---:B------:R-:W-:Y:S01]  /*1970*/  FFMA.FTZ R32, R30.reuse, R32, R33 ;  /* 0x000000201e207223 */ /* 0x040fe20000010021 */
[----:B------:R-:W-:Y:S01]  /*1980*/  FFMA.FTZ R33, R31, R37, R34 ;  /* 0x000000251f217223 */ /* 0x000fe20000010022 */
[----:B------:R-:W-:Y:S01]  /*1990*/  FADD.FTZ R34, R30, R35 ;  /* 0x000000231e227221 */ /* 0x000fe20000010000 */
[----:B------:R-:W-:Y:S01]  /*19a0*/  FADD.FTZ R36, R40, R43 ;  /* 0x0000002b28247221 */ /* 0x000fe20000010000 */
[----:B------:R-:W-:Y:S01]  /*19b0*/  FFMA.FTZ R39, R37, R40, R42 ;  /* 0x0000002825277223 */ /* 0x000fe2000001002a */
[----:B------:R-:W-:Y:S01]  /*19c0*/  FADD.FTZ R35, R31, R38 ;  /* 0x000000261f237221 */ /* 0x000fe20000010000 */
[----:B------:R-:W-:Y:S06]  /*19d0*/  BRA `(.L_x_1527) ;  /* 0x0000001000007947 */ /* 0x000fec0003800000 */
.L_x_1526:
        /* <DEDUP_REMOVED lines=8> */
[--C-:B------:R-:W-:Y:S01]  /*1a60*/  FFMA.FTZ R38, R52, R33, R60.reuse ;  /* 0x0000002134267223 */ /* 0x100fe2000001003c */
[--C-:B------:R-:W-:Y:S01]  /*1a70*/  FFMA.FTZ R37, R0, R32, R59.reuse ;  /* 0x0000002000257223 */ /* 0x100fe2000001003b */
        /* <DEDUP_REMOVED lines=12> */
[----:B------:R-:W1:Y:S01]  /*1b40*/  MUFU.RCP R42, R42 ;  /* 0x0000002a002a7308 */ /* 0x000e620000001000 */
[----:B--2---:R-:W-:-:S07]  /*1b50*/  FADD.FTZ R43, R44, 1 ;  /* 0x3f8000002c2b7421 */ /* 0x004fce0000010000 */
[----:B------:R-:W2:Y:S01]  /*1b60*/  MUFU.RCP R43, R43 ;  /* 0x0000002b002b7308 */ /* 0x000ea20000001000 */
[----:B0-----:R-:W-:Y:S01]  /*1b70*/  FADD.FTZ R41, -R39, 1 ;  /* 0x3f80000027297421 */ /* 0x001fe20000010100 */
[----:B------:R-:W-:-:S03]  /*1b80*/  FMUL.FTZ R39, R2, R39 ;  /* 0x0000002702277220 */ /* 0x000fc60000410000 */
[----:B------:R-:W-:-:S03]  /*1b90*/  FFMA.FTZ R38, R38, R41, 1 ;  /* 0x3f80000026267423 */ /* 0x000fc60000010029 */
[----:B------:R-:W0:Y:S01]  /*1ba0*/  MUFU.EX2 R46, R46 ;  /* 0x0000002e002e7308 */ /* 0x000e220000000800 */
[----:B-1----:R-:W-:Y:S01]  /*1bb0*/  FADD.FTZ R44, -R42, 1 ;  /* 0x3f8000002a2c7421 */ /* 0x002fe20000010100 */
[----:B------:R-:W-:-:S03]  /*1bc0*/  FMUL.FTZ R47, R3, R42 ;  /* 0x0000002a032f7220 */ /* 0x000fc60000410000 */
[----:B------:R-:W-:Y:S01]  /*1bd0*/  FFMA.FTZ R44, R37, R44, 1 ;  /* 0x3f800000252c7423 */ /* 0x000fe2000001002c */
[----:B------:R-:W-:Y:S01]  /*1be0*/  FADD.FTZ R37, R24, -UR13 ;  /* 0x8000000d18257e21 */ /* 0x000fe20008010000 */
[----:B--2---:R-:W-:Y:S02]  /*1bf0*/  FADD.FTZ R41, -R43, 1 ;  /* 0x3f8000002b297421 */ /* 0x004fe40000010100 */
[----:B------:R-:W-:Y:S01]  /*1c00*/  FMUL.FTZ R47, R47, R44 ;  /* 0x0000002c2f2f7220 */ /* 0x000fe20000410000 */
[----:B0-----:R-:W-:Y:S01]  /*1c10*/  FADD.FTZ R40, R46, 1 ;  /* 0x3f8000002e287421 */ /* 0x001fe20000010000 */
[----:B------:R-:W-:Y:S01]  /*1c20*/  FFMA.FTZ R46, R34, R41, 1 ;  /* 0x3f800000222e7423 */ /* 0x000fe20000010029 */
[----:B------:R-:W-:Y:S01]  /*1c30*/  FMUL.FTZ R41, R37, UR10 ;  /* 0x0000000a25297c20 */ /* 0x000fe20008410000 */
[----:B------:R-:W-:Y:S01]  /*1c40*/  FMUL.FTZ R34, R39, R38 ;  /* 0x0000002627227220 */ /* 0x000fe20000410000 */
[----:B------:R-:W-:Y:S01]  /*1c50*/  FADD.FTZ R38, R25, -UR13 ;  /* 0x8000000d19267e21 */ /* 0x000fe20008010000 */
[----:B------:R-:W-:Y:S01]  /*1c60*/  FMUL.FTZ R37, R10, R43 ;  /* 0x0000002b0a257220 */ /* 0x000fe20000410000 */
[----:B------:R-:W0:Y:S01]  /*1c70*/  MUFU.RCP R40, R40 ;  /* 0x0000002800287308 */ /* 0x000e220000001000 */
[----:B------:R-:W-:Y:S01]  /*1c80*/  FFMA.FTZ R43, R52, R41, R60 ;  /* 0x00000029342b7223 */ /* 0x000fe2000001003c */
[----:B------:R-:W-:Y:S01]  /*1c90*/  FMUL.FTZ R38, R38, UR10 ;  /* 0x0000000a26267c20 */ /* 0x000fe20008410000 */
[----:B------:R-:W-:-:S02]  /*1ca0*/  FMUL.FTZ R44, R37, R46 ;  /* 0x0000002e252c7220 */ /* 0x000fc40000410000 */
[----:B------:R-:W-:Y:S01]  /*1cb0*/  FMUL.FTZ R76, R43, -1.4426950216293334961 ;  /* 0xbfb8aa3b2b4c7820 */ /* 0x000fe20000410000 */
[----:B------:R-:W-:-:S03]  /*1cc0*/  FFMA.FTZ R50, R0, R38, R59 ;  /* 0x0000002600327223 */ /* 0x000fc6000001003b */
[----:B------:R-:W1:Y:S01]  /*1cd0*/  MUFU.EX2 R39, R76 ;  /* 0x0000004c00277308 */ /* 0x000e620000000800 */
[----:B------:R-:W-:-:S07]  /*1ce0*/  FMUL.FTZ R77, R50, -1.4426950216293334961 ;  /* 0xbfb8aa3b324d7820 */ /* 0x000fce0000410000 */
[----:B------:R-:W2:Y:S01]  /*1cf0*/  MUFU.EX2 R46, R77 ;  /* 0x0000004d002e7308 */ /* 0x000ea20000000800 */
[----:B0-----:R-:W-:Y:S01]  /*1d00*/  FADD.FTZ R42, -R40, 1 ;  /* 0x3f800000282a7421 */ /* 0x001fe20000010100 */
[----:B------:R-:W-:-:S03]  /*1d10*/  FMUL.FTZ R40, R11, R40 ;  /* 0x000000280b287220 */ /* 0x000fc60000410000 */
[----:B------:R-:W-:Y:S01]  /*1d20*/  FFMA.FTZ R37, R35, R42, 1 ;  /* 0x3f80000023257423 */ /* 0x000fe2000001002a */
[----:B------:R-:W-:Y:S01]  /*1d30*/  FADD.FTZ R35, R12, -UR13 ;  /* 0x8000000d0c237e21 */ /* 0x000fe20008010000 */
[----:B-1----:R-:W-:-:S03]  /*1d40*/  FADD.FTZ R39, R39, 1 ;  /* 0x3f80000027277421 */ /* 0x002fc60000010000 */
[----:B------:R-:W-:Y:S01]  /*1d50*/  FMUL.FTZ R35, R35, UR10 ;  /* 0x0000000a23237c20 */ /* 0x000fe20008410000 */
[----:B------:R-:W-:-:S03]  /*1d60*/  FMUL.FTZ R37, R40, R37 ;  /* 0x0000002528257220 */ /* 0x000fc60000410000 */
[----:B------:R-:W-:Y:S01]  /*1d70*/  FFMA.FTZ R42, R52, R35, R60 ;  /* 0x00000023342a7223 */ /* 0x000fe2000001003c */
[----:B------:R-:W0:Y:S01]  /*1d80*/  MUFU.RCP R39, R39 ;  /* 0x0000002700277308 */ /* 0x000e220000001000 */
[----:B--2---:R-:W-:Y:S02]  /*1d90*/  FADD.FTZ R46, R46, 1 ;  /* 0x3f8000002e2e7421 */ /* 0x004fe40000010000 */
[----:B------:R-:W-:-:S05]  /*1da0*/  FMUL.FTZ R51, R42, -1.4426950216293334961 ;  /* 0xbfb8aa3b2a337820 */ /* 0x000fca0000410000 */
[----:B------:R-:W1:Y:S08]  /*1db0*/  MUFU.RCP R46, R46 ;  /* 0x0000002e002e7308 */ /* 0x000e700000001000 */
[----:B------:R-:W2:Y:S01]  /*1dc0*/  MUFU.EX2 R51, R51 ;  /* 0x0000003300337308 */ /* 0x000ea20000000800 */
[----:B0-----:R-:W-:Y:S01]  /*1dd0*/  FADD.FTZ R40, -R39, 1 ;  /* 0x3f80000027287421 */ /* 0x001fe20000010100 */
[----:B------:R-:W-:-:S03]  /*1de0*/  FMUL.FTZ R39, R26, R39 ;  /* 0x000000271a277220 */ /* 0x000fc60000410000 */
[----:B------:R-:W-:Y:S01]  /*1df0*/  FFMA.FTZ R40, R43, R40, 1 ;  /* 0x3f8000002b287423 */ /* 0x000fe20000010028 */
[----:B-1----:R-:W-:-:S03]  /*1e00*/  FADD.FTZ R43, -R46, 1 ;  /* 0x3f8000002e2b7421 */ /* 0x002fc60000010100 */
[----:B------:R-:W-:Y:S01]  /*1e10*/  FMUL.FTZ R40, R39, R40 ;  /* 0x0000002827287220 */ /* 0x000fe20000410000 */
[----:B------:R-:W-:Y:S01]  /*1e20*/  FFMA.FTZ R50, R50, R43, 1 ;  /* 0x3f80000032327423 */ /* 0x000fe2000001002b */
[----:B--2---:R-:W-:Y:S01]  /*1e30*/  FADD.FTZ R76, R51, 1 ;  /* 0x3f800000334c7421 */ /* 0x004fe20000010000 */
[----:B------:R-:W-:Y:S01]  /*1e40*/  FMUL.FTZ R51, R27, R46 ;  /* 0x0000002e1b337220 */ /* 0x000fe20000410000 */
[----:B------:R-:W-:Y:S02]  /*1e50*/  FMUL.FTZ R46, R52, R34 ;  /* 0x00000022342e7220 */ /* 0x000fe40000410000 */
[----:B------:R-:W0:Y:S01]  /*1e60*/  MUFU.RCP R43, R76 ;  /* 0x0000004c002b7308 */ /* 0x000e220000001000 */
[----:B------:R-:W-:Y:S01]  /*1e70*/  FMUL.FTZ R39, R51, R50 ;  /* 0x0000003233277220 */ /* 0x000fe20000410000 */
[----:B------:R-:W-:Y:S01]  /*1e80*/  FFMA.FTZ R77, R33, R46, RZ ;  /* 0x0000002e214d7223 */ /* 0x000fe200000100ff */
[----:B------:R-:W-:Y:S01]  /*1e90*/  FADD.FTZ R50, RZ, R46 ;  /* 0x0000002eff327221 */ /* 0x000fe20000010000 */
[----:B------:R-:W-:-:S04]  /*1ea0*/  FMUL.FTZ R51, R0, R47 ;  /* 0x0000002f00337220 */ /* 0x000fc80000410000 */
[----:B------:R-:W-:Y:S01]  /*1eb0*/  FFMA.FTZ R46, R32, R51, R77 ;  /* 0x00000033202e7223 */ /* 0x000fe2000001004d */
[----:B------:R-:W-:Y:S01]  /*1ec0*/  FADD.FTZ R50, R51, R50 ;  /* 0x0000003233327221 */ /* 0x000fe20000010000 */
[----:B------:R-:W-:-:S04]  /*1ed0*/  FMUL.FTZ R77, R52, R44 ;  /* 0x0000002c344d7220 */ /* 0x000fc80000410000 */
[----:B------:R-:W-:Y:S01]  /*1ee0*/  FADD.FTZ R50, R50, R77 ;  /* 0x0000004d32327221 */ /* 0x000fe20000010000 */
[----:B0-----:R-:W-:-:S04]  /*1ef0*/  FADD.FTZ R51, -R43, 1 ;  /* 0x3f8000002b337421 */ /* 0x001fc80000010100 */
[----:B------:R-:W-:Y:S01]  /*1f00*/  FFMA.FTZ R76, R42, R51, 1 ;  /* 0x3f8000002a4c7423 */ /* 0x000fe20000010033 */
[----:B------:R-:W-:Y:S01]  /*1f10*/  FFMA.FTZ R42, R33, R34, RZ ;  /* 0x00000022212a7223 */ /* 0x000fe200000100ff */
[----:B------:R-:W-:Y:S01]  /*1f20*/  FADD.FTZ R33, R13, -UR13 ;  /* 0x8000000d0d217e21 */ /* 0x000fe20008010000 */
[----:B------:R-:W-:Y:S01]  /*1f30*/  FMUL.FTZ R51, R14, R43 ;  /* 0x0000002b0e337220 */ /* 0x000fe20000410000 */
[----:B------:R-:W-:Y:S01]  /*1f40*/  FADD.FTZ R43, RZ, R34 ;  /* 0x00000022ff2b7221 */ /* 0x000fe20000010000 */
[----:B------:R-:W-:Y:S01]  /*1f50*/  FFMA.FTZ R42, R45, R44, R42 ;  /* 0x0000002c2d2a7223 */ /* 0x000fe2000001002a */
[----:B------:R-:W-:Y:S01]  /*1f60*/  FMUL.FTZ R33, R33, UR10 ;  /* 0x0000000a21217c20 */ /* 0x000fe20008410000 */
[----:B------:R-:W-:Y:S01]  /*1f70*/  FMUL.FTZ R34, R51, R76 ;  /* 0x0000004c33227220 */ /* 0x000fe20000410000 */
[----:B------:R-:W-:Y:S01]  /*1f80*/  FADD.FTZ R43, R43, R44 ;  /* 0x0000002c2b2b7221 */ /* 0x000fe20000010000 */
[----:B------:R-:W-:Y:S01]  /*1f90*/  FFMA.FTZ R51, R45, R77, R46 ;  /* 0x0000004d2d337223 */ /* 0x000fe2000001002e */
        /* <DEDUP_REMOVED lines=8> */
[----:B------:R-:W-:Y:S01]  /*2020*/  FFMA.FTZ R45, R32, R47, RZ ;  /* 0x0000002f202d7223 */ /* 0x000fe200000100ff */
[----:B------:R-:W-:Y:S01]  /*2030*/  FADD.FTZ R46, RZ, R47 ;  /* 0x0000002fff2e7221 */ /* 0x000fe20000010000 */
[----:B------:R-:W-:Y:S01]  /*2040*/  FADD.FTZ R47, R4, -UR13 ;  /* 0x8000000d042f7e21 */ /* 0x000fe20008010000 */
[----:B------:R-:W-:Y:S01]  /*2050*/  FMUL.FTZ R32, R44, R77 ;  /* 0x0000004d2c207220 */ /* 0x000fe20000410000 */
[-C--:B------:R-:W-:Y:S01]  /*2060*/  FFMA.FTZ R45, R36, R37.reuse, R45 ;  /* 0x00000025242d7223 */ /* 0x080fe2000001002d */
[----:B------:R-:W-:Y:S01]  /*2070*/  FADD.FTZ R46, R46, R37 ;  /* 0x000000252e2e7221 */ /* 0x000fe20000010000 */
[----:B------:R-:W-:Y:S01]  /*2080*/  FMUL.FTZ R44, R0, R37 ;  /* 0x00000025002c7220 */ /* 0x000fe20000410000 */
[----:B------:R-:W-:-:S03]  /*2090*/  FMUL.FTZ R37, R47, UR10 ;  /* 0x0000000a2f257c20 */ /* 0x000fc60008410000 */
[----:B------:R-:W-:Y:S01]  /*20a0*/  FFMA.FTZ R76, R36, R44, R51 ;  /* 0x0000002c244c7223 */ /* 0x000fe20000010033 */
[----:B------:R-:W-:Y:S01]  /*20b0*/  FFMA.FTZ R36, R52, R37, R60 ;  /* 0x0000002534247223 */ /* 0x000fe2000001003c */
[----:B------:R-:W-:-:S03]  /*20c0*/  FADD.FTZ R50, R44, R50 ;  /* 0x000000322c327221 */ /* 0x000fc60000010000 */
[----:B------:R-:W-:-:S06]  /*20d0*/  FMUL.FTZ R51, R36, -1.4426950216293334961 ;  /* 0xbfb8aa3b24337820 */ /* 0x000fcc0000410000 */
[----:B------:R-:W0:Y:S02]  /*20e0*/  MUFU.EX2 R51, R51 ;  /* 0x0000003300337308 */ /* 0x000e240000000800 */
[----:B0-----:R-:W-:Y:S01]  /*20f0*/  FADD.FTZ R77, R51, 1 ;  /* 0x3f800000334d7421 */ /* 0x001fe20000010000 */
[----:B------:R-:W-:-:S05]  /*2100*/  FADD.FTZ R51, R5, -UR13 ;  /* 0x8000000d05337e21 */ /* 0x000fca0008010000 */
[----:B------:R-:W0:Y:S02]  /*2110*/  MUFU.RCP R47, R77 ;  /* 0x0000004d002f7308 */ /* 0x000e240000001000 */
[----:B0-----:R-:W-:-:S04]  /*2120*/  FADD.FTZ R44, -R47, 1 ;  /* 0x3f8000002f2c7421 */ /* 0x001fc80000010100 */
[----:B------:R-:W-:Y:S01]  /*2130*/  FFMA.FTZ R44, R36, R44, 1 ;  /* 0x3f800000242c7423 */ /* 0x000fe2000001002c */
[----:B------:R-:W-:Y:S01]  /*2140*/  FMUL.FTZ R36, R6, R47 ;  /* 0x0000002f06247220 */ /* 0x000fe20000410000 */
[----:B------:R-:W-:Y:S01]  /*2150*/  FADD.FTZ R47, R43, R40 ;  /* 0x000000282b2f7221 */ /* 0x000fe20000010000 */
[----:B------:R-:W-:Y:S02]  /*2160*/  FMUL.FTZ R43, R52, R40 ;  /* 0x00000028342b7220 */ /* 0x000fe40000410000 */
[----:B------:R-:W-:Y:S01]  /*2170*/  FMUL.FTZ R36, R36, R44 ;  /* 0x0000002c24247220 */ /* 0x000fe20000410000 */
[----:B------:R-:W-:Y:S01]  /*2180*/  FFMA.FTZ R44, R41, R40, R42 ;  /* 0x00000028292c7223 */ /* 0x000fe2000001002a */
[----:B------:R-:W-:Y:S01]  /*2190*/  FMUL.FTZ R40, R51, UR10 ;  /* 0x0000000a33287c20 */ /* 0x000fe20008410000 */
[----:B------:R-:W-:Y:S01]  /*21a0*/  FFMA.FTZ R51, R41, R43, R76 ;  /* 0x0000002b29337223 */ /* 0x000fe2000001004c */
[----:B------:R-:W-:Y:S01]  /*21b0*/  FADD.FTZ R50, R50, R43 ;  /* 0x0000002b32327221 */ /* 0x000fe20000010000 */
[----:B------:R-:W-:Y:S01]  /*21c0*/  FFMA.FTZ R44, R35, R34, R44 ;  /* 0x00000022232c7223 */ /* 0x000fe2000001002c */
[----:B------:R-:W-:-:S03]  /*21d0*/  FFMA.FTZ R41, R0, R40, R59 ;  /* 0x0000002800297223 */ /* 0x000fc6000001003b */
[----:B------:R-:W-:Y:S01]  /*21e0*/  FFMA.FTZ R44, R37, R36, R44 ;  /* 0x00000024252c7223 */ /* 0x000fe2000001002c */
[----:B------:R-:W-:-:S06]  /*21f0*/  FMUL.FTZ R76, R41, -1.4426950216293334961 ;  /* 0xbfb8aa3b294c7820 */ /* 0x000fcc0000410000 */
[----:B------:R-:W0:Y:S02]  /*2200*/  MUFU.EX2 R76, R76 ;  /* 0x0000004c004c7308 */ /* 0x000e240000000800 */
[----:B0-----:R-:W-:Y:S01]  /*2210*/  FADD.FTZ R77, R76, 1 ;  /* 0x3f8000004c4d7421 */ /* 0x001fe20000010000 */
[----:B------:R-:W-:-:S05]  /*2220*/  FMUL.FTZ R76, R0, R39 ;  /* 0x00000027004c7220 */ /* 0x000fca0000410000 */
[----:B------:R-:W0:Y:S01]  /*2230*/  MUFU.RCP R42, R77 ;  /* 0x0000004d002a7308 */ /* 0x000e220000001000 */
[----:B------:R-:W-:Y:S01]  /*2240*/  FADD.FTZ R50, R76, R50 ;  /* 0x000000324c327221 */ /* 0x000fe20000010000 */
[----:B0-----:R-:W-:-:S04]  /*2250*/  FADD.FTZ R43, -R42, 1 ;  /* 0x3f8000002a2b7421 */ /* 0x001fc80000010100 */
[----:B------:R-:W-:Y:S01]  /*2260*/  FFMA.FTZ R43, R41, R43, 1 ;  /* 0x3f800000292b7423 */ /* 0x000fe2000001002b */
[----:B------:R-:W-:Y:S01]  /*2270*/  FMUL.FTZ R41, R7, R42 ;  /* 0x0000002a07297220 */ /* 0x000fe20000410000 */
[----:B------:R-:W-:-:S03]  /*2280*/  FFMA.FTZ R42, R38, R39, R45 ;  /* 0x00000027262a7223 */ /* 0x000fc6000001002d */
[----:B------:R-:W-:Y:S01]  /*2290*/  FMUL.FTZ R41, R41, R43 ;  /* 0x0000002b29297220 */ /* 0x000fe20000410000 */
[----:B------:R-:W-:Y:S01]  /*22a0*/  FADD.FTZ R43, R46, R39 ;  /* 0x000000272e2b7221 */ /* 0x000fe20000010000 */
[----:B------:R-:W-:-:S04]  /*22b0*/  FADD.FTZ R46, R16, -UR13 ;  /* 0x8000000d102e7e21 */ /* 0x000fc80008010000 */
[----:B------:R-:W-:Y:S01]  /*22c0*/  FMUL.FTZ R39, R46, UR10 ;  /* 0x0000000a2e277c20 */ /* 0x000fe20008410000 */
[----:B------:R-:W-:-:S03]  /*22d0*/  FFMA.FTZ R46, R38, R76, R51 ;  /* 0x0000004c262e7223 */ /* 0x000fc60000010033 */
        /* <DEDUP_REMOVED lines=8> */
[----:B------:R-:W-:Y:S01]  /*2360*/  FADD.FTZ R45, R47, R34 ;  /* 0x000000222f2d7221 */ /* 0x000fe20000010000 */
[----:B------:R-:W-:Y:S02]  /*2370*/  FMUL.FTZ R47, R52, R34 ;  /* 0x00000022342f7220 */ /* 0x000fe40000410000 */
[----:B------:R-:W-:Y:S01]  /*2380*/  FMUL.FTZ R38, R38, R76 ;  /* 0x0000004c26267220 */ /* 0x000fe20000410000 */
[----:B------:R-:W-:Y:S01]  /*2390*/  FADD.FTZ R76, R17, -UR13 ;  /* 0x8000000d114c7e21 */ /* 0x000fe20008010000 */
[----:B------:R-:W-:Y:S01]  /*23a0*/  FADD.FTZ R50, R50, R47 ;  /* 0x0000002f32327221 */ /* 0x000fe20000010000 */
[----:B------:R-:W-:Y:S01]  /*23b0*/  FADD.FTZ R45, R45, R36 ;  /* 0x000000242d2d7221 */ /* 0x000fe20000010000 */
[----:B------:R-:W-:Y:S01]  /*23c0*/  FFMA.FTZ R44, R39, R38, R44 ;  /* 0x00000026272c7223 */ /* 0x000fe2000001002c */
[----:B------:R-:W-:Y:S01]  /*23d0*/  FMUL.FTZ R34, R76, UR10 ;  /* 0x0000000a4c227c20 */ /* 0x000fe20008410000 */
[----:B------:R-:W-:Y:S01]  /*23e0*/  FFMA.FTZ R76, R35, R47, R46 ;  /* 0x0000002f234c7223 */ /* 0x000fe2000001002e */
[----:B------:R-:W-:-:S02]  /*23f0*/  FADD.FTZ R45, R45, R38 ;  /* 0x000000262d2d7221 */ /* 0x000fc40000010000 */
[----:B------:R-:W-:-:S04]  /*2400*/  FFMA.FTZ R35, R0, R34, R59 ;  /* 0x0000002200237223 */ /* 0x000fc8000001003b */
[----:B------:R-:W-:-:S06]  /*2410*/  FMUL.FTZ R51, R35, -1.4426950216293334961 ;  /* 0xbfb8aa3b23337820 */ /* 0x000fcc0000410000 */
[----:B------:R-:W0:Y:S02]  /*2420*/  MUFU.EX2 R51, R51 ;  /* 0x0000003300337308 */ /* 0x000e240000000800 */
[----:B0-----:R-:W-:Y:S01]  /*2430*/  FADD.FTZ R77, R51, 1 ;  /* 0x3f800000334d7421 */ /* 0x001fe20000010000 */
[----:B------:R-:W-:-:S05]  /*2440*/  FMUL.FTZ R51, R0, R32 ;  /* 0x0000002000337220 */ /* 0x000fca0000410000 */
[----:B------:R0:W1:Y:S01]  /*2450*/  MUFU.RCP R46, R77 ;  /* 0x0000004d002e7308 */ /* 0x0000620000001000 */
[----:B------:R-:W-:Y:S01]  /*2460*/  FFMA.FTZ R76, R33, R51, R76 ;  /* 0x00000033214c7223 */ /* 0x000fe2000001004c */
[----:B------:R-:W-:Y:S01]  /*2470*/  FADD.FTZ R50, R51, R50 ;  /* 0x0000003233327221 */ /* 0x000fe20000010000 */
[----:B0-----:R-:W-:-:S04]  /*2480*/  FMUL.FTZ R77, R52, R36 ;  /* 0x00000024344d7220 */ /* 0x001fc80000410000 */
[----:B------:R-:W-:Y:S01]  /*2490*/  FADD.FTZ R50, R50, R77 ;  /* 0x0000004d32327221 */ /* 0x000fe20000010000 */
[----:B-1----:R-:W-:-:S04]  /*24a0*/  FADD.FTZ R47, -R46, 1 ;  /* 0x3f8000002e2f7421 */ /* 0x002fc80000010100 */
[----:B------:R-:W-:Y:S01]  /*24b0*/  FFMA.FTZ R47, R35, R47, 1 ;  /* 0x3f800000232f7423 */ /* 0x000fe2000001002f */
[----:B------:R-:W-:Y:S01]  /*24c0*/  FMUL.FTZ R35, R19, R46 ;  /* 0x0000002e13237220 */ /* 0x000fe20000410000 */
[----:B------:R-:W-:Y:S01]  /*24d0*/  FADD.FTZ R46, R43, R32 ;  /* 0x000000202b2e7221 */ /* 0x000fe20000010000 */
[----:B------:R-:W-:Y:S02]  /*24e0*/  FFMA.FTZ R43, R33, R32, R42 ;  /* 0x00000020212b7223 */ /* 0x000fe4000001002a */
[----:B------:R-:W-:Y:S01]  /*24f0*/  FMUL.FTZ R35, R35, R47 ;  /* 0x0000002f23237220 */ /* 0x000fe20000410000 */
[----:B------:R-:W-:Y:S01]  /*2500*/  FADD.FTZ R47, R20, -UR13 ;  /* 0x8000000d142f7e21 */ /* 0x000fe20008010000 */
[----:B------:R-:W-:Y:S01]  /*2510*/  FFMA.FTZ R43, R40, R41, R43 ;  /* 0x00000029282b7223 */ /* 0x000fe2000001002b */
[----:B------:R-:W-:Y:S02]  /*2520*/  FADD.FTZ R46, R46, R41 ;  /* 0x000000292e2e7221 */ /* 0x000fe40000010000 */
        /* <DEDUP_REMOVED lines=10> */
[----:B------:R-:W-:-:S03]  /*25d0*/  FADD.FTZ R51, R21, -UR13 ;  /* 0x8000000d15337e21 */ /* 0x000fc60008010000 */
[----:B------:R-:W-:Y:S01]  /*25e0*/  FFMA.FTZ R44, R47, R32, R44 ;  /* 0x000000202f2c7223 */ /* 0x000fe2000001002c */
[----:B------:R-:W-:Y:S01]  /*25f0*/  FMUL.FTZ R33, R51, UR10 ;  /* 0x0000000a33217c20 */ /* 0x000fe20008410000 */
[----:B------:R-:W-:Y:S01]  /*2600*/  FFMA.FTZ R51, R37, R77, R76 ;  /* 0x0000004d25337223 */ /* 0x000fe2000001004c */
[C---:B------:R-:W-:Y:S01]  /*2610*/  FMUL.FTZ R76, R0.reuse, R41 ;  /* 0x00000029004c7220 */ /* 0x040fe20000410000 */
[----:B------:R-:W-:Y:S01]  /*2620*/  FADD.FTZ R45, R45, R32 ;  /* 0x000000202d2d7221 */ /* 0x000fe20000010000 */
[----:B------:R-:W-:Y:S02]  /*2630*/  FFMA.FTZ R36, R0, R33, R59 ;  /* 0x0000002100247223 */ /* 0x000fe4000001003b */
[----:B------:R-:W-:Y:S02]  /*2640*/  FADD.FTZ R50, R76, R50 ;  /* 0x000000324c327221 */ /* 0x000fe40000010000 */
[----:B------:R-:W-:-:S06]  /*2650*/  FMUL.FTZ R37, R36, -1.4426950216293334961 ;  /* 0xbfb8aa3b24257820 */ /* 0x000fcc0000410000 */
[----:B------:R-:W0:Y:S02]  /*2660*/  MUFU.EX2 R37, R37 ;  /* 0x0000002500257308 */ /* 0x000e240000000800 */
[----:B0-----:R-:W-:-:S06]  /*2670*/  FADD.FTZ R42, R37, 1 ;  /* 0x3f800000252a7421 */ /* 0x001fcc0000010000 */
[----:B------:R-:W0:Y:S02]  /*2680*/  MUFU.RCP R42, R42 ;  /* 0x0000002a002a7308 */ /* 0x000e240000001000 */
[----:B0-----:R-:W-:-:S04]  /*2690*/  FADD.FTZ R77, -R42, 1 ;  /* 0x3f8000002a4d7421 */ /* 0x001fc80000010100 */
[----:B------:R-:W-:Y:S01]  /*26a0*/  FFMA.FTZ R77, R36, R77, 1 ;  /* 0x3f800000244d7423 */ /* 0x000fe2000001004d */
[----:B------:R-:W-:Y:S01]  /*26b0*/  FMUL.FTZ R36, R23, R42 ;  /* 0x0000002a17247220 */ /* 0x000fe20000410000 */
[----:B------:R-:W-:-:S03]  /*26c0*/  FFMA.FTZ R42, R40, R76, R51 ;  /* 0x0000004c282a7223 */ /* 0x000fc60000010033 */
[----:B------:R-:W-:Y:S01]  /*26d0*/  FMUL.FTZ R36, R36, R77 ;  /* 0x0000004d24247220 */ /* 0x000fe20000410000 */
        /* <DEDUP_REMOVED lines=10> */
[----:B------:R-:W-:-:S03]  /*2780*/  FMUL.FTZ R41, R52, R38 ;  /* 0x0000002634297220 */ /* 0x000fc60000410000 */
[----:B------:R-:W-:Y:S01]  /*2790*/  FMUL.FTZ R40, R40, R76 ;  /* 0x0000004c28287220 */ /* 0x000fe20000410000 */
[----:B------:R-:W-:Y:S01]  /*27a0*/  FADD.FTZ R76, R29, -UR13 ;  /* 0x8000000d1d4c7e21 */ /* 0x000fe20008010000 */
[----:B------:R-:W-:Y:S01]  /*27b0*/  FFMA.FTZ R39, R39, R41, R42 ;  /* 0x0000002927277223 */ /* 0x000fe2000001002a */
[----:B------:R-:W-:Y:S01]  /*27c0*/  FADD.FTZ R50, R50, R41 ;  /* 0x0000002932327221 */ /* 0x000fe20000010000 */
[----:B------:R-:W-:Y:S01]  /*27d0*/  FADD.FTZ R41, R46, R35 ;  /* 0x000000232e297221 */ /* 0x000fe20000010000 */
[----:B------:R-:W-:Y:S01]  /*27e0*/  FMUL.FTZ R38, R76, UR10 ;  /* 0x0000000a4c267c20 */ /* 0x000fe20008410000 */
[----:B------:R-:W-:-:S03]  /*27f0*/  FMUL.FTZ R46, R0, R35 ;  /* 0x00000023002e7220 */ /* 0x000fc60000410000 */
        /* <DEDUP_REMOVED lines=9> */
[C---:B------:R-:W-:Y:S01]  /*2890*/  FFMA.FTZ R42, R34.reuse, R35, R43 ;  /* 0x00000023222a7223 */ /* 0x040fe2000001002b */
[----:B------:R-:W-:Y:S01]  /*28a0*/  FFMA.FTZ R34, R34, R46, R39 ;  /* 0x0000002e22227223 */ /* 0x000fe20000010027 */
[----:B------:R-:W-:Y:S01]  /*28b0*/  FMUL.FTZ R39, R52, R32 ;  /* 0x0000002034277220 */ /* 0x000fe20000410000 */
[----:B------:R-:W-:Y:S01]  /*28c0*/  FMUL.FTZ R35, R76, R51 ;  /* 0x000000334c237220 */ /* 0x000fe20000410000 */
[----:B------:R-:W-:Y:S02]  /*28d0*/  FFMA.FTZ R32, R37, R40, R44 ;  /* 0x0000002825207223 */ /* 0x000fe4000001002c */
[----:B------:R-:W-:Y:S01]  /*28e0*/  FFMA.FTZ R46, R47, R39, R34 ;  /* 0x000000272f2e7223 */ /* 0x000fe20000010022 */
[----:B------:R-:W-:Y:S01]  /*28f0*/  FADD.FTZ R39, R50, R39 ;  /* 0x0000002732277221 */ /* 0x000fe20000010000 */
[C---:B------:R-:W-:Y:S01]  /*2900*/  FMUL.FTZ R34, R0.reuse, R36 ;  /* 0x0000002400227220 */ /* 0x040fe20000410000 */
[----:B------:R-:W-:-:S03]  /*2910*/  FMUL.FTZ R43, R0, R35 ;  /* 0x00000023002b7220 */ /* 0x000fc60000410000 */
[C---:B------:R-:W-:Y:S01]  /*2920*/  FFMA.FTZ R46, R33.reuse, R34, R46 ;  /* 0x00000022212e7223 */ /* 0x040fe2000001002e */
[----:B------:R-:W-:Y:S01]  /*2930*/  FADD.FTZ R39, R34, R39 ;  /* 0x0000002722277221 */ /* 0x000fe20000010000 */
[----:B------:R-:W-:Y:S01]  /*2940*/  FMUL.FTZ R34, R52, R40 ;  /* 0x0000002834227220 */ /* 0x000fe20000410000 */
[----:B------:R-:W-:Y:S01]  /*2950*/  FFMA.FTZ R33, R33, R36, R42 ;  /* 0x0000002421217223 */ /* 0x000fe2000001002a */
[----:B------:R-:W-:Y:S02]  /*2960*/  FADD.FTZ R42, R41, R36 ;  /* 0x00000024292a7221 */ /* 0x000fe40000010000 */
[----:B------:R-:W-:Y:S01]  /*2970*/  FFMA.FTZ R47, R37, R34, R46 ;  /* 0x00000022252f7223 */ /* 0x000fe2000001002e */
[----:B------:R-:W-:Y:S01]  /*2980*/  FADD.FTZ R34, R39, R34 ;  /* 0x0000002227227221 */ /* 0x000fe20000010000 */
[----:B------:R-:W-:Y:S01]  /*2990*/  FFMA.FTZ R33, R38, R35, R33 ;  /* 0x0000002326217223 */ /* 0x000fe20000010021 */
[----:B------:R-:W-:Y:S01]  /*29a0*/  FADD.FTZ R35, R42, R35 ;  /* 0x000000232a237221 */ /* 0x000fe20000010000 */
[----:B------:R-:W-:Y:S01]  /*29b0*/  FFMA.FTZ R39, R38, R43, R47 ;  /* 0x0000002b26277223 */ /* 0x000fe2000001002f */
[----:B------:R-:W-:Y:S01]  /*29c0*/  FADD.FTZ R36, R43, R34 ;  /* 0x000000222b247221 */ /* 0x000fe20000010000 */
[----:B------:R-:W-:-:S07]  /*29d0*/  FADD.FTZ R34, R45, R40 ;  /* 0x000000282d227221 */ /* 0x000fce0000010000 */
.L_x_1527:
[----:B------:R-:W-:Y:S01]  /*29e0*/  MOV R38, R36 ;  /* 0x0000002400267202 */ /* 0x000fe20000000f00 */
[----:B------:R-:W-:Y:S01]  /*29f0*/  STS.128 [R69], R32 ;  /* 0x0000002045007388 */ /* 0x000fe20000000c00 */
[C---:B------:R-:W-:Y:S01]  /*2a00*/  ISETP.GT.AND P1, PT, R55.reuse, 0x1e, PT ;  /* 0x0000001e3700780c */ /* 0x040fe20003f24270 */
[----:B------:R-:W-:Y:S01]  /*2a10*/  BSSY.RECONVERGENT B0, `(.L_x_1528) ;  /* 0x0000021000007945 */ /* 0x000fe20003800200 */
[C---:B------:R-:W-:Y:S01]  /*2a20*/  ISETP.GT.AND P6, PT, R55.reuse, 0xf, PT ;  /* 0x0000000f3700780c */ /* 0x040fe20003fc4270 */
[----:B------:R-:W0:Y:S01]  /*2a30*/  SHFL.DOWN PT, R36, R39, 0x1, 0x1f ;  /* 0x08201f0027247f89 */ /* 0x000e2200000e0000 */
[----:B------:R-:W-:Y:S02]  /*2a40*/  ISETP.GT.AND P5, PT, R55, 0x17, PT ;  /* 0x000000173700780c */ /* 0x000fe40003fa4270 */
[----:B------:R-:W-:Y:S01]  /*2a50*/  ISETP.NE.AND P3, PT, R58, RZ, PT ;  /* 0x000000ff3a00720c */ /* 0x000fe20003f65270 */
[----:B------:R-:W1:Y:S01]  /*2a60*/  SHFL.DOWN PT, R37, R38, 0x1, 0x1f ;  /* 0x08201f0026257f89 */ /* 0x000e6200000e0000 */
        /* <DEDUP_REMOVED lines=27> */
.L_x_1529:
[----:B------:R-:W-:Y:S05]  /*2c20*/  BSYNC.RECONVERGENT B0 ;  /* 0x0000000000007941 */ /* 0x000fea0003800200 */
.L_x_1528:
[----:B------:R-:W-:Y:S06]  /*2c30*/  BAR.SYNC.DEFER_BLOCKING 0x0 ;  /* 0x0000000000007b1d */ /* 0x000fec0000010000 */
[----:B------:R-:W-:Y:S04]  /*2c40*/  BSSY.RECONVERGENT B0, `(.L_x_1530) ;  /* 0x0000037000007945 */ /* 0x000fe80003800200 */
[----:B------:R-:W-:Y:S05]  /*2c50*/  @P3 BRA `(.L_x_1531) ;  /* 0x0000000000d43947 */ /* 0x000fea0003800000 */
[----:B------:R-:W4:Y:S01]  /*2c60*/  S2UR UR7, SR_CgaCtaId ;  /* 0x00000000000779c3 */ /* 0x000f220000008800 */
[----:B------:R-:W-:Y:S02]  /*2c70*/  UMOV UR6, 0x400 ;  /* 0x0000040000067882 */ /* 0x000fe40000000000 */
[----:B----4-:R-:W-:-:S09]  /*2c80*/  ULEA UR6, UR7, UR6, 0x18 ;  /* 0x0000000607067291 */ /* 0x010fd2000f8ec0ff */
[----:B------:R-:W4:Y:S04]  /*2c90*/  LDS.128 R44, [UR6+0x20] ;  /* 0x00002006ff2c7984 */ /* 0x000f280008000c00 */
[----:B------:R-:W5:Y:S04]  /*2ca0*/  LDS.128 R40, [UR6+0x30] ;  /* 0x00003006ff287984 */ /* 0x000f680008000c00 */
[----:B-12---:R-:W1:Y:S01]  /*2cb0*/  LDS.128 R36, [UR6+0x40] ;  /* 0x00004006ff247984 */ /* 0x006e620008000c00 */
[----:B----4-:R-:W-:Y:S01]  /*2cc0*/  FADD.FTZ R77, R50, R44 ;  /* 0x0000002c324d7221 */ /* 0x010fe20000010000 */
[----:B------:R-:W-:-:S03]  /*2cd0*/  FADD.FTZ R44, R51, R45 ;  /* 0x0000002d332c7221 */ /* 0x000fc60000010000 */
[----:B------:R-:W-:Y:S01]  /*2ce0*/  FADD.FTZ R77, R77, R46 ;  /* 0x0000002e4d4d7221 */ /* 0x000fe20000010000 */
[----:B0--3--:R-:W-:Y:S02]  /*2cf0*/  FADD.FTZ R50, R44, R47 ;  /* 0x0000002f2c327221 */ /* 0x009fe40000010000 */
[----:B------:R-:W0:Y:S01]  /*2d00*/  LDS.128 R44, [UR6+0x50] ;  /* 0x00005006ff2c7984 */ /* 0x000e220008000c00 */
[----:B-----5:R-:W-:Y:S01]  /*2d10*/  FADD.FTZ R77, R77, R40 ;  /* 0x000000284d4d7221 */ /* 0x020fe20000010000 */
[----:B------:R-:W-:-:S03]  /*2d20*/  FADD.FTZ R50, R50, R41 ;  /* 0x0000002932327221 */ /* 0x000fc60000010000 */
[----:B------:R-:W-:Y:S01]  /*2d30*/  FADD.FTZ R77, R77, R42 ;  /* 0x0000002a4d4d7221 */ /* 0x000fe20000010000 */
[----:B------:R-:W-:Y:S02]  /*2d40*/  FADD.FTZ R50, R50, R43 ;  /* 0x0000002b32327221 */ /* 0x000fe40000010000 */
[----:B------:R-:W2:Y:S01]  /*2d50*/  LDS.128 R40, [UR6+0x60] ;  /* 0x00006006ff287984 */ /* 0x000ea20008000c00 */
        /* <DEDUP_REMOVED lines=10> */
[----:B--2---:R-:W-:Y:S01]  /*2e00*/  FADD.FTZ R77, R77, R40 ;  /* 0x000000284d4d7221 */ /* 0x004fe20000010000 */
        /* <DEDUP_REMOVED lines=26> */
.L_x_1531:
[----:B------:R-:W-:Y:S05]  /*2fb0*/  BSYNC.RECONVERGENT B0 ;  /* 0x0000000000007941 */ /* 0x000fea0003800200 */
.L_x_1530:
[----:B------:R-:W-:Y:S06]  /*2fc0*/  BAR.SYNC.DEFER_BLOCKING 0x0 ;  /* 0x0000000000007b1d */ /* 0x000fec0000010000 */
[----:B------:R-:W-:Y:S04]  /*2fd0*/  BSSY.RECONVERGENT B0, `(.L_x_1532) ;  /* 0x000009d000007945 */ /* 0x000fe80003800200 */
[----:B------:R-:W-:Y:S05]  /*2fe0*/  @P1 BRA `(.L_x_1533) ;  /* 0x00000008006c1947 */ /* 0x000fea0003800000 */
[----:B------:R-:W4:Y:S04]  /*2ff0*/  LDS.128 R40, [R69+0x150] ;  /* 0x0001500045287984 */ /* 0x000f280000000c00 */
[----:B-12---:R-:W1:Y:S01]  /*3000*/  LDS.128 R36, [R69+0x2a0] ;  /* 0x0002a00045247984 */ /* 0x006e620000000c00 */
[----:B----4-:R-:W-:Y:S01]  /*3010*/  FADD.FTZ R44, R32, R40 ;  /* 0x00000028202c7221 */ /* 0x010fe20000010000 */
[----:B------:R-:W-:Y:S01]  /*3020*/  FADD.FTZ R46, R33, R41 ;  /* 0x00000029212e7221 */ /* 0x000fe20000010000 */
[----:B------:R-:W-:Y:S01]  /*3030*/  FADD.FTZ R45, R34, R42 ;  /* 0x0000002a222d7221 */ /* 0x000fe20000010000 */
[----:B------:R-:W-:Y:S01]  /*3040*/  FADD.FTZ R76, R35, R43 ;  /* 0x0000002b234c7221 */ /* 0x000fe20000010000 */
[----:B-1----:R-:W-:Y:S01]  /*3050*/  FADD.FTZ R47, R44, R36 ;  /* 0x000000242c2f7221 */ /* 0x002fe20000010000 */
[----:B------:R-:W1:Y:S01]  /*3060*/  LDS.128 R40, [R69+0x3f0] ;  /* 0x0003f00045287984 */ /* 0x000e620000000c00 */
[----:B------:R-:W-:Y:S01]  /*3070*/  FADD.FTZ R46, R46, R37 ;  /* 0x000000252e2e7221 */ /* 0x000fe20000010000 */
[----:B------:R-:W-:Y:S01]  /*3080*/  FADD.FTZ R45, R45, R38 ;  /* 0x000000262d2d7221 */ /* 0x000fe20000010000 */
[----:B------:R-:W-:Y:S01]  /*3090*/  FADD.FTZ R76, R76, R39 ;  /* 0x000000274c4c7221 */ /* 0x000fe20000010000 */
[----:B------:R-:W2:Y:S04]  /*30a0*/  LDS.128 R32, [R69+0x540] ;  /* 0x0005400045207984 */ /* 0x000ea80000000c00 */
[----:B------:R-:W4:Y:S01]  /*30b0*/  LDS.128 R36, [R69+0x690] ;  /* 0x0006900045247984 */ /* 0x000f220000000c00 */
[----:B-1----:R-:W-:Y:S01]  /*30c0*/  FADD.FTZ R44, R46, R41 ;  /* 0x000000292e2c7221 */ /* 0x002fe20000010000 */
[----:B------:R-:W-:Y:S01]  /*30d0*/  FADD.FTZ R47, R47, R40 ;  /* 0x000000282f2f7221 */ /* 0x000fe20000010000 */
[----:B------:R-:W-:Y:S01]  /*30e0*/  FADD.FTZ R41, R45, R42 ;  /* 0x0000002a2d297221 */ /* 0x000fe20000010000 */
[----:B------:R-:W-:Y:S01]  /*30f0*/  FADD.FTZ R46, R76, R43 ;  /* 0x0000002b4c2e7221 */ /* 0x000fe20000010000 */
[----:B--2---:R-:W-:Y:S01]  /*3100*/  FADD.FTZ R44, R44, R33 ;  /* 0x000000212c2c7221 */ /* 0x004fe20000010000 */
[----:B------:R-:W-:Y:S01]  /*3110*/  FADD.FTZ R45, R47, R32 ;  /* 0x000000202f2d7221 */ /* 0x000fe20000010000 */
[----:B------:R-:W-:Y:S01]  /*3120*/  FADD.FTZ R47, R41, R34 ;  /* 0x00000022292f7221 */ /* 0x000fe20000010000 */
[----:B------:R-:W-:Y:S01]  /*3130*/  FADD.FTZ R46, R46, R35 ;  /* 0x000000232e2e7221 */ /* 0x000fe20000010000 */
[----:B------:R-:W1:Y:S01]  /*3140*/  LDS.128 R40, [R69+0x7e0] ;  /* 0x0007e00045287984 */ /* 0x000e620000000c00 */
[----:B----4-:R-:W-:Y:S01]  /*3150*/  FADD.FTZ R45, R45, R36 ;  /* 0x000000242d2d7221 */ /* 0x010fe20000010000 */
[----:B------:R-:W-:Y:S01]  /*3160*/  FADD.FTZ R44, R44, R37 ;  /* 0x000000252c2c7221 */ /* 0x000fe20000010000 */
[----:B------:R-:W-:Y:S01]  /*3170*/  FADD.FTZ R47, R47, R38 ;  /* 0x000000262f2f7221 */ /* 0x000fe20000010000 */
[----:B------:R-:W2:Y:S01]  /*3180*/  LDS.128 R32, [R69+0x930] ;  /* 0x0009300045207984 */ /* 0x000ea20000000c00 */
[----:B------:R-:W-:-:S03]  /*3190*/  FADD.FTZ R46, R46, R39 ;  /* 0x000000272e2e7221 */ /* 0x000fc60000010000 */
        /* <DEDUP_REMOVED lines=110> */
[----:B------:R-:W-:Y:S01]  /*3880*/  LDS.128 R40, [R69+0x28b0] ;  /* 0x0028b00045287984 */ /* 0x000fe20000000c00 */
[----:B--2---:R-:W-:Y:S01]  /*3890*/  FADD.FTZ R45, R45, R32 ;  /* 0x000000202d2d7221 */ /* 0x004fe20000010000 */
[----:B------:R-:W-:Y:S01]  /*38a0*/  FADD.FTZ R44, R44, R33 ;  /* 0x000000212c2c7221 */ /* 0x000fe20000010000 */
[----:B------:R-:W-:Y:S01]  /*38b0*/  FADD.FTZ R47, R47, R34 ;  /* 0x000000222f2f7221 */ /* 0x000fe20000010000 */
[----:B------:R-:W-:Y:S02]  /*38c0*/  FADD.FTZ R46, R46, R35 ;  /* 0x000000232e2e7221 */ /* 0x000fe40000010000 */
[----:B------:R-:W1:Y:S01]  /*38d0*/  LDS.128 R32, [R69+0x2760] ;  /* 0x0027600045207984 */ /* 0x000e620000000c00 */
[----:B----4-:R-:W-:Y:S01]  /*38e0*/  FADD.FTZ R45, R45, R36 ;  /* 0x000000242d2d7221 */ /* 0x010fe20000010000 */
        /* <DEDUP_REMOVED lines=11> */
.L_x_1533:
[----:B------:R-:W-:Y:S05]  /*39a0*/  BSYNC.RECONVERGENT B0 ;  /* 0x0000000000007941 */ /* 0x000fea0003800200 */
.L_x_1532:
[----:B------:R-:W-:Y:S04]  /*39b0*/  BSSY.RECONVERGENT B0, `(.L_x_1534) ;  /* 0x000001d000007945 */ /* 0x000fe80003800200 */
[----:B------:R-:W-:Y:S05]  /*39c0*/  @P1 BRA `(.L_x_1535) ;  /* 0x00000000006c1947 */ /* 0x000fea0003800000 */
[----:B------:R-:W1:Y:S01]  /*39d0*/  LDC.64 R36, c[0x0][0x3f8] ;  /* 0x0000fe00ff247b82 */ /* 0x000e620000000a00 */
[----:B------:R-:W-:-:S07]  /*39e0*/  IMAD R71, R71, 0x15, R58 ;  /* 0x0000001547477824 */ /* 0x000fce00078e023a */
[----:B------:R-:W4:Y:S01]  /*39f0*/  LDC.64 R42, c[0x0][0x3d8] ;  /* 0x0000f600ff2a7b82 */ /* 0x000f220000000a00 */
[----:B-12---:R-:W-:Y:S01]  /*3a00*/  IMAD.WIDE.U32 R38, R36, 0x3, RZ ;  /* 0x0000000324267825 */ /* 0x006fe200078e00ff */
[----:B------:R-:W-:-:S04]  /*3a10*/  LEA R41, R37, R37, 0x1 ;  /* 0x0000002525297211 */ /* 0x000fc800078e08ff */
[----:B------:R-:W-:Y:S01]  /*3a20*/  IADD3 R41, PT, PT, R39, R41, RZ ;  /* 0x0000002927297210 */ /* 0x000fe20007ffe0ff */
[----:B----4-:R-:W-:-:S03]  /*3a30*/  IMAD.WIDE R42, R71, 0x4, R42 ;  /* 0x00000004472a7825 */ /* 0x010fc600078e022a */
[----:B------:R-:W-:Y:S02]  /*3a40*/  LEA.HI R39, P5, R41, R38, RZ, 0x1 ;  /* 0x0000002629277211 */ /* 0x000fe400078b08ff */
[----:B------:R-:W-:Y:S02]  /*3a50*/  LEA.HI R38, P1, R37, R36, RZ, 0x1 ;  /* 0x0000002425267211 */ /* 0x000fe400078308ff */
[----:B------:R-:W-:Y:S01]  /*3a60*/  IADD3.X R40, PT, PT, RZ, R41, RZ, P5, !PT ;  /* 0x00000029ff287210 */ /* 0x000fe20002ffe4ff */
[----:B------:R4:W-:Y:S01]  /*3a70*/  REDG.E.ADD.F32.FTZ.RN.STRONG.GPU desc[UR8][R42.64], R32 ;  /* 0x000000202a0079a6 */ /* 0x0009e2000c12f308 */
[----:B------:R-:W-:Y:S02]  /*3a80*/  SHF.L.U32 R44, R38, 0x1, RZ ;  /* 0x00000001262c7819 */ /* 0x000fe400000006ff */
[----:B------:R-:W-:Y:S02]  /*3a90*/  IADD3.X R47, PT, PT, RZ, R37, RZ, P1, !PT ;  /* 0x00000025ff2f7210 */ /* 0x000fe40000ffe4ff */
[----:B------:R-:W-:-:S02]  /*3aa0*/  SHF.L.U32 R41, R39, 0x1, RZ ;  /* 0x0000000127297819 */ /* 0x000fc400000006ff */
[----:B------:R-:W-:Y:S02]  /*3ab0*/  SHF.L.U64.HI R45, R39, 0x1, R40 ;  /* 0x00000001272d7819 */ /* 0x000fe40000010228 */
[----:B------:R-:W-:Y:S02]  /*3ac0*/  LOP3.LUT R39, R44, 0xfffffffc, RZ, 0xc0, !PT ;  /* 0xfffffffc2c277812 */ /* 0x000fe400078ec0ff */
[----:B------:R-:W-:Y:S02]  /*3ad0*/  SHF.L.U64.HI R47, R38, 0x1, R47 ;  /* 0x00000001262f7819 */ /* 0x000fe4000001022f */
[----:B------:R-:W-:Y:S02]  /*3ae0*/  LEA R38, P5, R36, R42, 0x2 ;  /* 0x0000002a24267211 */ /* 0x000fe400078a10ff */
[----:B------:R-:W-:Y:S02]  /*3af0*/  LOP3.LUT R41, R41, 0xfffffffc, RZ, 0xc0, !PT ;  /* 0xfffffffc29297812 */ /* 0x000fe400078ec0ff */
[----:B------:R-:W-:-:S02]  /*3b00*/  IADD3 R40, P1, PT, R42, R39, RZ ;  /* 0x000000272a287210 */ /* 0x000fc40007f3e0ff */
[----:B------:R-:W-:Y:S02]  /*3b10*/  LEA.HI.X R39, R36, R43, R37, 0x2, P5 ;  /* 0x0000002b24277211 */ /* 0x000fe400028f1425 */
[----:B------:R-:W-:Y:S02]  /*3b20*/  IADD3 R36, P5, PT, R42, R41, RZ ;  /* 0x000000292a247210 */ /* 0x000fe40007fbe0ff */
[C---:B------:R-:W-:Y:S02]  /*3b30*/  IADD3.X R41, PT, PT, R43.reuse, R47, RZ, P1, !PT ;  /* 0x0000002f2b297210 */ /* 0x040fe40000ffe4ff */
[----:B------:R-:W-:-:S03]  /*3b40*/  IADD3.X R37, PT, PT, R43, R45, RZ, P5, !PT ;  /* 0x0000002d2b257210 */ /* 0x000fc60002ffe4ff */
[----:B------:R4:W-:Y:S04]  /*3b50*/  REDG.E.ADD.F32.FTZ.RN.STRONG.GPU desc[UR8][R40.64], R33 ;  /* 0x00000021280079a6 */ /* 0x0009e8000c12f308 */
[----:B------:R4:W-:Y:S04]  /*3b60*/  REDG.E.ADD.F32.FTZ.RN.STRONG.GPU desc[UR8][R38.64], R34 ;  /* 0x00000022260079a6 */ /* 0x0009e8000c12f308 */
[----:B------:R4:W-:Y:S02]  /*3b70*/  REDG.E.ADD.F32.FTZ.RN.STRONG.GPU desc[UR8][R36.64], R35 ;  /* 0x00000023240079a6 */ /* 0x0009e4000c12f308 */
.L_x_1535:
[----:B------:R-:W-:Y:S05]  /*3b80*/  BSYNC.RECONVERGENT B0 ;  /* 0x0000000000007941 */ /* 0x000fea0003800200 */
.L_x_1534:
        /* <DEDUP_REMOVED lines=23> */
.L_x_1538:
[----:B-1----:R-:W4:Y:S04]  /*3d00*/  LDG.E.STRONG.GPU R34, desc[UR8][R32.64] ;  /* 0x0000000820227981 */ /* 0x002f28000c1ef900 */
[----:B----4-:R-:W-:Y:S01]  /*3d10*/  CCTL.IVALL ;  /* 0x00000000ff00798f */ /* 0x010fe20002000000 */
[----:B------:R-:W-:Y:S05]  /*3d20*/  YIELD ;  /* 0x0000000000007946 */ /* 0x000fea0003800000 */
[----:B------:R-:W-:-:S13]  /*3d30*/  ISETP.NE.AND P1, PT, R34, R39, PT ;  /* 0x000000272200720c */ /* 0x000fda0003f25270 */
[----:B------:R-:W-:Y:S05]  /*3d40*/  @P1 BRA `(.L_x_1538) ;  /* 0xfffffffc00ec1947 */ /* 0x000fea000383ffff */
.L_x_1537:
[----:B------:R-:W-:Y:S05]  /*3d50*/  WARPSYNC.ALL ;  /* 0x0000000000007948 */ /* 0x000fea0003800000 */
[----:B------:R-:W-:Y:S01]  /*3d60*/  BAR.SYNC.DEFER_BLOCKING 0x0 ;  /* 0x0000000000007b1d */ /* 0x000fe20000010000 */
[----:B--2---:R-:W-:-:S05]  /*3d70*/  HFMA2 R38, -RZ, RZ, 0, 0 ;  /* 0x00000000ff267431 */ /* 0x004fca00000001ff */
        /* <DEDUP_REMOVED lines=9> */
[----:B-1----:R-:W-:Y:S02]  /*3e10*/  MOV R39, R63 ;  /* 0x0000003f00277202 */ /* 0x002fe40000000f00 */
[----:B------:R-:W-:-:S09]  /*3e20*/  MOV R40, R64 ;  /* 0x0000004000287202 */ /* 0x000fd20000000f00 */
.L_x_1540:
[----:B------:R-:W-:Y:S02]  /*3e30*/  ISETP.EQ.OR P1, PT, RZ, UR6, P3 ;  /* 0x00000006ff007c0c */ /* 0x000fe40009f22670 */
[----:B------:R-:W-:-:S04]  /*3e40*/  IADD3 R32, PT, PT, R41, 0x1, RZ ;  /* 0x0000000129207810 */ /* 0x000fc80007ffe0ff */
[----:B------:R-:W-:-:S07]  /*3e50*/  ISETP.EQ.OR P5, PT, R32, UR11, P3 ;  /* 0x0000000b20007c0c */ /* 0x000fce0009fa2670 */
[----:B------:R-:W-:-:S06]  /*3e60*/  @!P1 IMAD.WIDE.U32 R32, R38, 0x8, R76 ;  /* 0x0000000826209825 */ /* 0x000fcc00078e004c */
[----:B------:R-:W0:Y:S01]  /*3e70*/  @!P1 LDG.E.64 R32, desc[UR8][R32.64] ;  /* 0x0000000820209981 */ /* 0x000e22000c1e1b00 */
[----:B------:R-:W-:-:S06]  /*3e80*/  @!P5 IMAD.WIDE.U32 R36, R42, 0x8, R76 ;  /* 0x000000082a24d825 */ /* 0x000fcc00078e004c */
[----:B------:R-:W2:Y:S01]  /*3e90*/  @!P5 LDG.E.64 R36, desc[UR8][R36.64] ;  /* 0x000000082424d981 */ /* 0x000ea2000c1e1b00 */
[----:B------:R-:W-:-:S04]  /*3ea0*/  IADD3 R34, PT, PT, R41, 0x2, RZ ;  /* 0x0000000229227810 */ /* 0x000fc80007ffe0ff */
[----:B------:R-:W-:Y:S02]  /*3eb0*/  ISETP.EQ.OR P6, PT, R34, UR11, P3 ;  /* 0x0000000b22007c0c */ /* 0x000fe40009fc2670 */
[----:B------:R-:W-:-:S04]  /*3ec0*/  IADD3 R34, PT, PT, R41, 0x3, RZ ;  /* 0x0000000329227810 */ /* 0x000fc80007ffe0ff */
[----:B------:R-:W-:Y:S02]  /*3ed0*/  ISETP.EQ.OR P4, PT, R34, UR11, P3 ;  /* 0x0000000b22007c0c */ /* 0x000fe40009f82670 */
[----:B------:R-:W-:Y:S01]  /*3ee0*/  IADD3 R34, PT, PT, R41, 0x4, RZ ;  /* 0x0000000429227810 */ /* 0x000fe20007ffe0ff */
[----:B0--3--:R-:W-:Y:S01]  /*3ef0*/  @!P1 FADD.FTZ R50, R50, R32 ;  /* 0x0000002032329221 */ /* 0x009fe20000010000 */
[----:B------:R-:W-:Y:S02]  /*3f00*/  @!P1 FADD.FTZ R51, R51, R33 ;  /* 0x0000002133339221 */ /* 0x000fe40000010000 */
[----:B------:R-:W-:Y:S01]  /*3f10*/  ISETP.EQ.OR P1, PT, R34, UR11, P3 ;  /* 0x0000000b22007c0c */ /* 0x000fe20009f22670 */
[----:B------:R-:W-:-:S06]  /*3f20*/  @!P6 IMAD.WIDE.U32 R34, R46, 0x8, R76 ;  /* 0x000000082e22e825 */ /* 0x000fcc00078e004c */
[----:B------:R-:W-:-:S04]  /*3f30*/  @!P4 IMAD.WIDE.U32 R32, R39, 0x8, R76 ;  /* 0x000000082720c825 */ /* 0x000fc800078e004c */
[----:B--2---:R-:W-:Y:S01]  /*3f40*/  @!P5 FADD.FTZ R50, R50, R36 ;  /* 0x000000243232d221 */ /* 0x004fe20000010000 */
[----:B------:R-:W2:Y:S04]  /*3f50*/  @!P6 LDG.E.64 R34, desc[UR8][R34.64] ;  /* 0x000000082222e981 */ /* 0x000ea8000c1e1b00 */
[----:B------:R-:W3:Y:S01]  /*3f60*/  @!P4 LDG.E.64 R32, desc[UR8][R32.64] ;  /* 0x000000082020c981 */ /* 0x000ee2000c1e1b00 */
[----:B------:R-:W-:Y:S01]  /*3f70*/  @!P5 FADD.FTZ R51, R51, R37 ;  /* 0x000000253333d221 */ /* 0x000fe20000010000 */
[----:B------:R-:W-:-:S06]  /*3f80*/  @!P1 IMAD.WIDE.U32 R36, R40, 0x8, R76 ;  /* 0x0000000828249825 */ /* 0x000fcc00078e004c */
[----:B------:R-:W4:Y:S01]  /*3f90*/  @!P1 LDG.E.64 R36, desc[UR8][R36.64] ;  /* 0x0000000824249981 */ /* 0x000f22000c1e1b00 */
[----:B------:R-:W-:-:S04]  /*3fa0*/  IADD3 R47, PT, PT, R41, 0x5, RZ ;  /* 0x00000005292f7810 */ /* 0x000fc80007ffe0ff */
[----:B------:R-:W-:Y:S01]  /*3fb0*/  ISETP.EQ.OR P5, PT, R47, UR11, P3 ;  /* 0x0000000b2f007c0c */ /* 0x000fe20009fa2670 */
[----:B--2---:R-:W-:Y:S01]  /*3fc0*/  @!P6 FADD.FTZ R50, R50, R34 ;  /* 0x000000223232e221 */ /* 0x004fe20000010000 */
[----:B------:R-:W-:Y:S01]  /*3fd0*/  @!P6 FADD.FTZ R51, R51, R35 ;  /* 0x000000233333e221 */ /* 0x000fe20000010000 */
[----:B------:R-:W-:Y:S02]  /*3fe0*/  IADD3 R34, PT, PT, R41, 0x6, RZ ;  /* 0x0000000629227810 */ /* 0x000fe40007ffe0ff */
[----:B---3--:R-:W-:Y:S01]  /*3ff0*/  @!P4 FADD.FTZ R50, R50, R32 ;  /* 0x000000203232c221 */ /* 0x008fe20000010000 */
[----:B------:R-:W-:Y:S01]  /*4000*/  @!P4 FADD.FTZ R51, R51, R33 ;  /* 0x000000213333c221 */ /* 0x000fe20000010000 */
[----:B------:R-:W-:Y:S02]  /*4010*/  ISETP.EQ.OR P4, PT, R34, UR11, P3 ;  /* 0x0000000b22007c0c */ /* 0x000fe40009f82670 */
[----:B------:R-:W-:-:S04]  /*4020*/  IADD3 R32, PT, PT, R41, 0x7, RZ ;  /* 0x0000000729207810 */ /* 0x000fc80007ffe0ff */
[----:B------:R-:W-:Y:S01]  /*4030*/  ISETP.EQ.OR P6, PT, R32, UR11, P3 ;  /* 0x0000000b20007c0c */ /* 0x000fe20009fc2670 */
[----:B------:R-:W-:-:S04]  /*4040*/  @!P5 IMAD.WIDE.U32 R32, R43, 0x8, R76 ;  /* 0x000000082b20d825 */ /* 0x000fc800078e004c */
[----:B----4-:R-:W-:Y:S01]  /*4050*/  @!P1 FADD.FTZ R50, R50, R36 ;  /* 0x0000002432329221 */ /* 0x010fe20000010000 */
[----:B------:R-:W-:Y:S01]  /*4060*/  @!P1 FADD.FTZ R51, R51, R37 ;  /* 0x0000002533339221 */ /* 0x000fe20000010000 */
[--C-:B------:R-:W-:Y:S01]  /*4070*/  @!P4 IMAD.WIDE.U32 R34, R45, 0x8, R76.reuse ;  /* 0x000000082d22c825 */ /* 0x100fe200078e004c */
[----:B------:R-:W2:Y:S05]  /*4080*/  @!P5 LDG.E.64 R32, desc[UR8][R32.64] ;  /* 0x000000082020d981 */ /* 0x000eaa000c1e1b00 */
[----:B------:R-:W-:Y:S01]  /*4090*/  @!P6 IMAD.WIDE.U32 R36, R44, 0x8, R76 ;  /* 0x000000082c24e825 */ /* 0x000fe200078e004c */
[----:B------:R-:W3:Y:S05]  /*40a0*/  @!P4 LDG.E.64 R34, desc[UR8][R34.64] ;  /* 0x000000082222c981 */ /* 0x000eea000c1e1b00 */
[----:B------:R-:W4:Y:S01]  /*40b0*/  @!P6 LDG.E.64 R36, desc[UR8][R36.64] ;  /* 0x000000082424e981 */ /* 0x000f22000c1e1b00 */
[----:B------:R-:W-:Y:S01]  /*40c0*/  IADD3 R41, PT, PT, R41, 0x8, RZ ;  /* 0x0000000829297810 */ /* 0x000fe20007ffe0ff */
[----:B------:R-:W-:Y:S01]  /*40d0*/  UIADD3 UR6, UPT, UPT, UR6, 0x8, URZ ;  /* 0x0000000806067890 */ /* 0x000fe2000fffe0ff */
[----:B------:R-:W-:-:S02]  /*40e0*/  LEA R38, R56, R38, 0x3 ;  /* 0x0000002638267211 */ /* 0x000fc400078e18ff */
[----:B------:R-:W-:Y:S02]  /*40f0*/  ISETP.NE.AND P1, PT, R41, R65, PT ;  /* 0x000000412900720c */ /* 0x000fe40003f25270 */
[C---:B------:R-:W-:Y:S02]  /*4100*/  LEA R42, R56.reuse, R42, 0x3 ;  /* 0x0000002a382a7211 */ /* 0x040fe400078e18ff */
[C---:B------:R-:W-:Y:S02]  /*4110*/  LEA R46, R56.reuse, R46, 0x3 ;  /* 0x0000002e382e7211 */ /* 0x040fe400078e18ff */
[C---:B------:R-:W-:Y:S02]  /*4120*/  LEA R39, R56.reuse, R39, 0x3 ;  /* 0x0000002738277211 */ /* 0x040fe400078e18ff */
[C---:B------:R-:W-:Y:S02]  /*4130*/  LEA R40, R56.reuse, R40, 0x3 ;  /* 0x0000002838287211 */ /* 0x040fe400078e18ff */
[----:B------:R-:W-:-:S02]  /*4140*/  LEA R43, R56, R43, 0x3 ;  /* 0x0000002b382b7211 */ /* 0x000fc400078e18ff */
[C---:B------:R-:W-:Y:S02]  /*4150*/  LEA R45, R56.reuse, R45, 0x3 ;  /* 0x0000002d382d7211 */ /* 0x040fe400078e18ff */
[----:B------:R-:W-:Y:S01]  /*4160*/  LEA R44, R56, R44, 0x3 ;  /* 0x0000002c382c7211 */ /* 0x000fe200078e18ff */
[----:B--2---:R-:W-:Y:S01]  /*4170*/  @!P5 FADD.FTZ R50, R50, R32 ;  /* 0x000000203232d221 */ /* 0x004fe20000010000 */
[----:B------:R-:W-:-:S03]  /*4180*/  @!P5 FADD.FTZ R51, R51, R33 ;  /* 0x000000213333d221 */ /* 0x000fc60000010000 */
[----:B---3--:R-:W-:Y:S01]  /*4190*/  @!P4 FADD.FTZ R50, R50, R34 ;  /* 0x000000223232c221 */ /* 0x008fe20000010000 */
[----:B------:R-:W-:-:S03]  /*41a0*/  @!P4 FADD.FTZ R51, R51, R35 ;  /* 0x000000233333c221 */ /* 0x000fc60000010000 */
[----:B----4-:R-:W-:Y:S01]  /*41b0*/  @!P6 FADD.FTZ R50, R50, R36 ;  /* 0x000000243232e221 */ /* 0x010fe20000010000 */
[----:B------:R-:W-:Y:S01]  /*41c0*/  @!P6 FADD.FTZ R51, R51, R37 ;  /* 0x000000253333e221 */ /* 0x000fe20000010000 */
[----:B------:R-:W-:Y:S06]  /*41d0*/  @P1 BRA `(.L_x_1540) ;  /* 0xfffffffc00141947 */ /* 0x000fec000383ffff */
[----:B------:R-:W-:-:S07]  /*41e0*/  MOV R38, R65 ;  /* 0x0000004100267202 */ /* 0x000fce0000000f00 */
.L_x_1539:
[----:B------:R-:W-:-:S13]  /*41f0*/  ISETP.NE.AND P1, PT, R66, RZ, PT ;  /* 0x000000ff4200720c */ /* 0x000fda0003f25270 */
[----:B------:R-:W-:Y:S05]  /*4200*/  @!P1 BRA `(.L_x_1536) ;  /* 0x0000000000f09947 */ /* 0x000fea0003800000 */
[----:B-1----:R-:W-:Y:S02]  /*4210*/  IADD3 R32, PT, PT, R66, -0x1, RZ ;  /* 0xffffffff42207810 */ /* 0x002fe40007ffe0ff */
        /* <DEDUP_REMOVED lines=18> */
[----:B------:R-:W-:Y:S02]  /*4340*/  @!P4 IMAD.WIDE.U32 R34, R37, 0x8, R76 ;  /* 0x000000082522c825 */ /* 0x000fe400078e004c */
        /* <DEDUP_REMOVED lines=12> */
.L_x_1541:
        /* <DEDUP_REMOVED lines=18> */
.L_x_1542:
        /* <DEDUP_REMOVED lines=9> */
.L_x_1543:
[----:B------:R-:W-:Y:S05]  /*45c0*/  BSYNC.RECONVERGENT B0 ;  /* 0x0000000000007941 */ /* 0x000fea0003800200 */
.L_x_1536:
[----:B------:R-:W5:Y:S01]  /*45d0*/  S2UR UR7, SR_CgaCtaId ;  /* 0x00000000000779c3 */ /* 0x000f620000008800 */
[----:B------:R-:W-:Y:S01]  /*45e0*/  UMOV UR6, 0x400 ;  /* 0x0000040000067882 */ /* 0x000fe20000000000 */
[----:B------:R-:W0:Y:S01]  /*45f0*/  LDCU.64 UR14, c[0x0][0x400] ;  /* 0x00008000ff0e77ac */ /* 0x000e220008000a00 */
[----:B----4-:R-:W-:Y:S01]  /*4600*/  IADD3 R36, PT, PT, R70, 0x20, RZ ;  /* 0x0000002046247810 */ /* 0x010fe20007ffe0ff */
[----:B------:R-:W-:-:S03]  /*4610*/  FADD.FTZ R48, R48, -UR13 ;  /* 0x8000000d30307e21 */ /* 0x000fc60008010000 */
[----:B-1----:R-:W-:Y:S01]  /*4620*/  SHF.R.S32.HI R37, RZ, 0x1f, R36 ;  /* 0x0000001fff257819 */ /* 0x002fe20000011424 */
[----:B------:R-:W-:Y:S01]  /*4630*/  FMUL.FTZ R39, R48, UR10 ;  /* 0x0000000a30277c20 */ /* 0x000fe20008410000 */
[----:B0-----:R-:W-:Y:S01]  /*4640*/  ISETP.GE.U32.AND P1, PT, R70, UR14, PT ;  /* 0x0000000e46007c0c */ /* 0x001fe2000bf26070 */
[----:B-----5:R-:W-:-:S03]  /*4650*/  ULEA UR6, UR7, UR6, 0x18 ;  /* 0x0000000607067291 */ /* 0x020fc6000f8ec0ff */
[----:B------:R-:W-:-:S06]  /*4660*/  ISETP.GE.AND.EX P1, PT, R53, UR15, PT, P1 ;  /* 0x0000000f35007c0c */ /* 0x000fcc000bf26310 */
        /* <DEDUP_REMOVED lines=8> */
[----:B------:R-:W-:-:S03]  /*46f0*/  FADD.FTZ R32, R49, -UR13 ;  /* 0x8000000d31207e21 */ /* 0x000fc60008010000 */
[----:B------:R-:W-:Y:S01]  /*4700*/  FFMA.FTZ R33, R34, R39, R35 ;  /* 0x0000002722217223 */ /* 0x000fe20000010023 */
[----:B------:R-:W-:Y:S01]  /*4710*/  FMUL.FTZ R32, R32, UR10 ;  /* 0x0000000a20207c20 */ /* 0x000fe20008410000 */
[----:B------:R-:W-:Y:S06]  /*4720*/  @!P2 BRA `(.L_x_1544) ;  /* 0x000000000048a947 */ /* 0x000fec0003800000 */
        /* <DEDUP_REMOVED lines=18> */
.L_x_1544:
[----:B------:R-:W-:Y:S01]  /*4850*/  FADD.FTZ R8, R8, -UR13 ;  /* 0x8000000d08087e21 */ /* 0x000fe20008010000 */
[----:B------:R-:W-:Y:S01]  /*4860*/  FFMA.FTZ R39, R34, R32, R35 ;  /* 0x0000002022277223 */ /* 0x000fe20000010023 */
[----:B------:R-:W-:Y:S01]  /*4870*/  BSSY.RECONVERGENT B0, `(.L_x_1545) ;  /* 0x0000013000007945 */ /* 0x000fe20003800200 */
[----:B------:R-:W-:Y:S01]  /*4880*/  FFMA.FTZ R32, R52, R2, -R33 ;  /* 0x0000000234207223 */ /* 0x000fe20000010821 */
[----:B--2---:R-:W-:Y:S01]  /*4890*/  FADD.FTZ R38, R9, -UR13 ;  /* 0x8000000d09267e21 */ /* 0x004fe20008010000 */
        /* <DEDUP_REMOVED lines=16> */
.L_x_1546:
[----:B------:R-:W-:Y:S05]  /*49a0*/  BSYNC.RECONVERGENT B0 ;  /* 0x0000000000007941 */ /* 0x000fea0003800200 */
.L_x_1545:
[----:B------:R-:W-:Y:S01]  /*49b0*/  FFMA.FTZ R41, R34, R43, R35 ;  /* 0x0000002b22297223 */ /* 0x000fe20000010023 */
[----:B------:R-:W-:Y:S01]  /*49c0*/  FMUL.FTZ R42, R38, UR10 ;  /* 0x0000000a262a7c20 */ /* 0x000fe20008410000 */
        /* <DEDUP_REMOVED lines=19> */
.L_x_1547:
[----:B------:R-:W-:Y:S01]  /*4b00*/  FFMA.FTZ R3, R34, R42, R35 ;  /* 0x0000002a22037223 */ /* 0x000fe20000010023 */
[----:B------:R-:W-:Y:S01]  /*4b10*/  BSSY.RECONVERGENT B0, `(.L_x_1548) ;  /* 0x0000013000007945 */ /* 0x000fe20003800200 */
[----:B------:R-:W-:Y:S01]  /*4b20*/  FFMA.FTZ R10, R52, R10, -R41 ;  /* 0x0000000a340a7223 */ /* 0x000fe20000010829 */
[----:B0-----:R-:W-:Y:S01]  /*4b30*/  FADD.FTZ R32, R24, -UR13 ;  /* 0x8000000d18207e21 */ /* 0x001fe20008010000 */
        /* <DEDUP_REMOVED lines=16> */
.L_x_1549:
[----:B------:R-:W-:Y:S05]  /*4c40*/  BSYNC.RECONVERGENT B0 ;  /* 0x0000000000007941 */ /* 0x000fea0003800200 */
.L_x_1548:
[----:B------:R-:W-:Y:S01]  /*4c50*/  FADD.FTZ R24, R12, -UR13 ;  /* 0x8000000d0c187e21 */ /* 0x000fe20008010000 */
[----:B------:R-:W-:Y:S01]  /*4c60*/  FADD.FTZ R13, R13, -UR13 ;  /* 0x8000000d0d0d7e21 */ /* 0x000fe20008010000 */
[----:B------:R-:W-:Y:S01]  /*4c70*/  FMUL.FTZ R33, R32, UR10 ;  /* 0x0000000a20217c20 */ /* 0x000fe20008410000 */
        /* <DEDUP_REMOVED lines=20> */
.L_x_1550:
[----:B------:R-:W-:Y:S04]  /*4dc0*/  BSSY.RECONVERGENT B0, `(.L_x_1551) ;  /* 0x0000015000007945 */ /* 0x000fe80003800200 */
[----:B------:R-:W-:Y:S05]  /*4dd0*/  @P0 BRA `(.L_x_1552) ;  /* 0x00000000004c0947 */ /* 0x000fea0003800000 */
[----:B------:R-:W1:Y:S01]  /*4de0*/  LDCU.64 UR6, c[0x0][0x3f8] ;  /* 0x00007f00ff0677ac */ /* 0x000e620008000a00 */
[----:B------:R-:W-:Y:S01]  /*4df0*/  IADD3 R25, PT, PT, R70, 0x40, RZ ;  /* 0x0000004046197810 */ /* 0x000fe20007ffe0ff */
[C---:B------:R-:W-:Y:S01]  /*4e00*/  FFMA.FTZ R3, R34.reuse, R33, R35 ;  /* 0x0000002122037223 */ /* 0x040fe20000010023 */
[----:B0-----:R-:W-:Y:S01]  /*4e10*/  MOV R8, R74 ;  /* 0x0000004a00087202 */ /* 0x001fe20000000f00 */
[----:B------:R-:W0:Y:S01]  /*4e20*/  LDCU.64 UR16, c[0x0][0x380] ;  /* 0x00007000ff1077ac */ /* 0x000e220008000a00 */
[----:B------:R-:W-:Y:S01]  /*4e30*/  SHF.R.S32.HI R2, RZ, 0x1f, R25 ;  /* 0x0000001fff027819 */ /* 0x000fe20000011419 */
[----:B------:R-:W-:Y:S01]  /*4e40*/  FFMA.FTZ R11, R34, R36, R35 ;  /* 0x00000024220b7223 */ /* 0x000fe20000010023 */
[----:B------:R-:W-:Y:S01]  /*4e50*/  MOV R9, R73 ;  /* 0x0000004900097202 */ /* 0x000fe20000000f00 */
[----:B------:R-:W-:Y:S02]  /*4e60*/  FFMA.FTZ R3, R52, R26, -R3 ;  /* 0x0000001a34037223 */ /* 0x000fe40000010803 */
[----:B------:R-:W-:-:S02]  /*4e70*/  FFMA.FTZ R11, R0, R27, -R11 ;  /* 0x0000001b000b7223 */ /* 0x000fc4000001080b */
[----:B------:R-:W-:Y:S02]  /*4e80*/  FMUL.FTZ R10, R3, UR10 ;  /* 0x0000000a030a7c20 */ /* 0x000fe40008410000 */
        /* <DEDUP_REMOVED lines=8> */
.L_x_1552:
[----:B------:R-:W-:Y:S05]  /*4f10*/  BSYNC.RECONVERGENT B0 ;  /* 0x0000000000007941 */ /* 0x000fea0003800200 */
.L_x_1551:
[----:B------:R-:W-:Y:S01]  /*4f20*/  UISETP.NE.AND UP0, UPT, UR12, URZ, UPT ;  /* 0x000000ff0c00728c */ /* 0x000fe2000bf05270 */
[----:B------:R-:W-:Y:S01]  /*4f30*/  FADD.FTZ R16, R16, -UR13 ;  /* 0x8000000d10107e21 */ /* 0x000fe20008010000 */
[----:B------:R-:W-:Y:S01]  /*4f40*/  FADD.FTZ R26, R17, -UR13 ;  /* 0x8000000d111a7e21 */ /* 0x000fe20008010000 */
[----:B------:R-:W-:Y:S01]  /*4f50*/  FADD.FTZ R32, R4, -UR13 ;  /* 0x8000000d04207e21 */ /* 0x000fe20008010000 */
[----:B------:R-:W-:Y:S01]  /*4f60*/  FADD.FTZ R36, R5, -UR13 ;  /* 0x8000000d05247e21 */ /* 0x000fe20008010000 */
[----:B------:R-:W-:Y:S01]  /*4f70*/  FADD.FTZ R20, R20, -UR13 ;  /* 0x8000000d14147e21 */ /* 0x000fe20008010000 */
[----:B------:R-:W-:Y:S01]  /*4f80*/  FADD.FTZ R21, R21, -UR13 ;  /* 0x8000000d15157e21 */ /* 0x000fe20008010000 */
[----:B------:R-:W-:Y:S01]  /*4f90*/  FADD.FTZ R17, R28, -UR13 ;  /* 0x8000000d1c117e21 */ /* 0x000fe20008010000 */
[----:B------:R-:W-:Y:S01]  /*4fa0*/  FADD.FTZ R29, R29, -UR13 ;  /* 0x8000000d1d1d7e21 */ /* 0x000fe20008010000 */
[C---:B------:R-:W-:Y:S01]  /*4fb0*/  IADD3 R5, PT, PT, R70.reuse, 0x60, RZ ;  /* 0x0000006046057810 */ /* 0x040fe20007ffe0ff */
[----:B0-----:R-:W-:Y:S01]  /*4fc0*/  FMUL.FTZ R8, R13, UR10 ;  /* 0x0000000a0d087c20 */ /* 0x001fe20008410000 */
[----:B------:R-:W-:Y:S01]  /*4fd0*/  IADD3 R39, PT, PT, R70, 0x80, RZ ;  /* 0x0000008046277810 */ /* 0x000fe20007ffe0ff */
[----:B------:R-:W-:Y:S01]  /*4fe0*/  FMUL.FTZ R28, R16, UR10 ;  /* 0x0000000a101c7c20 */ /* 0x000fe20008410000 */
[----:B------:R-:W-:Y:S01]  /*4ff0*/  IADD3 R12, PT, PT, R70, 0xa0, RZ ;  /* 0x000000a0460c7810 */ /* 0x000fe20007ffe0ff */
[----:B------:R-:W-:Y:S01]  /*5000*/  FMUL.FTZ R45, R24, UR10 ;  /* 0x0000000a182d7c20 */ /* 0x000fe20008410000 */
[----:B-1----:R-:W-:Y:S01]  /*5010*/  IADD3 R11, PT, PT, R70, 0xc0, RZ ;  /* 0x000000c0460b7810 */ /* 0x002fe20007ffe0ff */
[----:B------:R-:W-:Y:S01]  /*5020*/  FMUL.FTZ R32, R32, UR10 ;  /* 0x0000000a20207c20 */ /* 0x000fe20008410000 */
[----:B------:R-:W-:Y:S01]  /*5030*/  FMUL.FTZ R36, R36, UR10 ;  /* 0x0000000a24247c20 */ /* 0x000fe20008410000 */
[----:B------:R-:W-:Y:S01]  /*5040*/  FMUL.FTZ R26, R26, UR10 ;  /* 0x0000000a1a1a7c20 */ /* 0x000fe20008410000 */
[----:B------:R-:W-:Y:S01]  /*5050*/  FMUL.FTZ R13, R20, UR10 ;  /* 0x0000000a140d7c20 */ /* 0x000fe20008410000 */
[----:B------:R-:W-:Y:S01]  /*5060*/  FMUL.FTZ R16, R21, UR10 ;  /* 0x0000000a15107c20 */ /* 0x000fe20008410000 */
[----:B------:R-:W-:Y:S01]  /*5070*/  FMUL.FTZ R17, R17, UR10 ;  /* 0x0000000a11117c20 */ /* 0x000fe20008410000 */
[----:B------:R-:W-:Y:S01]  /*5080*/  IADD3 R10, PT, PT, R70, 0xe0, RZ ;  /* 0x000000e0460a7810 */ /* 0x000fe20007ffe0ff */
[----:B------:R-:W-:Y:S01]  /*5090*/  FMUL.FTZ R20, R29, UR10 ;  /* 0x0000000a1d147c20 */ /* 0x000fe20008410000 */
[----:B------:R-:W-:Y:S01]  /*50a0*/  ISETP.GE.U32.AND P1, PT, R5, UR14, PT ;  /* 0x0000000e05007c0c */ /* 0x000fe2000bf26070 */
[C-C-:B------:R-:W-:Y:S01]  /*50b0*/  FFMA.FTZ R3, R34.reuse, R45, R35.reuse ;  /* 0x0000002d22037223 */ /* 0x140fe20000010023 */
[----:B------:R-:W-:Y:S01]  /*50c0*/  ISETP.GE.U32.AND P3, PT, R39, UR14, PT ;  /* 0x0000000e27007c0c */ /* 0x000fe2000bf66070 */
[--C-:B------:R-:W-:Y:S01]  /*50d0*/  FFMA.FTZ R9, R34, R8, R35.reuse ;  /* 0x0000000822097223 */ /* 0x100fe20000010023 */
[----:B------:R-:W-:Y:S01]  /*50e0*/  ISETP.GE.U32.AND P4, PT, R12, UR14, PT ;  /* 0x0000000e0c007c0c */ /* 0x000fe2000bf86070 */
[C-C-:B------:R-:W-:Y:S01]  /*50f0*/  FFMA.FTZ R41, R34.reuse, R32, R35.reuse ;  /* 0x0000002022297223 */ /* 0x140fe20000010023 */
[----:B------:R-:W-:Y:S01]  /*5100*/  ISETP.GE.U32.AND P2, PT, R11, UR14, PT ;  /* 0x0000000e0b007c0c */ /* 0x000fe2000bf46070 */
[C---:B------:R-:W-:Y:S01]  /*5110*/  FFMA.FTZ R43, R34.reuse, R36, R35 ;  /* 0x00000024222b7223 */ /* 0x040fe20000010023 */
[----:B------:R-:W-:Y:S01]  /*5120*/  SHF.R.S32.HI R2, RZ, 0x1f, R5 ;  /* 0x0000001fff027819 */ /* 0x000fe20000011405 */
[C---:B------:R-:W-:Y:S01]  /*5130*/  FFMA.FTZ R33, R34.reuse, R28, R35 ;  /* 0x0000001c22217223 */ /* 0x040fe20000010023 */
[----:B------:R-:W-:Y:S01]  /*5140*/  SHF.R.S32.HI R38, RZ, 0x1f, R39 ;  /* 0x0000001fff267819 */ /* 0x000fe20000011427 */
[C-C-:B------:R-:W-:Y:S01]  /*5150*/  FFMA.FTZ R37, R34.reuse, R26, R35.reuse ;  /* 0x0000001a22257223 */ /* 0x140fe20000010023 */
[----:B------:R-:W-:Y:S01]  /*5160*/  SHF.R.S32.HI R24, RZ, 0x1f, R12 ;  /* 0x0000001fff187819 */ /* 0x000fe2000001140c */
[C---:B------:R-:W-:Y:S01]  /*5170*/  FFMA.FTZ R25, R34.reuse, R13, R35 ;  /* 0x0000000d22197223 */ /* 0x040fe20000010023 */
[----:B------:R-:W-:Y:S01]  /*5180*/  SHF.R.S32.HI R21, RZ, 0x1f, R11 ;  /* 0x0000001fff157819 */ /* 0x000fe2000001140b */
[C-C-:B------:R-:W-:Y:S01]  /*5190*/  FFMA.FTZ R27, R34.reuse, R16, R35.reuse ;  /* 0x00000010221b7223 */ /* 0x140fe20000010023 */
[--C-:B------:R-:W-:Y:S01]  /*51a0*/  FFMA.FTZ R29, R34, R17, R35.reuse ;  /* 0x00000011221d7223 */ /* 0x100fe20000010023 */
        /* <DEDUP_REMOVED lines=25> */
.L_x_1553:
[----:B------:R-:W-:Y:S01]  /*5340*/  BSSY.RECONVERGENT B0, `(.L_x_1554) ;  /* 0x0000011000007945 */ /* 0x000fe20003800200 */
[----:B------:R-:W-:Y:S01]  /*5350*/  FFMA.FTZ R8, R52, R14, -R3 ;  /* 0x0000000e34087223 */ /* 0x000fe20000010803 */
[----:B------:R-:W-:Y:S02]  /*5360*/  FFMA.FTZ R9, R0, R15, -R9 ;  /* 0x0000000f00097223 */ /* 0x000fe40000010809 */
[----:B------:R-:W-:Y:S05]  /*5370*/  @P1 BRA `(.L_x_1555) ;  /* 0x0000000000341947 */ /* 0x000fea0003800000 */
        /* <DEDUP_REMOVED lines=13> */
.L_x_1555:
[----:B------:R-:W-:Y:S05]  /*5450*/  BSYNC.RECONVERGENT B0 ;  /* 0x0000000000007941 */ /* 0x000fea0003800200 */
.L_x_1554:
        /* <DEDUP_REMOVED lines=19> */
.L_x_1556:
[----:B------:R-:W-:Y:S01]  /*5590*/  BSSY.RECONVERGENT B0, `(.L_x_1557) ;  /* 0x0000011000007945 */ /* 0x000fe20003800200 */
[----:B------:R-:W-:Y:S01]  /*55a0*/  FFMA.FTZ R6, R52, R6, -R41 ;  /* 0x0000000634067223 */ /* 0x000fe20000010829 */
[----:B------:R-:W-:Y:S02]  /*55b0*/  FFMA.FTZ R7, R0, R7, -R43 ;  /* 0x0000000700077223 */ /* 0x000fe4000001082b */
[----:B------:R-:W-:Y:S05]  /*55c0*/  @P3 BRA `(.L_x_1558) ;  /* 0x0000000000343947 */ /* 0x000fea0003800000 */
        /* <DEDUP_REMOVED lines=13> */
.L_x_1558:
[----:B------:R-:W-:Y:S05]  /*56a0*/  BSYNC.RECONVERGENT B0 ;  /* 0x0000000000007941 */ /* 0x000fea0003800200 */
.L_x_1557:
        /* <DEDUP_REMOVED lines=19> */
.L_x_1559:
[----:B------:R-:W-:Y:S01]  /*57e0*/  BSSY.RECONVERGENT B0, `(.L_x_1560) ;  /* 0x0000011000007945 */ /* 0x000fe20003800200 */
[----:B-1----:R-:W-:Y:S01]  /*57f0*/  FFMA.FTZ R6, R52, R18, -R33 ;  /* 0x0000001234067223 */ /* 0x002fe20000010821 */
[----:B------:R-:W-:Y:S02]  /*5800*/  FFMA.FTZ R7, R0, R19, -R37 ;  /* 0x0000001300077223 */ /* 0x000fe40000010825 */
[----:B------:R-:W-:Y:S05]  /*5810*/  @P4 BRA `(.L_x_1561) ;  /* 0x0000000000344947 */ /* 0x000fea0003800000 */
        /* <DEDUP_REMOVED lines=13> */
.L_x_1561:
[----:B------:R-:W-:Y:S05]  /*58f0*/  BSYNC.RECONVERGENT B0 ;  /* 0x0000000000007941 */ /* 0x000fea0003800200 */
.L_x_1560:
        /* <DEDUP_REMOVED lines=19> */
.L_x_1562:
[----:B------:R-:W-:Y:S01]  /*5a30*/  BSSY.RECONVERGENT B0, `(.L_x_1563) ;  /* 0x0000012000007945 */ /* 0x000fe20003800200 */
[----:B------:R-:W-:Y:S01]  /*5a40*/  FFMA.FTZ R25, R52, R22, -R25 ;  /* 0x0000001634197223 */ /* 0x000fe20000010819 */
[----:B0-----:R-:W-:Y:S01]  /*5a50*/  SHF.R.S32.HI R9, RZ, 0x1f, R10 ;  /* 0x0000001fff097819 */ /* 0x001fe2000001140a */
        /* <DEDUP_REMOVED lines=15> */
.L_x_1564:
[----:B------:R-:W-:Y:S05]  /*5b50*/  BSYNC.RECONVERGENT B0 ;  /* 0x0000000000007941 */ /* 0x000fea0003800200 */
.L_x_1563:
        /* <DEDUP_REMOVED lines=19> */
.L_x_1565:
        /* <DEDUP_REMOVED lines=9> */
[----:B------:R-:W1:Y:S01]  /*5d20*/  LDCU.64 UR14, c[0x0][0x380] ;  /* 0x00007000ff0e77ac */ /* 0x000e620008000a00 */
[----:B0-----:R-:W-:-:S03]  /*5d30*/  IMAD R3, R9, UR6, RZ ;  /* 0x0000000609037c24 */ /* 0x001fc6000f8e02ff */
[----:B------:R-:W-:-:S04]  /*5d40*/  IMAD.WIDE.U32 R72, R10, UR6, R72 ;  /* 0x000000060a487c25 */ /* 0x000fc8000f8e0048 */
[----:B------:R-:W-:Y:S01]  /*5d50*/  IMAD R3, R10, UR7, R3 ;  /* 0x000000070a037c24 */ /* 0x000fe2000f8e0203 */
[----:B-1----:R-:W-:-:S04]  /*5d60*/  LEA R2, P0, R72, UR14, 0x2 ;  /* 0x0000000e48027c11 */ /* 0x002fc8000f8010ff */
[----:B------:R-:W-:-:S04]  /*5d70*/  IADD3 R3, PT, PT, R73, R3, RZ ;  /* 0x0000000349037210 */ /* 0x000fc80007ffe0ff */
[----:B------:R-:W-:-:S05]  /*5d80*/  LEA.HI.X R3, R72, UR15, R3, 0x2, P0 ;  /* 0x0000000f48037c11 */ /* 0x000fca00080f1403 */
[----:B------:R1:W-:Y:S02]  /*5d90*/  STG.E.64 desc[UR8][R2.64], R34 ;  /* 0x0000002202007986 */ /* 0x0003e4000c101b08 */
.L_x_1567:
[----:B------:R-:W-:Y:S05]  /*5da0*/  BSYNC.RECONVERGENT B0 ;  /* 0x0000000000007941 */ /* 0x000fea0003800200 */
.L_x_1566:
[----:B------:R-:W-:Y:S02]  /*5db0*/  IADD3 R61, PT, PT, R56, R61, RZ ;  /* 0x0000003d383d7210 */ /* 0x000fe40007ffe0ff */
[----:B------:R-:W-:Y:S02]  /*5dc0*/  IADD3 R62, PT, PT, R62, 0x1, RZ ;  /* 0x000000013e3e7810 */ /* 0x000fe40007ffe0ff */
[----:B------:R-:W-:-:S13]  /*5dd0*/  ISETP.GE.AND P0, PT, R61, UR4, PT ;  /* 0x000000043d007c0c */ /* 0x000fda000bf06270 */
[----:B------:R-:W-:Y:S05]  /*5de0*/  @!P0 BRA `(.L_x_1568) ;  /* 0xffffffa400108947 */ /* 0x000fea000383ffff */
.L_x_1525:
[----:B------:R-:W2:Y:S01]  /*5df0*/  LDC R4, c[0x0][0x370] ;  /* 0x0000dc00ff047b82 */ /* 0x000ea20000000800 */
[----:B------:R-:W-:Y:S01]  /*5e00*/  ISETP.NE.AND P2, PT, R58, RZ, PT ;  /* 0x000000ff3a00720c */ /* 0x000fe20003f45270 */
[----:B------:R-:W-:Y:S06]  /*5e10*/  BSSY.RECONVERGENT B0, `(.L_x_1569) ;  /* 0x0000011000007945 */ /* 0x000fec0003800200 */
[----:B0-----:R-:W0:Y:S08]  /*5e20*/  LDC R7, c[0x0][0x374] ;  /* 0x0000dd00ff077b82 */ /* 0x001e300000000800 */
[----:B-1----:R-:W1:Y:S01]  /*5e30*/  LDC.64 R2, c[0x0][0x3c8] ;  /* 0x0000f200ff027b82 */ /* 0x002e620000000a00 */
[----:B--2---:R-:W-:-:S02]  /*5e40*/  IADD3 R5, PT, PT, R4, -0x1, RZ ;  /* 0xffffffff04057810 */ /* 0x004fc40007ffe0ff */
[----:B------:R-:W-:Y:S02]  /*5e50*/  ISETP.NE.AND P1, PT, R4, 0x1, PT ;  /* 0x000000010400780c */ /* 0x000fe40003f25270 */
[----:B0-----:R-:W-:-:S04]  /*5e60*/  IADD3 R0, PT, PT, R7, -0x1, RZ ;  /* 0xffffffff07007810 */ /* 0x001fc80007ffe0ff */
[----:B------:R-:W-:Y:S02]  /*5e70*/  ISETP.NE.AND P0, PT, R57, R0, PT ;  /* 0x000000003900720c */ /* 0x000fe40003f05270 */
        /* <DEDUP_REMOVED lines=10> */
.L_x_1570:
[----:B------:R-:W-:Y:S05]  /*5f20*/  BSYNC.RECONVERGENT B0 ;  /* 0x0000000000007941 */ /* 0x000fea0003800200 */
.L_x_1569:
[----:B------:R-:W-:Y:S05]  /*5f30*/  @P0 EXIT ;  /* 0x000000000000094d */ /* 0x000fea0003800000 */
[----:B------:R-:W-:Y:S05]  /*5f40*/  @P2 BRA `(.L_x_1571) ;  /* 0x0000000000202947 */ /* 0x000fea0003800000 */
[----:B------:R-:W-:-:S05]  /*5f50*/  IMAD R0, R4, R7, RZ ;  /* 0x0000000704007224 */ /* 0x000fca00078e02ff */
[----:B------:R-:W-:-:S13]  /*5f60*/  ISETP.NE.AND P0, PT, R0, -0x1, PT ;  /* 0xffffffff0000780c */ /* 0x000fda0003f05270 */
[----:B------:R-:W-:Y:S05]  /*5f70*/  @!P0 BRA `(.L_x_1571) ;  /* 0x0000000000148947 */ /* 0x000fea0003800000 */
.L_x_1572:
[----:B0-----:R-:W2:Y:S04]  /*5f80*/  LDG.E.STRONG.GPU R5, desc[UR8][R2.64] ;  /* 0x0000000802057981 */ /* 0x001ea8000c1ef900 */
[----:B--2---:R-:W-:Y:S01]  /*5f90*/  CCTL.IVALL ;  /* 0x00000000ff00798f */ /* 0x004fe20002000000 */
[----:B------:R-:W-:Y:S05]  /*5fa0*/  YIELD ;  /* 0x0000000000007946 */ /* 0x000fea0003800000 */
[----:B------:R-:W-:-:S13]  /*5fb0*/  ISETP.NE.AND P0, PT, R5, R0, PT ;  /* 0x000000000500720c */ /* 0x000fda0003f05270 */
[----:B------:R-:W-:Y:S05]  /*5fc0*/  @P0 BRA `(.L_x_1572) ;  /* 0xfffffffc00ec0947 */ /* 0x000fea000383ffff */
.L_x_1571:
        /* <DEDUP_REMOVED lines=73> */
.L_x_1575:
        /* <DEDUP_REMOVED lines=10> */
[----:B------:R-:W4:Y:S04]  /*6500*/  LDG.E R12, desc[UR8][R12.64] ;  /* 0x000000080c0c7981 */ /* 0x000f28000c1e1900 */
[----:B------:R-:W4:Y:S01]  /*6510*/  LDG.E R15, desc[UR8][R14.64] ;  /* 0x000000080e0f7981 */ /* 0x000f22000c1e1900 */
        /* <DEDUP_REMOVED lines=14> */
[----:B----4-:R-:W-:Y:S01]  /*6600*/  F2FP.BF16.F32.PACK_AB R19, R15, R12 ;  /* 0x0000000c0f13723e */ /* 0x010fe200000010ff */
[----:B------:R0:W-:Y:S04]  /*6610*/  STG.E desc[UR8][R6.64], R17 ;  /* 0x0000001106007986 */ /* 0x0001e8000c101908 */
[----:B------:R0:W-:Y:S01]  /*6620*/  STG.E desc[UR8][R8.64], R19 ;  /* 0x0000001308007986 */ /* 0x0001e2000c101908 */
[----:B------:R-:W-:Y:S01]  /*6630*/  IADD3.X R23, PT, PT, RZ, R23, RZ, P3, !PT ;  /* 0x00000017ff177210 */ /* 0x000fe20001ffe4ff */
[----:B------:R-:W-:Y:S06]  /*6640*/  @P1 BRA `(.L_x_1575) ;  /* 0xfffffffc00841947 */ /* 0x000fec000383ffff */
.L_x_1574:
[----:B------:R-:W-:Y:S05]  /*6650*/  BSYNC.RECONVERGENT B0 ;  /* 0x0000000000007941 */ /* 0x000fea0003800200 */
.L_x_1573:
        /* <DEDUP_REMOVED lines=10> */
.L_x_1576:
        /* <DEDUP_REMOVED lines=9> */
[----:B------:R-:W-:-:S02]  /*6790*/  IADD3.X R25, PT, PT, R5, R21, RZ, P2, !PT ;  /* 0x0000001505197210 */ /* 0x000fc400017fe4ff */
[----:B------:R-:W-:Y:S01]  /*67a0*/  IADD3.X R13, PT, PT, R5, R11, RZ, P1, !PT ;  /* 0x0000000b050d7210 */ /* 0x000fe20000ffe4ff */
[----:B------:R-:W4:Y:S04]  /*67b0*/  LDG.E R7, desc[UR8][R6.64] ;  /* 0x0000000806077981 */ /* 0x000f28000c1e1900 */
[----:B------:R-:W5:Y:S04]  /*67c0*/  LDG.E R12, desc[UR8][R12.64] ;  /* 0x000000080c0c7981 */ /* 0x000f68000c1e1900 */
[----:B------:R-:W5:Y:S01]  /*67d0*/  LDG.E R25, desc[UR8][R24.64] ;  /* 0x0000000818197981 */ /* 0x000f62000c1e1900 */
        /* <DEDUP_REMOVED lines=8> */
[----:B----4-:R-:W-:-:S02]  /*6860*/  F2FP.BF16.F32.PACK_AB R31, R7, R2 ;  /* 0x00000002071f723e */ /* 0x010fc400000010ff */
[----:B------:R-:W-:-:S04]  /*6870*/  LOP3.LUT R2, R59, 0x3, RZ, 0xc0, !PT ;  /* 0x000000033b027812 */ /* 0x000fc800078ec0ff */
[----:B------:R-:W-:Y:S02]  /*6880*/  IADD3.X R9, PT, PT, R2, UR5, RZ, P1, !PT ;  /* 0x0000000502097c10 */ /* 0x000fe40008ffe4ff */
[----:B-----5:R-:W-:Y:S02]  /*6890*/  F2FP.BF16.F32.PACK_AB R33, R25, R12 ;  /* 0x0000000c1921723e */ /* 0x020fe400000010ff */
        /* <DEDUP_REMOVED lines=9> */
[----:B------:R-:W4:Y:S04]  /*6930*/  LDG.E R10, desc[UR8][R6.64+0xa80] ;  /* 0x000a8008060a7981 */ /* 0x000f28000c1e1900 */
[----:B------:R-:W4:Y:S01]  /*6940*/  LDG.E R35, desc[UR8][R4.64+0xa80] ;  /* 0x000a800804237981 */ /* 0x000f22000c1e1900 */
        /* <DEDUP_REMOVED lines=9> */
[----:B----4-:R-:W-:-:S03]  /*69e0*/  F2FP.BF16.F32.PACK_AB R35, R35, R10 ;  /* 0x0000000a2323723e */ /* 0x010fc600000010ff */
[----:B------:R0:W-:Y:S04]  /*69f0*/  STG.E desc[UR8][R24.64], R31 ;  /* 0x0000001f18007986 */ /* 0x0001e8000c101908 */
[----:B------:R2:W-:Y:S04]  /*6a00*/  STG.E desc[UR8][R26.64], R35 ;  /* 0x000000231a007986 */ /* 0x0005e8000c101908 */
[----:B------:R-:W4:Y:S04]  /*6a10*/  LDG.E R2, desc[UR8][R8.64+0x1500] ;  /* 0x0015000808027981 */ /* 0x000f28000c1e1900 */
[----:B-1----:R-:W4:Y:S04]  /*6a20*/  LDG.E R33, desc[UR8][R12.64+0x1500] ;  /* 0x001500080c217981 */ /* 0x002f28000c1e1900 */
[----:B------:R-:W5:Y:S04]  /*6a30*/  LDG.E R10, desc[UR8][R6.64+0x1500] ;  /* 0x00150008060a7981 */ /* 0x000f68000c1e1900 */
[----:B------:R-:W5:Y:S01]  /*6a40*/  LDG.E R37, desc[UR8][R4.64+0x1500] ;  /* 0x0015000804257981 */ /* 0x000f62000c1e1900 */
        /* <DEDUP_REMOVED lines=8> */
[----:B----4-:R-:W-:Y:S02]  /*6ad0*/  F2FP.BF16.F32.PACK_AB R33, R33, R2 ;  /* 0x000000022121723e */ /* 0x010fe400000010ff */
[----:B-----5:R-:W-:-:S03]  /*6ae0*/  F2FP.BF16.F32.PACK_AB R37, R37, R10 ;  /* 0x0000000a2525723e */ /* 0x020fc600000010ff */
[----:B------:R0:W-:Y:S04]  /*6af0*/  STG.E desc[UR8][R28.64], R33 ;  /* 0x000000211c007986 */ /* 0x0001e8000c101908 */
[----:B------:R4:W-:Y:S04]  /*6b00*/  STG.E desc[UR8][R24.64], R37 ;  /* 0x0000002518007986 */ /* 0x0009e8000c101908 */
[----:B------:R-:W5:Y:S04]  /*6b10*/  LDG.E R8, desc[UR8][R8.64+0x1f80] ;  /* 0x001f800808087981 */ /* 0x000f68000c1e1900 */
[----:B------:R-:W5:Y:S04]  /*6b20*/  LDG.E R13, desc[UR8][R12.64+0x1f80] ;  /* 0x001f80080c0d7981 */ /* 0x000f68000c1e1900 */
[----:B------:R-:W3:Y:S04]  /*6b30*/  LDG.E R6, desc[UR8][R6.64+0x1f80] ;  /* 0x001f800806067981 */ /* 0x000ee8000c1e1900 */
[----:B------:R-:W3:Y:S01]  /*6b40*/  LDG.E R5, desc[UR8][R4.64+0x1f80] ;  /* 0x001f800804057981 */ /* 0x000ee2000c1e1900 */
        /* <DEDUP_REMOVED lines=12> */
[----:B-----5:R-:W-:Y:S02]  /*6c10*/  F2FP.BF16.F32.PACK_AB R13, R13, R8 ;  /* 0x000000080d0d723e */ /* 0x020fe400000010ff */
[----:B---3--:R-:W-:-:S03]  /*6c20*/  F2FP.BF16.F32.PACK_AB R7, R5, R6 ;  /* 0x000000060507723e */ /* 0x008fc600000010ff */
[----:B------:R4:W-:Y:S04]  /*6c30*/  STG.E desc[UR8][R26.64], R13 ;  /* 0x0000000d1a007986 */ /* 0x0009e8000c101908 */
[----:B------:R4:W-:Y:S02]  /*6c40*/  STG.E desc[UR8][R28.64], R7 ;  /* 0x000000071c007986 */ /* 0x0009e4000c101908 */
[----:B------:R-:W-:Y:S05]  /*6c50*/  @P0 BRA `(.L_x_1576) ;  /* 0xfffffff800a80947 */ /* 0x000fea000383ffff */
[----:B------:R-:W-:Y:S05]  /*6c60*/  EXIT ;  /* 0x000000000000794d */ /* 0x000fea0003800000 */
.L_x_1577:
        /* <DEDUP_REMOVED lines=9> */
.L_x_3440:


//--------------------- .text._Z35group_norm_nhwc_bwd_one_pass_kernelI11Fp32IOBf16WLi512ELi42ELi672EEv26Group_norm_nhwc_bwd_params --------------------------
	.section	.text._Z35group_norm_nhwc_bwd_one_pass_kernelI11Fp32IOBf16WLi512ELi42ELi672EEv26Group_norm_nhwc_bwd_params,"ax",@progbits
	.align	128
        .global         _Z35group_norm_nhwc_bwd_one_pass_kernelI11Fp32IOBf16WLi512ELi42ELi672EEv26Group_norm_nhwc_bwd_params
        .type           _Z35group_norm_nhwc_bwd_one_pass_kernelI11Fp32IOBf16WLi512ELi42ELi672EEv26Group_norm_nhwc_bwd_params,@function
        .size           _Z35group_norm_nhwc_bwd_one_pass_kernelI11Fp32IOBf16WLi512ELi42ELi672EEv26Group_norm_nhwc_bwd_params,(.L_x_3441 - _Z35group_norm_nhwc_bwd_one_pass_kernelI11Fp32IOBf16WLi512ELi42ELi672EEv26Group_norm_nhwc_bwd_params)
        .other          _Z35group_norm_nhwc_bwd_one_pass_kernelI11Fp32IOBf16WLi512ELi42ELi672EEv26Group_norm_nhwc_bwd_params,@"STO_CUDA_ENTRY STV_DEFAULT"
_Z35group_norm_nhwc_bwd_one_pass_kernelI11Fp32IOBf16WLi512ELi42ELi672EEv26Group_norm_nhwc_bwd_params:
.text._Z35group_norm_nhwc_bwd_one_pass_kernelI11Fp32IOBf16WLi512ELi42ELi672EEv26Group_norm_nhwc_bwd_params:
        /* <DEDUP_REMOVED lines=24> */
.L_x_1645:
[----:B------:R-:W2:Y:S01]  /*0180*/  LDL R5, [R1+0x2c] ;  /* 0x00002c0001057983 */ /* 0x000ea20000100800 */
[----:B-1----:R-:W1:Y:S01]  /*0190*/  LDCU UR15, c[0x0][0x410] ;  /* 0x00008200ff0f77ac */ /* 0x002e620008000800 */
[----:B0-----:R-:W-:Y:S01]  /*01a0*/  IABS R3, UR5 ;  /* 0x0000000500037c13 */ /* 0x001fe20008000000 */
[----:B------:R-:W-:Y:S01]  /*01b0*/  UMOV UR6, URZ ;  /* 0x000000ff00067c82 */ /* 0x000fe20008000000 */
[----:B------:R-:W3:Y:S02]  /*01c0*/  LDL.LU R6, [R1+0x28] ;  /* 0x0000280001067983 */ /* 0x000ee40000300800 */
[----:B------:R-:W-:Y:S01]  /*01d0*/  R2UR UR9, R3 ;  /* 0x00000000030972ca */ /* 0x000fe200000e0000 */
[----:B------:R-:W2:Y:S01]  /*01e0*/  S2UR UR10, SR_CTAID.X ;  /* 0x00000000000a79c3 */ /* 0x000ea20000002500 */
[----:B------:R-:W4:Y:S01]  /*01f0*/  LDCU.128 UR16, c[0x0][0x400] ;  /* 0x00008000ff1077ac */ /* 0x000f220008000c00 */
[----:B------:R-:W-:Y:S01]  /*0200*/  CS2R R38, SRZ ;  /* 0x0000000000267805 */ /* 0x000fe2000001ff00 */
[----:B------:R-:W-:-:S05]  /*0210*/  UISETP.GE.AND UP4, UPT, UR5, URZ, UPT ;  /* 0x000000ff0500728c */ /* 0x000fca000bf86270 */
[----:B0-----:R-:W2:Y:S01]  /*0220*/  LDC R4, c[0x0][0x41c] ;  /* 0x00010700ff047b82 */ /* 0x001ea20000000800 */
[----:B-1----:R-:W-:Y:S01]  /*0230*/  MOV R0, UR15 ;  /* 0x0000000f00007c02 */ /* 0x002fe20008000f00 */
[----:B------:R-:W-:Y:S02]  /*0240*/  ULOP3.LUT UR11, UR5, UR15, URZ, 0x3c, !UPT ;  /* 0x0000000f050b7292 */ /* 0x000fe4000f8e3cff */
[----:B------:R-:W-:Y:S01]  /*0250*/  UISETP.NE.AND UP0, UPT, UR15, URZ, UPT ;  /* 0x000000ff0f00728c */ /* 0x000fe2000bf05270 */
[----:B------:R-:W-:Y:S01]  /*0260*/  IABS R0, R0 ;  /* 0x0000000000007213 */ /* 0x000fe20000000000 */
[----:B------:R-:W-:-:S03]  /*0270*/  UISETP.GE.AND UP5, UPT, UR11, URZ, UPT ;  /* 0x000000ff0b00728c */ /* 0x000fc6000bfa6270 */
[----:B------:R-:W-:Y:S02]  /*0280*/  R2UR UR14, R0 ;  /* 0x00000000000e72ca */ /* 0x000fe400000e0000 */
[----:B----4-:R-:W-:-:S11]  /*0290*/  MOV R7, UR18 ;  /* 0x0000001200077c02 */ /* 0x010fd60008000f00 */
[----:B------:R-:W0:Y:S08]  /*02a0*/  I2F.RP R0, UR14 ;  /* 0x0000000e00007d06 */ /* 0x000e300008209400 */
[----:B0-----:R-:W0:Y:S02]  /*02b0*/  MUFU.RCP R0, R0 ;  /* 0x0000000000007308 */ /* 0x001e240000001000 */
[----:B0-----:R-:W-:-:S06]  /*02c0*/  IADD3 R2, PT, PT, R0, 0xffffffe, RZ ;  /* 0x0ffffffe00027810 */ /* 0x001fcc0007ffe0ff */
[----:B------:R-:W0:Y:S02]  /*02d0*/  F2I.FTZ.U32.TRUNC.NTZ R2, R2 ;  /* 0x0000000200027305 */ /* 0x000e24000021f000 */
[----:B0-----:R-:W-:-:S13]  /*02e0*/  R2UR UR7, R2 ;  /* 0x00000000020772ca */ /* 0x001fda00000e0000 */
        /* <DEDUP_REMOVED lines=19> */
[----:B------:R-:W-:Y:S01]  /*0420*/  MOV R0, UR6 ;  /* 0x0000000600007c02 */ /* 0x000fe20008000f00 */
[----:B------:R-:W-:Y:S01]  /*0430*/  USEL UR7, UR9, UR7, !UP0 ;  /* 0x0000000709077287 */ /* 0x000fe2000c000000 */
[----:B--2---:R-:W-:-:S05]  /*0440*/  IMAD R4, R4, UR10, R5 ;  /* 0x0000000a04047c24 */ /* 0x004fca000f8e0205 */
[C---:B------:R-:W-:Y:S02]  /*0450*/  IADD3 R5, PT, PT, R4.reuse, 0x20, RZ ;  /* 0x0000002004057810 */ /* 0x040fe40007ffe0ff */
[----:B------:R-:W-:Y:S02]  /*0460*/  ISETP.GE.U32.AND P0, PT, R4, UR16, PT ;  /* 0x0000001004007c0c */ /* 0x000fe4000bf06070 */
[----:B------:R-:W-:Y:S02]  /*0470*/  SHF.R.S32.HI R3, RZ, 0x1f, R4 ;  /* 0x0000001fff037819 */ /* 0x000fe40000011404 */
[----:B------:R-:W-:Y:S02]  /*0480*/  ISETP.GE.U32.AND P1, PT, R5, UR16, PT ;  /* 0x0000001005007c0c */ /* 0x000fe4000bf26070 */
[----:B------:R-:W-:Y:S02]  /*0490*/  SHF.R.S32.HI R21, RZ, 0x1f, R5 ;  /* 0x0000001fff157819 */ /* 0x000fe40000011405 */
[----:B------:R-:W-:-:S02]  /*04a0*/  ISETP.GE.AND.EX P0, PT, R3, UR17, PT, P0 ;  /* 0x0000001103007c0c */ /* 0x000fc4000bf06300 */
[----:B------:R-:W-:Y:S02]  /*04b0*/  ISETP.GE.AND.EX P1, PT, R21, UR17, PT, P1 ;  /* 0x0000001115007c0c */ /* 0x000fe4000bf26310 */
[----:B---3--:R-:W-:Y:S01]  /*04c0*/  IADD3 R10, P2, PT, R6, UR6, RZ ;  /* 0x00000006060a7c10 */ /* 0x008fe2000ff5e0ff */
[----:B------:R-:W-:Y:S01]  /*04d0*/  USHF.R.S32.HI UR6, URZ, 0x1f, UR7 ;  /* 0x0000001fff067899 */ /* 0x000fe20008011407 */
[----:B------:R-:W-:Y:S02]  /*04e0*/  CS2R R40, SRZ ;  /* 0x0000000000287805 */ /* 0x000fe4000001ff00 */
[----:B------:R-:W-:Y:S02]  /*04f0*/  IADD3 R25, PT, PT, R4, 0x40, RZ ;  /* 0x0000004004197810 */ /* 0x000fe40007ffe0ff */
[----:B------:R-:W-:Y:S01]  /*0500*/  LEA.HI.X.SX32 R11, R0, RZ, 0x1, P2 ;  /* 0x000000ff000b7211 */ /* 0x000fe200010f0eff */
[----:B------:R-:W-:Y:S01]  /*0510*/  UIMAD UR6, UR6, UR18, URZ ;  /* 0x00000012060672a4 */ /* 0x000fe2000f8e02ff */
[----:B------:R-:W-:Y:S01]  /*0520*/  ISETP.GE.U32.AND P3, PT, R25, UR16, PT ;  /* 0x0000001019007c0c */ /* 0x000fe2000bf66070 */
[----:B------:R-:W0:Y:S01]  /*0530*/  @!P0 LDC.64 R32, c[0x0][0x3f8] ;  /* 0x0000fe00ff208b82 */ /* 0x000e220000000a00 */
[----:B------:R-:W-:Y:S01]  /*0540*/  IMAD.WIDE.U32 R10, R7, UR7, R10 ;  /* 0x00000007070a7c25 */ /* 0x000fe2000f8e000a */
[----:B------:R-:W-:Y:S01]  /*0550*/  UIMAD UR6, UR7, UR19, UR6 ;  /* 0x00000013070672a4 */ /* 0x000fe2000f8e0206 */
[----:B------:R-:W-:-:S02]  /*0560*/  SHF.R.S32.HI R29, RZ, 0x1f, R25 ;  /* 0x0000001fff1d7819 */ /* 0x000fc40000011419 */
[----:B------:R-:W-:Y:S02]  /*0570*/  IADD3 R27, PT, PT, R4, 0x60, RZ ;  /* 0x00000060041b7810 */ /* 0x000fe40007ffe0ff */
[-C--:B------:R-:W-:Y:S01]  /*0580*/  @!P0 MOV R12, R10.reuse ;  /* 0x0000000a000c8202 */ /* 0x080fe20000000f00 */
[----:B------:R-:W1:Y:S01]  /*0590*/  @!P1 LDC.64 R34, c[0x0][0x3f8] ;  /* 0x0000fe00ff229b82 */ /* 0x000e620000000a00 */
[----:B------:R-:W-:Y:S02]  /*05a0*/  IADD3 R13, PT, PT, R11, UR6, RZ ;  /* 0x000000060b0d7c10 */ /* 0x000fe4000fffe0ff */
[----:B------:R-:W-:Y:S02]  /*05b0*/  @!P1 MOV R22, R10 ;  /* 0x0000000a00169202 */ /* 0x000fe40000000f00 */
[----:B------:R-:W-:Y:S02]  /*05c0*/  @!P1 MOV R23, R13 ;  /* 0x0000000d00179202 */ /* 0x000fe40000000f00 */
[----:B------:R-:W-:-:S02]  /*05d0*/  CS2R R52, SRZ ;  /* 0x0000000000347805 */ /* 0x000fc4000001ff00 */
[----:B------:R-:W-:Y:S01]  /*05e0*/  ISETP.GE.AND.EX P3, PT, R29, UR17, PT, P3 ;  /* 0x000000111d007c0c */ /* 0x000fe2000bf66330 */
[----:B------:R-:W2:Y:S01]  /*05f0*/  @!P0 LDC.64 R6, c[0x0][0x3a0] ;  /* 0x0000e800ff068b82 */ /* 0x000ea20000000a00 */
[----:B------:R-:W-:Y:S02]  /*0600*/  ISETP.GE.U32.AND P5, PT, R27, UR16, PT ;  /* 0x000000101b007c0c */ /* 0x000fe4000bfa6070 */
[----:B------:R-:W-:Y:S02]  /*0610*/  CS2R R50, SRZ ;  /* 0x0000000000327805 */ /* 0x000fe4000001ff00 */
[----:B------:R-:W-:Y:S02]  /*0620*/  SHF.R.S32.HI R31, RZ, 0x1f, R27 ;  /* 0x0000001fff1f7819 */ /* 0x000fe4000001141b */
[----:B------:R-:W-:Y:S02]  /*0630*/  CS2R R48, SRZ ;  /* 0x0000000000307805 */ /* 0x000fe4000001ff00 */
[----:B------:R-:W-:-:S02]  /*0640*/  IADD3 R26, PT, PT, R4, 0xa0, RZ ;  /* 0x000000a0041a7810 */ /* 0x000fc40007ffe0ff */
[----:B------:R-:W-:Y:S02]  /*0650*/  CS2R R46, SRZ ;  /* 0x00000000002e7805 */ /* 0x000fe4000001ff00 */
[----:B------:R-:W-:Y:S01]  /*0660*/  ISETP.GE.AND.EX P5, PT, R31, UR17, PT, P5 ;  /* 0x000000111f007c0c */ /* 0x000fe2000bfa6350 */
[----:B0-----:R-:W-:Y:S01]  /*0670*/  @!P0 IMAD R3, R3, R32, RZ ;  /* 0x0000002003038224 */ /* 0x001fe200078e02ff */
[----:B------:R-:W0:Y:S01]  /*0680*/  @!P0 LDC.64 R16, c[0x0][0x398] ;  /* 0x0000e600ff108b82 */ /* 0x000e220000000a00 */
[----:B------:R-:W-:Y:S02]  /*0690*/  CS2R R74, SRZ ;  /* 0x00000000004a7805 */ /* 0x000fe4000001ff00 */
[----:B------:R-:W-:Y:S01]  /*06a0*/  CS2R R44, SRZ ;  /* 0x00000000002c7805 */ /* 0x000fe2000001ff00 */
[----:B------:R-:W-:Y:S01]  /*06b0*/  @!P0 IMAD R33, R4, R33, R3 ;  /* 0x0000002104218224 */ /* 0x000fe200078e0203 */
[----:B------:R-:W-:Y:S02]  /*06c0*/  CS2R R72, SRZ ;  /* 0x0000000000487805 */ /* 0x000fe4000001ff00 */
[----:B------:R-:W-:-:S02]  /*06d0*/  CS2R R42, SRZ ;  /* 0x00000000002a7805 */ /* 0x000fc4000001ff00 */
[----:B------:R-:W-:Y:S01]  /*06e0*/  CS2R R70, SRZ ;  /* 0x0000000000467805 */ /* 0x000fe2000001ff00 */
[----:B-1----:R-:W-:Y:S01]  /*06f0*/  @!P1 IMAD R0, R21, R34, RZ ;  /* 0x0000002215009224 */ /* 0x002fe200078e02ff */
[----:B------:R-:W1:Y:S01]  /*0700*/  @!P1 LDC.64 R8, c[0x0][0x3a0] ;  /* 0x0000e800ff089b82 */ /* 0x000e620000000a00 */
[C---:B------:R-:W-:Y:S01]  /*0710*/  @!P0 IMAD.WIDE.U32 R20, R4.reuse, R32, R12 ;  /* 0x0000002004148225 */ /* 0x040fe200078e000c */
[----:B------:R-:W-:Y:S02]  /*0720*/  CS2R R68, SRZ ;  /* 0x0000000000447805 */ /* 0x000fe4000001ff00 */
[----:B------:R-:W-:Y:S02]  /*0730*/  IADD3 R56, PT, PT, R4, 0x1c0, RZ ;  /* 0x000001c004387810 */ /* 0x000fe40007ffe0ff */
[----:B------:R-:W-:Y:S01]  /*0740*/  CS2R R66, SRZ ;  /* 0x0000000000427805 */ /* 0x000fe2000001ff00 */
[----:B------:R-:W-:Y:S01]  /*0750*/  @!P1 IMAD R35, R5, R35, R0 ;  /* 0x0000002305239224 */ /* 0x000fe200078e0200 */
[----:B------:R-:W-:Y:S01]  /*0760*/  @!P0 IADD3 R21, PT, PT, R21, R33, RZ ;  /* 0x0000002115158210 */ /* 0x000fe20007ffe0ff */
[----:B------:R-:W-:Y:S01]  /*0770*/  @!P1 IMAD.WIDE.U32 R22, R5, R34, R22 ;  /* 0x0000002205169225 */ /* 0x000fe200078e0016 */
[C---:B------:R-:W-:Y:S01]  /*0780*/  @!P0 SHF.L.U32 R5, R20.reuse, 0x2, RZ ;  /* 0x0000000214058819 */ /* 0x040fe200000006ff */
[----:B------:R-:W3:Y:S01]  /*0790*/  @!P3 LDC.64 R18, c[0x0][0x3f8] ;  /* 0x0000fe00ff12bb82 */ /* 0x000ee20000000a00 */
[----:B------:R-:W-:Y:S01]  /*07a0*/  @!P0 SHF.L.U64.HI R0, R20, 0x2, R21 ;  /* 0x0000000214008819 */ /* 0x000fe20000010215 */
[----:B------:R-:W4:Y:S01]  /*07b0*/  LDCU.64 UR6, c[0x0][0x3b8] ;  /* 0x00007700ff0677ac */ /* 0x000f220008000a00 */
[----:B--2---:R-:W-:-:S02]  /*07c0*/  @!P0 IADD3 R6, P4, PT, R5, R6, RZ ;  /* 0x0000000605068210 */ /* 0x004fc40007f9e0ff */
[----:B------:R-:W-:Y:S02]  /*07d0*/  @!P1 IADD3 R21, PT, PT, R23, R35, RZ ;  /* 0x0000002317159210 */ /* 0x000fe40007ffe0ff */
[----:B------:R-:W-:Y:S01]  /*07e0*/  @!P0 IADD3.X R7, PT, PT, R0, R7, RZ, P4, !PT ;  /* 0x0000000700078210 */ /* 0x000fe200027fe4ff */
[----:B------:R-:W2:Y:S01]  /*07f0*/  @!P1 LDC.64 R14, c[0x0][0x398] ;  /* 0x0000e600ff0e9b82 */ /* 0x000ea20000000a00 */
[----:B0-----:R-:W-:Y:S02]  /*0800*/  @!P0 IADD3 R16, P6, PT, R5, R16, RZ ;  /* 0x0000001005108210 */ /* 0x001fe40007fde0ff */
[C---:B------:R-:W-:Y:S01]  /*0810*/  @!P1 SHF.L.U32 R5, R22.reuse, 0x2, RZ ;  /* 0x0000000216059819 */ /* 0x040fe200000006ff */
[----:B------:R0:W4:Y:S01]  /*0820*/  @!P0 LDG.E.64 R38, desc[UR12][R6.64] ;  /* 0x0000000c06268981 */ /* 0x000122000c1e1b00 */
[----:B------:R-:W-:Y:S02]  /*0830*/  @!P1 SHF.L.U64.HI R22, R22, 0x2, R21 ;  /* 0x0000000216169819 */ /* 0x000fe40000010215 */
[----:B-1----:R-:W-:Y:S01]  /*0840*/  @!P1 IADD3 R8, P2, PT, R5, R8, RZ ;  /* 0x0000000805089210 */ /* 0x002fe20007f5e0ff */
[----:B------:R-:W1:Y:S01]  /*0850*/  @!P5 LDC.64 R2, c[0x0][0x3f8] ;  /* 0x0000fe00ff02db82 */ /* 0x000e620000000a00 */
[----:B------:R-:W-:-:S02]  /*0860*/  @!P3 MOV R21, R13 ;  /* 0x0000000d0015b202 */ /* 0x000fc40000000f00 */
[----:B------:R-:W-:Y:S02]  /*0870*/  @!P1 IADD3.X R9, PT, PT, R22, R9, RZ, P2, !PT ;  /* 0x0000000916099210 */ /* 0x000fe400017fe4ff */
[----:B------:R-:W-:Y:S02]  /*0880*/  @!P0 IADD3.X R17, PT, PT, R0, R17, RZ, P6, !PT ;  /* 0x0000001100118210 */ /* 0x000fe400037fe4ff */
[----:B------:R-:W-:Y:S01]  /*0890*/  @!P5 MOV R23, R13 ;  /* 0x0000000d0017d202 */ /* 0x000fe20000000f00 */
[----:B------:R-:W4:Y:S01]  /*08a0*/  @!P1 LDG.E.64 R40, desc[UR12][R8.64] ;  /* 0x0000000c08289981 */ /* 0x000f22000c1e1b00 */
[----:B---3--:R-:W-:Y:S01]  /*08b0*/  @!P3 IMAD R20, R29, R18, RZ ;  /* 0x000000121d14b224 */ /* 0x008fe200078e02ff */
[----:B------:R-:W3:Y:S03]  /*08c0*/  @!P3 LDC.64 R36, c[0x0][0x398] ;  /* 0x0000e600ff24bb82 */ /* 0x000ee60000000a00 */
[----:B------:R-:W-:Y:S01]  /*08d0*/  @!P3 IMAD R19, R25, R19, R20 ;  /* 0x000000131913b224 */ /* 0x000fe200078e0214 */
[----:B------:R-:W-:-:S04]  /*08e0*/  @!P3 MOV R20, R10 ;  /* 0x0000000a0014b202 */ /* 0x000fc80000000f00 */
[----:B------:R-:W3:Y:S01]  /*08f0*/  @!P3 LDC.64 R28, c[0x0][0x3a0] ;  /* 0x0000e800ff1cbb82 */ /* 0x000ee20000000a00 */
[----:B------:R-:W-:Y:S01]  /*0900*/  @!P3 IMAD.WIDE.U32 R20, R25, R18, R20 ;  /* 0x000000121914b225 */ /* 0x000fe200078e0014 */
[----:B--2---:R-:W-:-:S04]  /*0910*/  @!P1 IADD3 R18, P4, PT, R5, R14, RZ ;  /* 0x0000000e05129210 */ /* 0x004fc80007f9e0ff */
[----:B------:R-:W-:Y:S01]  /*0920*/  @!P3 IADD3 R5, PT, PT, R21, R19, RZ ;  /* 0x000000131505b210 */ /* 0x000fe20007ffe0ff */
[----:B-1----:R-:W-:Y:S01]  /*0930*/  @!P5 IMAD R14, R31, R2, RZ ;  /* 0x000000021f0ed224 */ /* 0x002fe200078e02ff */
[----:B------:R-:W-:Y:S02]  /*0940*/  IADD3 R31, PT, PT, R4, 0x80, RZ ;  /* 0x00000080041f7810 */ /* 0x000fe40007ffe0ff */
[----:B------:R-:W-:Y:S01]  /*0950*/  @!P1 IADD3.X R19, PT, PT, R22, R15, RZ, P4, !PT ;  /* 0x0000000f16139210 */ /* 0x000fe200027fe4ff */
[----:B------:R-:W-:Y:S01]  /*0960*/  @!P5 IMAD R25, R27, R3, R14 ;  /* 0x000000031b19d224 */ /* 0x000fe200078e020e */
[----:B------:R-:W-:Y:S01]  /*0970*/  @!P5 MOV R22, R10 ;  /* 0x0000000a0016d202 */ /* 0x000fe20000000f00 */
[----:B------:R-:W1:Y:S01]  /*0980*/  @!P5 LDC.64 R14, c[0x0][0x398] ;  /* 0x0000e600ff0edb82 */ /* 0x000e620000000a00 */
[----:B------:R-:W-:Y:S01]  /*0990*/  @!P3 SHF.L.U64.HI R0, R20, 0x2, R5 ;  /* 0x000000021400b819 */ /* 0x000fe20000010205 */
[----:B------:R-:W5:Y:S01]  /*09a0*/  @!P1 LDG.E.64 R52, desc[UR12][R18.64] ;  /* 0x0000000c12349981 */ /* 0x000f62000c1e1b00 */
[----:B------:R-:W-:Y:S01]  /*09b0*/  ISETP.GE.U32.AND P4, PT, R31, UR16, PT ;  /* 0x000000101f007c0c */ /* 0x000fe2000bf86070 */
[----:B------:R-:W-:Y:S01]  /*09c0*/  @!P5 IMAD.WIDE.U32 R22, R27, R2, R22 ;  /* 0x000000021b16d225 */ /* 0x000fe200078e0016 */
[----:B------:R-:W-:-:S02]  /*09d0*/  SHF.R.S32.HI R5, RZ, 0x1f, R31 ;  /* 0x0000001fff057819 */ /* 0x000fc4000001141f */
[----:B------:R-:W-:Y:S02]  /*09e0*/  CS2R R2, SRZ ;  /* 0x0000000000027805 */ /* 0x000fe4000001ff00 */
[----:B------:R-:W-:Y:S02]  /*09f0*/  @!P3 SHF.L.U32 R33, R20, 0x2, RZ ;  /* 0x000000021421b819 */ /* 0x000fe400000006ff */
[----:B------:R-:W-:Y:S02]  /*0a00*/  ISETP.GE.AND.EX P4, PT, R5, UR17, PT, P4 ;  /* 0x0000001105007c0c */ /* 0x000fe4000bf86340 */
[----:B------:R-:W-:Y:S01]  /*0a10*/  SHF.R.S32.HI R27, RZ, 0x1f, R26 ;  /* 0x0000001fff1b7819 */ /* 0x000fe2000001141a */
[----:B------:R3:W5:Y:S01]  /*0a20*/  @!P0 LDG.E.64 R2, desc[UR12][R16.64] ;  /* 0x0000000c10028981 */ /* 0x000762000c1e1b00 */
[----:B------:R-:W-:-:S04]  /*0a30*/  ISETP.GE.U32.AND P0, PT, R26, UR16, PT ;  /* 0x000000101a007c0c */ /* 0x000fc8000bf06070 */
[----:B------:R-:W-:-:S05]  /*0a40*/  ISETP.GE.AND.EX P0, PT, R27, UR17, PT, P0 ;  /* 0x000000111b007c0c */ /* 0x000fca000bf06300 */
[----:B------:R-:W2:Y:S01]  /*0a50*/  @!P4 LDC.64 R20, c[0x0][0x3f8] ;  /* 0x0000fe00ff14cb82 */ /* 0x000ea20000000a00 */
[----:B------:R-:W-:Y:S02]  /*0a60*/  IADD3 R34, PT, PT, R4, 0xc0, RZ ;  /* 0x000000c004227810 */ /* 0x000fe40007ffe0ff */
[----:B0-----:R-:W-:Y:S02]  /*0a70*/  @!P5 IADD3 R7, PT, PT, R23, R25, RZ ;  /* 0x000000191707d210 */ /* 0x001fe40007ffe0ff */
[----:B------:R-:W-:Y:S02]  /*0a80*/  ISETP.GE.U32.AND P1, PT, R34, UR16, PT ;  /* 0x0000001022007c0c */ /* 0x000fe4000bf26070 */
[----:B------:R-:W-:Y:S01]  /*0a90*/  SHF.R.S32.HI R35, RZ, 0x1f, R34 ;  /* 0x0000001fff237819 */ /* 0x000fe20000011422 */
[----:B------:R-:W0:Y:S03]  /*0aa0*/  @!P0 LDC.64 R24, c[0x0][0x3f8] ;  /* 0x0000fe00ff188b82 */ /* 0x000e260000000a00 */
[----:B------:R-:W-:-:S02]  /*0ab0*/  ISETP.GE.AND.EX P1, PT, R35, UR17, PT, P1 ;  /* 0x0000001123007c0c */ /* 0x000fc4000bf26310 */
[----:B------:R-:W-:Y:S02]  /*0ac0*/  @!P5 SHF.L.U64.HI R30, R22, 0x2, R7 ;  /* 0x00000002161ed819 */ /* 0x000fe40000010207 */
[C---:B---3--:R-:W-:Y:S01]  /*0ad0*/  @!P3 IADD3 R16, P2, PT, R33.reuse, R28, RZ ;  /* 0x0000001c2110b210 */ /* 0x048fe20007f5e0ff */
[----:B------:R-:W3:Y:S01]  /*0ae0*/  @!P4 LDC.64 R6, c[0x0][0x3a0] ;  /* 0x0000e800ff06cb82 */ /* 0x000ee20000000a00 */
[----:B------:R-:W-:Y:S02]  /*0af0*/  @!P3 IADD3 R32, P6, PT, R33, R36, RZ ;  /* 0x000000242120b210 */ /* 0x000fe40007fde0ff */
[C---:B------:R-:W-:Y:S02]  /*0b00*/  @!P3 IADD3.X R17, PT, PT, R0.reuse, R29, RZ, P2, !PT ;  /* 0x0000001d0011b210 */ /* 0x040fe400017fe4ff */
[----:B------:R-:W-:Y:S01]  /*0b10*/  @!P3 IADD3.X R33, PT, PT, R0, R37, RZ, P6, !PT ;  /* 0x000000250021b210 */ /* 0x000fe200037fe4ff */
[----:B--2---:R-:W-:Y:S02]  /*0b20*/  @!P4 IMAD R8, R5, R20, RZ ;  /* 0x000000140508c224 */ /* 0x004fe400078e02ff */
[----:B------:R-:W2:Y:S01]  /*0b30*/  @!P4 LDC.64 R28, c[0x0][0x398] ;  /* 0x0000e600ff1ccb82 */ /* 0x000ea20000000a00 */
[----:B------:R-:W-:Y:S01]  /*0b40*/  @!P4 MOV R9, R13 ;  /* 0x0000000d0009c202 */ /* 0x000fe20000000f00 */
[----:B------:R3:W5:Y:S01]  /*0b50*/  @!P3 LDG.E.64 R50, desc[UR12][R32.64] ;  /* 0x0000000c2032b981 */ /* 0x000762000c1e1b00 */
[----:B------:R-:W-:Y:S01]  /*0b60*/  @!P4 IMAD R37, R31, R21, R8 ;  /* 0x000000151f25c224 */ /* 0x000fe200078e0208 */
[----:B------:R-:W-:-:S02]  /*0b70*/  @!P4 MOV R8, R10 ;  /* 0x0000000a0008c202 */ /* 0x000fc40000000f00 */
[----:B------:R-:W-:Y:S02]  /*0b80*/  @!P5 SHF.L.U32 R23, R22, 0x2, RZ ;  /* 0x000000021617d819 */ /* 0x000fe400000006ff */
[----:B------:R-:W2:Y:S01]  /*0b90*/  @!P1 LDC.64 R18, c[0x0][0x3f8] ;  /* 0x0000fe00ff129b82 */ /* 0x000ea20000000a00 */
[----:B------:R-:W-:Y:S01]  /*0ba0*/  @!P4 IMAD.WIDE.U32 R20, R31, R20, R8 ;  /* 0x000000141f14c225 */ /* 0x000fe200078e0008 */
[----:B-1----:R-:W-:-:S03]  /*0bb0*/  @!P5 IADD3 R14, P6, PT, R23, R14, RZ ;  /* 0x0000000e170ed210 */ /* 0x002fc60007fde0ff */
[----:B0-----:R-:W-:-:S03]  /*0bc0*/  @!P0 IMAD R36, R27, R24, RZ ;  /* 0x000000181b248224 */ /* 0x001fc600078e02ff */
[----:B------:R-:W0:Y:S01]  /*0bd0*/  @!P0 LDC.64 R8, c[0x0][0x3a0] ;  /* 0x0000e800ff088b82 */ /* 0x000e220000000a00 */
[----:B------:R-:W-:Y:S02]  /*0be0*/  @!P5 IADD3.X R15, PT, PT, R30, R15, RZ, P6, !PT ;  /* 0x0000000f1e0fd210 */ /* 0x000fe400037fe4ff */
[----:B------:R-:W-:Y:S02]  /*0bf0*/  @!P4 IADD3 R21, PT, PT, R21, R37, RZ ;  /* 0x000000251515c210 */ /* 0x000fe40007ffe0ff */
[----:B------:R-:W-:Y:S02]  /*0c00*/  @!P4 SHF.L.U32 R27, R20, 0x2, RZ ;  /* 0x00000002141bc819 */ /* 0x000fe400000006ff */
[----:B---3--:R-:W-:Y:S02]  /*0c10*/  CS2R R32, SRZ ;  /* 0x0000000000207805 */ /* 0x008fe4000001ff00 */
[----:B------:R-:W-:Y:S01]  /*0c20*/  @!P0 MOV R37, R13 ;  /* 0x0000000d00258202 */ /* 0x000fe20000000f00 */
[----:B------:R-:W5:Y:S01]  /*0c30*/  @!P5 LDG.E.64 R48, desc[UR12][R14.64] ;  /* 0x0000000c0e30d981 */ /* 0x000f62000c1e1b00 */
[----:B------:R-:W-:-:S03]  /*0c40*/  @!P4 IADD3 R6, P6, PT, R27, R6, RZ ;  /* 0x000000061b06c210 */ /* 0x000fc60007fde0ff */
[----:B----4-:R1:W-:Y:S02]  /*0c50*/  STL.64 [R1+0x10], R38 ;  /* 0x0000102601007387 */ /* 0x0103e40000100a00 */
[----:B-1----:R-:W1:Y:S02]  /*0c60*/  @!P5 LDC.64 R38, c[0x0][0x3a0] ;  /* 0x0000e800ff26db82 */ /* 0x002e640000000a00 */
[----:B-1----:R-:W-:-:S04]  /*0c70*/  @!P5 IADD3 R22, P2, PT, R23, R38, RZ ;  /* 0x000000261716d210 */ /* 0x002fc80007f5e0ff */
[----:B------:R-:W-:Y:S01]  /*0c80*/  @!P5 IADD3.X R23, PT, PT, R30, R39, RZ, P2, !PT ;  /* 0x000000271e17d210 */ /* 0x000fe200017fe4ff */
[----:B------:R-:W-:Y:S01]  /*0c90*/  @!P0 IMAD R39, R26, R25, R36 ;  /* 0x000000191a278224 */ /* 0x000fe200078e0224 */
[----:B------:R-:W1:Y:S01]  /*0ca0*/  @!P0 LDC.64 R30, c[0x0][0x398] ;  /* 0x0000e600ff1e8b82 */ /* 0x000e620000000a00 */
[----:B------:R-:W-:Y:S02]  /*0cb0*/  @!P0 MOV R36, R10 ;  /* 0x0000000a00248202 */ /* 0x000fe40000000f00 */
[----:B------:R-:W-:-:S03]  /*0cc0*/  @!P4 SHF.L.U64.HI R38, R20, 0x2, R21 ;  /* 0x000000021426c819 */ /* 0x000fc60000010215 */
[----:B------:R-:W-:Y:S02]  /*0cd0*/  @!P0 IMAD.WIDE.U32 R36, R26, R24, R36 ;  /* 0x000000181a248225 */ /* 0x000fe400078e0024 */
[----:B------:R-:W3:Y:S01]  /*0ce0*/  @!P1 LDC.64 R20, c[0x0][0x3a0] ;  /* 0x0000e800ff149b82 */ /* 0x000ee20000000a00 */
[C---:B------:R-:W-:Y:S02]  /*0cf0*/  @!P4 IADD3.X R7, PT, PT, R38.reuse, R7, RZ, P6, !PT ;  /* 0x000000072607c210 */ /* 0x040fe400037fe4ff */
[----:B--2---:R-:W-:Y:S02]  /*0d00*/  @!P4 IADD3 R28, P6, PT, R27, R28, RZ ;  /* 0x0000001c1b1cc210 */ /* 0x004fe40007fde0ff */
[----:B------:R-:W-:Y:S01]  /*0d10*/  @!P0 IADD3 R37, PT, PT, R37, R39, RZ ;  /* 0x0000002725258210 */ /* 0x000fe20007ffe0ff */
[----:B------:R-:W-:Y:S01]  /*0d20*/  @!P1 IMAD R39, R35, R18, RZ ;  /* 0x0000001223279224 */ /* 0x000fe200078e02ff */
[----:B------:R2:W-:Y:S01]  /*0d30*/  STL.64 [R1+0x18], R40 ;  /* 0x0000182801007387 */ /* 0x0005e20000100a00 */
[----:B------:R-:W4:Y:S01]  /*0d40*/  @!P1 LDC.64 R26, c[0x0][0x398] ;  /* 0x0000e600ff1a9b82 */ /* 0x000f220000000a00 */
[----:B------:R-:W-:-:S02]  /*0d50*/  @!P4 IADD3.X R29, PT, PT, R38, R29, RZ, P6, !PT ;  /* 0x0000001d261dc210 */ /* 0x000fc400037fe4ff */
[C---:B------:R-:W-:Y:S01]  /*0d60*/  @!P0 SHF.L.U32 R35, R36.reuse, 0x2, RZ ;  /* 0x0000000224238819 */ /* 0x040fe200000006ff */
[----:B------:R-:W4:Y:S01]  /*0d70*/  @!P4 LDG.E.64 R32, desc[UR12][R6.64] ;  /* 0x0000000c0620c981 */ /* 0x000f22000c1e1b00 */
[----:B------:R-:W-:Y:S02]  /*0d80*/  @!P0 SHF.L.U64.HI R38, R36, 0x2, R37 ;  /* 0x0000000224268819 */ /* 0x000fe40000010225 */
[----:B------:R-:W-:Y:S01]  /*0d90*/  @!P1 MOV R36, R10 ;  /* 0x0000000a00249202 */ /* 0x000fe20000000f00 */
[C---:B------:R-:W-:Y:S01]  /*0da0*/  @!P1 IMAD R39, R34.reuse, R19, R39 ;  /* 0x0000001322279224 */ /* 0x040fe200078e0227 */
[----:B------:R-:W-:Y:S01]  /*0db0*/  @!P1 MOV R37, R13 ;  /* 0x0000000d00259202 */ /* 0x000fe20000000f00 */
[----:B------:R-:W5:Y:S01]  /*0dc0*/  @!P4 LDG.E.64 R46, desc[UR12][R28.64] ;  /* 0x0000000c1c2ec981 */ /* 0x000f62000c1e1b00 */
[----:B0-----:R-:W-:Y:S01]  /*0dd0*/  @!P0 IADD3 R8, P6, PT, R35, R8, RZ ;  /* 0x0000000823088210 */ /* 0x001fe20007fde0ff */
[----:B------:R-:W-:-:S03]  /*0de0*/  @!P1 IMAD.WIDE.U32 R18, R34, R18, R36 ;  /* 0x0000001222129225 */ /* 0x000fc600078e0024 */
[----:B------:R-:W-:Y:S02]  /*0df0*/  @!P0 IADD3.X R9, PT, PT, R38, R9, RZ, P6, !PT ;  /* 0x0000000926098210 */ /* 0x000fe400037fe4ff */
[----:B-1----:R-:W-:Y:S02]  /*0e00*/  @!P0 IADD3 R30, P6, PT, R35, R30, RZ ;  /* 0x0000001e231e8210 */ /* 0x002fe40007fde0ff */
[----:B------:R-:W-:Y:S02]  /*0e10*/  @!P1 IADD3 R35, PT, PT, R19, R39, RZ ;  /* 0x0000002713239210 */ /* 0x000fe40007ffe0ff */
[----:B--2---:R-:W-:Y:S02]  /*0e20*/  CS2R R40, SRZ ;  /* 0x0000000000287805 */ /* 0x004fe4000001ff00 */
[----:B------:R-:W-:Y:S01]  /*0e30*/  @!P1 SHF.L.U32 R19, R18, 0x2, RZ ;  /* 0x0000000212139819 */ /* 0x000fe200000006ff */
[----:B------:R-:W5:Y:S01]  /*0e40*/  @!P0 LDG.E.64 R74, desc[UR12][R8.64] ;  /* 0x0000000c084a8981 */ /* 0x000f62000c1e1b00 */
[----:B------:R-:W-:-:S02]  /*0e50*/  @!P0 IADD3.X R31, PT, PT, R38, R31, RZ, P6, !PT ;  /* 0x0000001f261f8210 */ /* 0x000fc400037fe4ff */
[----:B------:R-:W-:Y:S01]  /*0e60*/  @!P1 SHF.L.U64.HI R36, R18, 0x2, R35 ;  /* 0x0000000212249819 */ /* 0x000fe20000010223 */
[----:B------:R0:W2:Y:S01]  /*0e70*/  @!P3 LDG.E.64 R40, desc[UR12][R16.64] ;  /* 0x0000000c1028b981 */ /* 0x0000a2000c1e1b00 */
[C---:B---3--:R-:W-:Y:S02]  /*0e80*/  @!P1 IADD3 R20, P6, PT, R19.reuse, R20, RZ ;  /* 0x0000001413149210 */ /* 0x048fe40007fde0ff */
[----:B------:R-:W-:Y:S01]  /*0e90*/  IADD3 R0, PT, PT, R4, 0xe0, RZ ;  /* 0x000000e004007810 */ /* 0x000fe20007ffe0ff */
[----:B------:R-:W5:Y:S01]  /*0ea0*/  @!P0 LDG.E.64 R44, desc[UR12][R30.64] ;  /* 0x0000000c1e2c8981 */ /* 0x000f62000c1e1b00 */
[----:B------:R-:W-:Y:S02]  /*0eb0*/  @!P1 IADD3.X R21, PT, PT, R36, R21, RZ, P6, !PT ;  /* 0x0000001524159210 */ /* 0x000fe400037fe4ff */
[----:B----4-:R-:W-:Y:S02]  /*0ec0*/  @!P1 IADD3 R18, P6, PT, R19, R26, RZ ;  /* 0x0000001a13129210 */ /* 0x010fe40007fde0ff */
[----:B------:R-:W-:Y:S01]  /*0ed0*/  ISETP.GE.U32.AND P2, PT, R0, UR16, PT ;  /* 0x0000001000007c0c */ /* 0x000fe2000bf46070 */
[----:B------:R-:W5:Y:S01]  /*0ee0*/  @!P1 LDG.E.64 R72, desc[UR12][R20.64] ;  /* 0x0000000c14489981 */ /* 0x000f62000c1e1b00 */
[----:B------:R-:W-:-:S02]  /*0ef0*/  @!P1 IADD3.X R19, PT, PT, R36, R27, RZ, P6, !PT ;  /* 0x0000001b24139210 */ /* 0x000fc400037fe4ff */
[----:B------:R-:W-:Y:S02]  /*0f00*/  CS2R R26, SRZ ;  /* 0x00000000001a7805 */ /* 0x000fe4000001ff00 */
[----:B------:R-:W-:Y:S01]  /*0f10*/  SHF.R.S32.HI R5, RZ, 0x1f, R0 ;  /* 0x0000001fff057819 */ /* 0x000fe20000011400 */
[----:B------:R-:W5:Y:S04]  /*0f20*/  @!P1 LDG.E.64 R42, desc[UR12][R18.64] ;  /* 0x0000000c122a9981 */ /* 0x000f68000c1e1b00 */
[----:B------:R1:W3:Y:S01]  /*0f30*/  @!P5 LDG.E.64 R26, desc[UR12][R22.64] ;  /* 0x0000000c161ad981 */ /* 0x0002e2000c1e1b00 */
[----:B------:R-:W-:-:S13]  /*0f40*/  ISETP.GE.AND.EX P2, PT, R5, UR17, PT, P2 ;  /* 0x0000001105007c0c */ /* 0x000fda000bf46320 */
[----:B------:R-:W4:Y:S01]  /*0f50*/  @!P2 LDC.64 R24, c[0x0][0x3f8] ;  /* 0x0000fe00ff18ab82 */ /* 0x000f220000000a00 */
[----:B------:R-:W-:Y:S02]  /*0f60*/  @!P2 MOV R34, R10 ;  /* 0x0000000a0022a202 */ /* 0x000fe40000000f00 */
[----:B------:R-:W-:-:S05]  /*0f70*/  @!P2 MOV R35, R13 ;  /* 0x0000000d0023a202 */ /* 0x000fca0000000f00 */
[----:B0-----:R-:W0:Y:S08]  /*0f80*/  @!P2 LDC.64 R16, c[0x0][0x3a0] ;  /* 0x0000e800ff10ab82 */ /* 0x001e300000000a00 */
[----:B------:R-:W0:Y:S01]  /*0f90*/  @!P2 LDC.64 R14, c[0x0][0x398] ;  /* 0x0000e600ff0eab82 */ /* 0x000e220000000a00 */
[----:B----4-:R-:W-:-:S04]  /*0fa0*/  @!P2 IMAD R5, R5, R24, RZ ;  /* 0x000000180505a224 */ /* 0x010fc800078e02ff */
[C---:B------:R-:W-:Y:S02]  /*0fb0*/  @!P2 IMAD R5, R0.reuse, R25, R5 ;  /* 0x000000190005a224 */ /* 0x040fe400078e0205 */
[----:B------:R-:W-:Y:S01]  /*0fc0*/  @!P2 IMAD.WIDE.U32 R24, R0, R24, R34 ;  /* 0x000000180018a225 */ /* 0x000fe200078e0022 */
[----:B------:R-:W-:-:S04]  /*0fd0*/  IADD3 R34, PT, PT, R4, 0x100, RZ ;  /* 0x0000010004227810 */ /* 0x000fc80007ffe0ff */
[----:B------:R-:W-:Y:S02]  /*0fe0*/  ISETP.GE.U32.AND P3, PT, R34, UR16, PT ;  /* 0x0000001022007c0c */ /* 0x000fe4000bf66070 */
[----:B------:R-:W-:-:S04]  /*0ff0*/  SHF.R.S32.HI R39, RZ, 0x1f, R34 ;  /* 0x0000001fff277819 */ /* 0x000fc80000011422 */
[----:B------:R-:W-:Y:S02]  /*1000*/  ISETP.GE.AND.EX P3, PT, R39, UR17, PT, P3 ;  /* 0x0000001127007c0c */ /* 0x000fe4000bf66330 */
[----:B------:R-:W-:Y:S02]  /*1010*/  @!P2 IADD3 R5, PT, PT, R25, R5, RZ ;  /* 0x000000051905a210 */ /* 0x000fe40007ffe0ff */
[C---:B------:R-:W-:Y:S02]  /*1020*/  @!P2 SHF.L.U32 R25, R24.reuse, 0x2, RZ ;  /* 0x000000021819a819 */ /* 0x040fe400000006ff */
[----:B------:R-:W-:-:S07]  /*1030*/  @!P2 SHF.L.U64.HI R24, R24, 0x2, R5 ;  /* 0x000000021818a819 */ /* 0x000fce0000010205 */
[----:B-1----:R-:W1:Y:S01]  /*1040*/  @!P3 LDC.64 R22, c[0x0][0x3f8] ;  /* 0x0000fe00ff16bb82 */ /* 0x002e620000000a00 */
[----:B------:R-:W-:-:S04]  /*1050*/  IADD3 R5, PT, PT, R4, 0x140, RZ ;  /* 0x0000014004057810 */ /* 0x000fc80007ffe0ff */
[----:B------:R-:W-:Y:S02]  /*1060*/  ISETP.GE.U32.AND P4, PT, R5, UR16, PT ;  /* 0x0000001005007c0c */ /* 0x000fe4000bf86070 */
[----:B------:R-:W-:Y:S01]  /*1070*/  SHF.R.S32.HI R35, RZ, 0x1f, R5 ;  /* 0x0000001fff237819 */ /* 0x000fe20000011405 */
[----:B------:R-:W4:Y:S03]  /*1080*/  @!P3 LDC.64 R28, c[0x0][0x3a0] ;  /* 0x0000e800ff1cbb82 */ /* 0x000f260000000a00 */
[----:B------:R-:W-:Y:S02]  /*1090*/  ISETP.GE.AND.EX P4, PT, R35, UR17, PT, P4 ;  /* 0x0000001123007c0c */ /* 0x000fe4000bf86340 */
[----:B------:R-:W-:Y:S02]  /*10a0*/  IADD3 R0, PT, PT, R4, 0x160, RZ ;  /* 0x0000016004007810 */ /* 0x000fe40007ffe0ff */
[----:B------:R-:W-:-:S02]  /*10b0*/  @!P3 MOV R38, R10 ;  /* 0x0000000a0026b202 */ /* 0x000fc40000000f00 */
[----:B------:R-:W-:Y:S01]  /*10c0*/  ISETP.GE.U32.AND P0, PT, R0, UR16, PT ;  /* 0x0000001000007c0c */ /* 0x000fe2000bf06070 */
[----:B-1----:R-:W-:-:S06]  /*10d0*/  @!P3 IMAD R39, R39, R22, RZ ;  /* 0x000000162727b224 */ /* 0x002fcc00078e02ff */
[----:B------:R-:W1:Y:S01]  /*10e0*/  @!P4 LDC.64 R8, c[0x0][0x3f8] ;  /* 0x0000fe00ff08cb82 */ /* 0x000e620000000a00 */
[----:B0-----:R-:W-:-:S04]  /*10f0*/  @!P2 IADD3 R16, P6, PT, R25, R16, RZ ;  /* 0x000000101910a210 */ /* 0x001fc80007fde0ff */
[C---:B------:R-:W-:Y:S02]  /*1100*/  @!P2 IADD3.X R17, PT, PT, R24.reuse, R17, RZ, P6, !PT ;  /* 0x000000111811a210 */ /* 0x040fe400037fe4ff */
[----:B------:R-:W-:Y:S01]  /*1110*/  @!P2 IADD3 R14, P6, PT, R25, R14, RZ ;  /* 0x0000000e190ea210 */ /* 0x000fe20007fde0ff */
[----:B------:R-:W0:Y:S02]  /*1120*/  @!P4 LDC.64 R18, c[0x0][0x398] ;  /* 0x0000e600ff12cb82 */ /* 0x000e240000000a00 */
[----:B------:R1:W5:Y:S01]  /*1130*/  @!P2 LDG.E.64 R70, desc[UR12][R16.64] ;  /* 0x0000000c1046a981 */ /* 0x000362000c1e1b00 */
[----:B------:R-:W-:Y:S02]  /*1140*/  @!P2 IADD3.X R15, PT, PT, R24, R15, RZ, P6, !PT ;  /* 0x0000000f180fa210 */ /* 0x000fe400037fe4ff */
[----:B-1----:R-:W-:-:S04]  /*1150*/  IADD3 R16, PT, PT, R4, 0x1a0, RZ ;  /* 0x000001a004107810 */ /* 0x002fc80007ffe0ff */
[----:B------:R-:W-:Y:S02]  /*1160*/  SHF.R.S32.HI R17, RZ, 0x1f, R16 ;  /* 0x0000001fff117819 */ /* 0x000fe40000011410 */
[----:B------:R-:W-:Y:S02]  /*1170*/  MOV R77, R32 ;  /* 0x00000020004d7202 */ /* 0x000fe40000000f00 */
[----:B------:R-:W-:Y:S01]  /*1180*/  MOV R76, R33 ;  /* 0x00000021004c7202 */ /* 0x000fe20000000f00 */
[----:B---3--:R1:W-:Y:S02]  /*1190*/  STL.64 [R1+0x8], R26 ;  /* 0x0000081a01007387 */ /* 0x0083e40000100a00 */
[----:B-1----:R-:W-:-:S04]  /*11a0*/  IADD3 R26, PT, PT, R4, 0x120, RZ ;  /* 0x00000120041a7810 */ /* 0x002fc80007ffe0ff */
[----:B------:R-:W-:Y:S02]  /*11b0*/  ISETP.GE.U32.AND P5, PT, R26, UR16, PT ;  /* 0x000000101a007c0c */ /* 0x000fe4000bfa6070 */
[----:B------:R-:W-:-:S04]  /*11c0*/  SHF.R.S32.HI R37, RZ, 0x1f, R26 ;  /* 0x0000001fff257819 */ /* 0x000fc8000001141a */
[----:B------:R-:W-:Y:S01]  /*11d0*/  ISETP.GE.AND.EX P5, PT, R37, UR17, PT, P5 ;  /* 0x0000001125007c0c */ /* 0x000fe2000bfa6350 */
[----:B------:R1:W-:-:S12]  /*11e0*/  STL.64 [R1], R32 ;  /* 0x0000002001007387 */ /* 0x0003d80000100a00 */
[----:B------:R-:W3:Y:S01]  /*11f0*/  @!P5 LDC.64 R6, c[0x0][0x3f8] ;  /* 0x0000fe00ff06db82 */ /* 0x000ee20000000a00 */
[----:B--2---:R2:W-:Y:S01]  /*1200*/  STL.64 [R1+0x20], R40 ;  /* 0x0000202801007387 */ /* 0x0045e20000100a00 */
[----:B------:R-:W-:-:S04]  /*1210*/  SHF.R.S32.HI R27, RZ, 0x1f, R0 ;  /* 0x0000001fff1b7819 */ /* 0x000fc80000011400 */
[----:B------:R-:W-:Y:S02]  /*1220*/  ISETP.GE.AND.EX P0, PT, R27, UR17, PT, P0 ;  /* 0x000000111b007c0c */ /* 0x000fe4000bf06300 */
[----:B-1----:R-:W1:Y:S01]  /*1230*/  @!P3 LDC.64 R32, c[0x0][0x398] ;  /* 0x0000e600ff20bb82 */ /* 0x002e620000000a00 */
[----:B--2---:R-:W-:Y:S01]  /*1240*/  @!P3 IMAD R41, R34, R23, R39 ;  /* 0x000000172229b224 */ /* 0x004fe200078e0227 */
[----:B------:R-:W-:-:S06]  /*1250*/  @!P3 MOV R39, R13 ;  /* 0x0000000d0027b202 */ /* 0x000fcc0000000f00 */
[----:B------:R-:W2:Y:S01]  /*1260*/  @!P5 LDC.64 R30, c[0x0][0x398] ;  /* 0x0000e600ff1edb82 */ /* 0x000ea20000000a00 */
[----:B------:R-:W-:-:S07]  /*1270*/  @!P3 IMAD.WIDE.U32 R38, R34, R22, R38 ;  /* 0x000000162226b225 */ /* 0x000fce00078e0026 */
[----:B------:R-:W0:Y:S01]  /*1280*/  @!P5 LDC.64 R22, c[0x0][0x3a0] ;  /* 0x0000e800ff16db82 */ /* 0x000e220000000a00 */
[----:B------:R-:W-:Y:S01]  /*1290*/  @!P3 IADD3 R41, PT, PT, R39, R41, RZ ;  /* 0x000000292729b210 */ /* 0x000fe20007ffe0ff */
[----:B---3--:R-:W-:Y:S01]  /*12a0*/  @!P5 IMAD R37, R37, R6, RZ ;  /* 0x000000062525d224 */ /* 0x008fe200078e02ff */
[C---:B------:R-:W-:Y:S02]  /*12b0*/  @!P3 SHF.L.U32 R39, R38.reuse, 0x2, RZ ;  /* 0x000000022627b819 */ /* 0x040fe400000006ff */
[----:B------:R-:W-:Y:S01]  /*12c0*/  @!P3 SHF.L.U64.HI R38, R38, 0x2, R41 ;  /* 0x000000022626b819 */ /* 0x000fe20000010229 */
[C---:B------:R-:W-:Y:S01]  /*12d0*/  @!P5 IMAD R41, R26.reuse, R7, R37 ;  /* 0x000000071a29d224 */ /* 0x040fe200078e0225 */
[----:B------:R-:W-:Y:S01]  /*12e0*/  @!P5 MOV R36, R10 ;  /* 0x0000000a0024d202 */ /* 0x000fe20000000f00 */
[----:B------:R-:W3:Y:S01]  /*12f0*/  @!P0 LDC.64 R24, c[0x0][0x3f8] ;  /* 0x0000fe00ff188b82 */ /* 0x000ee20000000a00 */
[----:B------:R-:W-:Y:S02]  /*1300*/  @!P5 MOV R37, R13 ;  /* 0x0000000d0025d202 */ /* 0x000fe40000000f00 */
[----:B----4-:R-:W-:Y:S01]  /*1310*/  @!P3 IADD3 R28, P6, PT, R39, R28, RZ ;  /* 0x0000001c271cb210 */ /* 0x010fe20007fde0ff */
[----:B------:R-:W-:-:S03]  /*1320*/  @!P5 IMAD.WIDE.U32 R6, R26, R6, R36 ;  /* 0x000000061a06d225 */ /* 0x000fc600078e0024 */
[----:B------:R-:W-:Y:S01]  /*1330*/  @!P3 IADD3.X R29, PT, PT, R38, R29, RZ, P6, !PT ;  /* 0x0000001d261db210 */ /* 0x000fe200037fe4ff */
[----:B------:R-:W4:Y:S01]  /*1340*/  @!P0 LDC.64 R20, c[0x0][0x3a0] ;  /* 0x0000e800ff148b82 */ /* 0x000f220000000a00 */
[----:B------:R-:W-:Y:S01]  /*1350*/  @!P4 IMAD R34, R35, R8, RZ ;  /* 0x000000082322c224 */ /* 0x000fe200078e02ff */
[----:B-1----:R-:W-:Y:S02]  /*1360*/  @!P3 IADD3 R32, P6, PT, R39, R32, RZ ;  /* 0x000000202720b210 */ /* 0x002fe40007fde0ff */
[----:B------:R1:W5:Y:S01]  /*1370*/  @!P3 LDG.E.64 R68, desc[UR12][R28.64] ;  /* 0x0000000c1c44b981 */ /* 0x000362000c1e1b00 */
[----:B------:R-:W-:Y:S01]  /*1380*/  @!P5 IADD3 R7, PT, PT, R7, R41, RZ ;  /* 0x000000290707d210 */ /* 0x000fe20007ffe0ff */
[----:B------:R-:W-:Y:S01]  /*1390*/  @!P4 IMAD R39, R5, R9, R34 ;  /* 0x000000090527c224 */ /* 0x000fe200078e0222 */
[----:B------:R-:W-:Y:S02]  /*13a0*/  @!P5 SHF.L.U32 R37, R6, 0x2, RZ ;  /* 0x000000020625d819 */ /* 0x000fe400000006ff */
[----:B------:R-:W-:-:S02]  /*13b0*/  @!P4 MOV R34, R10 ;  /* 0x0000000a0022c202 */ /* 0x000fc40000000f00 */
[----:B------:R-:W-:Y:S02]  /*13c0*/  @!P4 MOV R35, R13 ;  /* 0x0000000d0023c202 */ /* 0x000fe40000000f00 */
[----:B------:R-:W-:Y:S02]  /*13d0*/  @!P3 IADD3.X R33, PT, PT, R38, R33, RZ, P6, !PT ;  /* 0x000000212621b210 */ /* 0x000fe400037fe4ff */
[----:B------:R-:W-:Y:S02]  /*13e0*/  @!P5 SHF.L.U64.HI R26, R6, 0x2, R7 ;  /* 0x00000002061ad819 */ /* 0x000fe40000010207 */
[----:B0-----:R-:W-:Y:S01]  /*13f0*/  @!P5 IADD3 R6, P6, PT, R37, R22, RZ ;  /* 0x000000162506d210 */ /* 0x001fe20007fde0ff */
[----:B------:R-:W-:-:S03]  /*1400*/  @!P4 IMAD.WIDE.U32 R8, R5, R8, R34 ;  /* 0x000000080508c225 */ /* 0x000fc600078e0022 */
[C---:B------:R-:W-:Y:S02]  /*1410*/  @!P5 IADD3.X R7, PT, PT, R26.reuse, R23, RZ, P6, !PT ;  /* 0x000000171a07d210 */ /* 0x040fe400037fe4ff */
[----:B--2---:R-:W-:Y:S02]  /*1420*/  @!P5 IADD3 R22, P6, PT, R37, R30, RZ ;  /* 0x0000001e2516d210 */ /* 0x004fe40007fde0ff */
[----:B------:R-:W-:Y:S01]  /*1430*/  @!P4 IADD3 R5, PT, PT, R9, R39, RZ ;  /* 0x000000270905c210 */ /* 0x000fe20007ffe0ff */
[----:B---3--:R-:W-:Y:S01]  /*1440*/  @!P0 IMAD R9, R27, R24, RZ ;  /* 0x000000181b098224 */ /* 0x008fe200078e02ff */
[----:B------:R-:W-:Y:S02]  /*1450*/  @!P5 IADD3.X R23, PT, PT, R26, R31, RZ, P6, !PT ;  /* 0x0000001f1a17d210 */ /* 0x000fe400037fe4ff */
[----:B------:R-:W-:Y:S02]  /*1460*/  CS2R R40, SRZ ;  /* 0x0000000000287805 */ /* 0x000fe4000001ff00 */
[----:B------:R-:W-:Y:S01]  /*1470*/  @!P0 MOV R26, R10 ;  /* 0x0000000a001a8202 */ /* 0x000fe20000000f00 */
[----:B------:R-:W0:Y:S01]  /*1480*/  @!P4 LDC.64 R36, c[0x0][0x3a0] ;  /* 0x0000e800ff24cb82 */ /* 0x000e220000000a00 */
[----:B------:R-:W-:Y:S01]  /*1490*/  @!P0 MOV R27, R13 ;  /* 0x0000000d001b8202 */ /* 0x000fe20000000f00 */
[----:B------:R-:W5:Y:S01]  /*14a0*/  @!P5 LDG.E.64 R66, desc[UR12][R6.64] ;  /* 0x0000000c0642d981 */ /* 0x000f62000c1e1b00 */
[----:B------:R-:W-:Y:S01]  /*14b0*/  IADD3 R30, PT, PT, R4, 0x180, RZ ;  /* 0x00000180041e7810 */ /* 0x000fe20007ffe0ff */
[----:B------:R-:W-:-:S02]  /*14c0*/  @!P0 IMAD R9, R0, R25, R9 ;  /* 0x0000001900098224 */ /* 0x000fc400078e0209 */
[----:B------:R-:W-:Y:S01]  /*14d0*/  @!P0 IMAD.WIDE.U32 R24, R0, R24, R26 ;  /* 0x0000001800188225 */ /* 0x000fe200078e001a */
[----:B------:R-:W-:Y:S01]  /*14e0*/  ISETP.GE.U32.AND P1, PT, R30, UR16, PT ;  /* 0x000000101e007c0c */ /* 0x000fe2000bf26070 */
[----:B------:R2:W5:Y:S01]  /*14f0*/  @!P2 LDG.E.64 R40, desc[UR12][R14.64] ;  /* 0x0000000c0e28a981 */ /* 0x000562000c1e1b00 */
[----:B------:R-:W-:Y:S01]  /*1500*/  SHF.R.S32.HI R0, RZ, 0x1f, R30 ;  /* 0x0000001fff007819 */ /* 0x000fe2000001141e */
[----:B------:R-:W3:Y:S03]  /*1510*/  @!P0 LDC.64 R26, c[0x0][0x398] ;  /* 0x0000e600ff1a8b82 */ /* 0x000ee60000000a00 */
[----:B------:R-:W-:Y:S02]  /*1520*/  ISETP.GE.AND.EX P1, PT, R0, UR17, PT, P1 ;  /* 0x0000001100007c0c */ /* 0x000fe4000bf26310 */
[----:B------:R-:W-:Y:S02]  /*1530*/  ISETP.GE.U32.AND P2, PT, R16, UR16, PT ;  /* 0x0000001010007c0c */ /* 0x000fe4000bf46070 */
[----:B------:R-:W-:-:S02]  /*1540*/  CS2R R38, SRZ ;  /* 0x0000000000267805 */ /* 0x000fc4000001ff00 */
[----:B------:R-:W-:Y:S02]  /*1550*/  ISETP.GE.AND.EX P2, PT, R17, UR17, PT, P2 ;  /* 0x0000001111007c0c */ /* 0x000fe4000bf46320 */
[C---:B------:R-:W-:Y:S02]  /*1560*/  @!P4 SHF.L.U32 R31, R8.reuse, 0x2, RZ ;  /* 0x00000002081fc819 */ /* 0x040fe400000006ff */
[----:B------:R4:W5:Y:S03]  /*1570*/  @!P3 LDG.E.64 R38, desc[UR12][R32.64] ;  /* 0x0000000c2026b981 */ /* 0x000966000c1e1b00 */
[----:B-1----:R-:W1:Y:S01]  /*1580*/  @!P1 LDC.64 R28, c[0x0][0x3f8] ;  /* 0x0000fe00ff1c9b82 */ /* 0x002e620000000a00 */
[----:B------:R-:W-:Y:S02]  /*1590*/  @!P4 SHF.L.U64.HI R8, R8, 0x2, R5 ;  /* 0x000000020808c819 */ /* 0x000fe40000010205 */
[----:B--2---:R-:W-:-:S02]  /*15a0*/  CS2R R14, SRZ ;  /* 0x00000000000e7805 */ /* 0x004fc4000001ff00 */
[----:B------:R-:W-:Y:S02]  /*15b0*/  ISETP.GE.U32.AND P3, PT, R56, UR16, PT ;  /* 0x0000001038007c0c */ /* 0x000fe4000bf66070 */
[----:B------:R-:W-:Y:S01]  /*15c0*/  SHF.R.S32.HI R5, RZ, 0x1f, R56 ;  /* 0x0000001fff057819 */ /* 0x000fe20000011438 */
[----:B------:R-:W2:Y:S03]  /*15d0*/  @!P2 LDC.64 R6, c[0x0][0x3f8] ;  /* 0x0000fe00ff06ab82 */ /* 0x000ea60000000a00 */
[----:B------:R-:W-:Y:S01]  /*15e0*/  ISETP.GE.AND.EX P3, PT, R5, UR17, PT, P3 ;  /* 0x0000001105007c0c */ /* 0x000fe2000bf66330 */
[----:B------:R4:W5:Y:S01]  /*15f0*/  @!P5 LDG.E.64 R14, desc[UR12][R22.64] ;  /* 0x0000000c160ed981 */ /* 0x000962000c1e1b00 */
[C---:B0-----:R-:W-:Y:S02]  /*1600*/  @!P4 IADD3 R36, P5, PT, R31.reuse, R36, RZ ;  /* 0x000000241f24c210 */ /* 0x041fe40007fbe0ff */
[----:B------:R-:W-:-:S02]  /*1610*/  @!P4 IADD3 R18, P6, PT, R31, R18, RZ ;  /* 0x000000121f12c210 */ /* 0x000fc40007fde0ff */
[----:B------:R-:W-:Y:S01]  /*1620*/  @!P0 IADD3 R25, PT, PT, R25, R9, RZ ;  /* 0x0000000919198210 */ /* 0x000fe20007ffe0ff */
[----:B----4-:R-:W0:Y:S01]  /*1630*/  @!P1 LDC.64 R32, c[0x0][0x398] ;  /* 0x0000e600ff209b82 */ /* 0x010e220000000a00 */
[----:B------:R-:W-:Y:S02]  /*1640*/  @!P0 SHF.L.U32 R9, R24, 0x2, RZ ;  /* 0x0000000218098819 */ /* 0x000fe400000006ff */
[C---:B------:R-:W-:Y:S02]  /*1650*/  @!P4 IADD3.X R37, PT, PT, R8.reuse, R37, RZ, P5, !PT ;  /* 0x000000250825c210 */ /* 0x040fe40002ffe4ff */
[----:B------:R-:W-:Y:S02]  /*1660*/  @!P4 IADD3.X R19, PT, PT, R8, R19, RZ, P6, !PT ;  /* 0x000000130813c210 */ /* 0x000fe400037fe4ff */
[----:B------:R-:W-:Y:S01]  /*1670*/  @!P0 SHF.L.U64.HI R24, R24, 0x2, R25 ;  /* 0x0000000218188819 */ /* 0x000fe20000010219 */
[----:B------:R-:W4:Y:S01]  /*1680*/  @!P1 LDC.64 R22, c[0x0][0x3a0] ;  /* 0x0000e800ff169b82 */ /* 0x000f220000000a00 */
[C---:B------:R-:W-:Y:S01]  /*1690*/  @!P0 IADD3 R20, P5, PT, R9.reuse, R20, RZ ;  /* 0x0000001409148210 */ /* 0x040fe20007fbe0ff */
[----:B-1----:R-:W-:Y:S01]  /*16a0*/  @!P1 IMAD R25, R0, R28, RZ ;  /* 0x0000001c00199224 */ /* 0x002fe200078e02ff */
[----:B---3--:R-:W-:-:S02]  /*16b0*/  @!P0 IADD3 R26, P6, PT, R9, R26, RZ ;  /* 0x0000001a091a8210 */ /* 0x008fc40007fde0ff */
[----:B------:R-:W-:Y:S02]  /*16c0*/  @!P1 MOV R8, R10 ;  /* 0x0000000a00089202 */ /* 0x000fe40000000f00 */
[----:B------:R-:W-:Y:S01]  /*16d0*/  @!P1 MOV R9, R13 ;  /* 0x0000000d00099202 */ /* 0x000fe20000000f00 */
[----:B------:R-:W1:Y:S01]  /*16e0*/  @!P3 LDC.64 R54, c[0x0][0x3f8] ;  /* 0x0000fe00ff36bb82 */ /* 0x000e620000000a00 */
[C---:B------:R-:W-:Y:S02]  /*16f0*/  @!P1 IMAD R25, R30.reuse, R29, R25 ;  /* 0x0000001d1e199224 */ /* 0x040fe400078e0219 */
[----:B------:R-:W-:-:S05]  /*1700*/  @!P1 IMAD.WIDE.U32 R28, R30, R28, R8 ;  /* 0x0000001c1e1c9225 */ /* 0x000fca00078e0008 */
[----:B------:R-:W3:Y:S01]  /*1710*/  @!P2 LDC.64 R30, c[0x0][0x3a0] ;  /* 0x0000e800ff1eab82 */ /* 0x000ee20000000a00 */
[----:B------:R-:W-:Y:S02]  /*1720*/  @!P1 IADD3 R8, PT, PT, R29, R25, RZ ;  /* 0x000000191d089210 */ /* 0x000fe40007ffe0ff */
[----:B------:R-:W-:Y:S01]  /*1730*/  @!P1 SHF.L.U32 R34, R28, 0x2, RZ ;  /* 0x000000021c229819 */ /* 0x000fe200000006ff */
[----:B--2---:R-:W-:Y:S01]  /*1740*/  @!P2 IMAD R29, R17, R6, RZ ;  /* 0x00000006111da224 */ /* 0x004fe200078e02ff */
[C---:B------:R-:W-:Y:S02]  /*1750*/  @!P0 IADD3.X R21, PT, PT, R24.reuse, R21, RZ, P5, !PT ;  /* 0x0000001518158210 */ /* 0x040fe40002ffe4ff */
[----:B------:R-:W-:Y:S02]  /*1760*/  @!P0 IADD3.X R27, PT, PT, R24, R27, RZ, P6, !PT ;  /* 0x0000001b181b8210 */ /* 0x000fe400037fe4ff */
[----:B------:R-:W-:Y:S01]  /*1770*/  @!P1 SHF.L.U64.HI R28, R28, 0x2, R8 ;  /* 0x000000021c1c9819 */ /* 0x000fe20000010208 */
[----:B------:R-:W2:Y:S01]  /*1780*/  @!P2 LDC.64 R24, c[0x0][0x398] ;  /* 0x0000e600ff18ab82 */ /* 0x000ea20000000a00 */
[----:B------:R-:W-:-:S02]  /*1790*/  @!P2 MOV R8, R10 ;  /* 0x0000000a0008a202 */ /* 0x000fc40000000f00 */
[----:B------:R-:W-:Y:S01]  /*17a0*/  @!P2 MOV R9, R13 ;  /* 0x0000000d0009a202 */ /* 0x000fe20000000f00 */
[C---:B------:R-:W-:Y:S02]  /*17b0*/  @!P2 IMAD R29, R16.reuse, R7, R29 ;  /* 0x00000007101da224 */ /* 0x040fe400078e021d */
[----:B------:R-:W-:Y:S01]  /*17c0*/  @!P2 IMAD.WIDE.U32 R6, R16, R6, R8 ;  /* 0x000000061006a225 */ /* 0x000fe200078e0008 */
[----:B----4-:R-:W-:Y:S01]  /*17d0*/  @!P1 IADD3 R22, P6, PT, R34, R22, RZ ;  /* 0x0000001622169210 */ /* 0x010fe20007fde0ff */
[----:B------:R-:W-:Y:S01]  /*17e0*/  UIMAD.WIDE UR6, UR5, 0x8, UR6 ;  /* 0x00000008050678a5 */ /* 0x000fe2000f8e0206 */
[----:B------:R-:W4:Y:S02]  /*17f0*/  @!P3 LDC.64 R16, c[0x0][0x3a0] ;  /* 0x0000e800ff10bb82 */ /* 0x000f240000000a00 */
[----:B------:R-:W-:Y:S01]  /*1800*/  @!P2 IADD3 R7, PT, PT, R7, R29, RZ ;  /* 0x0000001d0707a210 */ /* 0x000fe20007ffe0ff */
[----:B-1----:R-:W-:Y:S01]  /*1810*/  @!P3 IMAD R29, R5, R54, RZ ;  /* 0x00000036051db224 */ /* 0x002fe200078e02ff */
[----:B------:R-:W-:-:S02]  /*1820*/  @!P1 IADD3.X R23, PT, PT, R28, R23, RZ, P6, !PT ;  /* 0x000000171c179210 */ /* 0x000fc400037fe4ff */
[----:B0-----:R-:W-:Y:S02]  /*1830*/  @!P1 IADD3 R32, P6, PT, R34, R32, RZ ;  /* 0x0000002022209210 */ /* 0x001fe40007fde0ff */
[C---:B------:R-:W-:Y:S01]  /*1840*/  @!P2 SHF.L.U64.HI R5, R6.reuse, 0x2, R7 ;  /* 0x000000020605a819 */ /* 0x040fe20000010207 */
[----:B------:R-:W0:Y:S01]  /*1850*/  @!P3 LDC.64 R8, c[0x0][0x398] ;  /* 0x0000e600ff08bb82 */ /* 0x000e220000000a00 */
[----:B------:R-:W-:Y:S02]  /*1860*/  @!P2 SHF.L.U32 R7, R6, 0x2, RZ ;  /* 0x000000020607a819 */ /* 0x000fe400000006ff */
[----:B------:R-:W-:Y:S02]  /*1870*/  @!P1 IADD3.X R33, PT, PT, R28, R33, RZ, P6, !PT ;  /* 0x000000211c219210 */ /* 0x000fe400037fe4ff */
[----:B---3--:R-:W-:-:S04]  /*1880*/  @!P2 IADD3 R30, P6, PT, R7, R30, RZ ;  /* 0x0000001e071ea210 */ /* 0x008fc80007fde0ff */
[----:B------:R-:W-:Y:S02]  /*1890*/  @!P2 IADD3.X R31, PT, PT, R5, R31, RZ, P6, !PT ;  /* 0x0000001f051fa210 */ /* 0x000fe400037fe4ff */
[----:B--2---:R-:W-:-:S04]  /*18a0*/  @!P2 IADD3 R24, P6, PT, R7, R24, RZ ;  /* 0x000000180718a210 */ /* 0x004fc80007fde0ff */
[----:B------:R-:W-:Y:S02]  /*18b0*/  @!P2 IADD3.X R25, PT, PT, R5, R25, RZ, P6, !PT ;  /* 0x000000190519a210 */ /* 0x000fe400037fe4ff */
[----:B------:R-:W2:Y:S01]  /*18c0*/  LDL R5, [R1+0x30] ;  /* 0x0000300001057983 */ /* 0x000ea20000100800 */
[----:B------:R-:W-:Y:S01]  /*18d0*/  @!P3 IMAD R6, R56, R55, R29 ;  /* 0x000000373806b224 */ /* 0x000fe200078e021d */
[----:B------:R-:W-:Y:S02]  /*18e0*/  @!P3 MOV R28, R10 ;  /* 0x0000000a001cb202 */ /* 0x000fe40000000f00 */
[----:B------:R-:W-:-:S03]  /*18f0*/  @!P3 MOV R29, R13 ;  /* 0x0000000d001db202 */ /* 0x000fc60000000f00 */
[----:B------:R-:W-:Y:S01]  /*1900*/  @!P3 IMAD.WIDE.U32 R54, R56, R54, R28 ;  /* 0x000000363836b225 */ /* 0x000fe200078e001c */
[----:B------:R-:W-:Y:S02]  /*1910*/  MOV R28, UR6 ;  /* 0x00000006001c7c02 */ /* 0x000fe40008000f00 */
[----:B------:R-:W-:Y:S01]  /*1920*/  MOV R29, UR7 ;  /* 0x00000007001d7c02 */ /* 0x000fe20008000f00 */
[----:B------:R-:W1:Y:S01]  /*1930*/  LDCU.U8 UR7, c[0x0][0x414] ;  /* 0x00008280ff0777ac */ /* 0x000e620008000000 */
[----:B------:R-:W-:-:S04]  /*1940*/  IADD3 R4, PT, PT, R4, 0x1e0, RZ ;  /* 0x000001e004047810 */ /* 0x000fc80007ffe0ff */
[----:B------:R-:W3:Y:S01]  /*1950*/  LDG.E.64 R28, desc[UR12][R28.64] ;  /* 0x0000000c1c1c7981 */ /* 0x000ee2000c1e1b00 */
[----:B------:R-:W-:Y:S02]  /*1960*/  ISETP.GE.U32.AND P5, PT, R4, UR16, PT ;  /* 0x0000001004007c0c */ /* 0x000fe4000bfa6070 */
[----:B------:R-:W-:-:S04]  /*1970*/  SHF.R.S32.HI R0, RZ, 0x1f, R4 ;  /* 0x0000001fff007819 */ /* 0x000fc80000011404 */
[----:B------:R-:W-:Y:S02]  /*1980*/  ISETP.GE.AND.EX P5, PT, R0, UR17, PT, P5 ;  /* 0x0000001100007c0c */ /* 0x000fe4000bfa6350 */
[----:B------:R-:W-:Y:S02]  /*1990*/  @!P3 IADD3 R6, PT, PT, R55, R6, RZ ;  /* 0x000000063706b210 */ /* 0x000fe40007ffe0ff */
[C---:B------:R-:W-:Y:S02]  /*19a0*/  @!P3 SHF.L.U32 R55, R54.reuse, 0x2, RZ ;  /* 0x000000023637b819 */ /* 0x040fe400000006ff */
[----:B------:R-:W-:Y:S02]  /*19b0*/  @!P3 SHF.L.U64.HI R54, R54, 0x2, R6 ;  /* 0x000000023636b819 */ /* 0x000fe40000010206 */
[----:B----4-:R-:W-:-:S05]  /*19c0*/  @!P3 IADD3 R6, P6, PT, R55, R16, RZ ;  /* 0x000000103706b210 */ /* 0x010fca0007fde0ff */
[----:B------:R-:W4:Y:S01]  /*19d0*/  @!P5 LDC.64 R34, c[0x0][0x3f8] ;  /* 0x0000fe00ff22db82 */ /* 0x000f220000000a00 */
[----:B------:R-:W-:Y:S02]  /*19e0*/  @!P3 IADD3.X R7, PT, PT, R54, R17, RZ, P6, !PT ;  /* 0x000000113607b210 */ /* 0x000fe400037fe4ff */
[----:B------:R-:W-:-:S06]  /*19f0*/  CS2R R16, SRZ ;  /* 0x0000000000107805 */ /* 0x000fcc000001ff00 */
[----:B------:R1:W5:Y:S01]  /*1a00*/  @!P4 LDG.E.64 R16, desc[UR12][R18.64] ;  /* 0x0000000c1210c981 */ /* 0x000362000c1e1b00 */
[----:B------:R-:W-:Y:S02]  /*1a10*/  CS2R R62, SRZ ;  /* 0x00000000003e7805 */ /* 0x000fe4000001ff00 */
[----:B0-----:R-:W-:Y:S02]  /*1a20*/  @!P3 IADD3 R8, P6, PT, R55, R8, RZ ;  /* 0x000000083708b210 */ /* 0x001fe40007fde0ff */
[----:B-1----:R-:W-:Y:S02]  /*1a30*/  CS2R R18, SRZ ;  /* 0x0000000000127805 */ /* 0x002fe4000001ff00 */
[----:B------:R-:W-:Y:S01]  /*1a40*/  CS2R R60, SRZ ;  /* 0x00000000003c7805 */ /* 0x000fe2000001ff00 */
[----:B------:R-:W5:Y:S04]  /*1a50*/  @!P0 LDG.E.64 R62, desc[UR12][R20.64] ;  /* 0x0000000c143e8981 */ /* 0x000f68000c1e1b00 */
[----:B------:R0:W5:Y:S01]  /*1a60*/  @!P0 LDG.E.64 R18, desc[UR12][R26.64] ;  /* 0x0000000c1a128981 */ /* 0x000162000c1e1b00 */
[----:B------:R-:W-:Y:S01]  /*1a70*/  @!P3 IADD3.X R9, PT, PT, R54, R9, RZ, P6, !PT ;  /* 0x000000093609b210 */ /* 0x000fe200037fe4ff */
[----:B----4-:R-:W-:Y:S01]  /*1a80*/  @!P5 IMAD R0, R0, R34, RZ ;  /* 0x000000220000d224 */ /* 0x010fe200078e02ff */
[----:B------:R-:W-:Y:S01]  /*1a90*/  @!P5 MOV R54, R10 ;  /* 0x0000000a0036d202 */ /* 0x000fe20000000f00 */
[----:B------:R1:W5:Y:S01]  /*1aa0*/  @!P1 LDG.E.64 R60, desc[UR12][R22.64] ;  /* 0x0000000c163c9981 */ /* 0x000362000c1e1b00 */
[----:B------:R-:W-:Y:S01]  /*1ab0*/  @!P5 MOV R55, R13 ;  /* 0x0000000d0037d202 */ /* 0x000fe20000000f00 */
[----:B0-----:R-:W0:Y:S01]  /*1ac0*/  @!P5 LDC.64 R26, c[0x0][0x3a0] ;  /* 0x0000e800ff1adb82 */ /* 0x001e220000000a00 */
[----:B------:R-:W-:Y:S01]  /*1ad0*/  ISETP.NE.AND P0, PT, RZ, UR7, PT ;  /* 0x00000007ff007c0c */ /* 0x000fe2000bf05270 */
[C---:B------:R-:W-:Y:S01]  /*1ae0*/  @!P5 IMAD R0, R4.reuse, R35, R0 ;  /* 0x000000230400d224 */ /* 0x040fe200078e0200 */
[----:B-1----:R-:W-:Y:S01]  /*1af0*/  CS2R R22, SRZ ;  /* 0x0000000000167805 */ /* 0x002fe2000001ff00 */
[----:B------:R-:W-:Y:S01]  /*1b00*/  @!P5 IMAD.WIDE.U32 R34, R4, R34, R54 ;  /* 0x000000220422d225 */ /* 0x000fe200078e0036 */
[----:B------:R-:W-:-:S02]  /*1b10*/  CS2R R56, SRZ ;  /* 0x0000000000387805 */ /* 0x000fc4000001ff00 */
[----:B------:R-:W-:Y:S02]  /*1b20*/  CS2R R58, SRZ ;  /* 0x00000000003a7805 */ /* 0x000fe4000001ff00 */
[----:B------:R-:W-:Y:S02]  /*1b30*/  CS2R R20, SRZ ;  /* 0x0000000000147805 */ /* 0x000fe4000001ff00 */
[----:B------:R-:W-:Y:S01]  /*1b40*/  @!P5 IADD3 R0, PT, PT, R35, R0, RZ ;  /* 0x000000002300d210 */ /* 0x000fe20007ffe0ff */
[----:B------:R1:W5:Y:S03]  /*1b50*/  @!P2 LDG.E.64 R22, desc[UR12][R24.64] ;  /* 0x0000000c1816a981 */ /* 0x000366000c1e1b00 */
[C---:B------:R-:W-:Y:S01]  /*1b60*/  @!P5 SHF.L.U64.HI R4, R34.reuse, 0x2, R0 ;  /* 0x000000022204d819 */ /* 0x040fe20000010200 */
[----:B------:R4:W5:Y:S01]  /*1b70*/  @!P3 LDG.E.64 R56, desc[UR12][R6.64] ;  /* 0x0000000c0638b981 */ /* 0x000962000c1e1b00 */
[----:B------:R-:W-:-:S03]  /*1b80*/  @!P5 SHF.L.U32 R0, R34, 0x2, RZ ;  /* 0x000000022200d819 */ /* 0x000fc600000006ff */
[----:B------:R0:W5:Y:S01]  /*1b90*/  @!P2 LDG.E.64 R58, desc[UR12][R30.64] ;  /* 0x0000000c1e3aa981 */ /* 0x000162000c1e1b00 */
[----:B-1----:R-:W-:-:S03]  /*1ba0*/  CS2R R24, SRZ ;  /* 0x0000000000187805 */ /* 0x002fc6000001ff00 */
[----:B------:R-:W5:Y:S01]  /*1bb0*/  @!P1 LDG.E.64 R20, desc[UR12][R32.64] ;  /* 0x0000000c20149981 */ /* 0x000f62000c1e1b00 */
[----:B----4-:R-:W1:Y:S03]  /*1bc0*/  @P0 LDC.64 R6, c[0x0][0x3b0] ;  /* 0x0000ec00ff060b82 */ /* 0x010e660000000a00 */
[----:B------:R4:W5:Y:S01]  /*1bd0*/  @!P3 LDG.E.64 R24, desc[UR12][R8.64] ;  /* 0x0000000c0818b981 */ /* 0x000962000c1e1b00 */
[----:B0-----:R-:W-:-:S04]  /*1be0*/  @!P5 IADD3 R26, P1, PT, R0, R26, RZ ;  /* 0x0000001a001ad210 */ /* 0x001fc80007f3e0ff */
[----:B------:R-:W0:Y:S01]  /*1bf0*/  LDC.64 R30, c[0x0][0x3a8] ;  /* 0x0000ea00ff1e7b82 */ /* 0x000e220000000a00 */
[----:B------:R-:W-:Y:S02]  /*1c00*/  CS2R R54, SRZ ;  /* 0x0000000000367805 */ /* 0x000fe4000001ff00 */
[----:B------:R-:W-:-:S05]  /*1c10*/  @!P5 IADD3.X R27, PT, PT, R4, R27, RZ, P1, !PT ;  /* 0x0000001b041bd210 */ /* 0x000fca0000ffe4ff */
[----:B------:R1:W5:Y:S01]  /*1c20*/  @!P5 LDG.E.64 R54, desc[UR12][R26.64] ;  /* 0x0000000c1a36d981 */ /* 0x000362000c1e1b00 */
[----:B----4-:R-:W4:Y:S01]  /*1c30*/  @!P5 LDC.64 R8, c[0x0][0x398] ;  /* 0x0000e600ff08db82 */ /* 0x010f220000000a00 */
[----:B-1----:R-:W-:Y:S02]  /*1c40*/  MOV R26, UR8 ;  /* 0x00000008001a7c02 */ /* 0x002fe40008000f00 */
[----:B------:R-:W-:-:S06]  /*1c50*/  CS2R R64, SRZ ;  /* 0x0000000000407805 */ /* 0x000fcc000001ff00 */
[----:B------:R-:W5:Y:S01]  /*1c60*/  @!P4 LDG.E.64 R64, desc[UR12][R36.64] ;  /* 0x0000000c2440c981 */ /* 0x000f62000c1e1b00 */
[----:B----4-:R-:W-:-:S04]  /*1c70*/  @!P5 IADD3 R8, P1, PT, R0, R8, RZ ;  /* 0x000000080008d210 */ /* 0x010fc80007f3e0ff */
[----:B------:R-:W-:Y:S02]  /*1c80*/  @!P5 IADD3.X R9, PT, PT, R4, R9, RZ, P1, !PT ;  /* 0x000000090409d210 */ /* 0x000fe40000ffe4ff */
[----:B--2---:R-:W-:-:S05]  /*1c90*/  LOP3.LUT R5, R5, 0xffff, RZ, 0xc0, !PT ;  /* 0x0000ffff05057812 */ /* 0x004fca00078ec0ff */
[----:B------:R-:W-:-:S04]  /*1ca0*/  IMAD R26, R26, 0x2a, R5 ;  /* 0x0000002a1a1a7824 */ /* 0x000fc800078e0205 */
[----:B------:R-:W-:-:S04]  /*1cb0*/  @P0 IMAD.WIDE R6, R26, 0x2, R6 ;  /* 0x000000021a060825 */ /* 0x000fc800078e0206 */
[----:B0-----:R-:W-:Y:S01]  /*1cc0*/  IMAD.WIDE R26, R26, 0x2, R30 ;  /* 0x000000021a1a7825 */ /* 0x001fe200078e021e */
[----:B------:R-:W2:Y:S04]  /*1cd0*/  @P0 LDG.E.U16 R0, desc[UR12][R6.64] ;  /* 0x0000000c06000981 */ /* 0x000ea8000c1e1500 */
[----:B------:R-:W4:Y:S04]  /*1ce0*/  LDG.E.U16 R30, desc[UR12][R26.64+0x2] ;  /* 0x0000020c1a1e7981 */ /* 0x000f28000c1e1500 */
[----:B------:R-:W4:Y:S04]  /*1cf0*/  @P0 LDG.E.U16 R6, desc[UR12][R6.64+0x2] ;  /* 0x0000020c06060981 */ /* 0x000f28000c1e1500 */
[----:B------:R0:W-:Y:S04]  /*1d00*/  STL [R1+0x28], R5 ;  /* 0x0000280501007387 */ /* 0x0001e80000100800 */
[----:B------:R-:W5:Y:S04]  /*1d10*/  LDL R33, [R1+0x14] ;  /* 0x0000140001217983 */ /* 0x000f680000100800 */
[----:B------:R1:W4:Y:S04]  /*1d20*/  LDG.E.U16 R7, desc[UR12][R26.64] ;  /* 0x0000000c1a077981 */ /* 0x000328000c1e1500 */
[----:B------:R0:W5:Y:S04]  /*1d30*/  LDL R34, [R1+0x18] ;  /* 0x0000180001227983 */ /* 0x0001680000100800 */
[----:B------:R0:W5:Y:S01]  /*1d40*/  LDL R35, [R1+0x24] ;  /* 0x0000240001237983 */ /* 0x0001620000100800 */
[----:B-1----:R-:W-:-:S03]  /*1d50*/  CS2R R26, SRZ ;  /* 0x00000000001a7805 */ /* 0x002fc6000001ff00 */
[----:B------:R1:W5:Y:S04]  /*1d60*/  LDL R36, [R1+0x8] ;  /* 0x0000080001247983 */ /* 0x0003680000100800 */
[----:B------:R1:W5:Y:S04]  /*1d70*/  LDL R37, [R1+0xc] ;  /* 0x00000c0001257983 */ /* 0x0003680000100800 */
[----:B------:R1:W5:Y:S01]  /*1d80*/  @!P5 LDG.E.64 R26, desc[UR12][R8.64] ;  /* 0x0000000c081ad981 */ /* 0x000362000c1e1b00 */
[----:B---3--:R-:W-:-:S13]  /*1d90*/  R2UR UR11, R28 ;  /* 0x000000001c0b72ca */ /* 0x008fda00000e0000 */
[----:B------:R-:W-:-:S05]  /*1da0*/  MOV R4, UR11 ;  /* 0x0000000b00047c02 */ /* 0x000fca0008000f00 */
[----:B------:R-:W-:-:S05]  /*1db0*/  FFMA.FTZ R4, -R4, UR11, R29 ;  /* 0x0000000b04047c23 */ /* 0x000fca000801011d */
[----:B------:R-:W-:-:S13]  /*1dc0*/  FSETP.GTU.FTZ.AND P1, PT, R4, RZ, PT ;  /* 0x000000ff0400720b */ /* 0x000fda0003f3c000 */
[----:B------:R-:W-:-:S05]  /*1dd0*/  VOTEU.ANY UP0, P1 ;  /* 0x0000000000ff7886 */ /* 0x000fca0000800100 */
[----:B------:R-:W3:Y:S01]  /*1de0*/  @UP0 LDCU UR6, c[0x0][0x3c0] ;  /* 0x00007800ff0607ac */ /* 0x000ee20008000800 */
[----:B------:R-:W-:-:S13]  /*1df0*/  PLOP3.LUT P1, PT, PT, PT, UP0, 0x80, 0x8 ;  /* 0x000000000008781c */ /* 0x000fda0003f2f008 */
[----:B---3--:R-:W-:-:S06]  /*1e00*/  @P1 FADD.FTZ R28, R4, UR6 ;  /* 0x00000006041c1e21 */ /* 0x008fcc0008010000 */
[----:B------:R-:W3:Y:S01]  /*1e10*/  @P1 MUFU.RSQ R28, R28 ;  /* 0x0000001c001c1308 */ /* 0x000ee20000001400 */
[----:B------:R-:W-:Y:S01]  /*1e20*/  UISETP.NE.AND UP1, UPT, UR7, URZ, UPT ;  /* 0x000000ff0700728c */ /* 0x000fe2000bf25270 */
[----:B0-----:R-:W-:Y:S01]  /*1e30*/  CS2R R4, SRZ ;  /* 0x0000000000047805 */ /* 0x001fe2000001ff00 */
[----:B------:R-:W-:Y:S01]  /*1e40*/  UMOV UR14, 0x3f800000 ;  /* 0x3f800000000e7882 */ /* 0x000fe20000000000 */
[----:B---3--:R-:W-:-:S13]  /*1e50*/  @P1 R2UR UR6, R28 ;  /* 0x000000001c0612ca */ /* 0x008fda00000e0000 */
[----:B------:R-:W-:Y:S01]  /*1e60*/  @UP0 UMOV UR14, UR6 ;  /* 0x00000006000e0c82 */ /* 0x000fe20008000000 */
[----:B--2---:R-:W-:Y:S02]  /*1e70*/  @P0 SHF.L.U32 R4, R0, 0x10, RZ ;  /* 0x0000001000040819 */ /* 0x004fe400000006ff */
[----:B----4-:R-:W-:Y:S02]  /*1e80*/  @P0 SHF.L.U32 R5, R6, 0x10, RZ ;  /* 0x0000001006050819 */ /* 0x010fe400000006ff */
[----:B------:R-:W-:Y:S02]  /*1e90*/  SHF.L.U32 R6, R30, 0x10, RZ ;  /* 0x000000101e067819 */ /* 0x000fe400000006ff */
[----:B------:R-:W-:Y:S01]  /*1ea0*/  SHF.L.U32 R7, R7, 0x10, RZ ;  /* 0x0000001007077819 */ /* 0x000fe200000006ff */
[----:B-1----:R-:W-:Y:S06]  /*1eb0*/  BRA.U UP1, `(.L_x_1579) ;  /* 0x0000000d01907547 */ /* 0x002fec000b800000 */
        /* <DEDUP_REMOVED lines=228> */
.L_x_1579:
        /* <DEDUP_REMOVED lines=515> */
.L_x_1580:
        /* <DEDUP_REMOVED lines=45> */
.L_x_1582:
[----:B------:R-:W-:Y:S05]  /*5000*/  BSYNC.RECONVERGENT B0 ;  /* 0x0000000000007941 */ /* 0x000fea0003800200 */
.L_x_1581:
        /* <DEDUP_REMOVED lines=56> */
.L_x_1584:
[----:B------:R-:W-:Y:S05]  /*5390*/  BSYNC.RECONVERGENT B0 ;  /* 0x0000000000007941 */ /* 0x000fea0003800200 */
.L_x_1583:
[----:B------:R-:W-:Y:S06]  /*53a0*/  BAR.SYNC.DEFER_BLOCKING 0x0 ;  /* 0x0000000000007b1d */ /* 0x000fec0000010000 */
[----:B------:R-:W-:Y:S04]  /*53b0*/  BSSY.RECONVERGENT B0, `(.L_x_1585) ;  /* 0x000009d000007945 */ /* 0x000fe80003800200 */
[----:B------:R-:W-:Y:S05]  /*53c0*/  @P1 BRA `(.L_x_1586) ;  /* 0x00000008006c1947 */ /* 0x000fea0003800000 */
[----:B-12---:R-:W1:Y:S02]  /*53d0*/  LDS.128 R32, [R8+0x150] ;  /* 0x0001500008207984 */ /* 0x006e640000000c00 */
[----:B-1----:R-:W-:Y:S01]  /*53e0*/  FADD.FTZ R32, R28, R32 ;  /* 0x000000201c207221 */ /* 0x002fe20000010000 */
[----:B------:R-:W-:Y:S01]  /*53f0*/  FADD.FTZ R33, R29, R33 ;  /* 0x000000211d217221 */ /* 0x000fe20000010000 */
[----:B------:R-:W-:Y:S01]  /*5400*/  FADD.FTZ R34, R30, R34 ;  /* 0x000000221e227221 */ /* 0x000fe20000010000 */
[----:B------:R-:W-:Y:S02]  /*5410*/  FADD.FTZ R35, R31, R35 ;  /* 0x000000231f237221 */ /* 0x000fe40000010000 */
[----:B0-----:R-:W0:Y:S02]  /*5420*/  LDS.128 R28, [R8+0x2a0] ;  /* 0x0002a000081c7984 */ /* 0x001e240000000c00 */
        /* <DEDUP_REMOVED lines=149> */
.L_x_1586:
[----:B------:R-:W-:Y:S05]  /*5d80*/  BSYNC.RECONVERGENT B0 ;  /* 0x0000000000007941 */ /* 0x000fea0003800200 */
.L_x_1585:
        /* <DEDUP_REMOVED lines=30> */
.L_x_1588:
[----:B------:R-:W-:Y:S05]  /*5f70*/  BSYNC.RECONVERGENT B0 ;  /* 0x0000000000007941 */ /* 0x000fea0003800200 */
.L_x_1587:
[----:B0---4-:R-:W0:Y:S02]  /*5f80*/  LDC R28, c[0x0][0x370] ;  /* 0x0000dc00ff1c7b82 */ /* 0x011e240000000800 */
[----:B0-----:R-:W-:-:S13]  /*5f90*/  ISETP.GE.U32.AND P1, PT, R28, 0x2, PT ;  /* 0x000000021c00780c */ /* 0x001fda0003f26070 */
[----:B------:R-:W-:Y:S05]  /*5fa0*/  @!P1 BRA `(.L_x_1589) ;  /* 0x0000001400449947 */ /* 0x000fea0003800000 */
[----:B------:R-:W-:Y:S05]  /*5fb0*/  @P0 BRA `(.L_x_1590) ;  /* 0x0000000000900947 */ /* 0x000fea0003800000 */
[----:B------:R-:W0:Y:S01]  /*5fc0*/  S2R R29, SR_CTAID.Y ;  /* 0x00000000001d7919 */ /* 0x000e220000002600 */
[----:B------:R-:W4:Y:S01]  /*5fd0*/  LDC R30, c[0x0][0x374] ;  /* 0x0000dd00ff1e7b82 */ /* 0x000f220000000800 */
[----:B------:R-:W-:-:S07]  /*5fe0*/  ULOP3.LUT UR6, UR4, 0x1, URZ, 0xc0, !UPT ;  /* 0x0000000104067892 */ /* 0x000fce000f8ec0ff */
[----:B-1----:R-:W3:Y:S01]  /*5ff0*/  LDC.64 R32, c[0x0][0x3d0] ;  /* 0x0000f400ff207b82 */ /* 0x002ee20000000a00 */
[C---:B----4-:R-:W-:Y:S02]  /*6000*/  IMAD R8, R30.reuse, UR6, RZ ;  /* 0x000000061e087c24 */ /* 0x050fe4000f8e02ff */
[----:B0-----:R-:W-:-:S03]  /*6010*/  IMAD R30, R30, UR10, R29 ;  /* 0x0000000a1e1e7c24 */ /* 0x001fc6000f8e021d */
[C---:B------:R-:W-:Y:S01]  /*6020*/  IADD3 R29, PT, PT, R8.reuse, R29, RZ ;  /* 0x0000001d081d7210 */ /* 0x040fe20007ffe0ff */
[----:B------:R-:W-:-:S05]  /*6030*/  IMAD R8, R8, R28, RZ ;  /* 0x0000001c08087224 */ /* 0x000fca00078e02ff */
[----:B------:R-:W-:-:S05]  /*6040*/  SHF.L.U32 R8, R8, 0x1, RZ ;  /* 0x0000000108087819 */ /* 0x000fca00000006ff */
[----:B---3--:R-:W-:-:S04]  /*6050*/  IMAD.WIDE R8, R8, 0x4, R32 ;  /* 0x0000000408087825 */ /* 0x008fc800078e0220 */
        /* <DEDUP_REMOVED lines=16> */
.L_x_1591:
        /* <DEDUP_REMOVED lines=10> */
.L_x_1590:
[----:B------:R-:W-:Y:S05]  /*6200*/  WARPSYNC.ALL ;  /* 0x0000000000007948 */ /* 0x000fea0003800000 */
[----:B------:R-:W-:Y:S01]  /*6210*/  ISETP.GE.U32.AND P0, PT, R28, 0x8, PT ;  /* 0x000000081c00780c */ /* 0x000fe20003f06070 */
[----:B------:R-:W-:Y:S01]  /*6220*/  BAR.SYNC.DEFER_BLOCKING 0x0 ;  /* 0x0000000000007b1d */ /* 0x000fe20000010000 */
[----:B0--3--:R-:W-:-:S11]  /*6230*/  HFMA2 R9, -RZ, RZ, 0, 0 ;  /* 0x00000000ff097431 */ /* 0x009fd600000001ff */
[----:B------:R-:W-:Y:S05]  /*6240*/  @!P0 BRA `(.L_x_1592) ;  /* 0x0000000800948947 */ /* 0x000fea0003800000 */
[----:B------:R-:W0:Y:S01]  /*6250*/  S2UR UR6, SR_CTAID.Y ;  /* 0x00000000000679c3 */ /* 0x000e220000002600 */
[----:B------:R-:W3:Y:S01]  /*6260*/  S2R R77, SR_TID.X ;  /* 0x00000000004d7919 */ /* 0x000ee20000002100 */
[----:B------:R-:W0:Y:S01]  /*6270*/  LDCU UR7, c[0x0][0x374] ;  /* 0x00006e80ff0777ac */ /* 0x000e220008000800 */
[----:B------:R-:W-:Y:S01]  /*6280*/  MOV R8, RZ ;  /* 0x000000ff00087202 */ /* 0x000fe20000000f00 */
[----:B------:R-:W-:-:S04]  /*6290*/  UIADD3 UR21, UPT, UPT, -UR10, URZ, URZ ;  /* 0x000000ff0a157290 */ /* 0x000fc8000fffe1ff */
[----:B------:R-:W4:Y:S01]  /*62a0*/  S2UR UR9, SR_CTAID.X ;  /* 0x00000000000979c3 */ /* 0x000f220000002500 */
[----:B0-----:R-:W-:Y:S02]  /*62b0*/  UIMAD UR15, UR7, 0x3, UR6 ;  /* 0x00000003070f78a4 */ /* 0x001fe4000f8e0206 */
[----:B------:R-:W-:Y:S02]  /*62c0*/  ULEA UR16, UR7, UR6, 0x1 ;  /* 0x0000000607107291 */ /* 0x000fe4000f8e08ff */
[----:B------:R-:W-:Y:S02]  /*62d0*/  UIMAD UR17, UR7, 0x7, UR6 ;  /* 0x00000007071178a4 */ /* 0x000fe4000f8e0206 */
[----:B------:R-:W-:Y:S02]  /*62e0*/  UIMAD UR18, UR7, 0x6, UR6 ;  /* 0x00000006071278a4 */ /* 0x000fe4000f8e0206 */
[----:B------:R-:W-:Y:S02]  /*62f0*/  UIMAD UR19, UR7, 0x5, UR6 ;  /* 0x00000005071378a4 */ /* 0x000fe4000f8e0206 */
[----:B------:R-:W-:-:S02]  /*6300*/  ULEA UR20, UR7, UR6, 0x2 ;  /* 0x0000000607147291 */ /* 0x000fc4000f8e10ff */
[----:B---34-:R-:W-:-:S12]  /*6310*/  UIADD3 UR7, UPT, UPT, UR6, UR7, URZ ;  /* 0x0000000706077290 */ /* 0x018fd8000fffe0ff */
.L_x_1593:
[----:B------:R-:W-:Y:S01]  /*6320*/  ISETP.NE.AND P2, PT, RZ, UR21, PT ;  /* 0x00000015ff007c0c */ /* 0x000fe2000bf45270 */
[----:B------:R-:W-:Y:S01]  /*6330*/  UMOV UR10, UR9 ;  /* 0x00000009000a7c82 */ /* 0x000fe20008000000 */
[----:B------:R-:W-:Y:S02]  /*6340*/  MOV R31, UR4 ;  /* 0x00000004001f7c02 */ /* 0x000fe40008000f00 */
[----:B------:R-:W-:Y:S02]  /*6350*/  ISETP.NE.OR P2, PT, R0, RZ, !P2 ;  /* 0x000000ff0000720c */ /* 0x000fe40005745670 */
[----:B------:R-:W-:Y:S02]  /*6360*/  IADD3 R0, PT, PT, R8, 0x1, RZ ;  /* 0x0000000108007810 */ /* 0x000fe40007ffe0ff */
[----:B-1----:R-:W-:Y:S02]  /*6370*/  MOV R33, UR4 ;  /* 0x0000000400217c02 */ /* 0x002fe40008000f00 */
[----:B------:R-:W-:-:S02]  /*6380*/  ISETP.NE.AND P4, PT, R0, UR10, PT ;  /* 0x0000000a00007c0c */ /* 0x000fc4000bf85270 */
[----:B------:R-:W-:-:S04]  /*6390*/  MOV R0, R77 ;  /* 0x0000004d00007202 */ /* 0x000fc80000000f00 */
[----:B------:R-:W-:Y:S01]  /*63a0*/  ISETP.NE.OR P4, PT, R0, RZ, !P4 ;  /* 0x000000ff0000720c */ /* 0x000fe20006785670 */
[----:B------:R-:W0:Y:S01]  /*63b0*/  @!P2 LDC R30, c[0x0][0x374] ;  /* 0x0000dd00ff1eab82 */ /* 0x000e220000000800 */
[----:B------:R-:W-:-:S07]  /*63c0*/  @!P2 LOP3.LUT R31, R31, 0x1, RZ, 0xc0, !PT ;  /* 0x000000011f1fa812 */ /* 0x000fce00078ec0ff */
[----:B------:R-:W1:Y:S04]  /*63d0*/  @!P2 LDC R9, c[0x0][0x370] ;  /* 0x0000dc00ff09ab82 */ /* 0x000e680000000800 */
[----:B------:R-:W-:-:S04]  /*63e0*/  @!P4 LOP3.LUT R33, R33, 0x1, RZ, 0xc0, !PT ;  /* 0x000000012121c812 */ /* 0x000fc800078ec0ff */
[----:B------:R-:W3:Y:S01]  /*63f0*/  @!P2 LDC.64 R28, c[0x0][0x3d0] ;  /* 0x0000f400ff1cab82 */ /* 0x000ee20000000a00 */
[----:B0-----:R-:W-:-:S07]  /*6400*/  @!P2 IMAD R30, R31, R30, RZ ;  /* 0x0000001e1f1ea224 */ /* 0x001fce00078e02ff */
[----:B------:R-:W0:Y:S01]  /*6410*/  @!P4 LDC R32, c[0x0][0x374] ;  /* 0x0000dd00ff20cb82 */ /* 0x000e220000000800 */
[----:B-1----:R-:W-:Y:S01]  /*6420*/  @!P2 IMAD R9, R30, R9, RZ ;  /* 0x000000091e09a224 */ /* 0x002fe200078e02ff */
[----:B------:R-:W-:-:S04]  /*6430*/  MOV R30, UR6 ;  /* 0x00000006001e7c02 */ /* 0x000fc80008000f00 */
[----:B------:R-:W-:-:S05]  /*6440*/  @!P2 SHF.L.U32 R9, R9, 0x1, RZ ;  /* 0x000000010909a819 */ /* 0x000fca00000006ff */
[----:B---3--:R-:W-:Y:S02]  /*6450*/  @!P2 IMAD.WIDE R28, R9, 0x4, R28 ;  /* 0x00000004091ca825 */ /* 0x008fe400078e021c */
[----:B------:R-:W1:Y:S02]  /*6460*/  @!P4 LDC R9, c[0x0][0x370] ;  /* 0x0000dc00ff09cb82 */ /* 0x000e640000000800 */
[----:B------:R-:W-:-:S06]  /*6470*/  @!P2 IMAD.WIDE.U32 R28, R30, 0x8, R28 ;  /* 0x000000081e1ca825 */ /* 0x000fcc00078e001c */
[----:B------:R-:W3:Y:S01]  /*6480*/  @!P4 LDC.64 R30, c[0x0][0x3d0] ;  /* 0x0000f400ff1ecb82 */ /* 0x000ee20000000a00 */
[----:B0-----:R-:W-:Y:S01]  /*6490*/  @!P4 IMAD R32, R33, R32, RZ ;  /* 0x000000202120c224 */ /* 0x001fe200078e02ff */
[----:B------:R-:W4:Y:S03]  /*64a0*/  @!P2 LDG.E.64 R28, desc[UR12][R28.64] ;  /* 0x0000000c1c1ca981 */ /* 0x000f26000c1e1b00 */
[----:B-1----:R-:W-:-:S05]  /*64b0*/  @!P4 IMAD R9, R32, R9, RZ ;  /* 0x000000092009c224 */ /* 0x002fca00078e02ff */
[----:B------:R-:W-:-:S05]  /*64c0*/  @!P4 SHF.L.U32 R9, R9, 0x1, RZ ;  /* 0x000000010909c819 */ /* 0x000fca00000006ff */
[----:B---3--:R-:W-:Y:S01]  /*64d0*/  @!P4 IMAD.WIDE R30, R9, 0x4, R30 ;  /* 0x00000004091ec825 */ /* 0x008fe200078e021e */
[----:B------:R-:W-:-:S05]  /*64e0*/  MOV R9, UR7 ;  /* 0x0000000700097c02 */ /* 0x000fca0008000f00 */
[----:B------:R-:W-:-:S06]  /*64f0*/  @!P4 IMAD.WIDE.U32 R30, R9, 0x8, R30 ;  /* 0x00000008091ec825 */ /* 0x000fcc00078e001e */
[----:B------:R-:W3:Y:S01]  /*6500*/  @!P4 LDG.E.64 R30, desc[UR12][R30.64] ;  /* 0x0000000c1e1ec981 */ /* 0x000ee2000c1e1b00 */
[C---:B------:R-:W-:Y:S02]  /*6510*/  IADD3 R9, PT, PT, R8.reuse, 0x2, RZ ;  /* 0x0000000208097810 */ /* 0x040fe40007ffe0ff */
[----:B------:R-:W-:Y:S02]  /*6520*/  MOV R33, UR4 ;  /* 0x0000000400217c02 */ /* 0x000fe40008000f00 */
[----:B------:R-:W-:Y:S02]  /*6530*/  ISETP.NE.AND P3, PT, R9, UR10, PT ;  /* 0x0000000a09007c0c */ /* 0x000fe4000bf65270 */
[----:B------:R-:W-:Y:S02]  /*6540*/  IADD3 R9, PT, PT, R8, 0x3, RZ ;  /* 0x0000000308097810 */ /* 0x000fe40007ffe0ff */
[----:B------:R-:W-:Y:S02]  /*6550*/  ISETP.NE.OR P3, PT, R0, RZ, !P3 ;  /* 0x000000ff0000720c */ /* 0x000fe40005f65670 */
[----:B------:R-:W-:-:S04]  /*6560*/  ISETP.NE.AND P1, PT, R9, UR10, PT ;  /* 0x0000000a09007c0c */ /* 0x000fc8000bf25270 */
[----:B------:R-:W-:-:S07]  /*6570*/  ISETP.NE.OR P1, PT, R0, RZ, !P1 ;  /* 0x000000ff0000720c */ /* 0x000fce0004f25670 */
[----:B------:R-:W0:Y:S01]  /*6580*/  @!P3 LDC R32, c[0x0][0x374] ;  /* 0x0000dd00ff20bb82 */ /* 0x000e220000000800 */
[----:B------:R-:W-:-:S07]  /*6590*/  @!P3 LOP3.LUT R33, R33, 0x1, RZ, 0xc0, !PT ;  /* 0x000000012121b812 */ /* 0x000fce00078ec0ff */
[----:B--2---:R-:W1:Y:S08]  /*65a0*/  @!P3 LDC R34, c[0x0][0x370] ;  /* 0x0000dc00ff22bb82 */ /* 0x004e700000000800 */
[----:B------:R-:W2:Y:S01]  /*65b0*/  @!P1 LDC R9, c[0x0][0x374] ;  /* 0x0000dd00ff099b82 */ /* 0x000ea20000000800 */
[----:B0-----:R-:W-:Y:S01]  /*65c0*/  @!P3 IMAD R32, R33, R32, RZ ;  /* 0x000000202120b224 */ /* 0x001fe200078e02ff */
[----:B------:R-:W-:-:S04]  /*65d0*/  MOV R33, UR4 ;  /* 0x0000000400217c02 */ /* 0x000fc80008000f00 */
[----:B------:R-:W-:Y:S01]  /*65e0*/  @!P1 LOP3.LUT R33, R33, 0x1, RZ, 0xc0, !PT ;  /* 0x0000000121219812 */ /* 0x000fe200078ec0ff */
[----:B-1----:R-:W-:Y:S02]  /*65f0*/  @!P3 IMAD R34, R32, R34, RZ ;  /* 0x000000222022b224 */ /* 0x002fe400078e02ff */
[----:B------:R-:W0:Y:S03]  /*6600*/  @!P1 LDC R32, c[0x0][0x370] ;  /* 0x0000dc00ff209b82 */ /* 0x000e260000000800 */
[----:B------:R-:W-:Y:S01]  /*6610*/  @!P3 SHF.L.U32 R34, R34, 0x1, RZ ;  /* 0x000000012222b819 */ /* 0x000fe200000006ff */
[----:B--2---:R-:W-:Y:S01]  /*6620*/  @!P1 IMAD R9, R33, R9, RZ ;  /* 0x0000000921099224 */ /* 0x004fe200078e02ff */
[----:B------:R-:W-:-:S04]  /*6630*/  IADD3 R33, PT, PT, R8, 0x4, RZ ;  /* 0x0000000408217810 */ /* 0x000fc80007ffe0ff */
[----:B------:R-:W-:-:S04]  /*6640*/  ISETP.NE.AND P0, PT, R33, UR10, PT ;  /* 0x0000000a21007c0c */ /* 0x000fc8000bf05270 */
[----:B------:R-:W-:Y:S01]  /*6650*/  ISETP.NE.OR P0, PT, R0, RZ, !P0 ;  /* 0x000000ff0000720c */ /* 0x000fe20004705670 */
[----:B0-----:R-:W-:Y:S02]  /*6660*/  @!P1 IMAD R9, R9, R32, RZ ;  /* 0x0000002009099224 */ /* 0x001fe400078e02ff */
[----:B------:R-:W0:Y:S02]  /*6670*/  @!P3 LDC.64 R32, c[0x0][0x3d0] ;  /* 0x0000f400ff20bb82 */ /* 0x000e240000000a00 */
[----:B0-----:R-:W-:Y:S01]  /*6680*/  @!P3 IMAD.WIDE R32, R34, 0x4, R32 ;  /* 0x000000042220b825 */ /* 0x001fe200078e0220 */
[----:B------:R-:W-:Y:S02]  /*6690*/  @!P1 SHF.L.U32 R9, R9, 0x1, RZ ;  /* 0x0000000109099819 */ /* 0x000fe400000006ff */
[----:B------:R-:W-:Y:S01]  /*66a0*/  MOV R35, UR15 ;  /* 0x0000000f00237c02 */ /* 0x000fe20008000f00 */
[----:B----4-:R-:W-:Y:S01]  /*66b0*/  @!P2 FADD.FTZ R36, R36, R28 ;  /* 0x0000001c2424a221 */ /* 0x010fe20000010000 */
[----:B------:R-:W-:-:S03]  /*66c0*/  @!P2 FADD.FTZ R37, R37, R29 ;  /* 0x0000001d2525a221 */ /* 0x000fc60000010000 */
[----:B------:R-:W0:Y:S01]  /*66d0*/  @!P0 LDC R28, c[0x0][0x374] ;  /* 0x0000dd00ff1c8b82 */ /* 0x000e220000000800 */
[----:B------:R-:W-:-:S05]  /*66e0*/  MOV R29, UR16 ;  /* 0x00000010001d7c02 */ /* 0x000fca0008000f00 */
[----:B------:R-:W-:Y:S02]  /*66f0*/  @!P3 IMAD.WIDE.U32 R32, R29, 0x8, R32 ;  /* 0x000000081d20b825 */ /* 0x000fe400078e0020 */
[----:B------:R-:W1:Y:S04]  /*6700*/  @!P0 LDC R34, c[0x0][0x370] ;  /* 0x0000dc00ff228b82 */ /* 0x000e680000000800 */
[----:B------:R-:W2:Y:S01]  /*6710*/  @!P3 LDG.E.64 R32, desc[UR12][R32.64] ;  /* 0x0000000c2020b981 */ /* 0x000ea2000c1e1b00 */
[----:B---3--:R-:W-:Y:S01]  /*6720*/  @!P4 FADD.FTZ R36, R36, R30 ;  /* 0x0000001e2424c221 */ /* 0x008fe20000010000 */
[----:B------:R-:W-:-:S04]  /*6730*/  MOV R30, UR4 ;  /* 0x00000004001e7c02 */ /* 0x000fc80008000f00 */
[----:B------:R-:W-:-:S05]  /*6740*/  @!P0 LOP3.LUT R30, R30, 0x1, RZ, 0xc0, !PT ;  /* 0x000000011e1e8812 */ /* 0x000fca00078ec0ff */
[----:B0-----:R-:W-:Y:S02]  /*6750*/  @!P0 IMAD R30, R30, R28, RZ ;  /* 0x0000001c1e1e8224 */ /* 0x001fe400078e02ff */
[----:B------:R-:W0:Y:S02]  /*6760*/  @!P1 LDC.64 R28, c[0x0][0x3d0] ;  /* 0x0000f400ff1c9b82 */ /* 0x000e240000000a00 */
[----:B-1----:R-:W-:Y:S02]  /*6770*/  @!P0 IMAD R30, R30, R34, RZ ;  /* 0x000000221e1e8224 */ /* 0x002fe400078e02ff */
[----:B0-----:R-:W-:-:S04]  /*6780*/  @!P1 IMAD.WIDE R28, R9, 0x4, R28 ;  /* 0x00000004091c9825 */ /* 0x001fc800078e021c */
[----:B------:R-:W-:Y:S02]  /*6790*/  @!P1 IMAD.WIDE.U32 R34, R35, 0x8, R28 ;  /* 0x0000000823229825 */ /* 0x000fe400078e001c */
[----:B------:R-:W0:Y:S01]  /*67a0*/  @!P0 LDC.64 R28, c[0x0][0x3d0] ;  /* 0x0000f400ff1c8b82 */ /* 0x000e220000000a00 */
[----:B------:R-:W-:Y:S02]  /*67b0*/  @!P0 SHF.L.U32 R30, R30, 0x1, RZ ;  /* 0x000000011e1e8819 */ /* 0x000fe400000006ff */
[----:B------:R-:W-:Y:S01]  /*67c0*/  MOV R9, UR20 ;  /* 0x0000001400097c02 */ /* 0x000fe20008000f00 */
[----:B------:R-:W3:Y:S02]  /*67d0*/  @!P1 LDG.E.64 R34, desc[UR12][R34.64] ;  /* 0x0000000c22229981 */ /* 0x000ee4000c1e1b00 */
[----:B0-----:R-:W-:-:S04]  /*67e0*/  @!P0 IMAD.WIDE R28, R30, 0x4, R28 ;  /* 0x000000041e1c8825 */ /* 0x001fc800078e021c */
[----:B------:R-:W-:-:S06]  /*67f0*/  @!P0 IMAD.WIDE.U32 R28, R9, 0x8, R28 ;  /* 0x00000008091c8825 */ /* 0x000fcc00078e001c */
[----:B------:R-:W4:Y:S01]  /*6800*/  @!P0 LDG.E.64 R28, desc[UR12][R28.64] ;  /* 0x0000000c1c1c8981 */ /* 0x000f22000c1e1b00 */
[----:B------:R-:W-:-:S04]  /*6810*/  IADD3 R9, PT, PT, R8, 0x5, RZ ;  /* 0x0000000508097810 */ /* 0x000fc80007ffe0ff */
[----:B------:R-:W-:-:S04]  /*6820*/  ISETP.NE.AND P2, PT, R9, UR10, PT ;  /* 0x0000000a09007c0c */ /* 0x000fc8000bf45270 */
[----:B------:R-:W-:-:S13]  /*6830*/  ISETP.NE.OR P2, PT, R0, RZ, !P2 ;  /* 0x000000ff0000720c */ /* 0x000fda0005745670 */
[----:B------:R-:W0:Y:S08]  /*6840*/  @!P2 LDC R9, c[0x0][0x374] ;  /* 0x0000dd00ff09ab82 */ /* 0x000e300000000800 */
[----:B------:R-:W1:Y:S01]  /*6850*/  @!P2 LDC R76, c[0x0][0x370] ;  /* 0x0000dc00ff4cab82 */ /* 0x000e620000000800 */
[----:B------:R-:W-:-:S04]  /*6860*/  MOV R30, UR4 ;  /* 0x00000004001e7c02 */ /* 0x000fc80008000f00 */
[----:B------:R-:W-:Y:S01]  /*6870*/  @!P2 LOP3.LUT R30, R30, 0x1, RZ, 0xc0, !PT ;  /* 0x000000011e1ea812 */ /* 0x000fe200078ec0ff */
[----:B------:R-:W-:-:S04]  /*6880*/  @!P4 FADD.FTZ R37, R37, R31 ;  /* 0x0000001f2525c221 */ /* 0x000fc80000010000 */
[----:B0-----:R-:W-:-:S04]  /*6890*/  @!P2 IMAD R9, R30, R9, RZ ;  /* 0x000000091e09a224 */ /* 0x001fc800078e02ff */
[----:B-1----:R-:W-:Y:S01]  /*68a0*/  @!P2 IMAD R76, R9, R76, RZ ;  /* 0x0000004c094ca224 */ /* 0x002fe200078e02ff */
[----:B------:R-:W-:-:S04]  /*68b0*/  IADD3 R9, PT, PT, R8, 0x6, RZ ;  /* 0x0000000608097810 */ /* 0x000fc80007ffe0ff */
[----:B------:R-:W-:-:S04]  /*68c0*/  ISETP.NE.AND P4, PT, R9, UR10, PT ;  /* 0x0000000a09007c0c */ /* 0x000fc8000bf85270 */
[----:B------:R-:W-:-:S13]  /*68d0*/  ISETP.NE.OR P4, PT, R0, RZ, !P4 ;  /* 0x000000ff0000720c */ /* 0x000fda0006785670 */
[----:B------:R-:W0:Y:S01]  /*68e0*/  @!P4 LDC R9, c[0x0][0x374] ;  /* 0x0000dd00ff09cb82 */ /* 0x000e220000000800 */
[----:B------:R-:W-:-:S04]  /*68f0*/  MOV R30, UR4 ;  /* 0x00000004001e7c02 */ /* 0x000fc80008000f00 */
[----:B------:R-:W-:Y:S02]  /*6900*/  @!P4 LOP3.LUT R30, R30, 0x1, RZ, 0xc0, !PT ;  /* 0x000000011e1ec812 */ /* 0x000fe400078ec0ff */
[----:B------:R-:W-:-:S03]  /*6910*/  IADD3 R31, PT, PT, R8, 0x7, RZ ;  /* 0x00000007081f7810 */ /* 0x000fc60007ffe0ff */
[----:B0-----:R-:W-:Y:S02]  /*6920*/  @!P4 IMAD R9, R30, R9, RZ ;  /* 0x000000091e09c224 */ /* 0x001fe400078e02ff */
[----:B------:R-:W0:Y:S01]  /*6930*/  @!P4 LDC R30, c[0x0][0x370] ;  /* 0x0000dc00ff1ecb82 */ /* 0x000e220000000800 */
[----:B------:R-:W-:Y:S01]  /*6940*/  @!P2 SHF.L.U32 R76, R76, 0x1, RZ ;  /* 0x000000014c4ca819 */ /* 0x000fe200000006ff */
[----:B0-----:R-:W-:-:S05]  /*6950*/  @!P4 IMAD R9, R9, R30, RZ ;  /* 0x0000001e0909c224 */ /* 0x001fca00078e02ff */
[----:B------:R-:W-:Y:S01]  /*6960*/  @!P4 SHF.L.U32 R9, R9, 0x1, RZ ;  /* 0x000000010909c819 */ /* 0x000fe200000006ff */
[----:B--2---:R-:W-:Y:S01]  /*6970*/  @!P3 FADD.FTZ R36, R36, R32 ;  /* 0x000000202424b221 */ /* 0x004fe20000010000 */
[----:B------:R-:W-:Y:S01]  /*6980*/  @!P3 FADD.FTZ R37, R37, R33 ;  /* 0x000000212525b221 */ /* 0x000fe20000010000 */
[----:B------:R-:W-:Y:S02]  /*6990*/  ISETP.NE.AND P3, PT, R31, UR10, PT ;  /* 0x0000000a1f007c0c */ /* 0x000fe4000bf65270 */
[----:B------:R-:W0:Y:S02]  /*69a0*/  @!P2 LDC.64 R30, c[0x0][0x3d0] ;  /* 0x0000f400ff1eab82 */ /* 0x000e240000000a00 */
[----:B------:R-:W-:-:S13]  /*69b0*/  ISETP.NE.OR P3, PT, R0, RZ, !P3 ;  /* 0x000000ff0000720c */ /* 0x000fda0005f65670 */
[----:B------:R-:W1:Y:S01]  /*69c0*/  @!P3 LDC R32, c[0x0][0x374] ;  /* 0x0000dd00ff20bb82 */ /* 0x000e620000000800 */
[----:B0-----:R-:W-:Y:S01]  /*69d0*/  @!P2 IMAD.WIDE R30, R76, 0x4, R30 ;  /* 0x000000044c1ea825 */ /* 0x001fe200078e021e */
[----:B------:R-:W-:-:S03]  /*69e0*/  MOV R33, UR18 ;  /* 0x0000001200217c02 */ /* 0x000fc60008000f00 */
[----:B---3--:R-:W-:Y:S01]  /*69f0*/  @!P1 FADD.FTZ R36, R36, R34 ;  /* 0x0000002224249221 */ /* 0x008fe20000010000 */
[----:B------:R-:W-:Y:S01]  /*6a00*/  MOV R34, UR19 ;  /* 0x0000001300227c02 */ /* 0x000fe20008000f00 */
[----:B------:R-:W-:-:S04]  /*6a10*/  @!P1 FADD.FTZ R37, R37, R35 ;  /* 0x0000002325259221 */ /* 0x000fc80000010000 */
[----:B------:R-:W-:Y:S02]  /*6a20*/  @!P2 IMAD.WIDE.U32 R34, R34, 0x8, R30 ;  /* 0x000000082222a825 */ /* 0x000fe400078e001e */
[----:B------:R-:W0:Y:S04]  /*6a30*/  @!P4 LDC.64 R30, c[0x0][0x3d0] ;  /* 0x0000f400ff1ecb82 */ /* 0x000e280000000a00 */
[----:B------:R-:W2:Y:S01]  /*6a40*/  @!P2 LDG.E.64 R34, desc[UR12][R34.64] ;  /* 0x0000000c2222a981 */ /* 0x000ea2000c1e1b00 */
[----:B----4-:R-:W-:Y:S01]  /*6a50*/  @!P0 FADD.FTZ R36, R36, R28 ;  /* 0x0000001c24248221 */ /* 0x010fe20000010000 */
[----:B------:R-:W-:-:S04]  /*6a60*/  MOV R28, UR4 ;  /* 0x00000004001c7c02 */ /* 0x000fc80008000f00 */
[----:B------:R-:W-:-:S05]  /*6a70*/  @!P3 LOP3.LUT R28, R28, 0x1, RZ, 0xc0, !PT ;  /* 0x000000011c1cb812 */ /* 0x000fca00078ec0ff */
[----:B-1----:R-:W-:Y:S02]  /*6a80*/  @!P3 IMAD R28, R28, R32, RZ ;  /* 0x000000201c1cb224 */ /* 0x002fe400078e02ff */
[----:B------:R-:W1:Y:S01]  /*6a90*/  @!P3 LDC R32, c[0x0][0x370] ;  /* 0x0000dc00ff20bb82 */ /* 0x000e620000000800 */
[----:B0-----:R-:W-:-:S04]  /*6aa0*/  @!P4 IMAD.WIDE R30, R9, 0x4, R30 ;  /* 0x00000004091ec825 */ /* 0x001fc800078e021e */
[----:B------:R-:W-:-:S06]  /*6ab0*/  @!P4 IMAD.WIDE.U32 R30, R33, 0x8, R30 ;  /* 0x00000008211ec825 */ /* 0x000fcc00078e001e */
[----:B------:R-:W3:Y:S01]  /*6ac0*/  @!P4 LDG.E.64 R30, desc[UR12][R30.64] ;  /* 0x0000000c1e1ec981 */ /* 0x000ee2000c1e1b00 */
[----:B-1----:R-:W-:Y:S02]  /*6ad0*/  @!P3 IMAD R9, R28, R32, RZ ;  /* 0x000000201c09b224 */ /* 0x002fe400078e02ff */
[----:B------:R-:W0:Y:S03]  /*6ae0*/  @!P3 LDC.64 R32, c[0x0][0x3d0] ;  /* 0x0000f400ff20bb82 */ /* 0x000e260000000a00 */
[----:B------:R-:W-:-:S05]  /*6af0*/  @!P3 SHF.L.U32 R9, R9, 0x1, RZ ;  /* 0x000000010909b819 */ /* 0x000fca00000006ff */
[----:B0-----:R-:W-:Y:S01]  /*6b00*/  @!P3 IMAD.WIDE R32, R9, 0x4, R32 ;  /* 0x000000040920b825 */ /* 0x001fe200078e0220 */
[----:B------:R-:W-:-:S05]  /*6b10*/  MOV R9, UR17 ;  /* 0x0000001100097c02 */ /* 0x000fca0008000f00 */
[----:B------:R-:W-:-:S06]  /*6b20*/  @!P3 IMAD.WIDE.U32 R32, R9, 0x8, R32 ;  /* 0x000000080920b825 */ /* 0x000fcc00078e0020 */
[----:B------:R-:W4:Y:S01]  /*6b30*/  @!P3 LDG.E.64 R32, desc[UR12][R32.64] ;  /* 0x0000000c2020b981 */ /* 0x000f22000c1e1b00 */
        /* <DEDUP_REMOVED lines=17> */
[----:B---3--:R-:W-:Y:S01]  /*6c50*/  @!P4 FADD.FTZ R36, R36, R30 ;  /* 0x0000001e2424c221 */ /* 0x008fe20000010000 */
[----:B------:R-:W-:-:S03]  /*6c60*/  @!P4 FADD.FTZ R37, R37, R31 ;  /* 0x0000001f2525c221 */ /* 0x000fc60000010000 */
[----:B----4-:R-:W-:Y:S01]  /*6c70*/  @!P3 FADD.FTZ R36, R36, R32 ;  /* 0x000000202424b221 */ /* 0x010fe20000010000 */
[----:B------:R-:W-:Y:S01]  /*6c80*/  @!P3 FADD.FTZ R37, R37, R33 ;  /* 0x000000212525b221 */ /* 0x000fe20000010000 */
[----:B------:R-:W-:Y:S06]  /*6c90*/  @P0 BRA `(.L_x_1593) ;  /* 0xfffffff400a00947 */ /* 0x000fec000383ffff */
.L_x_1592:
[----:B------:R-:W0:Y:S02]  /*6ca0*/  LDC R8, c[0x0][0x370] ;  /* 0x0000dc00ff087b82 */ /* 0x000e240000000800 */
[----:B0-----:R-:W-:-:S13]  /*6cb0*/  LOP3.LUT P0, R28, R8, 0x7, RZ, 0xc0, !PT ;  /* 0x00000007081c7812 */ /* 0x001fda000780c0ff */
        /* <DEDUP_REMOVED lines=70> */
.L_x_1594:
        /* <DEDUP_REMOVED lines=38> */
.L_x_1595:
        /* <DEDUP_REMOVED lines=19> */
.L_x_1596:
[----:B------:R-:W-:Y:S05]  /*74b0*/  BSYNC.RECONVERGENT B0 ;  /* 0x0000000000007941 */ /* 0x000fea0003800200 */
.L_x_1589:
[----:B------:R-:W4:Y:S04]  /*74c0*/  LDL.LU R28, [R1+0x10] ;  /* 0x00001000011c7983 */ /* 0x000f280000300800 */
        /* <DEDUP_REMOVED lines=37> */
.L_x_1597:
[----:B------:R-:W3:Y:S01]  /*7720*/  LDL R29, [R1+0x2c] ;  /* 0x00002c00011d7983 */ /* 0x000ee20000100800 */
[--C-:B------:R-:W-:Y:S01]  /*7730*/  FFMA.FTZ R31, R9, UR8, R8.reuse ;  /* 0x00000008091f7c23 */ /* 0x100fe20008010008 */
[----:B------:R-:W0:Y:S01]  /*7740*/  LDCU.64 UR6, c[0x0][0x400] ;  /* 0x00008000ff0677ac */ /* 0x000e220008000a00 */
[----:B------:R-:W3:Y:S01]  /*7750*/  LDC R9, c[0x0][0x41c] ;  /* 0x00010700ff097b82 */ /* 0x000ee20000000800 */
[----:B------:R-:W-:Y:S01]  /*7760*/  FFMA.FTZ R30, R28, UR8, R8 ;  /* 0x000000081c1e7c23 */ /* 0x000fe20008010008 */
[----:B------:R-:W-:Y:S01]  /*7770*/  BSSY.RECONVERGENT B0, `(.L_x_1598) ;  /* 0x0000015000007945 */ /* 0x000fe20003800200 */
[----:B------:R-:W-:Y:S02]  /*7780*/  FFMA.FTZ R31, R6, R3, -R31 ;  /* 0x00000003061f7223 */ /* 0x000fe4000001081f */
[----:B------:R-:W-:Y:S01]  /*7790*/  FFMA.FTZ R30, R7, R2, -R30 ;  /* 0x00000002071e7223 */ /* 0x000fe2000001081e */
        /* <DEDUP_REMOVED lines=12> */
[----:B------:R-:W-:Y:S01]  /*7860*/  IADD3 R3, PT, PT, R29, R2, RZ ;  /* 0x000000021d037210 */ /* 0x000fe20007ffe0ff */
[----:B------:R-:W-:Y:S01]  /*7870*/  FMUL.FTZ R29, R31, UR14 ;  /* 0x0000000e1f1d7c20 */ /* 0x000fe20008410000 */
[----:B---3--:R-:W-:-:S04]  /*7880*/  LEA R2, P0, R28, UR16, 0x2 ;  /* 0x000000101c027c11 */ /* 0x008fc8000f8010ff */
[----:B------:R-:W-:Y:S01]  /*7890*/  LEA.HI.X R3, R28, UR17, R3, 0x2, P0 ;  /* 0x000000111c037c11 */ /* 0x000fe200080f1403 */
[----:B------:R-:W-:-:S05]  /*78a0*/  FMUL.FTZ R28, R30, UR14 ;  /* 0x0000000e1e1c7c20 */ /* 0x000fca0008410000 */
[----:B------:R0:W-:Y:S03]  /*78b0*/  STG.E.64 desc[UR12][R2.64], R28 ;  /* 0x0000001c02007986 */ /* 0x0001e6000c101b0c */
.L_x_1599:
[----:B------:R-:W-:Y:S05]  /*78c0*/  BSYNC.RECONVERGENT B0 ;  /* 0x0000000000007941 */ /* 0x000fea0003800200 */
.L_x_1598:
[----:B0-----:R-:W3:Y:S04]  /*78d0*/  LDL.LU R2, [R1+0x18] ;  /* 0x0000180001027983 */ /* 0x001ee80000300800 */
[----:B------:R-:W4:Y:S01]  /*78e0*/  LDL.LU R3, [R1+0x1c] ;  /* 0x00001c0001037983 */ /* 0x000f220000300800 */
[----:B---3--:R-:W-:Y:S01]  /*78f0*/  FADD.FTZ R2, R2, -UR11 ;  /* 0x8000000b02027e21 */ /* 0x008fe20008010000 */
[----:B----4-:R-:W-:-:S03]  /*7900*/  FADD.FTZ R29, R3, -UR11 ;  /* 0x8000000b031d7e21 */ /* 0x010fc60008010000 */
        /* <DEDUP_REMOVED lines=22> */
.L_x_1600:
[----:B------:R-:W-:Y:S01]  /*7a70*/  IADD3 R3, PT, PT, R9, 0x20, RZ ;  /* 0x0000002009037810 */ /* 0x000fe20007ffe0ff */
[----:B------:R-:W-:Y:S01]  /*7a80*/  FFMA.FTZ R52, R7, R52, -R2 ;  /* 0x0000003407347223 */ /* 0x000fe20000010802 */
[----:B------:R-:W-:Y:S01]  /*7a90*/  FFMA.FTZ R29, R29, UR8, R8 ;  /* 0x000000081d1d7c23 */ /* 0x000fe20008010008 */
[----:B------:R-:W-:Y:S01]  /*7aa0*/  BSSY.RECONVERGENT B0, `(.L_x_1601) ;  /* 0x0000013000007945 */ /* 0x000fe20003800200 */
[----:B------:R-:W-:Y:S02]  /*7ab0*/  ISETP.GE.U32.AND P0, PT, R3, UR6, PT ;  /* 0x0000000603007c0c */ /* 0x000fe4000bf06070 */
[----:B------:R-:W-:Y:S01]  /*7ac0*/  SHF.R.S32.HI R2, RZ, 0x1f, R3 ;  /* 0x0000001fff027819 */ /* 0x000fe20000011403 */
[----:B------:R-:W-:-:S03]  /*7ad0*/  FFMA.FTZ R53, R6, R53, -R29 ;  /* 0x0000003506357223 */ /* 0x000fc6000001081d */
        /* <DEDUP_REMOVED lines=15> */
.L_x_1602:
[----:B------:R-:W-:Y:S05]  /*7bd0*/  BSYNC.RECONVERGENT B0 ;  /* 0x0000000000007941 */ /* 0x000fea0003800200 */
.L_x_1601:
[----:B0-----:R-:W3:Y:S04]  /*7be0*/  LDL.LU R29, [R1+0x20] ;  /* 0x00002000011d7983 */ /* 0x001ee80000300800 */
[----:B------:R-:W4:Y:S01]  /*7bf0*/  LDL.LU R28, [R1+0x24] ;  /* 0x00002400011c7983 */ /* 0x000f220000300800 */
[----:B------:R-:W-:-:S04]  /*7c00*/  IADD3 R3, PT, PT, R9, 0x40, RZ ;  /* 0x0000004009037810 */ /* 0x000fc80007ffe0ff */
[----:B------:R-:W-:Y:S02]  /*7c10*/  ISETP.GE.U32.AND P0, PT, R3, UR6, PT ;  /* 0x0000000603007c0c */ /* 0x000fe4000bf06070 */
[----:B------:R-:W-:-:S04]  /*7c20*/  SHF.R.S32.HI R2, RZ, 0x1f, R3 ;  /* 0x0000001fff027819 */ /* 0x000fc80000011403 */
[----:B------:R-:W-:Y:S01]  /*7c30*/  ISETP.GE.AND.EX P0, PT, R2, UR7, PT, P0 ;  /* 0x0000000702007c0c */ /* 0x000fe2000bf06300 */
[----:B---3--:R-:W-:Y:S01]  /*7c40*/  FADD.FTZ R31, R29, -UR11 ;  /* 0x8000000b1d1f7e21 */ /* 0x008fe20008010000 */
[----:B----4-:R-:W-:-:S03]  /*7c50*/  FADD.FTZ R29, R28, -UR11 ;  /* 0x8000000b1c1d7e21 */ /* 0x010fc60008010000 */
[----:B------:R-:W-:Y:S01]  /*7c60*/  FMUL.FTZ R31, R31, UR14 ;  /* 0x0000000e1f1f7c20 */ /* 0x000fe20008410000 */
[----:B------:R-:W-:Y:S01]  /*7c70*/  FMUL.FTZ R29, R29, UR14 ;  /* 0x0000000e1d1d7c20 */ /* 0x000fe20008410000 */
[----:B------:R-:W-:Y:S06]  /*7c80*/  BRA.U !UP0, `(.L_x_1603) ;  /* 0x0000000108487547 */ /* 0x000fec000b800000 */
[----:B------:R-:W-:-:S04]  /*7c90*/  FFMA.FTZ R28, R7, R31, R4 ;  /* 0x0000001f071c7223 */ /* 0x000fc80000010004 */
[----:B------:R-:W-:-:S06]  /*7ca0*/  FMUL.FTZ R30, R28, -1.4426950216293334961 ;  /* 0xbfb8aa3b1c1e7820 */ /* 0x000fcc0000410000 */
[----:B------:R-:W0:Y:S02]  /*7cb0*/  MUFU.EX2 R30, R30 ;  /* 0x0000001e001e7308 */ /* 0x000e240000000800 */
[----:B0-----:R-:W-:-:S06]  /*7cc0*/  FADD.FTZ R32, R30, 1 ;  /* 0x3f8000001e207421 */ /* 0x001fcc0000010000 */
[----:B-1----:R-:W0:Y:S02]  /*7cd0*/  MUFU.RCP R33, R32 ;  /* 0x0000002000217308 */ /* 0x002e240000001000 */
        /* <DEDUP_REMOVED lines=13> */
.L_x_1603:
[--C-:B------:R-:W-:Y:S01]  /*7db0*/  FFMA.FTZ R28, R31, UR8, R8.reuse ;  /* 0x000000081f1c7c23 */ /* 0x100fe20008010008 */
[----:B------:R-:W-:Y:S01]  /*7dc0*/  FFMA.FTZ R29, R29, UR8, R8 ;  /* 0x000000081d1d7c23 */ /* 0x000fe20008010008 */
[----:B------:R-:W-:Y:S01]  /*7dd0*/  BSSY.RECONVERGENT B0, `(.L_x_1604) ;  /* 0x0000012000007945 */ /* 0x000fe20003800200 */
[----:B------:R-:W-:Y:S01]  /*7de0*/  IADD3 R30, PT, PT, R9, 0x60, RZ ;  /* 0x00000060091e7810 */ /* 0x000fe20007ffe0ff */
[----:B------:R-:W-:Y:S01]  /*7df0*/  FFMA.FTZ R50, R7, R50, -R28 ;  /* 0x0000003207327223 */ /* 0x000fe2000001081c */
[----:B------:R-:W-:Y:S01]  /*7e00*/  FFMA.FTZ R51, R6, R51, -R29 ;  /* 0x0000003306337223 */ /* 0x000fe2000001081d */
[----:B------:R-:W-:Y:S06]  /*7e10*/  @P0 BRA `(.L_x_1605) ;  /* 0x0000000000340947 */ /* 0x000fec0003800000 */
[----:B------:R-:W0:Y:S01]  /*7e20*/  LDCU.64 UR16, c[0x0][0x3f8] ;  /* 0x00007f00ff1077ac */ /* 0x000e220008000a00 */
[----:B------:R-:W-:Y:S02]  /*7e30*/  MOV R28, R10 ;  /* 0x0000000a001c7202 */ /* 0x000fe40000000f00 */
[----:B------:R-:W-:Y:S01]  /*7e40*/  MOV R29, R13 ;  /* 0x0000000d001d7202 */ /* 0x000fe20000000f00 */
[----:B------:R-:W3:Y:S01]  /*7e50*/  LDCU.64 UR18, c[0x0][0x380] ;  /* 0x00007000ff1277ac */ /* 0x000ee20008000a00 */
[----:B0-----:R-:W-:Y:S02]  /*7e60*/  IMAD R2, R2, UR16, RZ ;  /* 0x0000001002027c24 */ /* 0x001fe4000f8e02ff */
[----:B------:R-:W-:-:S04]  /*7e70*/  IMAD.WIDE.U32 R28, R3, UR16, R28 ;  /* 0x00000010031c7c25 */ /* 0x000fc8000f8e001c */
[----:B------:R-:W-:Y:S01]  /*7e80*/  IMAD R31, R3, UR17, R2 ;  /* 0x00000011031f7c24 */ /* 0x000fe2000f8e0202 */
[----:B---3--:R-:W-:-:S04]  /*7e90*/  LEA R2, P0, R28, UR18, 0x2 ;  /* 0x000000121c027c11 */ /* 0x008fc8000f8010ff */
[----:B------:R-:W-:Y:S01]  /*7ea0*/  IADD3 R31, PT, PT, R29, R31, RZ ;  /* 0x0000001f1d1f7210 */ /* 0x000fe20007ffe0ff */
[----:B------:R-:W-:-:S03]  /*7eb0*/  FMUL.FTZ R29, R51, UR14 ;  /* 0x0000000e331d7c20 */ /* 0x000fc60008410000 */
[----:B------:R-:W-:Y:S01]  /*7ec0*/  LEA.HI.X R3, R28, UR19, R31, 0x2, P0 ;  /* 0x000000131c037c11 */ /* 0x000fe200080f141f */
[----:B------:R-:W-:-:S05]  /*7ed0*/  FMUL.FTZ R28, R50, UR14 ;  /* 0x0000000e321c7c20 */ /* 0x000fca0008410000 */
[----:B------:R0:W-:Y:S02]  /*7ee0*/  STG.E.64 desc[UR12][R2.64], R28 ;  /* 0x0000001c02007986 */ /* 0x0001e4000c101b0c */
.L_x_1605:
[----:B------:R-:W-:Y:S05]  /*7ef0*/  BSYNC.RECONVERGENT B0 ;  /* 0x0000000000007941 */ /* 0x000fea0003800200 */
.L_x_1604:
        /* <DEDUP_REMOVED lines=24> */
[----:B0-----:R-:W-:Y:S01]  /*8080*/  FMUL.FTZ R49, R49, R36 ;  /* 0x0000002431317220 */ /* 0x001fe20000410000 */
[----:B------:R-:W-:Y:S02]  /*8090*/  FADD.FTZ R36, -R36, 1 ;  /* 0x3f80000024247421 */ /* 0x000fe40000010100 */
[----:B------:R-:W-:Y:S02]  /*80a0*/  FMUL.FTZ R48, R48, R29 ;  /* 0x0000001d30307220 */ /* 0x000fe40000410000 */
[----:B------:R-:W-:-:S04]  /*80b0*/  FFMA.FTZ R36, R31, R36, 1 ;  /* 0x3f8000001f247423 */ /* 0x000fc80000010024 */
[----:B------:R-:W-:-:S07]  /*80c0*/  FMUL.FTZ R49, R49, R36 ;  /* 0x0000002431317220 */ /* 0x000fce0000410000 */
.L_x_1606:
[----:B------:R-:W-:Y:S01]  /*80d0*/  FFMA.FTZ R29, R3, UR8, R8 ;  /* 0x00000008031d7c23 */ /* 0x000fe20008010008 */
[----:B------:R-:W-:Y:S01]  /*80e0*/  BSSY.RECONVERGENT B0, `(.L_x_1607) ;  /* 0x0000013000007945 */ /* 0x000fe20003800200 */
[----:B------:R-:W-:Y:S01]  /*80f0*/  FFMA.FTZ R28, R7, R48, -R28 ;  /* 0x00000030071c7223 */ /* 0x000fe2000001081c */
[C---:B-1----:R-:W-:Y:S01]  /*8100*/  IADD3 R33, PT, PT, R9.reuse, 0x80, RZ ;  /* 0x0000008009217810 */ /* 0x042fe20007ffe0ff */
[----:B------:R-:W-:Y:S01]  /*8110*/  FFMA.FTZ R29, R6, R49, -R29 ;  /* 0x00000031061d7223 */ /* 0x000fe2000001081d */
[----:B------:R-:W-:Y:S01]  /*8120*/  IADD3 R32, PT, PT, R9, 0xa0, RZ ;  /* 0x000000a009207810 */ /* 0x000fe20007ffe0ff */
[----:B------:R-:W-:Y:S06]  /*8130*/  @P0 BRA `(.L_x_1608) ;  /* 0x0000000000340947 */ /* 0x000fec0003800000 */
[----:B------:R-:W0:Y:S01]  /*8140*/  LDCU.64 UR16, c[0x0][0x3f8] ;  /* 0x00007f00ff1077ac */ /* 0x000e220008000a00 */
[----:B------:R-:W-:Y:S01]  /*8150*/  FMUL.FTZ R28, R28, UR14 ;  /* 0x0000000e1c1c7c20 */ /* 0x000fe20008410000 */
[----:B------:R-:W-:Y:S01]  /*8160*/  FMUL.FTZ R29, R29, UR14 ;  /* 0x0000000e1d1d7c20 */ /* 0x000fe20008410000 */
[----:B------:R-:W1:Y:S01]  /*8170*/  LDCU.64 UR18, c[0x0][0x380] ;  /* 0x00007000ff1277ac */ /* 0x000e620008000a00 */
[----:B0-----:R-:W-:Y:S01]  /*8180*/  IMAD R3, R2, UR16, RZ ;  /* 0x0000001002037c24 */ /* 0x001fe2000f8e02ff */
[----:B------:R-:W-:-:S03]  /*8190*/  MOV R2, R10 ;  /* 0x0000000a00027202 */ /* 0x000fc60000000f00 */
[----:B------:R-:W-:Y:S01]  /*81a0*/  IMAD R35, R30, UR17, R3 ;  /* 0x000000111e237c24 */ /* 0x000fe2000f8e0203 */
[----:B------:R-:W-:-:S03]  /*81b0*/  MOV R3, R13 ;  /* 0x0000000d00037202 */ /* 0x000fc60000000f00 */
[----:B------:R-:W-:-:S05]  /*81c0*/  IMAD.WIDE.U32 R30, R30, UR16, R2 ;  /* 0x000000101e1e7c25 */ /* 0x000fca000f8e0002 */
[----:B------:R-:W-:Y:S02]  /*81d0*/  IADD3 R35, PT, PT, R31, R35, RZ ;  /* 0x000000231f237210 */ /* 0x000fe40007ffe0ff */
[----:B-1----:R-:W-:-:S04]  /*81e0*/  LEA R2, P0, R30, UR18, 0x2 ;  /* 0x000000121e027c11 */ /* 0x002fc8000f8010ff */
[----:B------:R-:W-:-:S05]  /*81f0*/  LEA.HI.X R3, R30, UR19, R35, 0x2, P0 ;  /* 0x000000131e037c11 */ /* 0x000fca00080f1423 */
[----:B------:R0:W-:Y:S04]  /*8200*/  STG.E.64 desc[UR12][R2.64], R28 ;  /* 0x0000001c02007986 */ /* 0x0001e8000c101b0c */
.L_x_1608:
[----:B------:R-:W-:Y:S05]  /*8210*/  BSYNC.RECONVERGENT B0 ;  /* 0x0000000000007941 */ /* 0x000fea0003800200 */
.L_x_1607:
[----:B------:R-:W3:Y:S04]  /*8220*/  LDL.LU R30, [R1] ;  /* 0x00000000011e7983 */ /* 0x000ee80000300800 */
[----:B0-----:R-:W4:Y:S01]  /*8230*/  LDL.LU R29, [R1+0x4] ;  /* 0x00000400011d7983 */ /* 0x001f220000300800 */
[C---:B------:R-:W-:Y:S02]  /*8240*/  IADD3 R3, PT, PT, R9.reuse, 0xc0, RZ ;  /* 0x000000c009037810 */ /* 0x040fe40007ffe0ff */
[----:B--2---:R-:W-:Y:S02]  /*8250*/  IADD3 R34, PT, PT, R9, 0xe0, RZ ;  /* 0x000000e009227810 */ /* 0x004fe40007ffe0ff */
[----:B------:R-:W-:Y:S02]  /*8260*/  ISETP.GE.U32.AND P0, PT, R33, UR6, PT ;  /* 0x0000000621007c0c */ /* 0x000fe4000bf06070 */
[----:B------:R-:W-:-:S02]  /*8270*/  ISETP.GE.U32.AND P1, PT, R32, UR6, PT ;  /* 0x0000000620007c0c */ /* 0x000fc4000bf26070 */
[----:B------:R-:W-:Y:S02]  /*8280*/  ISETP.GE.U32.AND P2, PT, R3, UR6, PT ;  /* 0x0000000603007c0c */ /* 0x000fe4000bf46070 */
[----:B------:R-:W-:Y:S02]  /*8290*/  ISETP.GE.U32.AND P3, PT, R34, UR6, PT ;  /* 0x0000000622007c0c */ /* 0x000fe4000bf66070 */
[----:B------:R-:W-:Y:S02]  /*82a0*/  SHF.R.S32.HI R28, RZ, 0x1f, R33 ;  /* 0x0000001fff1c7819 */ /* 0x000fe40000011421 */
[----:B------:R-:W-:Y:S02]  /*82b0*/  SHF.R.S32.HI R2, RZ, 0x1f, R32 ;  /* 0x0000001fff027819 */ /* 0x000fe40000011420 */
[----:B------:R-:W-:Y:S02]  /*82c0*/  SHF.R.S32.HI R35, RZ, 0x1f, R3 ;  /* 0x0000001fff237819 */ /* 0x000fe40000011403 */
[----:B------:R-:W-:-:S02]  /*82d0*/  SHF.R.S32.HI R36, RZ, 0x1f, R34 ;  /* 0x0000001fff247819 */ /* 0x000fc40000011422 */
[----:B------:R-:W-:Y:S02]  /*82e0*/  ISETP.GE.AND.EX P0, PT, R28, UR7, PT, P0 ;  /* 0x000000071c007c0c */ /* 0x000fe4000bf06300 */
[----:B------:R-:W-:Y:S02]  /*82f0*/  ISETP.GE.AND.EX P1, PT, R2, UR7, PT, P1 ;  /* 0x0000000702007c0c */ /* 0x000fe4000bf26310 */
[----:B------:R-:W-:Y:S02]  /*8300*/  ISETP.GE.AND.EX P2, PT, R35, UR7, PT, P2 ;  /* 0x0000000723007c0c */ /* 0x000fe4000bf46320 */
[----:B------:R-:W-:Y:S01]  /*8310*/  ISETP.GE.AND.EX P3, PT, R36, UR7, PT, P3 ;  /* 0x0000000724007c0c */ /* 0x000fe2000bf66330 */
[----:B---3--:R-:W-:Y:S01]  /*8320*/  FADD.FTZ R31, R30, -UR11 ;  /* 0x8000000b1e1f7e21 */ /* 0x008fe20008010000 */
[----:B----4-:R-:W-:-:S03]  /*8330*/  FADD.FTZ R29, R29, -UR11 ;  /* 0x8000000b1d1d7e21 */ /* 0x010fc60008010000 */
[----:B------:R-:W-:Y:S01]  /*8340*/  FMUL.FTZ R31, R31, UR14 ;  /* 0x0000000e1f1f7c20 */ /* 0x000fe20008410000 */
        /* <DEDUP_REMOVED lines=20> */
.L_x_1609:
[--C-:B------:R-:W-:Y:S01]  /*8490*/  FFMA.FTZ R30, R31, UR8, R8.reuse ;  /* 0x000000081f1e7c23 */ /* 0x100fe20008010008 */
        /* <DEDUP_REMOVED lines=21> */
.L_x_1611:
[----:B------:R-:W-:Y:S05]  /*85f0*/  BSYNC.RECONVERGENT B0 ;  /* 0x0000000000007941 */ /* 0x000fea0003800200 */
.L_x_1610:
        /* <DEDUP_REMOVED lines=21> */
.L_x_1612:
        /* <DEDUP_REMOVED lines=21> */
.L_x_1614:
[----:B------:R-:W-:Y:S05]  /*88a0*/  BSYNC.RECONVERGENT B0 ;  /* 0x0000000000007941 */ /* 0x000fea0003800200 */
.L_x_1613:
        /* <DEDUP_REMOVED lines=21> */
.L_x_1615:
        /* <DEDUP_REMOVED lines=21> */
.L_x_1617:
[----:B------:R-:W-:Y:S05]  /*8b50*/  BSYNC.RECONVERGENT B0 ;  /* 0x0000000000007941 */ /* 0x000fea0003800200 */
.L_x_1616:
        /* <DEDUP_REMOVED lines=21> */
.L_x_1618:
[----:B0-----:R-:W-:Y:S01]  /*8cb0*/  FFMA.FTZ R3, R71, UR8, R8 ;  /* 0x0000000847037c23 */ /* 0x001fe20008010008 */
[----:B------:R-:W-:Y:S01]  /*8cc0*/  BSSY.RECONVERGENT B0, `(.L_x_1619) ;  /* 0x0000013000007945 */ /* 0x000fe20003800200 */
[----:B------:R-:W-:Y:S01]  /*8cd0*/  FFMA.FTZ R44, R7, R40, -R44 ;  /* 0x00000028072c7223 */ /* 0x000fe2000001082c */
        /* <DEDUP_REMOVED lines=17> */
.L_x_1620:
[----:B------:R-:W-:Y:S05]  /*8df0*/  BSYNC.RECONVERGENT B0 ;  /* 0x0000000000007941 */ /* 0x000fea0003800200 */
.L_x_1619:
[C---:B------:R-:W-:Y:S01]  /*8e00*/  IADD3 R43, PT, PT, R9.reuse, 0x120, RZ ;  /* 0x00000120092b7810 */ /* 0x040fe20007ffe0ff */
[----:B0-----:R-:W-:Y:S01]  /*8e10*/  FMUL.FTZ R31, R68, UR14 ;  /* 0x0000000e441f7c20 */ /* 0x001fe20008410000 */
[----:B------:R-:W-:Y:S01]  /*8e20*/  IADD3 R41, PT, PT, R9, 0x140, RZ ;  /* 0x0000014009297810 */ /* 0x000fe20007ffe0ff */
[----:B------:R-:W-:Y:S01]  /*8e30*/  FADD.FTZ R3, R69, -UR11 ;  /* 0x8000000b45037e21 */ /* 0x000fe20008010000 */
[----:B------:R-:W-:Y:S01]  /*8e40*/  IADD3 R32, PT, PT, R9, 0x160, RZ ;  /* 0x0000016009207810 */ /* 0x000fe20007ffe0ff */
        /* <DEDUP_REMOVED lines=43> */
.L_x_1621:
        /* <DEDUP_REMOVED lines=21> */
.L_x_1623:
[----:B------:R-:W-:Y:S05]  /*9250*/  BSYNC.RECONVERGENT B0 ;  /* 0x0000000000007941 */ /* 0x000fea0003800200 */
.L_x_1622:
        /* <DEDUP_REMOVED lines=21> */
.L_x_1624:
[----:B------:R-:W-:Y:S01]  /*93b0*/  FADD.FTZ R64, R64, -UR11 ;  /* 0x8000000b40407e21 */ /* 0x000fe20008010000 */
[----:B------:R-:W-:Y:S01]  /*93c0*/  FFMA.FTZ R3, R67, UR8, R8 ;  /* 0x0000000843037c23 */ /* 0x000fe20008010008 */
[----:B------:R-:W-:Y:S01]  /*93d0*/  BSSY.RECONVERGENT B0, `(.L_x_1625) ;  /* 0x0000013000007945 */ /* 0x000fe20003800200 */
[----:B0-----:R-:W-:Y:S01]  /*93e0*/  FFMA.FTZ R28, R7, R14, -R48 ;  /* 0x0000000e071c7223 */ /* 0x001fe20000010830 */
        /* <DEDUP_REMOVED lines=17> */
.L_x_1626:
[----:B------:R-:W-:Y:S05]  /*9500*/  BSYNC.RECONVERGENT B0 ;  /* 0x0000000000007941 */ /* 0x000fea0003800200 */
.L_x_1625:
        /* <DEDUP_REMOVED lines=21> */
.L_x_1627:
        /* <DEDUP_REMOVED lines=21> */
.L_x_1629:
[----:B------:R-:W-:Y:S05]  /*97b0*/  BSYNC.RECONVERGENT B0 ;  /* 0x0000000000007941 */ /* 0x000fea0003800200 */
.L_x_1628:
        /* <DEDUP_REMOVED lines=21> */
.L_x_1630:
        /* <DEDUP_REMOVED lines=12> */
[----:B------:R-:W2:Y:S01]  /*99d0*/  LDCU.64 UR18, c[0x0][0x380] ;  /* 0x00007000ff1277ac */ /* 0x000ea20008000a00 */
[----:B------:R-:W-:Y:S01]  /*99e0*/  FMUL.FTZ R39, R39, UR14 ;  /* 0x0000000e27277c20 */ /* 0x000fe20008410000 */
[----:B-1----:R-:W-:Y:S02]  /*99f0*/  IMAD R17, R36, UR16, RZ ;  /* 0x0000001024117c24 */ /* 0x002fe4000f8e02ff */
[----:B0-----:R-:W-:-:S04]  /*9a00*/  IMAD.WIDE.U32 R14, R32, UR16, R2 ;  /* 0x00000010200e7c25 */ /* 0x001fc8000f8e0002 */
[----:B------:R-:W-:Y:S01]  /*9a10*/  IMAD R17, R32, UR17, R17 ;  /* 0x0000001120117c24 */ /* 0x000fe2000f8e0211 */
[----:B--2---:R-:W-:-:S04]  /*9a20*/  LEA R2, P0, R14, UR18, 0x2 ;  /* 0x000000120e027c11 */ /* 0x004fc8000f8010ff */
[----:B------:R-:W-:-:S04]  /*9a30*/  IADD3 R17, PT, PT, R15, R17, RZ ;  /* 0x000000110f117210 */ /* 0x000fc80007ffe0ff */
[----:B------:R-:W-:-:S05]  /*9a40*/  LEA.HI.X R3, R14, UR19, R17, 0x2, P0 ;  /* 0x000000130e037c11 */ /* 0x000fca00080f1411 */
[----:B------:R1:W-:Y:S02]  /*9a50*/  STG.E.64 desc[UR12][R2.64], R38 ;  /* 0x0000002602007986 */ /* 0x0003e4000c101b0c */
.L_x_1632:
[----:B------:R-:W-:Y:S05]  /*9a60*/  BSYNC.RECONVERGENT B0 ;  /* 0x0000000000007941 */ /* 0x000fea0003800200 */
.L_x_1631:
[----:B------:R-:W-:Y:S01]  /*9a70*/  FFMA.FTZ R30, R29, UR8, R8 ;  /* 0x000000081d1e7c23 */ /* 0x000fe20008010008 */
[----:B------:R-:W-:Y:S01]  /*9a80*/  FMUL.FTZ R61, R61, UR14 ;  /* 0x0000000e3d3d7c20 */ /* 0x000fe20008410000 */
[----:B------:R-:W-:Y:S06]  /*9a90*/  BRA.U !UP0, `(.L_x_1633) ;  /* 0x0000000108487547 */ /* 0x000fec000b800000 */
[----:B-1----:R-:W-:Y:S01]  /*9aa0*/  FFMA.FTZ R2, R7, R29, R4 ;  /* 0x0000001d07027223 */ /* 0x002fe20000010004 */
        /* <DEDUP_REMOVED lines=17> */
.L_x_1633:
[----:B------:R-:W-:Y:S01]  /*9bc0*/  FADD.FTZ R58, R58, -UR11 ;  /* 0x8000000b3a3a7e21 */ /* 0x000fe20008010000 */
[----:B-1----:R-:W-:Y:S01]  /*9bd0*/  FFMA.FTZ R3, R61, UR8, R8 ;  /* 0x000000083d037c23 */ /* 0x002fe20008010008 */
        /* <DEDUP_REMOVED lines=19> */
.L_x_1635:
[----:B------:R-:W-:Y:S05]  /*9d10*/  BSYNC.RECONVERGENT B0 ;  /* 0x0000000000007941 */ /* 0x000fea0003800200 */
.L_x_1634:
        /* <DEDUP_REMOVED lines=21> */
.L_x_1636:
        /* <DEDUP_REMOVED lines=21> */
.L_x_1638:
[----:B------:R-:W-:Y:S05]  /*9fc0*/  BSYNC.RECONVERGENT B0 ;  /* 0x0000000000007941 */ /* 0x000fea0003800200 */
.L_x_1637:
        /* <DEDUP_REMOVED lines=21> */
.L_x_1639:
[----:B-1----:R-:W-:Y:S01]  /*a120*/  SHF.R.S32.HI R2, RZ, 0x1f, R35 ;  /* 0x0000001fff027819 */ /* 0x002fe20000011423 */
[----:B------:R-:W-:Y:S01]  /*a130*/  FADD.FTZ R54, R54, -UR11 ;  /* 0x8000000b36367e21 */ /* 0x000fe20008010000 */
[----:B------:R-:W-:Y:S01]  /*a140*/  FADD.FTZ R55, R55, -UR11 ;  /* 0x8000000b37377e21 */ /* 0x000fe20008010000 */
[----:B------:R-:W-:Y:S01]  /*a150*/  IADD3 R19, PT, PT, R9, 0x1e0, RZ ;  /* 0x000001e009137810 */ /* 0x000fe20007ffe0ff */
[----:B------:R-:W-:Y:S01]  /*a160*/  FFMA.FTZ R3, R57, UR8, R8 ;  /* 0x0000000839037c23 */ /* 0x000fe20008010008 */
[----:B------:R-:W-:Y:S01]  /*a170*/  ISETP.GE.AND.EX P3, PT, R2, UR7, PT, P3 ;  /* 0x0000000702007c0c */ /* 0x000fe2000bf66330 */
[----:B0-----:R-:W-:Y:S01]  /*a180*/  FMUL.FTZ R15, R54, UR14 ;  /* 0x0000000e360f7c20 */ /* 0x001fe20008410000 */
        /* <DEDUP_REMOVED lines=22> */
.L_x_1641:
[----:B------:R-:W-:Y:S05]  /*a2f0*/  BSYNC.RECONVERGENT B0 ;  /* 0x0000000000007941 */ /* 0x000fea0003800200 */
.L_x_1640:
        /* <DEDUP_REMOVED lines=19> */
.L_x_1642:
        /* <DEDUP_REMOVED lines=9> */
[----:B------:R-:W0:Y:S01]  /*a4c0*/  LDCU.64 UR8, c[0x0][0x380] ;  /* 0x00007000ff0877ac */ /* 0x000e220008000a00 */
[----:B-1----:R-:W-:Y:S02]  /*a4d0*/  IMAD R20, R20, UR6, RZ ;  /* 0x0000000614147c24 */ /* 0x002fe4000f8e02ff */
[----:B------:R-:W-:-:S04]  /*a4e0*/  IMAD.WIDE.U32 R10, R19, UR6, R10 ;  /* 0x00000006130a7c25 */ /* 0x000fc8000f8e000a */
[----:B------:R-:W-:Y:S01]  /*a4f0*/  IMAD R19, R19, UR7, R20 ;  /* 0x0000000713137c24 */ /* 0x000fe2000f8e0214 */
[----:B0-----:R-:W-:-:S04]  /*a500*/  LEA R2, P0, R10, UR8, 0x2 ;  /* 0x000000080a027c11 */ /* 0x001fc8000f8010ff */
[----:B------:R-:W-:-:S04]  /*a510*/  IADD3 R19, PT, PT, R11, R19, RZ ;  /* 0x000000130b137210 */ /* 0x000fc80007ffe0ff */
[----:B------:R-:W-:-:S05]  /*a520*/  LEA.HI.X R3, R10, UR9, R19, 0x2, P0 ;  /* 0x000000090a037c11 */ /* 0x000fca00080f1413 */
[----:B------:R1:W-:Y:S02]  /*a530*/  STG.E.64 desc[UR12][R2.64], R16 ;  /* 0x0000001002007986 */ /* 0x0003e4000c101b0c */
.L_x_1644:
[----:B------:R-:W-:Y:S05]  /*a540*/  BSYNC.RECONVERGENT B0 ;  /* 0x0000000000007941 */ /* 0x000fea0003800200 */
.L_x_1643:
[----:B------:R-:W2:Y:S01]  /*a550*/  LDCU UR6, c[0x0][0x374] ;  /* 0x00006e80ff0677ac */ /* 0x000ea20008000800 */
[----:B------:R-:W3:Y:S01]  /*a560*/  LDCU UR7, c[0x0][0x410] ;  /* 0x00008200ff0777ac */ /* 0x000ee20008000800 */
[----:B------:R-:W3:Y:S01]  /*a570*/  LDCU UR8, c[0x0][0x3e0] ;  /* 0x00007c00ff0877ac */ /* 0x000ee20008000800 */
[----:B------:R-:W-:Y:S02]  /*a580*/  UIADD3 UR4, UPT, UPT, UR4, 0x1, URZ ;  /* 0x0000000104047890 */ /* 0x000fe4000fffe0ff */
[----:B--2---:R-:W-:Y:S02]  /*a590*/  UIADD3 UR5, UPT, UPT, UR6, UR5, URZ ;  /* 0x0000000506057290 */ /* 0x004fe4000fffe0ff */
[----:B---3--:R-:W-:-:S04]  /*a5a0*/  UIMAD UR7, UR7, UR8, URZ ;  /* 0x00000008070772a4 */ /* 0x008fc8000f8e02ff */
[----:B------:R-:W-:-:S09]  /*a5b0*/  UISETP.GE.AND UP0, UPT, UR5, UR7, UPT ;  /* 0x000000070500728c */ /* 0x000fd2000bf06270 */
[----:B------:R-:W-:Y:S05]  /*a5c0*/  BRA.U !UP0, `(.L_x_1645) ;  /* 0xffffff5908ec7547 */ /* 0x000fea000b83ffff */
.L_x_1578:
[----:B------:R-:W2:Y:S01]  /*a5d0*/  LDC R6, c[0x0][0x370] ;  /* 0x0000dc00ff067b82 */ /* 0x000ea20000000800 */
[----:B------:R-:W-:Y:S01]  /*a5e0*/  ISETP.NE.AND P1, PT, R0, RZ, PT ;  /* 0x000000ff0000720c */ /* 0x000fe20003f25270 */
[----:B------:R-:W-:Y:S06]  /*a5f0*/  BSSY.RECONVERGENT B0, `(.L_x_1646) ;  /* 0x000000d000007945 */ /* 0x000fec0003800200 */
[----:B------:R-:W3:Y:S08]  /*a600*/  LDC R7, c[0x0][0x374] ;  /* 0x0000dd00ff077b82 */ /* 0x000ef00000000800 */
[----:B01----:R-:W0:Y:S01]  /*a610*/  LDC.64 R2, c[0x0][0x3c8] ;  /* 0x0000f200ff027b82 */ /* 0x003e220000000a00 */
[----:B--2---:R-:W-:-:S02]  /*a620*/  ISETP.NE.AND P0, PT, R6, 0x1, PT ;  /* 0x000000010600780c */ /* 0x004fc40003f05270 */
[----:B---3--:R-:W-:-:S04]  /*a630*/  SHF.L.U32 R4, R7, 0x1, RZ ;  /* 0x0000000107047819 */ /* 0x008fc800000006ff */
        /* <DEDUP_REMOVED lines=8> */
.L_x_1647:
[----:B------:R-:W-:Y:S05]  /*a6c0*/  BSYNC.RECONVERGENT B0 ;  /* 0x0000000000007941 */ /* 0x000fea0003800200 */
.L_x_1646:
        /* <DEDUP_REMOVED lines=11> */
.L_x_1649:
[----:B------:R-:W2:Y:S04]  /*a780*/  LDG.E.STRONG.GPU R5, desc[UR12][R2.64] ;  /* 0x0000000c02057981 */ /* 0x000ea8000c1ef900 */
[----:B--2---:R-:W-:Y:S01]  /*a790*/  CCTL.IVALL ;  /* 0x00000000ff00798f */ /* 0x004fe20002000000 */
[----:B------:R-:W-:Y:S05]  /*a7a0*/  YIELD ;  /* 0x0000000000007946 */ /* 0x000fea0003800000 */
[----:B------:R-:W-:-:S13]  /*a7b0*/  ISETP.NE.AND P0, PT, R5, R4, PT ;  /* 0x000000040500720c */ /* 0x000fda0003f05270 */
[----:B------:R-:W-:Y:S05]  /*a7c0*/  @P0 BRA `(.L_x_1649) ;  /* 0xfffffffc00ec0947 */ /* 0x000fea000383ffff */
.L_x_1648:
        /* <DEDUP_REMOVED lines=74> */
.L_x_1652:
        /* <DEDUP_REMOVED lines=31> */
.L_x_1651:
[----:B------:R-:W-:Y:S05]  /*ae60*/  BSYNC.RECONVERGENT B0 ;  /* 0x0000000000007941 */ /* 0x000fea0003800200 */
.L_x_1650:
        /* <DEDUP_REMOVED lines=10> */
.L_x_1653:
        /* <DEDUP_REMOVED lines=87> */
.L_x_1654:
        /* <DEDUP_REMOVED lines=16> */
.L_x_3441:


//--------------------- .text._Z35group_norm_nhwc_bwd_one_pass_kernelI11Fp32IOFp16WLi64ELi42ELi672EEv26Group_norm_nhwc_bwd_params --------------------------
	.section	.text._Z35group_norm_nhwc_bwd_one_pass_kernelI11Fp32IOFp16WLi64ELi42ELi672EEv26Group_norm_nhwc_bwd_params,"ax",@progbits
	.align	128
        .global         _Z35group_norm_nhwc_bwd_one_pass_kernelI11Fp32IOFp16WLi64ELi42ELi672EEv26Group_norm_nhwc_bwd_params
        .type           _Z35group_norm_nhwc_bwd_one_pass_kernelI11Fp32IOFp16WLi64ELi42ELi672EEv26Group_norm_nhwc_bwd_params,@function
        .size           _Z35group_norm_nhwc_bwd_one_pass_kernelI11Fp32IOFp16WLi64ELi42ELi672EEv26Group_norm_nhwc_bwd_params,(.L_x_3442 - _Z35group_norm_nhwc_bwd_one_pass_kernelI11Fp32IOFp16WLi64ELi42ELi672EEv26Group_norm_nhwc_bwd_params)
        .other          _Z35group_norm_nhwc_bwd_one_pass_kernelI11Fp32IOFp16WLi64ELi42ELi672EEv26Group_norm_nhwc_bwd_params,@"STO_CUDA_ENTRY STV_DEFAULT"
_Z35group_norm_nhwc_bwd_one_pass_kernelI11Fp32IOFp16WLi64ELi42ELi672EEv26Group_norm_nhwc_bwd_params:
.text._Z35group_norm_nhwc_bwd_one_pass_kernelI11Fp32IOFp16WLi64ELi42ELi672EEv26Group_norm_nhwc_bwd_params:
        /* <DEDUP_REMOVED lines=26> */
.L_x_1680:
        /* <DEDUP_REMOVED lines=117> */
[----:B---3--:R-:W-:Y:S02]  /*08f0*/  @P2 HADD2.F32 R29, -RZ, R0.H0_H0 ;  /* 0x20000000ff1d2230 */ /* 0x008fe40000004100 */
[----:B--2---:R-:W-:Y:S02]  /*0900*/  HADD2.F32 R25, -RZ, R25.H0_H0 ;  /* 0x20000019ff197230 */ /* 0x004fe40000004100 */
[----:B------:R-:W-:Y:S02]  /*0910*/  @P2 HADD2.F32 R28, -RZ, R33.H0_H0 ;  /* 0x20000021ff1c2230 */ /* 0x000fe40000004100 */
[----:B------:R-:W-:Y:S01]  /*0920*/  HADD2.F32 R0, -RZ, R20.H0_H0 ;  /* 0x20000014ff007230 */ /* 0x000fe20000004100 */
        /* <DEDUP_REMOVED lines=30> */
.L_x_1656:
        /* <DEDUP_REMOVED lines=64> */
.L_x_1657:
        /* <DEDUP_REMOVED lines=43> */
.L_x_1659:
[----:B------:R-:W-:Y:S05]  /*11c0*/  BSYNC.RECONVERGENT B0 ;  /* 0x0000000000007941 */ /* 0x000fea0003800200 */
.L_x_1658:
        /* <DEDUP_REMOVED lines=54> */
.L_x_1661:
[----:B------:R-:W-:Y:S05]  /*1530*/  BSYNC.RECONVERGENT B0 ;  /* 0x0000000000007941 */ /* 0x000fea0003800200 */
.L_x_1660:
        /* <DEDUP_REMOVED lines=158> */
.L_x_1663:
[----:B------:R-:W-:Y:S05]  /*1f20*/  BSYNC.RECONVERGENT B0 ;  /* 0x0000000000007941 */ /* 0x000fea0003800200 */
.L_x_1662:
        /* <DEDUP_REMOVED lines=29> */
.L_x_1665:
[----:B------:R-:W-:Y:S05]  /*2100*/  BSYNC.RECONVERGENT B0 ;  /* 0x0000000000007941 */ /* 0x000fea0003800200 */
.L_x_1664:
        /* <DEDUP_REMOVED lines=30> */
.L_x_1668:
[----:B-1----:R-:W3:Y:S04]  /*22f0*/  LDG.E.STRONG.GPU R14, desc[UR14][R12.64] ;  /* 0x0000000e0c0e7981 */ /* 0x002ee8000c1ef900 */
[----:B---3--:R-:W-:Y:S01]  /*2300*/  CCTL.IVALL ;  /* 0x00000000ff00798f */ /* 0x008fe20002000000 */
[----:B------:R-:W-:Y:S05]  /*2310*/  YIELD ;  /* 0x0000000000007946 */ /* 0x000fea0003800000 */
[----:B------:R-:W-:-:S13]  /*2320*/  ISETP.NE.AND P0, PT, R14, R19, PT ;  /* 0x000000130e00720c */ /* 0x000fda0003f05270 */
[----:B------:R-:W-:Y:S05]  /*2330*/  @P0 BRA `(.L_x_1668) ;  /* 0xfffffffc00ec0947 */ /* 0x000fea000383ffff */
.L_x_1667:
        /* <DEDUP_REMOVED lines=15> */
.L_x_1670:
        /* <DEDUP_REMOVED lines=84> */
.L_x_1669:
        /* <DEDUP_REMOVED lines=41> */
.L_x_1671:
        /* <DEDUP_REMOVED lines=23> */
.L_x_1672:
        /* <DEDUP_REMOVED lines=11> */
.L_x_1673:
[----:B------:R-:W-:Y:S05]  /*2e20*/  BSYNC.RECONVERGENT B0 ;  /* 0x0000000000007941 */ /* 0x000fea0003800200 */
.L_x_1666:
        /* <DEDUP_REMOVED lines=48> */
.L_x_1674:
        /* <DEDUP_REMOVED lines=18> */
.L_x_1676:
[----:B------:R-:W-:Y:S05]  /*3250*/  BSYNC.RECONVERGENT B0 ;  /* 0x0000000000007941 */ /* 0x000fea0003800200 */
.L_x_1675:
        /* <DEDUP_REMOVED lines=19> */
.L_x_1677:
        /* <DEDUP_REMOVED lines=17> */
.L_x_1679:
[----:B------:R-:W-:Y:S05]  /*34a0*/  BSYNC.RECONVERGENT B0 ;  /* 0x0000000000007941 */ /* 0x000fea0003800200 */
.L_x_1678:
[----:B------:R-:W-:Y:S02]  /*34b0*/  UIADD3 UR6, UPT, UPT, UR18, UR6, URZ ;  /* 0x0000000612067290 */ /* 0x000fe4000fffe0ff */
[----:B------:R-:W-:Y:S02]  /*34c0*/  UIADD3 UR4, UPT, UPT, UR4, 0x1, URZ ;  /* 0x0000000104047890 */ /* 0x000fe4000fffe0ff */
[----:B------:R-:W-:-:S09]  /*34d0*/  UISETP.GE.AND UP0, UPT, UR6, UR7, UPT ;  /* 0x000000070600728c */ /* 0x000fd2000bf06270 */
[----:B------:R-:W-:Y:S05]  /*34e0*/  BRA.U !UP0, `(.L_x_1680) ;  /* 0xffffffcd082c7547 */ /* 0x000fea000b83ffff */
.L_x_1655:
        /* <DEDUP_REMOVED lines=19> */
.L_x_1682:
[----:B------:R-:W-:Y:S05]  /*3620*/  BSYNC.RECONVERGENT B0 ;  /* 0x0000000000007941 */ /* 0x000fea0003800200 */
.L_x_1681:
[----:B------:R-:W-:Y:S05]  /*3630*/  @P0 EXIT ;  /* 0x000000000000094d */ /* 0x000fea0003800000 */
[----:B------:R-:W-:Y:S05]  /*3640*/  @P2 BRA `(.L_x_1683) ;  /* 0x0000000000202947 */ /* 0x000fea0003800000 */
[----:B------:R-:W-:-:S05]  /*3650*/  IMAD R0, R4, R7, RZ ;  /* 0x0000000704007224 */ /* 0x000fca00078e02ff */
[----:B------:R-:W-:-:S13]  /*3660*/  ISETP.NE.AND P0, PT, R0, -0x1, PT ;  /* 0xffffffff0000780c */ /* 0x000fda0003f05270 */
[----:B------:R-:W-:Y:S05]  /*3670*/  @!P0 BRA `(.L_x_1683) ;  /* 0x0000000000148947 */ /* 0x000fea0003800000 */
.L_x_1684:
[----:B0-----:R-:W3:Y:S04]  /*3680*/  LDG.E.STRONG.GPU R5, desc[UR14][R2.64] ;  /* 0x0000000e02057981 */ /* 0x001ee8000c1ef900 */
[----:B---3--:R-:W-:Y:S01]  /*3690*/  CCTL.IVALL ;  /* 0x00000000ff00798f */ /* 0x008fe20002000000 */
[----:B------:R-:W-:Y:S05]  /*36a0*/  YIELD ;  /* 0x0000000000007946 */ /* 0x000fea0003800000 */
[----:B------:R-:W-:-:S13]  /*36b0*/  ISETP.NE.AND P0, PT, R5, R0, PT ;  /* 0x000000000500720c */ /* 0x000fda0003f05270 */
[----:B------:R-:W-:Y:S05]  /*36c0*/  @P0 BRA `(.L_x_1684) ;  /* 0xfffffffc00ec0947 */ /* 0x000fea000383ffff */
.L_x_1683:
        /* <DEDUP_REMOVED lines=75> */
.L_x_1687:
        /* <DEDUP_REMOVED lines=18> */
[----:B--2---:R-:W-:Y:S02]  /*3ca0*/  F2FP.F16.F32.PACK_AB R25, R8, R25 ;  /* 0x000000190819723e */ /* 0x004fe400000000ff */
[----:B------:R-:W-:Y:S02]  /*3cb0*/  MOV R8, R19 ;  /* 0x0000001300087202 */ /* 0x000fe40000000f00 */
[----:B---3--:R-:W-:Y:S02]  /*3cc0*/  F2FP.F16.F32.PACK_AB R29, R13, R10 ;  /* 0x0000000a0d1d723e */ /* 0x008fe400000000ff */
        /* <DEDUP_REMOVED lines=8> */
.L_x_1686:
[----:B------:R-:W-:Y:S05]  /*3d50*/  BSYNC.RECONVERGENT B0 ;  /* 0x0000000000007941 */ /* 0x000fea0003800200 */
.L_x_1685:
        /* <DEDUP_REMOVED lines=10> */
.L_x_1688:
        /* <DEDUP_REMOVED lines=21> */
[----:B-----5:R-:W-:Y:S02]  /*3f50*/  F2FP.F16.F32.PACK_AB R31, R7, R4 ;  /* 0x00000004071f723e */ /* 0x020fe400000000ff */
[----:B------:R-:W-:-:S04]  /*3f60*/  IADD3 R4, P1, PT, R14, UR4, RZ ;  /* 0x000000040e047c10 */ /* 0x000fc8000ff3e0ff */
[----:B------:R-:W-:Y:S02]  /*3f70*/  IADD3.X R5, PT, PT, R5, UR5, RZ, P1, !PT ;  /* 0x0000000505057c10 */ /* 0x000fe40008ffe4ff */
[----:B--2---:R-:W-:Y:S02]  /*3f80*/  F2FP.F16.F32.PACK_AB R33, R11, R8 ;  /* 0x000000080b21723e */ /* 0x004fe400000000ff */
        /* <DEDUP_REMOVED lines=56> */
[----:B---3--:R-:W-:Y:S02]  /*4310*/  F2FP.F16.F32.PACK_AB R11, R11, R4 ;  /* 0x000000040b0b723e */ /* 0x008fe400000000ff */
[----:B----4-:R-:W-:-:S03]  /*4320*/  F2FP.F16.F32.PACK_AB R5, R9, R6 ;  /* 0x000000060905723e */ /* 0x010fc600000000ff */
[----:B------:R1:W-:Y:S04]  /*4330*/  STG.E desc[UR14][R30.64], R11 ;  /* 0x0000000b1e007986 */ /* 0x0003e8000c10190e */
[----:B------:R1:W-:Y:S02]  /*4340*/  STG.E desc[UR14][R28.64], R5 ;  /* 0x000000051c007986 */ /* 0x0003e4000c10190e */
[----:B------:R-:W-:Y:S05]  /*4350*/  @P0 BRA `(.L_x_1688) ;  /* 0xfffffff800a80947 */ /* 0x000fea000383ffff */
[----:B------:R-:W-:Y:S05]  /*4360*/  EXIT ;  /* 0x000000000000794d */ /* 0x000fea0003800000 */
.L_x_1689:
        /* <DEDUP_REMOVED lines=9> */
.L_x_3442:


//--------------------- .text._Z35group_norm_nhwc_bwd_one_pass_kernelI11Fp32IOFp16WLi128ELi42ELi672EEv26Group_norm_nhwc_bwd_params --------------------------
	.section	.text._Z35group_norm_nhwc_bwd_one_pass_kernelI11Fp32IOFp16WLi128ELi42ELi672EEv26Group_norm_nhwc_bwd_params,"ax",@progbits
	.align	128
        .global         _Z35group_norm_nhwc_bwd_one_pass_kernelI11Fp32IOFp16WLi128ELi42ELi672EEv26Group_norm_nhwc_bwd_params
        .type           _Z35group_norm_nhwc_bwd_one_pass_kernelI11Fp32IOFp16WLi128ELi42ELi672EEv26Group_norm_nhwc_bwd_params,@function
        .size           _Z35group_norm_nhwc_bwd_one_pass_kernelI11Fp32IOFp16WLi128ELi42ELi672EEv26Group_norm_nhwc_bwd_params,(.L_x_3443 - _Z35group_norm_nhwc_bwd_one_pass_kernelI11Fp32IOFp16WLi128ELi42ELi672EEv26Group_norm_nhwc_bwd_params)
        .other          _Z35group_norm_nhwc_bwd_one_pass_kernelI11Fp32IOFp16WLi128ELi42ELi672EEv26Group_norm_nhwc_bwd_params,@"STO_CUDA_ENTRY STV_DEFAULT"
_Z35group_norm_nhwc_bwd_one_pass_kernelI11Fp32IOFp16WLi128ELi42ELi672EEv26Group_norm_nhwc_bwd_params:
.text._Z35group_norm_nhwc_bwd_one_pass_kernelI11Fp32IOFp16WLi128ELi42ELi672EEv26Group_norm_nhwc_bwd_params:
        /* <DEDUP_REMOVED lines=21> */
.L_x_1721:
        /* <DEDUP_REMOVED lines=166> */
[----:B---3--:R-:W-:Y:S02]  /*0bb0*/  @P4 HADD2.F32 R38, -RZ, R46.H0_H0 ;  /* 0x2000002eff264230 */ /* 0x008fe40000004100 */
[----:B----4-:R-:W-:Y:S02]  /*0bc0*/  @P4 HADD2.F32 R7, -RZ, R41.H0_H0 ;  /* 0x20000029ff074230 */ /* 0x010fe40000004100 */
[----:B------:R-:W-:Y:S02]  /*0bd0*/  HADD2.F32 R9, -RZ, R36.H0_H0 ;  /* 0x20000024ff097230 */ /* 0x000fe40000004100 */
[----:B------:R-:W-:Y:S01]  /*0be0*/  HADD2.F32 R8, -RZ, R37.H0_H0 ;  /* 0x20000025ff087230 */ /* 0x000fe20000004100 */
        /* <DEDUP_REMOVED lines=58> */
.L_x_1691:
        /* <DEDUP_REMOVED lines=128> */
.L_x_1692:
        /* <DEDUP_REMOVED lines=45> */
.L_x_1694:
[----:B------:R-:W-:Y:S05]  /*1a60*/  BSYNC.RECONVERGENT B0 ;  /* 0x0000000000007941 */ /* 0x000fea0003800200 */
.L_x_1693:
        /* <DEDUP_REMOVED lines=54> */
.L_x_1696:
[----:B------:R-:W-:Y:S05]  /*1dd0*/  BSYNC.RECONVERGENT B0 ;  /* 0x0000000000007941 */ /* 0x000fea0003800200 */
.L_x_1695:
        /* <DEDUP_REMOVED lines=158> */
.L_x_1698:
[----:B------:R-:W-:Y:S05]  /*27c0*/  BSYNC.RECONVERGENT B0 ;  /* 0x0000000000007941 */ /* 0x000fea0003800200 */
.L_x_1697:
        /* <DEDUP_REMOVED lines=29> */
.L_x_1700:
[----:B------:R-:W-:Y:S05]  /*29a0*/  BSYNC.RECONVERGENT B0 ;  /* 0x0000000000007941 */ /* 0x000fea0003800200 */
.L_x_1699:
        /* <DEDUP_REMOVED lines=33> */
.L_x_1703:
        /* <DEDUP_REMOVED lines=8> */
.L_x_1702:
        /* <DEDUP_REMOVED lines=17> */
.L_x_1705:
        /* <DEDUP_REMOVED lines=153> */
.L_x_1704:
        /* <DEDUP_REMOVED lines=44> */
.L_x_1706:
        /* <DEDUP_REMOVED lines=20> */
.L_x_1707:
        /* <DEDUP_REMOVED lines=11> */
.L_x_1708:
[----:B0-----:R-:W-:Y:S05]  /*3b90*/  BSYNC.RECONVERGENT B0 ;  /* 0x0000000000007941 */ /* 0x001fea0003800200 */
.L_x_1701:
        /* <DEDUP_REMOVED lines=63> */
.L_x_1709:
        /* <DEDUP_REMOVED lines=25> */
.L_x_1711:
[----:B------:R-:W-:Y:S05]  /*4120*/  BSYNC.RECONVERGENT B0 ;  /* 0x0000000000007941 */ /* 0x000fea0003800200 */
.L_x_1710:
        /* <DEDUP_REMOVED lines=19> */
.L_x_1712:
        /* <DEDUP_REMOVED lines=17> */
.L_x_1714:
[----:B------:R-:W-:Y:S05]  /*4370*/  BSYNC.RECONVERGENT B0 ;  /* 0x0000000000007941 */ /* 0x000fea0003800200 */
.L_x_1713:
        /* <DEDUP_REMOVED lines=19> */
.L_x_1715:
        /* <DEDUP_REMOVED lines=18> */
.L_x_1717:
[----:B------:R-:W-:Y:S05]  /*45d0*/  BSYNC.RECONVERGENT B0 ;  /* 0x0000000000007941 */ /* 0x000fea0003800200 */
.L_x_1716:
        /* <DEDUP_REMOVED lines=19> */
.L_x_1718:
        /* <DEDUP_REMOVED lines=17> */
.L_x_1720:
[----:B------:R-:W-:Y:S05]  /*4820*/  BSYNC.RECONVERGENT B0 ;  /* 0x0000000000007941 */ /* 0x000fea0003800200 */
.L_x_1719:
        /* <DEDUP_REMOVED lines=8> */
.L_x_1690:
        /* <DEDUP_REMOVED lines=15> */
.L_x_1723:
[----:B------:R-:W-:Y:S05]  /*49a0*/  BSYNC.RECONVERGENT B0 ;  /* 0x0000000000007941 */ /* 0x000fea0003800200 */
.L_x_1722:
        /* <DEDUP_REMOVED lines=11> */
.L_x_1725:
[----:B------:R-:W2:Y:S04]  /*4a60*/  LDG.E.STRONG.GPU R5, desc[UR14][R2.64] ;  /* 0x0000000e02057981 */ /* 0x000ea8000c1ef900 */
[----:B--2---:R-:W-:Y:S01]  /*4a70*/  CCTL.IVALL ;  /* 0x00000000ff00798f */ /* 0x004fe20002000000 */
[----:B------:R-:W-:Y:S05]  /*4a80*/  YIELD ;  /* 0x0000000000007946 */ /* 0x000fea0003800000 */
[----:B------:R-:W-:-:S13]  /*4a90*/  ISETP.NE.AND P0, PT, R5, R4, PT ;  /* 0x000000040500720c */ /* 0x000fda0003f05270 */
[----:B------:R-:W-:Y:S05]  /*4aa0*/  @P0 BRA `(.L_x_1725) ;  /* 0xfffffffc00ec0947 */ /* 0x000fea000383ffff */
.L_x_1724:
        /* <DEDUP_REMOVED lines=74> */
.L_x_1728:
        /* <DEDUP_REMOVED lines=31> */
.L_x_1727:
[----:B------:R-:W-:Y:S05]  /*5140*/  BSYNC.RECONVERGENT B0 ;  /* 0x0000000000007941 */ /* 0x000fea0003800200 */
.L_x_1726:
        /* <DEDUP_REMOVED lines=10> */
.L_x_1729:
        /* <DEDUP_REMOVED lines=87> */
.L_x_1730:
        /* <DEDUP_REMOVED lines=10> */
.L_x_3443:


//--------------------- .text._Z35group_norm_nhwc_bwd_one_pass_kernelI11Fp32IOFp16WLi256ELi42ELi672EEv26Group_norm_nhwc_bwd_params --------------------------
	.section	.text._Z35group_norm_nhwc_bwd_one_pass_kernelI11Fp32IOFp16WLi256ELi42ELi672EEv26Group_norm_nhwc_bwd_params,"ax",@progbits
	.align	128
        .global         _Z35group_norm_nhwc_bwd_one_pass_kernelI11Fp32IOFp16WLi256ELi42ELi672EEv26Group_norm_nhwc_bwd_params
        .type           _Z35group_norm_nhwc_bwd_one_pass_kernelI11Fp32IOFp16WLi256ELi42ELi672EEv26Group_norm_nhwc_bwd_params,@function
        .size           _Z35group_norm_nhwc_bwd_one_pass_kernelI11Fp32IOFp16WLi256ELi42ELi672EEv26Group_norm_nhwc_bwd_params,(.L_x_3444 - _Z35group_norm_nhwc_bwd_one_pass_kernelI11Fp32IOFp16WLi256ELi42ELi672EEv26Group_norm_nhwc_bwd_params)
        .other          _Z35group_norm_nhwc_bwd_one_pass_kernelI11Fp32IOFp16WLi256ELi42ELi672EEv26Group_norm_nhwc_bwd_params,@"STO_CUDA_ENTRY STV_DEFAULT"
_Z35group_norm_nhwc_bwd_one_pass_kernelI11Fp32IOFp16WLi256ELi42ELi672EEv26Group_norm_nhwc_bwd_params:
.text._Z35group_norm_nhwc_bwd_one_pass_kernelI11Fp32IOFp16WLi256ELi42ELi672EEv26Group_norm_nhwc_bwd_params:
        /* <DEDUP_REMOVED lines=35> */
.L_x_1774:
        /* <DEDUP_REMOVED lines=261> */
[----:B--2---:R-:W-:Y:S02]  /*1280*/  @P2 HADD2.F32 R59, -RZ, R41.H0_H0 ;  /* 0x20000029ff3b2230 */ /* 0x004fe40000004100 */
[----:B---3--:R-:W-:Y:S02]  /*1290*/  @P2 HADD2.F32 R60, -RZ, R40.H0_H0 ;  /* 0x20000028ff3c2230 */ /* 0x008fe40000004100 */
[----:B------:R-:W-:Y:S02]  /*12a0*/  HADD2.F32 R52, -RZ, R52.H0_H0 ;  /* 0x20000034ff347230 */ /* 0x000fe40000004100 */
[----:B------:R-:W-:Y:S01]  /*12b0*/  HADD2.F32 R0, -RZ, R0.H0_H0 ;  /* 0x20000000ff007230 */ /* 0x000fe20000004100 */
        /* <DEDUP_REMOVED lines=114> */
.L_x_1732:
        /* <DEDUP_REMOVED lines=256> */
.L_x_1733:
        /* <DEDUP_REMOVED lines=36> */
.L_x_1735:
[----:B------:R-:W-:Y:S05]  /*2c20*/  BSYNC.RECONVERGENT B0 ;  /* 0x0000000000007941 */ /* 0x000fea0003800200 */
.L_x_1734:
        /* <DEDUP_REMOVED lines=56> */
.L_x_1737:
[----:B------:R-:W-:Y:S05]  /*2fb0*/  BSYNC.RECONVERGENT B0 ;  /* 0x0000000000007941 */ /* 0x000fea0003800200 */
.L_x_1736:
        /* <DEDUP_REMOVED lines=158> */
.L_x_1739:
[----:B------:R-:W-:Y:S05]  /*39a0*/  BSYNC.RECONVERGENT B0 ;  /* 0x0000000000007941 */ /* 0x000fea0003800200 */
.L_x_1738:
        /* <DEDUP_REMOVED lines=29> */
.L_x_1741:
[----:B------:R-:W-:Y:S05]  /*3b80*/  BSYNC.RECONVERGENT B0 ;  /* 0x0000000000007941 */ /* 0x000fea0003800200 */
.L_x_1740:
        /* <DEDUP_REMOVED lines=23> */
.L_x_1744:
[----:B-1----:R-:W4:Y:S04]  /*3d00*/  LDG.E.STRONG.GPU R34, desc[UR8][R32.64] ;  /* 0x0000000820227981 */ /* 0x002f28000c1ef900 */
[----:B----4-:R-:W-:Y:S01]  /*3d10*/  CCTL.IVALL ;  /* 0x00000000ff00798f */ /* 0x010fe20002000000 */
[----:B------:R-:W-:Y:S05]  /*3d20*/  YIELD ;  /* 0x0000000000007946 */ /* 0x000fea0003800000 */
[----:B------:R-:W-:-:S13]  /*3d30*/  ISETP.NE.AND P1, PT, R34, R39, PT ;  /* 0x000000272200720c */ /* 0x000fda0003f25270 */
[----:B------:R-:W-:Y:S05]  /*3d40*/  @P1 BRA `(.L_x_1744) ;  /* 0xfffffffc00ec1947 */ /* 0x000fea000383ffff */
.L_x_1743:
        /* <DEDUP_REMOVED lines=14> */
.L_x_1746:
        /* <DEDUP_REMOVED lines=60> */
.L_x_1745:
        /* <DEDUP_REMOVED lines=34> */
.L_x_1747:
        /* <DEDUP_REMOVED lines=18> */
.L_x_1748:
        /* <DEDUP_REMOVED lines=9> */
.L_x_1749:
[----:B------:R-:W-:Y:S05]  /*45c0*/  BSYNC.RECONVERGENT B0 ;  /* 0x0000000000007941 */ /* 0x000fea0003800200 */
.L_x_1742:
        /* <DEDUP_REMOVED lines=40> */
.L_x_1750:
        /* <DEDUP_REMOVED lines=21> */
.L_x_1752:
[----:B------:R-:W-:Y:S05]  /*49a0*/  BSYNC.RECONVERGENT B0 ;  /* 0x0000000000007941 */ /* 0x000fea0003800200 */
.L_x_1751:
        /* <DEDUP_REMOVED lines=21> */
.L_x_1753:
        /* <DEDUP_REMOVED lines=20> */
.L_x_1755:
[----:B------:R-:W-:Y:S05]  /*4c40*/  BSYNC.RECONVERGENT B0 ;  /* 0x0000000000007941 */ /* 0x000fea0003800200 */
.L_x_1754:
        /* <DEDUP_REMOVED lines=23> */
.L_x_1756:
        /* <DEDUP_REMOVED lines=21> */
.L_x_1758:
[----:B------:R-:W-:Y:S05]  /*4f10*/  BSYNC.RECONVERGENT B0 ;  /* 0x0000000000007941 */ /* 0x000fea0003800200 */
.L_x_1757:
        /* <DEDUP_REMOVED lines=66> */
.L_x_1759:
        /* <DEDUP_REMOVED lines=17> */
.L_x_1761:
[----:B------:R-:W-:Y:S05]  /*5450*/  BSYNC.RECONVERGENT B0 ;  /* 0x0000000000007941 */ /* 0x000fea0003800200 */
.L_x_1760:
        /* <DEDUP_REMOVED lines=19> */
.L_x_1762:
        /* <DEDUP_REMOVED lines=17> */
.L_x_1764:
[----:B------:R-:W-:Y:S05]  /*56a0*/  BSYNC.RECONVERGENT B0 ;  /* 0x0000000000007941 */ /* 0x000fea0003800200 */
.L_x_1763:
        /* <DEDUP_REMOVED lines=19> */
.L_x_1765:
        /* <DEDUP_REMOVED lines=17> */
.L_x_1767:
[----:B------:R-:W-:Y:S05]  /*58f0*/  BSYNC.RECONVERGENT B0 ;  /* 0x0000000000007941 */ /* 0x000fea0003800200 */
.L_x_1766:
        /* <DEDUP_REMOVED lines=19> */
.L_x_1768:
        /* <DEDUP_REMOVED lines=18> */
.L_x_1770:
[----:B------:R-:W-:Y:S05]  /*5b50*/  BSYNC.RECONVERGENT B0 ;  /* 0x0000000000007941 */ /* 0x000fea0003800200 */
.L_x_1769:
        /* <DEDUP_REMOVED lines=19> */
.L_x_1771:
        /* <DEDUP_REMOVED lines=17> */
.L_x_1773:
[----:B------:R-:W-:Y:S05]  /*5da0*/  BSYNC.RECONVERGENT B0 ;  /* 0x0000000000007941 */ /* 0x000fea0003800200 */
.L_x_1772:
[----:B------:R-:W-:Y:S02]  /*5db0*/  IADD3 R61, PT, PT, R56, R61, RZ ;  /* 0x0000003d383d7210 */ /* 0x000fe40007ffe0ff */
[----:B------:R-:W-:Y:S02]  /*5dc0*/  IADD3 R62, PT, PT, R62, 0x1, RZ ;  /* 0x000000013e3e7810 */ /* 0x000fe40007ffe0ff */
[----:B------:R-:W-:-:S13]  /*5dd0*/  ISETP.GE.AND P0, PT, R61, UR4, PT ;  /* 0x000000043d007c0c */ /* 0x000fda000bf06270 */
[----:B------:R-:W-:Y:S05]  /*5de0*/  @!P0 BRA `(.L_x_1774) ;  /* 0xffffffa400108947 */ /* 0x000fea000383ffff */
.L_x_1731:
        /* <DEDUP_REMOVED lines=19> */
.L_x_1776:
[----:B------:R-:W-:Y:S05]  /*5f20*/  BSYNC.RECONVERGENT B0 ;  /* 0x0000000000007941 */ /* 0x000fea0003800200 */
.L_x_1775:
[----:B------:R-:W-:Y:S05]  /*5f30*/  @P0 EXIT ;  /* 0x000000000000094d */ /* 0x000fea0003800000 */
[----:B------:R-:W-:Y:S05]  /*5f40*/  @P2 BRA `(.L_x_1777) ;  /* 0x0000000000202947 */ /* 0x000fea0003800000 */
[----:B------:R-:W-:-:S05]  /*5f50*/  IMAD R0, R4, R7, RZ ;  /* 0x0000000704007224 */ /* 0x000fca00078e02ff */
[----:B------:R-:W-:-:S13]  /*5f60*/  ISETP.NE.AND P0, PT, R0, -0x1, PT ;  /* 0xffffffff0000780c */ /* 0x000fda0003f05270 */
[----:B------:R-:W-:Y:S05]  /*5f70*/  @!P0 BRA `(.L_x_1777) ;  /* 0x0000000000148947 */ /* 0x000fea0003800000 */
.L_x_1778:
[----:B0-----:R-:W2:Y:S04]  /*5f80*/  LDG.E.STRONG.GPU R5, desc[UR8][R2.64] ;  /* 0x0000000802057981 */ /* 0x001ea8000c1ef900 */
[----:B--2---:R-:W-:Y:S01]  /*5f90*/  CCTL.IVALL ;  /* 0x00000000ff00798f */ /* 0x004fe20002000000 */
[----:B------:R-:W-:Y:S05]  /*5fa0*/  YIELD ;  /* 0x0000000000007946 */ /* 0x000fea0003800000 */
[----:B------:R-:W-:-:S13]  /*5fb0*/  ISETP.NE.AND P0, PT, R5, R0, PT ;  /* 0x000000000500720c */ /* 0x000fda0003f05270 */
[----:B------:R-:W-:Y:S05]  /*5fc0*/  @P0 BRA `(.L_x_1778) ;  /* 0xfffffffc00ec0947 */ /* 0x000fea000383ffff */
.L_x_1777:
        /* <DEDUP_REMOVED lines=73> */
.L_x_1781:
        /* <DEDUP_REMOVED lines=26> */
[----:B----4-:R-:W-:Y:S01]  /*6600*/  F2FP.F16.F32.PACK_AB R19, R15, R12 ;  /* 0x0000000c0f13723e */ /* 0x010fe200000000ff */
[----:B------:R0:W-:Y:S04]  /*6610*/  STG.E desc[UR8][R6.64], R17 ;  /* 0x0000001106007986 */ /* 0x0001e8000c101908 */
[----:B------:R0:W-:Y:S01]  /*6620*/  STG.E desc[UR8][R8.64], R19 ;  /* 0x0000001308007986 */ /* 0x0001e2000c101908 */
[----:B------:R-:W-:Y:S01]  /*6630*/  IADD3.X R23, PT, PT, RZ, R23, RZ, P3, !PT ;  /* 0x00000017ff177210 */ /* 0x000fe20001ffe4ff */
[----:B------:R-:W-:Y:S06]  /*6640*/  @P1 BRA `(.L_x_1781) ;  /* 0xfffffffc00841947 */ /* 0x000fec000383ffff */
.L_x_1780:
[----:B------:R-:W-:Y:S05]  /*6650*/  BSYNC.RECONVERGENT B0 ;  /* 0x0000000000007941 */ /* 0x000fea0003800200 */
.L_x_1779:
        /* <DEDUP_REMOVED lines=10> */
.L_x_1782:
        /* <DEDUP_REMOVED lines=22> */
[----:B----4-:R-:W-:-:S02]  /*6860*/  F2FP.F16.F32.PACK_AB R31, R7, R2 ;  /* 0x00000002071f723e */ /* 0x010fc400000000ff */
[----:B------:R-:W-:-:S04]  /*6870*/  LOP3.LUT R2, R59, 0x3, RZ, 0xc0, !PT ;  /* 0x000000033b027812 */ /* 0x000fc800078ec0ff */
[----:B------:R-:W-:Y:S02]  /*6880*/  IADD3.X R9, PT, PT, R2, UR5, RZ, P1, !PT ;  /* 0x0000000502097c10 */ /* 0x000fe40008ffe4ff */
[----:B-----5:R-:W-:Y:S02]  /*6890*/  F2FP.F16.F32.PACK_AB R33, R25, R12 ;  /* 0x0000000c1921723e */ /* 0x020fe400000000ff */
        /* <DEDUP_REMOVED lines=20> */
[----:B----4-:R-:W-:-:S03]  /*69e0*/  F2FP.F16.F32.PACK_AB R35, R35, R10 ;  /* 0x0000000a2323723e */ /* 0x010fc600000000ff */
        /* <DEDUP_REMOVED lines=14> */
[----:B----4-:R-:W-:Y:S02]  /*6ad0*/  F2FP.F16.F32.PACK_AB R33, R33, R2 ;  /* 0x000000022121723e */ /* 0x010fe400000000ff */
[----:B-----5:R-:W-:-:S03]  /*6ae0*/  F2FP.F16.F32.PACK_AB R37, R37, R10 ;  /* 0x0000000a2525723e */ /* 0x020fc600000000ff */
        /* <DEDUP_REMOVED lines=18> */
[----:B-----5:R-:W-:Y:S02]  /*6c10*/  F2FP.F16.F32.PACK_AB R13, R13, R8 ;  /* 0x000000080d0d723e */ /* 0x020fe400000000ff */
[----:B---3--:R-:W-:-:S03]  /*6c20*/  F2FP.F16.F32.PACK_AB R7, R5, R6 ;  /* 0x000000060507723e */ /* 0x008fc600000000ff */
[----:B------:R4:W-:Y:S04]  /*6c30*/  STG.E desc[UR8][R26.64], R13 ;  /* 0x0000000d1a007986 */ /* 0x0009e8000c101908 */
[----:B------:R4:W-:Y:S02]  /*6c40*/  STG.E desc[UR8][R28.64], R7 ;  /* 0x000000071c007986 */ /* 0x0009e4000c101908 */
[----:B------:R-:W-:Y:S05]  /*6c50*/  @P0 BRA `(.L_x_1782) ;  /* 0xfffffff800a80947 */ /* 0x000fea000383ffff */
[----:B------:R-:W-:Y:S05]  /*6c60*/  EXIT ;  /* 0x000000000000794d */ /* 0x000fea0003800000 */
.L_x_1783:
        /* <DEDUP_REMOVED lines=9> */
.L_x_3444:


//--------------------- .text._Z35group_norm_nhwc_bwd_one_pass_kernelI11Fp32IOFp16WLi512ELi42ELi672EEv26Group_norm_nhwc_bwd_params --------------------------
	.section	.text._Z35group_norm_nhwc_bwd_one_pass_kernelI11Fp32IOFp16WLi512ELi42ELi672EEv26Group_norm_nhwc_bwd_params,"ax",@progbits
	.align	128
        .global         _Z35group_norm_nhwc_bwd_one_pass_kernelI11Fp32IOFp16WLi512ELi42ELi672EEv26Group_norm_nhwc_bwd_params
        .type           _Z35group_norm_nhwc_bwd_one_pass_kernelI11Fp32IOFp16WLi512ELi42ELi672EEv26Group_norm_nhwc_bwd_params,@function
        .size           _Z35group_norm_nhwc_bwd_one_pass_kernelI11Fp32IOFp16WLi512ELi42ELi672EEv26Group_norm_nhwc_bwd_params,(.L_x_3445 - _Z35group_norm_nhwc_bwd_one_pass_kernelI11Fp32IOFp16WLi512ELi42ELi672EEv26Group_norm_nhwc_bwd_params)
        .other          _Z35group_norm_nhwc_bwd_one_pass_kernelI11Fp32IOFp16WLi512ELi42ELi672EEv26Group_norm_nhwc_bwd_params,@"STO_CUDA_ENTRY STV_DEFAULT"
_Z35group_norm_nhwc_bwd_one_pass_kernelI11Fp32IOFp16WLi512ELi42ELi672EEv26Group_norm_nhwc_bwd_params:
.text._Z35group_norm_nhwc_bwd_one_pass_kernelI11Fp32IOFp16WLi512ELi42ELi672EEv26Group_norm_nhwc_bwd_params:
        /* <DEDUP_REMOVED lines=24> */
.L_x_1851:
        /* <DEDUP_REMOVED lines=463> */
[----:B--2---:R-:W-:Y:S02]  /*1e70*/  @P0 HADD2.F32 R4, -RZ, R0.H0_H0 ;  /* 0x20000000ff040230 */ /* 0x004fe40000004100 */
[----:B----4-:R-:W-:Y:S02]  /*1e80*/  @P0 HADD2.F32 R5, -RZ, R6.H0_H0 ;  /* 0x20000006ff050230 */ /* 0x010fe40000004100 */
[----:B------:R-:W-:Y:S02]  /*1e90*/  HADD2.F32 R6, -RZ, R30.H0_H0 ;  /* 0x2000001eff067230 */ /* 0x000fe40000004100 */
[----:B------:R-:W-:Y:S01]  /*1ea0*/  HADD2.F32 R7, -RZ, R7.H0_H0 ;  /* 0x20000007ff077230 */ /* 0x000fe20000004100 */
        /* <DEDUP_REMOVED lines=229> */
.L_x_1785:
        /* <DEDUP_REMOVED lines=515> */
.L_x_1786:
        /* <DEDUP_REMOVED lines=45> */
.L_x_1788:
[----:B------:R-:W-:Y:S05]  /*5000*/  BSYNC.RECONVERGENT B0 ;  /* 0x0000000000007941 */ /* 0x000fea0003800200 */
.L_x_1787:
        /* <DEDUP_REMOVED lines=56> */
.L_x_1790:
[----:B------:R-:W-:Y:S05]  /*5390*/  BSYNC.RECONVERGENT B0 ;  /* 0x0000000000007941 */ /* 0x000fea0003800200 */
.L_x_1789:
        /* <DEDUP_REMOVED lines=158> */
.L_x_1792:
[----:B------:R-:W-:Y:S05]  /*5d80*/  BSYNC.RECONVERGENT B0 ;  /* 0x0000000000007941 */ /* 0x000fea0003800200 */
.L_x_1791:
        /* <DEDUP_REMOVED lines=30> */
.L_x_1794:
[----:B------:R-:W-:Y:S05]  /*5f70*/  BSYNC.RECONVERGENT B0 ;  /* 0x0000000000007941 */ /* 0x000fea0003800200 */
.L_x_1793:
        /* <DEDUP_REMOVED lines=30> */
.L_x_1797:
        /* <DEDUP_REMOVED lines=10> */
.L_x_1796:
        /* <DEDUP_REMOVED lines=18> */
.L_x_1799:
        /* <DEDUP_REMOVED lines=152> */
.L_x_1798:
        /* <DEDUP_REMOVED lines=72> */
.L_x_1800:
        /* <DEDUP_REMOVED lines=38> */
.L_x_1801:
        /* <DEDUP_REMOVED lines=19> */
.L_x_1802:
[----:B------:R-:W-:Y:S05]  /*74b0*/  BSYNC.RECONVERGENT B0 ;  /* 0x0000000000007941 */ /* 0x000fea0003800200 */
.L_x_1795:
        /* <DEDUP_REMOVED lines=38> */
.L_x_1803:
        /* <DEDUP_REMOVED lines=26> */
.L_x_1805:
[----:B------:R-:W-:Y:S05]  /*78c0*/  BSYNC.RECONVERGENT B0 ;  /* 0x0000000000007941 */ /* 0x000fea0003800200 */
.L_x_1804:
        /* <DEDUP_REMOVED lines=26> */
.L_x_1806:
        /* <DEDUP_REMOVED lines=22> */
.L_x_1808:
[----:B------:R-:W-:Y:S05]  /*7bd0*/  BSYNC.RECONVERGENT B0 ;  /* 0x0000000000007941 */ /* 0x000fea0003800200 */
.L_x_1807:
        /* <DEDUP_REMOVED lines=29> */
.L_x_1809:
        /* <DEDUP_REMOVED lines=20> */
.L_x_1811:
[----:B------:R-:W-:Y:S05]  /*7ef0*/  BSYNC.RECONVERGENT B0 ;  /* 0x0000000000007941 */ /* 0x000fea0003800200 */
.L_x_1810:
        /* <DEDUP_REMOVED lines=29> */
.L_x_1812:
        /* <DEDUP_REMOVED lines=20> */
.L_x_1814:
[----:B------:R-:W-:Y:S05]  /*8210*/  BSYNC.RECONVERGENT B0 ;  /* 0x0000000000007941 */ /* 0x000fea0003800200 */
.L_x_1813:
        /* <DEDUP_REMOVED lines=39> */
.L_x_1815:
        /* <DEDUP_REMOVED lines=22> */
.L_x_1817:
[----:B------:R-:W-:Y:S05]  /*85f0*/  BSYNC.RECONVERGENT B0 ;  /* 0x0000000000007941 */ /* 0x000fea0003800200 */
.L_x_1816:
        /* <DEDUP_REMOVED lines=21> */
.L_x_1818:
        /* <DEDUP_REMOVED lines=21> */
.L_x_1820:
[----:B------:R-:W-:Y:S05]  /*88a0*/  BSYNC.RECONVERGENT B0 ;  /* 0x0000000000007941 */ /* 0x000fea0003800200 */
.L_x_1819:
        /* <DEDUP_REMOVED lines=21> */
.L_x_1821:
        /* <DEDUP_REMOVED lines=21> */
.L_x_1823:
[----:B------:R-:W-:Y:S05]  /*8b50*/  BSYNC.RECONVERGENT B0 ;  /* 0x0000000000007941 */ /* 0x000fea0003800200 */
.L_x_1822:
        /* <DEDUP_REMOVED lines=21> */
.L_x_1824:
        /* <DEDUP_REMOVED lines=20> */
.L_x_1826:
[----:B------:R-:W-:Y:S05]  /*8df0*/  BSYNC.RECONVERGENT B0 ;  /* 0x0000000000007941 */ /* 0x000fea0003800200 */
.L_x_1825:
        /* <DEDUP_REMOVED lines=48> */
.L_x_1827:
        /* <DEDUP_REMOVED lines=21> */
.L_x_1829:
[----:B------:R-:W-:Y:S05]  /*9250*/  BSYNC.RECONVERGENT B0 ;  /* 0x0000000000007941 */ /* 0x000fea0003800200 */
.L_x_1828:
        /* <DEDUP_REMOVED lines=21> */
.L_x_1830:
        /* <DEDUP_REMOVED lines=21> */
.L_x_1832:
[----:B------:R-:W-:Y:S05]  /*9500*/  BSYNC.RECONVERGENT B0 ;  /* 0x0000000000007941 */ /* 0x000fea0003800200 */
.L_x_1831:
        /* <DEDUP_REMOVED lines=21> */
.L_x_1833:
        /* <DEDUP_REMOVED lines=21> */
.L_x_1835:
[----:B------:R-:W-:Y:S05]  /*97b0*/  BSYNC.RECONVERGENT B0 ;  /* 0x0000000000007941 */ /* 0x000fea0003800200 */
.L_x_1834:
        /* <DEDUP_REMOVED lines=21> */
.L_x_1836:
        /* <DEDUP_REMOVED lines=21> */
.L_x_1838:
[----:B------:R-:W-:Y:S05]  /*9a60*/  BSYNC.RECONVERGENT B0 ;  /* 0x0000000000007941 */ /* 0x000fea0003800200 */
.L_x_1837:
        /* <DEDUP_REMOVED lines=21> */
.L_x_1839:
        /* <DEDUP_REMOVED lines=21> */
.L_x_1841:
[----:B------:R-:W-:Y:S05]  /*9d10*/  BSYNC.RECONVERGENT B0 ;  /* 0x0000000000007941 */ /* 0x000fea0003800200 */
.L_x_1840:
        /* <DEDUP_REMOVED lines=21> */
.L_x_1842:
        /* <DEDUP_REMOVED lines=21> */
.L_x_1844:
[----:B------:R-:W-:Y:S05]  /*9fc0*/  BSYNC.RECONVERGENT B0 ;  /* 0x0000000000007941 */ /* 0x000fea0003800200 */
.L_x_1843:
        /* <DEDUP_REMOVED lines=21> */
.L_x_1845:
        /* <DEDUP_REMOVED lines=29> */
.L_x_1847:
[----:B------:R-:W-:Y:S05]  /*a2f0*/  BSYNC.RECONVERGENT B0 ;  /* 0x0000000000007941 */ /* 0x000fea0003800200 */
.L_x_1846:
        /* <DEDUP_REMOVED lines=19> */
.L_x_1848:
        /* <DEDUP_REMOVED lines=17> */
.L_x_1850:
[----:B------:R-:W-:Y:S05]  /*a540*/  BSYNC.RECONVERGENT B0 ;  /* 0x0000000000007941 */ /* 0x000fea0003800200 */
.L_x_1849:
        /* <DEDUP_REMOVED lines=8> */
.L_x_1784:
        /* <DEDUP_REMOVED lines=15> */
.L_x_1853:
[----:B------:R-:W-:Y:S05]  /*a6c0*/  BSYNC.RECONVERGENT B0 ;  /* 0x0000000000007941 */ /* 0x000fea0003800200 */
.L_x_1852:
        /* <DEDUP_REMOVED lines=11> */
.L_x_1855:
[----:B------:R-:W2:Y:S04]  /*a780*/  LDG.E.STRONG.GPU R5, desc[UR12][R2.64] ;  /* 0x0000000c02057981 */ /* 0x000ea8000c1ef900 */
[----:B--2---:R-:W-:Y:S01]  /*a790*/  CCTL.IVALL ;  /* 0x00000000ff00798f */ /* 0x004fe20002000000 */
[----:B------:R-:W-:Y:S05]  /*a7a0*/  YIELD ;  /* 0x0000000000007946 */ /* 0x000fea0003800000 */
[----:B------:R-:W-:-:S13]  /*a7b0*/  ISETP.NE.AND P0, PT, R5, R4, PT ;  /* 0x000000040500720c */ /* 0x000fda0003f05270 */
[----:B------:R-:W-:Y:S05]  /*a7c0*/  @P0 BRA `(.L_x_1855) ;  /* 0xfffffffc00ec0947 */ /* 0x000fea000383ffff */
.L_x_1854:
        /* <DEDUP_REMOVED lines=74> */
.L_x_1858:
        /* <DEDUP_REMOVED lines=31> */
.L_x_1857:
[----:B------:R-:W-:Y:S05]  /*ae60*/  BSYNC.RECONVERGENT B0 ;  /* 0x0000000000007941 */ /* 0x000fea0003800200 */
.L_x_1856:
        /* <DEDUP_REMOVED lines=10> */
.L_x_1859:
        /* <DEDUP_REMOVED lines=87> */
.L_x_1860:
        /* <DEDUP_REMOVED lines=16> */
.L_x_3445:


//--------------------- .text._Z35group_norm_nhwc_fwd_one_pass_kernelI11Bf16IOFp32WLi64ELi42ELi672EEv26Group_norm_nhwc_fwd_params --------------------------
	.section	.text._Z35group_norm_nhwc_fwd_one_pass_kernelI11Bf16IOFp32WLi64ELi42ELi672EEv26Group_norm_nhwc_fwd_params,"ax",@progbits
	.align	128
        .global         _Z35group_norm_nhwc_fwd_one_pass_kernelI11Bf16IOFp32WLi64ELi42ELi672EEv26Group_norm_nhwc_fwd_params
        .type           _Z35group_norm_nhwc_fwd_one_pass_kernelI11Bf16IOFp32WLi64ELi42ELi672EEv26Group_norm_nhwc_fwd_params,@function
        .size           _Z35group_norm_nhwc_fwd_one_pass_kernelI11Bf16IOFp32WLi64ELi42ELi672EEv26Group_norm_nhwc_fwd_params,(.L_x_3446 - _Z35group_norm_nhwc_fwd_one_pass_kernelI11Bf16IOFp32WLi64ELi42ELi672EEv26Group_norm_nhwc_fwd_params)
        .other          _Z35group_norm_nhwc_fwd_one_pass_kernelI11Bf16IOFp32WLi64ELi42ELi672EEv26Group_norm_nhwc_fwd_params,@"STO_CUDA_ENTRY STV_DEFAULT"
_Z35group_norm_nhwc_fwd_one_pass_kernelI11Bf16IOFp32WLi64ELi42ELi672EEv26Group_norm_nhwc_fwd_params:
.text._Z35group_norm_nhwc_fwd_one_pass_kernelI11Bf16IOFp32WLi64ELi42ELi672EEv26Group_norm_nhwc_fwd_params:
[----:B------:R-:W-:Y:S08]  /*0000*/  LDC R1, c[0x0][0x37c] ;  /* 0x0000df00ff017b82 */ /* 0x000ff00000000800 */
[----:B------:R-:W0:Y:S01]  /*0010*/  S2UR UR6, SR_CTAID.Y ;  /* 0x00000000000679c3 */ /* 0x000e220000002600 */
[----:B------:R-:W1:Y:S01]  /*0020*/  LDCU UR4, c[0x0][0x3f8] ;  /* 0x00007f00ff0477ac */ /* 0x000e620008000800 */
[----:B------:R-:W1:Y:S02]  /*0030*/  LDCU UR5, c[0x0][0x3c8] ;  /* 0x00007900ff0577ac */ /* 0x000e640008000800 */
[----:B-1----:R-:W-:-:S04]  /*0040*/  UIMAD UR4, UR4, UR5, URZ ;  /* 0x00000005040472a4 */ /* 0x002fc8000f8e02ff */
[----:B0-----:R-:W-:-:S06]  /*0050*/  UISETP.GE.AND UP0, UPT, UR6, UR4, UPT ;  /* 0x000000040600728c */ /* 0x001fcc000bf06270 */
[----:B------:R-:W-:-:S13]  /*0060*/  PLOP3.LUT P0, PT, PT, PT, UP0, 0x80, 0x8 ;  /* 0x000000000008781c */ /* 0x000fda0003f0f008 */
[----:B------:R-:W-:Y:S05]  /*0070*/  @P0 EXIT ;  /* 0x000000000000094d */ /* 0x000fea0003800000 */
[----:B------:R-:W0:Y:S01]  /*0080*/  S2R R3, SR_TID.X ;  /* 0x0000000000037919 */ /* 0x000e220000002100 */
[----:B------:R-:W1:Y:S01]  /*0090*/  S2UR UR13, SR_CTAID.X ;  /* 0x00000000000d79c3 */ /* 0x000e620000002500 */
[----:B------:R-:W2:Y:S01]  /*00a0*/  LDCU UR4, c[0x0][0x404] ;  /* 0x00008080ff0477ac */ /* 0x000ea20008000800 */
[----:B------:R-:W3:Y:S01]  /*00b0*/  LDCU.64 UR8, c[0x0][0x388] ;  /* 0x00007100ff0877ac */ /* 0x000ee20008000a00 */
[----:B------:R-:W4:Y:S05]  /*00c0*/  LDCU UR18, c[0x0][0x374] ;  /* 0x00006e80ff1277ac */ /* 0x000f2a0008000800 */
[----:B------:R-:W4:Y:S01]  /*00d0*/  LDC R22, c[0x0][0x370] ;  /* 0x0000dc00ff167b82 */ /* 0x000f220000000800 */
[----:B------:R-:W0:Y:S01]  /*00e0*/  LDCU.64 UR14, c[0x0][0x358] ;  /* 0x00006b00ff0e77ac */ /* 0x000e220008000a00 */
[----:B------:R-:W-:Y:S01]  /*00f0*/  UMOV UR7, UR6 ;  /* 0x0000000600077c82 */ /* 0x000fe20008000000 */
[----:B--2---:R-:W-:Y:S01]  /*0100*/  MOV R2, UR4 ;  /* 0x0000000400027c02 */ /* 0x004fe20008000f00 */
[----:B------:R-:W-:Y:S01]  /*0110*/  UMOV UR4, URZ ;  /* 0x000000ff00047c82 */ /* 0x000fe20008000000 */
[----:B---3--:R-:W-:-:S02]  /*0120*/  ISETP.NE.U32.AND P1, PT, RZ, UR8, PT ;  /* 0x00000008ff007c0c */ /* 0x008fc4000bf25070 */
[C---:B0-----:R-:W-:Y:S02]  /*0130*/  LOP3.LUT R0, R3.reuse, 0xffff, RZ, 0xc0, !PT ;  /* 0x0000ffff03007812 */ /* 0x041fe400078ec0ff */
[----:B-1----:R-:W-:-:S03]  /*0140*/  LOP3.LUT P0, RZ, R3, UR13, RZ, 0xfc, !PT ;  /* 0x0000000d03ff7c12 */ /* 0x002fc6000f80fcff */
[----:B------:R-:W-:Y:S01]  /*0150*/  IMAD R0, R0, 0xc31, RZ ;  /* 0x00000c3100007824 */ /* 0x000fe200078e02ff */
[----:B------:R-:W-:-:S04]  /*0160*/  ISETP.NE.AND.EX P0, PT, RZ, UR9, !P0, P1 ;  /* 0x00000009ff007c0c */ /* 0x000fc8000c705310 */
[----:B------:R-:W-:-:S04]  /*0170*/  SHF.R.U32.HI R23, RZ, 0x10, R0 ;  /* 0x00000010ff177819 */ /* 0x000fc80000011600 */
[----:B------:R-:W-:Y:S01]  /*0180*/  PRMT R0, R23, 0x9910, RZ ;  /* 0x0000991017007816 */ /* 0x000fe200000000ff */
[----:B------:R-:W-:-:S04]  /*0190*/  IMAD R23, R2, UR13, R23 ;  /* 0x0000000d02177c24 */ /* 0x000fc8000f8e0217 */
[----:B------:R-:W-:-:S05]  /*01a0*/  IMAD R0, R0, 0x15, RZ ;  /* 0x0000001500007824 */ /* 0x000fca00078e02ff */
[----:B------:R-:W-:-:S04]  /*01b0*/  IADD3 R0, PT, PT, RZ, -R0, RZ ;  /* 0x80000000ff007210 */ /* 0x000fc80007ffe0ff */
[----:B------:R-:W-:-:S04]  /*01c0*/  PRMT R0, R0, 0x7710, RZ ;  /* 0x0000771000007816 */ /* 0x000fc800000000ff */
[----:B------:R-:W-:-:S04]  /*01d0*/  IADD3 R0, PT, PT, R0, R3, RZ ;  /* 0x0000000300007210 */ /* 0x000fc80007ffe0ff */
[----:B------:R-:W-:-:S04]  /*01e0*/  SHF.L.U32 R0, R0, 0x1, RZ ;  /* 0x0000000100007819 */ /* 0x000fc800000006ff */
[----:B----4-:R-:W-:-:S07]  /*01f0*/  LOP3.LUT R15, R0, 0xffff, RZ, 0xc0, !PT ;  /* 0x0000ffff000f7812 */ /* 0x010fce00078ec0ff */
.L_x_1880:
[----:B0----5:R-:W0:Y:S01]  /*0200*/  LDC R13, c[0x0][0x3f8] ;  /* 0x0000fe00ff0d7b82 */ /* 0x021e220000000800 */
[----:B-1----:R-:W1:Y:S01]  /*0210*/  LDCU.64 UR8, c[0x0][0x3e8] ;  /* 0x00007d00ff0877ac */ /* 0x002e620008000a00 */
[----:B------:R-:W-:Y:S01]  /*0220*/  SHF.R.S32.HI R17, RZ, 0x1f, R23 ;  /* 0x0000001fff117819 */ /* 0x000fe20000011417 */
[----:B------:R-:W-:Y:S01]  /*0230*/  HFMA2 R21, -RZ, RZ, 0, 0 ;  /* 0x00000000ff157431 */ /* 0x000fe200000001ff */
[----:B0-23--:R-:W-:Y:S02]  /*0240*/  IABS R5, R13 ;  /* 0x0000000d00057213 */ /* 0x00dfe40000000000 */
[----:B------:R-:W-:Y:S02]  /*0250*/  ISETP.NE.AND P3, PT, R13, RZ, PT ;  /* 0x000000ff0d00720c */ /* 0x000fe40003f65270 */
[----:B------:R-:W0:Y:S08]  /*0260*/  I2F.RP R0, R5 ;  /* 0x0000000500007306 */ /* 0x000e300000209400 */
[----:B0-----:R-:W0:Y:S02]  /*0270*/  MUFU.RCP R0, R0 ;  /* 0x0000000000007308 */ /* 0x001e240000001000 */
[----:B0-----:R-:W-:-:S06]  /*0280*/  VIADD R2, R0, 0xffffffe ;  /* 0x0ffffffe00027836 */ /* 0x001fcc0000000000 */
[----:B------:R0:W2:Y:S02]  /*0290*/  F2I.FTZ.U32.TRUNC.NTZ R3, R2 ;  /* 0x0000000200037305 */ /* 0x0000a4000021f000 */
[----:B0-----:R-:W-:Y:S01]  /*02a0*/  HFMA2 R2, -RZ, RZ, 0, 0 ;  /* 0x00000000ff027431 */ /* 0x001fe200000001ff */
[----:B--2---:R-:W-:-:S05]  /*02b0*/  IADD3 R4, PT, PT, RZ, -R3, RZ ;  /* 0x80000003ff047210 */ /* 0x004fca0007ffe0ff */
[----:B------:R-:W-:Y:S01]  /*02c0*/  IMAD R7, R4, R5, RZ ;  /* 0x0000000504077224 */ /* 0x000fe200078e02ff */
[----:B------:R-:W-:-:S03]  /*02d0*/  IABS R4, UR7 ;  /* 0x0000000700047c13 */ /* 0x000fc60008000000 */
[----:B------:R-:W-:-:S06]  /*02e0*/  IMAD.HI.U32 R3, R3, R7, R2 ;  /* 0x0000000703037227 */ /* 0x000fcc00078e0002 */
[----:B------:R-:W-:-:S05]  /*02f0*/  IMAD.HI.U32 R3, R3, R4, RZ ;  /* 0x0000000403037227 */ /* 0x000fca00078e00ff */
[----:B------:R-:W-:-:S05]  /*0300*/  IADD3 R0, PT, PT, -R3, RZ, RZ ;  /* 0x000000ff03007210 */ /* 0x000fca0007ffe1ff */
[----:B------:R-:W-:-:S05]  /*0310*/  IMAD R0, R5, R0, R4 ;  /* 0x0000000005007224 */ /* 0x000fca00078e0204 */
[----:B------:R-:W-:-:S13]  /*0320*/  ISETP.GT.U32.AND P2, PT, R5, R0, PT ;  /* 0x000000000500720c */ /* 0x000fda0003f44070 */
[----:B------:R-:W-:Y:S01]  /*0330*/  @!P2 IADD3 R0, PT, PT, R0, -R5, RZ ;  /* 0x800000050000a210 */ /* 0x000fe20007ffe0ff */
[----:B------:R-:W-:-:S03]  /*0340*/  @!P2 VIADD R3, R3, 0x1 ;  /* 0x000000010303a836 */ /* 0x000fc60000000000 */
[----:B------:R-:W-:Y:S02]  /*0350*/  ISETP.GE.U32.AND P1, PT, R0, R5, PT ;  /* 0x000000050000720c */ /* 0x000fe40003f26070 */
[----:B------:R-:W-:-:S04]  /*0360*/  LOP3.LUT R0, R13, UR7, RZ, 0x3c, !PT ;  /* 0x000000070d007c12 */ /* 0x000fc8000f8e3cff */
[----:B------:R-:W-:Y:S02]  /*0370*/  ISETP.GE.AND P4, PT, R0, RZ, PT ;  /* 0x000000ff0000720c */ /* 0x000fe40003f86270 */
[----:B------:R-:W-:-:S04]  /*0380*/  IADD3 R0, PT, PT, R23, 0x20, RZ ;  /* 0x0000002017007810 */ /* 0x000fc80007ffe0ff */
[----:B-1----:R-:W-:Y:S02]  /*0390*/  ISETP.GE.U32.AND P2, PT, R0, UR8, PT ;  /* 0x0000000800007c0c */ /* 0x002fe4000bf46070 */
[----:B------:R-:W-:Y:S02]  /*03a0*/  @P1 IADD3 R3, PT, PT, R3, 0x1, RZ ;  /* 0x0000000103031810 */ /* 0x000fe40007ffe0ff */
[----:B------:R-:W-:Y:S02]  /*03b0*/  SHF.R.S32.HI R19, RZ, 0x1f, R0 ;  /* 0x0000001fff137819 */ /* 0x000fe40000011400 */
[----:B------:R-:W-:Y:S02]  /*03c0*/  ISETP.GE.U32.AND P1, PT, R23, UR8, PT ;  /* 0x0000000817007c0c */ /* 0x000fe4000bf26070 */
[----:B------:R-:W-:Y:S02]  /*03d0*/  ISETP.GE.AND.EX P2, PT, R19, UR9, PT, P2 ;  /* 0x0000000913007c0c */ /* 0x000fe4000bf46320 */
[----:B------:R-:W-:-:S02]  /*03e0*/  MOV R11, R3 ;  /* 0x00000003000b7202 */ /* 0x000fc40000000f00 */
[----:B------:R-:W-:Y:S01]  /*03f0*/  ISETP.GE.AND.EX P1, PT, R17, UR9, PT, P1 ;  /* 0x0000000911007c0c */ /* 0x000fe2000bf26310 */
[----:B------:R-:W0:Y:S01]  /*0400*/  LDCU.64 UR8, c[0x0][0x3f0] ;  /* 0x00007e00ff0877ac */ /* 0x000e220008000a00 */
[----:B------:R-:W-:Y:S02]  /*0410*/  @!P4 IADD3 R11, PT, PT, -R11, RZ, RZ ;  /* 0x000000ff0b0bc210 */ /* 0x000fe40007ffe1ff */
[----:B------:R-:W-:-:S04]  /*0420*/  @!P3 LOP3.LUT R11, RZ, R13, RZ, 0x33, !PT ;  /* 0x0000000dff0bb212 */ /* 0x000fc800078e33ff */
[--C-:B------:R-:W-:Y:S01]  /*0430*/  SHF.R.S32.HI R4, RZ, 0x1f, R11.reuse ;  /* 0x0000001fff047819 */ /* 0x100fe2000001140b */
[----:B------:R-:W-:Y:S01]  /*0440*/  IMAD.MOV R20, RZ, RZ, -R11 ;  /* 0x000000ffff147224 */ /* 0x000fe200078e0a0b */
[----:B------:R-:W1:Y:S03]  /*0450*/  @!P2 LDC.64 R6, c[0x0][0x3e0] ;  /* 0x0000f800ff06ab82 */ /* 0x000e660000000a00 */
[----:B------:R-:W-:-:S04]  /*0460*/  IMAD R20, R13, R20, UR7 ;  /* 0x000000070d147e24 */ /* 0x000fc8000f8e0214 */
[----:B------:R-:W-:Y:S01]  /*0470*/  IMAD R20, R20, 0x2a, RZ ;  /* 0x0000002a14147824 */ /* 0x000fe200078e02ff */
[----:B------:R-:W2:Y:S01]  /*0480*/  @!P1 LDC.64 R8, c[0x0][0x3e0] ;  /* 0x0000f800ff089b82 */ /* 0x000ea20000000a00 */
[----:B0-----:R-:W-:-:S03]  /*0490*/  IMAD R10, R4, UR8, RZ ;  /* 0x00000008040a7c24 */ /* 0x001fc6000f8e02ff */
[----:B------:R-:W-:Y:S01]  /*04a0*/  IADD3 R24, P3, PT, R20, R15, RZ ;  /* 0x0000000f14187210 */ /* 0x000fe20007f7e0ff */
[----:B------:R-:W-:-:S03]  /*04b0*/  IMAD R27, R11, UR9, R10 ;  /* 0x000000090b1b7c24 */ /* 0x000fc6000f8e020a */
[----:B------:R-:W0:Y:S01]  /*04c0*/  @!P1 LDC.64 R2, c[0x0][0x390] ;  /* 0x0000e400ff029b82 */ /* 0x000e220000000a00 */
[----:B------:R-:W-:-:S03]  /*04d0*/  LEA.HI.X.SX32 R25, R20, RZ, 0x1, P3 ;  /* 0x000000ff14197211 */ /* 0x000fc600018f0eff */
[----:B------:R-:W-:-:S04]  /*04e0*/  IMAD.WIDE.U32 R24, R11, UR8, R24 ;  /* 0x000000080b187c25 */ /* 0x000fc8000f8e0018 */
[----:B------:R-:W3:Y:S01]  /*04f0*/  @!P2 LDC.64 R4, c[0x0][0x390] ;  /* 0x0000e400ff04ab82 */ /* 0x000ee20000000a00 */
[----:B-1----:R-:W-:Y:S01]  /*0500*/  @!P2 IMAD R12, R19, R6, RZ ;  /* 0x00000006130ca224 */ /* 0x002fe200078e02ff */
[----:B------:R-:W-:Y:S02]  /*0510*/  IADD3 R27, PT, PT, R25, R27, RZ ;  /* 0x0000001b191b7210 */ /* 0x000fe40007ffe0ff */
[-C--:B------:R-:W-:Y:S01]  /*0520*/  @!P1 MOV R26, R24.reuse ;  /* 0x00000018001a9202 */ /* 0x080fe20000000f00 */
[----:B------:R-:W-:Y:S01]  /*0530*/  @!P2 IMAD R15, R0, R7, R12 ;  /* 0x00000007000fa224 */ /* 0x000fe200078e020c */
[----:B------:R-:W-:Y:S01]  /*0540*/  @!P2 MOV R12, R24 ;  /* 0x00000018000ca202 */ /* 0x000fe20000000f00 */
[----:B--2---:R-:W-:Y:S01]  /*0550*/  @!P1 IMAD R10, R17, R8, RZ ;  /* 0x00000008110a9224 */ /* 0x004fe200078e02ff */
[----:B------:R-:W-:-:S03]  /*0560*/  @!P2 MOV R13, R27 ;  /* 0x0000001b000da202 */ /* 0x000fc60000000f00 */
[C---:B------:R-:W-:Y:S02]  /*0570*/  @!P1 IMAD R11, R23.reuse, R9, R10 ;  /* 0x00000009170b9224 */ /* 0x040fe400078e020a */
[----:B------:R-:W-:-:S04]  /*0580*/  @!P1 IMAD.WIDE.U32 R8, R23, R8, R26 ;  /* 0x0000000817089225 */ /* 0x000fc800078e001a */
[----:B------:R-:W-:Y:S01]  /*0590*/  @!P2 IMAD.WIDE.U32 R12, R0, R6, R12 ;  /* 0x00000006000ca225 */ /* 0x000fe200078e000c */
[----:B0-----:R-:W-:-:S03]  /*05a0*/  @!P1 LEA R6, P3, R8, R2, 0x1 ;  /* 0x0000000208069211 */ /* 0x001fc600078608ff */
[----:B------:R-:W-:Y:S01]  /*05b0*/  @!P1 IMAD.IADD R7, R9, 0x1, R11 ;  /* 0x0000000109079824 */ /* 0x000fe200078e020b */
[----:B------:R-:W-:Y:S02]  /*05c0*/  @!P2 IADD3 R0, PT, PT, R13, R15, RZ ;  /* 0x0000000f0d00a210 */ /* 0x000fe40007ffe0ff */
[----:B---3--:R-:W-:Y:S02]  /*05d0*/  @!P2 LEA R10, P4, R12, R4, 0x1 ;  /* 0x000000040c0aa211 */ /* 0x008fe400078808ff */
[----:B------:R-:W-:Y:S02]  /*05e0*/  @!P1 LEA.HI.X R7, R8, R3, R7, 0x1, P3 ;  /* 0x0000000308079211 */ /* 0x000fe400018f0c07 */
[----:B------:R-:W-:Y:S02]  /*05f0*/  MOV R3, RZ ;  /* 0x000000ff00037202 */ /* 0x000fe40000000f00 */
[----:B------:R-:W-:Y:S01]  /*0600*/  @!P2 LEA.HI.X R11, R12, R5, R0, 0x1, P4 ;  /* 0x000000050c0ba211 */ /* 0x000fe200020f0c00 */
[----:B------:R-:W2:Y:S04]  /*0610*/  @!P1 LDG.E R21, desc[UR14][R6.64] ;  /* 0x0000000e06159981 */ /* 0x000ea8000c1e1900 */
[----:B------:R-:W3:Y:S01]  /*0620*/  @!P2 LDG.E R3, desc[UR14][R10.64] ;  /* 0x0000000e0a03a981 */ /* 0x000ee2000c1e1900 */
[----:B------:R-:W-:Y:S01]  /*0630*/  BSSY.RECONVERGENT B0, `(.L_x_1861) ;  /* 0x0000037000007945 */ /* 0x000fe20003800200 */
[----:B------:R-:W0:Y:S01]  /*0640*/  S2R R4, SR_LANEID ;  /* 0x0000000000047919 */ /* 0x000e220000000000 */
[----:B------:R-:W1:Y:S01]  /*0650*/  S2R R14, SR_TID.X ;  /* 0x00000000000e7919 */ /* 0x000e620000002100 */
[----:B0-----:R-:W-:-:S02]  /*0660*/  ISETP.GT.AND P1, PT, R4, 0x1e, PT ;  /* 0x0000001e0400780c */ /* 0x001fc40003f24270 */
[----:B------:R-:W-:Y:S02]  /*0670*/  ISETP.GT.AND P2, PT, R4, 0xf, PT ;  /* 0x0000000f0400780c */ /* 0x000fe40003f44270 */
[C---:B--2---:R-:W-:Y:S01]  /*0680*/  PRMT R2, R21.reuse, 0x7632, R2 ;  /* 0x0000763215027816 */ /* 0x044fe20000000002 */
[----:B------:R-:W-:Y:S01]  /*0690*/  IMAD.U32 R21, R21, 0x10000, RZ ;  /* 0x0001000015157824 */ /* 0x000fe200078e00ff */
[C---:B---3--:R-:W-:Y:S02]  /*06a0*/  PRMT R0, R3.reuse, 0x7632, R0 ;  /* 0x0000763203007816 */ /* 0x048fe40000000000 */
[----:B------:R-:W-:Y:S02]  /*06b0*/  SHF.L.U32 R2, R2, 0x10, RZ ;  /* 0x0000001002027819 */ /* 0x000fe400000006ff */
[----:B------:R-:W-:Y:S02]  /*06c0*/  SHF.L.U32 R0, R0, 0x10, RZ ;  /* 0x0000001000007819 */ /* 0x000fe400000006ff */
[----:B------:R-:W-:Y:S01]  /*06d0*/  SHF.L.U32 R3, R3, 0x10, RZ ;  /* 0x0000001003037819 */ /* 0x000fe200000006ff */
[----:B------:R-:W-:Y:S01]  /*06e0*/  FMUL.FTZ R8, R2, R2 ;  /* 0x0000000202087220 */ /* 0x000fe20000410000 */
[----:B------:R-:W-:Y:S01]  /*06f0*/  FADD.FTZ R5, R21, R2 ;  /* 0x0000000215057221 */ /* 0x000fe20000010000 */
[----:B------:R-:W-:-:S02]  /*0700*/  FMUL.FTZ R12, R0, R0 ;  /* 0x00000000000c7220 */ /* 0x000fc40000410000 */
[----:B------:R-:W-:Y:S01]  /*0710*/  FFMA.FTZ R8, R21, R21, R8 ;  /* 0x0000001515087223 */ /* 0x000fe20000010008 */
[C---:B------:R-:W-:Y:S01]  /*0720*/  FADD.FTZ R6, R3.reuse, R0 ;  /* 0x0000000003067221 */ /* 0x040fe20000010000 */
[----:B------:R-:W-:Y:S01]  /*0730*/  FADD.FTZ R5, RZ, R5 ;  /* 0x00000005ff057221 */ /* 0x000fe20000010000 */
[----:B------:R-:W-:Y:S01]  /*0740*/  FFMA.FTZ R7, R3, R3, R12 ;  /* 0x0000000303077223 */ /* 0x000fe2000001000c */
[----:B------:R-:W-:Y:S02]  /*0750*/  FADD.FTZ R8, RZ, R8 ;  /* 0x00000008ff087221 */ /* 0x000fe40000010000 */
[----:B------:R-:W-:Y:S02]  /*0760*/  FADD.FTZ R5, R5, R6 ;  /* 0x0000000605057221 */ /* 0x000fe40000010000 */
[----:B------:R-:W-:-:S03]  /*0770*/  FADD.FTZ R7, R8, R7 ;  /* 0x0000000708077221 */ /* 0x000fc60000010000 */
[----:B------:R-:W0:Y:S04]  /*0780*/  SHFL.DOWN PT, R6, R5, 0x1, 0x1f ;  /* 0x08201f0005067f89 */ /* 0x000e2800000e0000 */
[----:B------:R-:W2:Y:S01]  /*0790*/  SHFL.DOWN PT, R8, R7, 0x1, 0x1f ;  /* 0x08201f0007087f89 */ /* 0x000ea200000e0000 */
[----:B0-----:R-:W-:Y:S01]  /*07a0*/  @!P1 FADD.FTZ R5, R5, R6 ;  /* 0x0000000605059221 */ /* 0x001fe20000010000 */
[----:B--2---:R-:W-:-:S04]  /*07b0*/  @!P1 FADD.FTZ R7, R7, R8 ;  /* 0x0000000807079221 */ /* 0x004fc80000010000 */
[----:B------:R-:W0:Y:S01]  /*07c0*/  SHFL.DOWN PT, R6, R5, 0x2, 0x1f ;  /* 0x08401f0005067f89 */ /* 0x000e2200000e0000 */
[----:B------:R-:W-:-:S03]  /*07d0*/  ISETP.GT.AND P1, PT, R4, 0x1d, PT ;  /* 0x0000001d0400780c */ /* 0x000fc60003f24270 */
[----:B------:R-:W2:Y:S10]  /*07e0*/  SHFL.DOWN PT, R8, R7, 0x2, 0x1f ;  /* 0x08401f0007087f89 */ /* 0x000eb400000e0000 */
        /* <DEDUP_REMOVED lines=9> */
[----:B------:R-:W2:Y:S01]  /*0880*/  SHFL.DOWN PT, R8, R7, 0x8, 0x1f ;  /* 0x09001f0007087f89 */ /* 0x000ea200000e0000 */
[----:B0-----:R-:W-:Y:S01]  /*0890*/  FADD.FTZ R10, R5, R6 ;  /* 0x00000006050a7221 */ /* 0x001fe20000010000 */
[----:B--2---:R-:W-:-:S04]  /*08a0*/  FADD.FTZ R12, R7, R8 ;  /* 0x00000008070c7221 */ /* 0x004fc80000010000 */
[----:B------:R-:W-:Y:S02]  /*08b0*/  FSEL R8, R5, R10, P1 ;  /* 0x0000000a05087208 */ /* 0x000fe40000800000 */
[----:B------:R-:W-:-:S03]  /*08c0*/  FSEL R9, R7, R12, P1 ;  /* 0x0000000c07097208 */ /* 0x000fc60000800000 */
[----:B------:R0:W2:Y:S04]  /*08d0*/  SHFL.DOWN PT, R11, R8, 0x10, 0x1f ;  /* 0x0a001f00080b7f89 */ /* 0x0000a800000e0000 */
[----:B------:R0:W3:Y:S01]  /*08e0*/  SHFL.DOWN PT, R13, R9, 0x10, 0x1f ;  /* 0x0a001f00090d7f89 */ /* 0x0000e200000e0000 */
[----:B-1----:R-:W-:Y:S05]  /*08f0*/  @P2 BRA `(.L_x_1862) ;  /* 0x0000000000282947 */ /* 0x002fea0003800000 */
[----:B------:R-:W-:Y:S01]  /*0900*/  ISETP.NE.AND P1, PT, R4, RZ, PT ;  /* 0x000000ff0400720c */ /* 0x000fe20003f25270 */
[----:B0-2---:R-:W-:Y:S01]  /*0910*/  FADD.FTZ R8, R10, R11 ;  /* 0x0000000b0a087221 */ /* 0x005fe20000010000 */
[----:B---3--:R-:W-:-:S11]  /*0920*/  FADD.FTZ R9, R12, R13 ;  /* 0x0000000d0c097221 */ /* 0x008fd60000010000 */
[----:B------:R-:W0:Y:S01]  /*0930*/  @!P1 S2R R6, SR_CgaCtaId ;  /* 0x0000000000069919 */ /* 0x000e220000008800 */
[----:B------:R-:W-:Y:S02]  /*0940*/  @!P1 MOV R5, 0x400 ;  /* 0x0000040000059802 */ /* 0x000fe40000000f00 */
[----:B------:R-:W-:-:S04]  /*0950*/  @!P1 SHF.R.U32.HI R4, RZ, 0x2, R14 ;  /* 0x00000002ff049819 */ /* 0x000fc8000001160e */
[----:B------:R-:W-:Y:S02]  /*0960*/  @!P1 LOP3.LUT R4, R4, 0xf8, RZ, 0xc0, !PT ;  /* 0x000000f804049812 */ /* 0x000fe400078ec0ff */
[----:B0-----:R-:W-:-:S04]  /*0970*/  @!P1 LEA R5, R6, R5, 0x18 ;  /* 0x0000000506059211 */ /* 0x001fc800078ec0ff */
[----:B------:R-:W-:-:S05]  /*0980*/  @!P1 IADD3 R4, PT, PT, R4, R5, RZ ;  /* 0x0000000504049210 */ /* 0x000fca0007ffe0ff */
[----:B------:R1:W-:Y:S02]  /*0990*/  @!P1 STS.64 [R4+0x18], R8 ;  /* 0x0000180804009388 */ /* 0x0003e40000000a00 */
.L_x_1862:
[----:B------:R-:W-:Y:S05]  /*09a0*/  BSYNC.RECONVERGENT B0 ;  /* 0x0000000000007941 */ /* 0x000fea0003800200 */
.L_x_1861:
[----:B------:R-:W-:Y:S01]  /*09b0*/  BAR.SYNC.DEFER_BLOCKING 0x0 ;  /* 0x0000000000007b1d */ /* 0x000fe20000010000 */
[----:B------:R-:W-:Y:S02]  /*09c0*/  ISETP.NE.AND P2, PT, R14, RZ, PT ;  /* 0x000000ff0e00720c */ /* 0x000fe40003f45270 */
[----:B------:R-:W-:-:S03]  /*09d0*/  ISETP.GE.U32.AND P1, PT, R22, 0x2, PT ;  /* 0x000000021600780c */ /* 0x000fc60003f26070 */
[----:B------:R-:W-:Y:S08]  /*09e0*/  BSSY.RECONVERGENT B0, `(.L_x_1863) ;  /* 0x0000037000007945 */ /* 0x000ff00003800200 */
[----:B------:R-:W-:Y:S05]  /*09f0*/  @P2 BRA `(.L_x_1864) ;  /* 0x0000000000d42947 */ /* 0x000fea0003800000 */
[----:B------:R-:W4:Y:S01]  /*0a00*/  S2UR UR8, SR_CgaCtaId ;  /* 0x00000000000879c3 */ /* 0x000f220000008800 */
[----:B------:R-:W-:Y:S02]  /*0a10*/  UMOV UR5, 0x400 ;  /* 0x0000040000057882 */ /* 0x000fe40000000000 */
[----:B----4-:R-:W-:-:S09]  /*0a20*/  ULEA UR5, UR8, UR5, 0x18 ;  /* 0x0000000508057291 */ /* 0x010fd2000f8ec0ff */
[----:B---3--:R-:W3:Y:S04]  /*0a30*/  LDS.128 R12, [UR5+0x20] ;  /* 0x00002005ff0c7984 */ /* 0x008ee80008000c00 */
[----:B-1----:R-:W1:Y:S04]  /*0a40*/  LDS.128 R4, [UR5+0x30] ;  /* 0x00003005ff047984 */ /* 0x002e680008000c00 */
[----:B------:R-:W4:Y:S01]  /*0a50*/  LDS.128 R16, [UR5+0x40] ;  /* 0x00004005ff107984 */ /* 0x000f220008000c00 */
[----:B---3--:R-:W-:Y:S01]  /*0a60*/  FADD.FTZ R29, R8, R12 ;  /* 0x0000000c081d7221 */ /* 0x008fe20000010000 */
[----:B------:R-:W-:-:S02]  /*0a70*/  FADD.FTZ R12, R9, R13 ;  /* 0x0000000d090c7221 */ /* 0x000fc40000010000 */
[----:B0-2---:R-:W0:Y:S01]  /*0a80*/  LDS.128 R8, [UR5+0x50] ;  /* 0x00005005ff087984 */ /* 0x005e220008000c00 */
[----:B------:R-:W-:Y:S01]  /*0a90*/  FADD.FTZ R29, R29, R14 ;  /* 0x0000000e1d1d7221 */ /* 0x000fe20000010000 */
[----:B------:R-:W-:-:S03]  /*0aa0*/  FADD.FTZ R12, R12, R15 ;  /* 0x0000000f0c0c7221 */ /* 0x000fc60000010000 */
[----:B-1----:R-:W-:Y:S01]  /*0ab0*/  FADD.FTZ R29, R29, R4 ;  /* 0x000000041d1d7221 */ /* 0x002fe20000010000 */
[----:B------:R-:W-:Y:S02]  /*0ac0*/  FADD.FTZ R4, R12, R5 ;  /* 0x000000050c047221 */ /* 0x000fe40000010000 */
[----:B------:R-:W1:Y:S01]  /*0ad0*/  LDS.128 R12, [UR5+0x60] ;  /* 0x00006005ff0c7984 */ /* 0x000e620008000c00 */
[----:B------:R-:W-:Y:S01]  /*0ae0*/  FADD.FTZ R29, R29, R6 ;  /* 0x000000061d1d7221 */ /* 0x000fe20000010000 */
[----:B------:R-:W-:-:S03]  /*0af0*/  FADD.FTZ R4, R4, R7 ;  /* 0x0000000704047221 */ /* 0x000fc60000010000 */
[----:B----4-:R-:W-:Y:S01]  /*0b00*/  FADD.FTZ R29, R29, R16 ;  /* 0x000000101d1d7221 */ /* 0x010fe20000010000 */
[----:B------:R-:W-:Y:S02]  /*0b10*/  FADD.FTZ R16, R4, R17 ;  /* 0x0000001104107221 */ /* 0x000fe40000010000 */
[----:B------:R-:W2:Y:S01]  /*0b20*/  LDS.128 R4, [UR5+0x70] ;  /* 0x00007005ff047984 */ /* 0x000ea20008000c00 */
[----:B------:R-:W-:Y:S01]  /*0b30*/  FADD.FTZ R29, R29, R18 ;  /* 0x000000121d1d7221 */ /* 0x000fe20000010000 */
[----:B------:R-:W-:-:S03]  /*0b40*/  FADD.FTZ R16, R16, R19 ;  /* 0x0000001310107221 */ /* 0x000fc60000010000 */
[----:B0-----:R-:W-:Y:S01]  /*0b50*/  FADD.FTZ R29, R29, R8 ;  /* 0x000000081d1d7221 */ /* 0x001fe20000010000 */
[----:B------:R-:W-:Y:S02]  /*0b60*/  FADD.FTZ R8, R16, R9 ;  /* 0x0000000910087221 */ /* 0x000fe40000010000 */
[----:B------:R-:W0:Y:S01]  /*0b70*/  LDS.128 R16, [UR5+0x80] ;  /* 0x00008005ff107984 */ /* 0x000e220008000c00 */
[----:B------:R-:W-:Y:S01]  /*0b80*/  FADD.FTZ R29, R29, R10 ;  /* 0x0000000a1d1d7221 */ /* 0x000fe20000010000 */
[----:B------:R-:W-:-:S03]  /*0b90*/  FADD.FTZ R8, R8, R11 ;  /* 0x0000000b08087221 */ /* 0x000fc60000010000 */
[----:B-1----:R-:W-:Y:S01]  /*0ba0*/  FADD.FTZ R29, R29, R12 ;  /* 0x0000000c1d1d7221 */ /* 0x002fe20000010000 */
[----:B------:R-:W-:Y:S02]  /*0bb0*/  FADD.FTZ R12, R8, R13 ;  /* 0x0000000d080c7221 */ /* 0x000fe40000010000 */
[----:B------:R-:W1:Y:S01]  /*0bc0*/  LDS.128 R8, [UR5+0x90] ;  /* 0x00009005ff087984 */ /* 0x000e620008000c00 */
[----:B------:R-:W-:Y:S01]  /*0bd0*/  FADD.FTZ R29, R29, R14 ;  /* 0x0000000e1d1d7221 */ /* 0x000fe20000010000 */
[----:B------:R-:W-:-:S03]  /*0be0*/  FADD.FTZ R12, R12, R15 ;  /* 0x0000000f0c0c7221 */ /* 0x000fc60000010000 */
[----:B--2---:R-:W-:Y:S01]  /*0bf0*/  FADD.FTZ R29, R29, R4 ;  /* 0x000000041d1d7221 */ /* 0x004fe20000010000 */
        /* <DEDUP_REMOVED lines=21> */
.L_x_1864:
[----:B------:R-:W-:Y:S05]  /*0d50*/  BSYNC.RECONVERGENT B0 ;  /* 0x0000000000007941 */ /* 0x000fea0003800200 */
.L_x_1863:
[----:B------:R-:W-:Y:S05]  /*0d60*/  @!P1 BRA `(.L_x_1865) ;  /* 0x0000000c00a49947 */ /* 0x000fea0003800000 */
[----:B-1----:R-:W1:Y:S01]  /*0d70*/  LDC.64 R4, c[0x0][0x3b8] ;  /* 0x0000ee00ff047b82 */ /* 0x002e620000000a00 */
[----:B------:R-:W-:Y:S01]  /*0d80*/  ULOP3.LUT UR10, UR4, 0x1, URZ, 0xc0, !UPT ;  /* 0x00000001040a7892 */ /* 0x000fe2000f8ec0ff */
[----:B------:R-:W-:-:S03]  /*0d90*/  ISETP.GE.U32.AND P3, PT, R22, 0x8, PT ;  /* 0x000000081600780c */ /* 0x000fc60003f66070 */
[----:B------:R-:W-:-:S06]  /*0da0*/  UIMAD UR5, UR10, UR18, URZ ;  /* 0x000000120a0572a4 */ /* 0x000fcc000f8e02ff */
[----:B------:R-:W-:-:S05]  /*0db0*/  IMAD R6, R22, UR5, RZ ;  /* 0x0000000516067c24 */ /* 0x000fca000f8e02ff */
[----:B------:R-:W-:-:S05]  /*0dc0*/  SHF.L.U32 R7, R6, 0x1, RZ ;  /* 0x0000000106077819 */ /* 0x000fca00000006ff */
[----:B-1----:R-:W-:-:S03]  /*0dd0*/  IMAD.WIDE R4, R7, 0x4, R4 ;  /* 0x0000000407047825 */ /* 0x002fc600078e0204 */
[----:B------:R-:W-:Y:S02]  /*0de0*/  R2UR UR16, R4 ;  /* 0x00000000041072ca */ /* 0x000fe400000e0000 */
[----:B------:R-:W-:Y:S01]  /*0df0*/  R2UR UR17, R5 ;  /* 0x00000000051172ca */ /* 0x000fe200000e0000 */
[----:B------:R-:W-:-:S14]  /*0e00*/  @P2 BRA `(.L_x_1866) ;  /* 0x0000000000642947 */ /* 0x000fdc0003800000 */
[----:B------:R-:W1:Y:S01]  /*0e10*/  LDC.64 R4, c[0x0][0x3b0] ;  /* 0x0000ec00ff047b82 */ /* 0x000e620000000a00 */
[----:B------:R-:W-:Y:S02]  /*0e20*/  ULOP3.LUT UP0, UR5, UR4, 0x2, URZ, 0xc0, !UPT ;  /* 0x0000000204057892 */ /* 0x000fe4000f80c0ff */
[----:B------:R-:W-:Y:S02]  /*0e30*/  UIMAD UR11, UR10, UR18, UR6 ;  /* 0x000000120a0b72a4 */ /* 0x000fe4000f8e0206 */
[----:B------:R-:W-:Y:S02]  /*0e40*/  UIMAD UR8, UR13, UR18, UR6 ;  /* 0x000000120d0872a4 */ /* 0x000fe4000f8e0206 */
[----:B------:R-:W-:Y:S01]  /*0e50*/  PLOP3.LUT P1, PT, PT, PT, UP0, 0x80, 0x8 ;  /* 0x000000000008781c */ /* 0x000fe20003f2f008 */
[----:B------:R-:W-:Y:S01]  /*0e60*/  UIADD3 UR5, UPT, UPT, -UR5, 0x1, URZ ;  /* 0x0000000105057890 */ /* 0x000fe2000fffe1ff */
[----:B------:R-:W-:Y:S01]  /*0e70*/  IMAD.U32 R7, RZ, RZ, UR11 ;  /* 0x0000000bff077e24 */ /* 0x000fe2000f8e00ff */
[----:B------:R-:W-:Y:S01]  /*0e80*/  UIMAD.WIDE.U32 UR8, UR8, 0x8, UR16 ;  /* 0x00000008080878a5 */ /* 0x000fe2000f8e0010 */
[----:B--2---:R-:W-:-:S03]  /*0e90*/  SEL R11, R22, RZ, !P1 ;  /* 0x000000ff160b7207 */ /* 0x004fc60004800000 */
[----:B---3--:R-:W-:Y:S02]  /*0ea0*/  MOV R13, UR5 ;  /* 0x00000005000d7c02 */ /* 0x008fe40008000f00 */
[----:B------:R-:W-:Y:S02]  /*0eb0*/  ISETP.NE.AND P1, PT, R11, -0x1, PT ;  /* 0xffffffff0b00780c */ /* 0x000fe40003f25270 */
[----:B------:R-:W-:Y:S01]  /*0ec0*/  MOV R6, UR8 ;  /* 0x0000000800067c02 */ /* 0x000fe20008000f00 */
[----:B-1----:R-:W-:Y:S01]  /*0ed0*/  IMAD.WIDE.U32 R4, R7, 0x4, R4 ;  /* 0x0000000407047825 */ /* 0x002fe200078e0004 */
[----:B------:R-:W-:-:S05]  /*0ee0*/  MOV R7, UR9 ;  /* 0x0000000900077c02 */ /* 0x000fca0008000f00 */
[----:B------:R1:W-:Y:S01]  /*0ef0*/  STG.E.64 desc[UR14][R6.64], R8 ;  /* 0x0000000806007986 */ /* 0x0003e2000c101b0e */
[----:B------:R-:W-:Y:S06]  /*0f00*/  MEMBAR.ALL.GPU ;  /* 0x0000000000007992 */ /* 0x000fec000000a000 */
[----:B------:R-:W-:-:S00]  /*0f10*/  ERRBAR ;  /* 0x00000000000079ab */ /* 0x000fc00000000000 */
[----:B------:R-:W-:Y:S06]  /*0f20*/  CGAERRBAR ;  /* 0x00000000000075ab */ /* 0x000fec0000000000 */
[----:B------:R1:W-:Y:S01]  /*0f30*/  REDG.E.ADD.S32.STRONG.GPU desc[UR14][R4.64], R13 ;  /* 0x0000000d0400798e */ /* 0x0003e2000c12e30e */
[----:B------:R-:W-:Y:S05]  /*0f40*/  @!P1 BRA `(.L_x_1866) ;  /* 0x0000000000149947 */ /* 0x000fea0003800000 */
.L_x_1867:
[----:B-1----:R-:W2:Y:S04]  /*0f50*/  LDG.E.STRONG.GPU R6, desc[UR14][R4.64] ;  /* 0x0000000e04067981 */ /* 0x002ea8000c1ef900 */
[----:B--2---:R-:W-:Y:S01]  /*0f60*/  CCTL.IVALL ;  /* 0x00000000ff00798f */ /* 0x004fe20002000000 */
[----:B------:R-:W-:Y:S05]  /*0f70*/  YIELD ;  /* 0x0000000000007946 */ /* 0x000fea0003800000 */
[----:B------:R-:W-:-:S13]  /*0f80*/  ISETP.NE.AND P1, PT, R6, R11, PT ;  /* 0x0000000b0600720c */ /* 0x000fda0003f25270 */
[----:B------:R-:W-:Y:S05]  /*0f90*/  @P1 BRA `(.L_x_1867) ;  /* 0xfffffffc00ec1947 */ /* 0x000fea000383ffff */
.L_x_1866:
[----:B------:R-:W-:Y:S05]  /*0fa0*/  WARPSYNC.ALL ;  /* 0x0000000000007948 */ /* 0x000fea0003800000 */
[----:B------:R-:W-:Y:S06]  /*0fb0*/  BAR.SYNC.DEFER_BLOCKING 0x0 ;  /* 0x0000000000007b1d */ /* 0x000fec0000010000 */
[----:B------:R-:W-:Y:S01]  /*0fc0*/  UMOV UR5, URZ ;  /* 0x000000ff00057c82 */ /* 0x000fe20008000000 */
[----:B------:R-:W-:Y:S05]  /*0fd0*/  @!P3 BRA `(.L_x_1868) ;  /* 0x000000040098b947 */ /* 0x000fea0003800000 */
[----:B------:R-:W-:Y:S01]  /*0fe0*/  LOP3.LUT R16, R22, 0x7ffffff8, RZ, 0xc0, !PT ;  /* 0x7ffffff816107812 */ /* 0x000fe200078ec0ff */
[----:B------:R-:W-:Y:S02]  /*0ff0*/  ULEA UR9, UR18, UR6, 0x1 ;  /* 0x0000000612097291 */ /* 0x000fe4000f8e08ff */
[----:B------:R-:W-:Y:S02]  /*1000*/  UIMAD UR10, UR18, 0x6, UR6 ;  /* 0x00000006120a78a4 */ /* 0x000fe4000f8e0206 */
[----:B------:R-:W-:Y:S02]  /*1010*/  UIMAD UR11, UR18, 0x5, UR6 ;  /* 0x00000005120b78a4 */ /* 0x000fe4000f8e0206 */
[----:B------:R-:W-:Y:S02]  /*1020*/  ULEA UR12, UR18, UR6, 0x2 ;  /* 0x00000006120c7291 */ /* 0x000fe4000f8e10ff */
[----:B------:R-:W-:Y:S02]  /*1030*/  UIMAD UR19, UR18, 0x7, UR6 ;  /* 0x00000007121378a4 */ /* 0x000fe4000f8e0206 */
[----:B------:R-:W-:-:S02]  /*1040*/  UIMAD UR20, UR18, 0x3, UR6 ;  /* 0x00000003121478a4 */ /* 0x000fc4000f8e0206 */
[----:B------:R-:W-:Y:S02]  /*1050*/  UIADD3 UR21, UPT, UPT, UR6, UR18, URZ ;  /* 0x0000001206157290 */ /* 0x000fe4000fffe0ff */
[----:B------:R-:W-:Y:S01]  /*1060*/  UIADD3 UR22, UPT, UPT, -UR13, URZ, URZ ;  /* 0x000000ff0d167290 */ /* 0x000fe2000fffe1ff */
[----:B------:R-:W-:Y:S01]  /*1070*/  UMOV UR5, URZ ;  /* 0x000000ff00057c82 */ /* 0x000fe20008000000 */
[----:B------:R-:W-:-:S10]  /*1080*/  UMOV UR8, UR6 ;  /* 0x0000000600087c82 */ /* 0x000fd40008000000 */
.L_x_1869:
[----:B------:R-:W-:Y:S01]  /*1090*/  UIADD3 UR23, UPT, UPT, UR5, 0x1, URZ ;  /* 0x0000000105177890 */ /* 0x000fe2000fffe0ff */
[----:B------:R-:W-:Y:S01]  /*10a0*/  ISETP.EQ.OR P5, PT, RZ, UR22, P2 ;  /* 0x00000016ff007c0c */ /* 0x000fe200097a2670 */
[----:B------:R-:W-:-:S04]  /*10b0*/  UIADD3 UR24, UPT, UPT, UR5, 0x2, URZ ;  /* 0x0000000205187890 */ /* 0x000fc8000fffe0ff */
[----:B-1----:R-:W-:Y:S02]  /*10c0*/  MOV R4, UR23 ;  /* 0x0000001700047c02 */ /* 0x002fe40008000f00 */
[----:B------:R-:W-:Y:S02]  /*10d0*/  IMAD.U32 R5, RZ, RZ, UR24 ;  /* 0x00000018ff057e24 */ /* 0x000fe4000f8e00ff */
[----:B------:R-:W-:-:S03]  /*10e0*/  ISETP.EQ.OR P6, PT, R4, UR13, P2 ;  /* 0x0000000d04007c0c */ /* 0x000fc600097c2670 */
[----:B------:R-:W-:Y:S01]  /*10f0*/  ISETP.EQ.OR P1, PT, R5, UR13, P2 ;  /* 0x0000000d05007c0c */ /* 0x000fe20009722670 */
[----:B------:R-:W-:-:S05]  /*1100*/  VOTEU.ALL UP0, P5 ;  /* 0x0000000000ff7886 */ /* 0x000fca0002800000 */
[----:B------:R-:W-:-:S04]  /*1110*/  @!UP0 UIMAD.WIDE.U32 UR24, UR8, 0x8, UR16 ;  /* 0x00000008081888a5 */ /* 0x000fc8000f8e0010 */
[----:B------:R-:W-:Y:S02]  /*1120*/  VOTEU.ALL UP0, P6 ;  /* 0x0000000000ff7886 */ /* 0x000fe40003000000 */
[----:B------:R-:W-:Y:S01]  /*1130*/  MOV R6, UR24 ;  /* 0x0000001800067c02 */ /* 0x000fe20008000f00 */
[----:B------:R-:W-:Y:S01]  /*1140*/  VOTEU.ALL UP1, P1 ;  /* 0x0000000000ff7886 */ /* 0x000fe20000820000 */
[----:B------:R-:W-:Y:S01]  /*1150*/  MOV R7, UR25 ;  /* 0x0000001900077c02 */ /* 0x000fe20008000f00 */
[----:B------:R-:W-:-:S03]  /*1160*/  @!UP0 UIMAD.WIDE.U32 UR24, UR21, 0x8, UR16 ;  /* 0x00000008151888a5 */ /* 0x000fc6000f8e0010 */
[----:B------:R-:W-:Y:S02]  /*1170*/  @!UP1 UIMAD.WIDE.U32 UR26, UR9, 0x8, UR16 ;  /* 0x00000008091a98a5 */ /* 0x000fe4000f8e0010 */
[----:B------:R-:W0:Y:S01]  /*1180*/  @!P5 LDG.E.64 R6, desc[UR14][R6.64] ;  /* 0x0000000e0606d981 */ /* 0x000e22000c1e1b00 */
[----:B------:R-:W-:Y:S02]  /*1190*/  MOV R4, UR24 ;  /* 0x0000001800047c02 */ /* 0x000fe40008000f00 */
[----:B------:R-:W-:Y:S01]  /*11a0*/  MOV R5, UR25 ;  /* 0x0000001900057c02 */ /* 0x000fe20008000f00 */
[----:B------:R-:W-:Y:S01]  /*11b0*/  IMAD.U32 R10, RZ, RZ, UR26 ;  /* 0x0000001aff0a7e24 */ /* 0x000fe2000f8e00ff */
[----:B--2---:R-:W-:-:S04]  /*11c0*/  MOV R11, UR27 ;  /* 0x0000001b000b7c02 */ /* 0x004fc80008000f00 */
[----:B------:R-:W2:Y:S04]  /*11d0*/  @!P6 LDG.E.64 R4, desc[UR14][R4.64] ;  /* 0x0000000e0404e981 */ /* 0x000ea8000c1e1b00 */
[----:B------:R-:W4:Y:S01]  /*11e0*/  @!P1 LDG.E.64 R10, desc[UR14][R10.64] ;  /* 0x0000000e0a0a9981 */ /* 0x000f22000c1e1b00 */
[----:B------:R-:W-:Y:S02]  /*11f0*/  UIADD3 UR23, UPT, UPT, UR5, 0x3, URZ ;  /* 0x0000000305177890 */ /* 0x000fe4000fffe0ff */
[----:B------:R-:W-:-:S04]  /*1200*/  UIADD3 UR24, UPT, UPT, UR5, 0x4, URZ ;  /* 0x0000000405187890 */ /* 0x000fc8000fffe0ff */
[----:B------:R-:W-:Y:S01]  /*1210*/  MOV R12, UR23 ;  /* 0x00000017000c7c02 */ /* 0x000fe20008000f00 */
[----:B------:R-:W-:Y:S01]  /*1220*/  UIADD3 UR23, UPT, UPT, UR5, 0x5, URZ ;  /* 0x0000000505177890 */ /* 0x000fe2000fffe0ff */
[----:B---3--:R-:W-:Y:S01]  /*1230*/  MOV R13, UR24 ;  /* 0x00000018000d7c02 */ /* 0x008fe20008000f00 */
[----:B------:R-:W-:Y:S01]  /*1240*/  UIADD3 UR24, UPT, UPT, UR5, 0x6, URZ ;  /* 0x0000000605187890 */ /* 0x000fe2000fffe0ff */
[----:B------:R-:W-:Y:S02]  /*1250*/  ISETP.EQ.OR P3, PT, R12, UR13, P2 ;  /* 0x0000000d0c007c0c */ /* 0x000fe40009762670 */
[----:B------:R-:W-:-:S11]  /*1260*/  ISETP.EQ.OR P4, PT, R13, UR13, P2 ;  /* 0x0000000d0d007c0c */ /* 0x000fd60009782670 */
[----:B------:R-:W-:Y:S02]  /*1270*/  VOTEU.ALL UP0, P3 ;  /* 0x0000000000ff7886 */ /* 0x000fe40001800000 */
[----:B------:R-:W-:-:S05]  /*1280*/  VOTEU.ALL UP1, P4 ;  /* 0x0000000000ff7886 */ /* 0x000fca0002020000 */
[----:B------:R-:W-:Y:S01]  /*1290*/  @!UP1 UIMAD.WIDE.U32 UR26, UR12, 0x8, UR16 ;  /* 0x000000080c1a98a5 */ /* 0x000fe2000f8e0010 */
[----:B0-----:R-:W-:Y:S01]  /*12a0*/  @!P5 FADD.FTZ R8, R8, R6 ;  /* 0x000000060808d221 */ /* 0x001fe20000010000 */
[----:B------:R-:W-:Y:S01]  /*12b0*/  MOV R6, UR23 ;  /* 0x0000001700067c02 */ /* 0x000fe20008000f00 */
[----:B------:R-:W-:Y:S01]  /*12c0*/  @!P5 FADD.FTZ R9, R9, R7 ;  /* 0x000000070909d221 */ /* 0x000fe20000010000 */
[----:B------:R-:W-:Y:S01]  /*12d0*/  UIADD3 UR23, UPT, UPT, UR5, 0x7, URZ ;  /* 0x0000000705177890 */ /* 0x000fe2000fffe0ff */
[----:B------:R-:W-:Y:S01]  /*12e0*/  IMAD.U32 R7, RZ, RZ, UR24 ;  /* 0x00000018ff077e24 */ /* 0x000fe2000f8e00ff */
[----:B------:R-:W-:Y:S01]  /*12f0*/  ISETP.EQ.OR P5, PT, R6, UR13, P2 ;  /* 0x0000000d06007c0c */ /* 0x000fe200097a2670 */
[----:B------:R-:W-:Y:S01]  /*1300*/  @!UP0 UIMAD.WIDE.U32 UR24, UR20, 0x8, UR16 ;  /* 0x00000008141888a5 */ /* 0x000fe2000f8e0010 */
[----:B------:R-:W-:Y:S01]  /*1310*/  MOV R6, UR26 ;  /* 0x0000001a00067c02 */ /* 0x000fe20008000f00 */
[----:B--2---:R-:W-:Y:S01]  /*1320*/  @!P6 FADD.FTZ R8, R8, R4 ;  /* 0x000000040808e221 */ /* 0x004fe20000010000 */
[----:B------:R-:W-:Y:S01]  /*1330*/  @!P6 FADD.FTZ R9, R9, R5 ;  /* 0x000000050909e221 */ /* 0x000fe20000010000 */
[----:B------:R-:W-:Y:S01]  /*1340*/  ISETP.EQ.OR P6, PT, R7, UR13, P2 ;  /* 0x0000000d07007c0c */ /* 0x000fe200097c2670 */
[----:B------:R-:W-:Y:S01]  /*1350*/  IMAD.U32 R7, RZ, RZ, UR27 ;  /* 0x0000001bff077e24 */ /* 0x000fe2000f8e00ff */
[----:B------:R-:W-:Y:S01]  /*1360*/  MOV R4, UR23 ;  /* 0x0000001700047c02 */ /* 0x000fe20008000f00 */
[----:B----4-:R-:W-:Y:S01]  /*1370*/  @!P1 FADD.FTZ R8, R8, R10 ;  /* 0x0000000a08089221 */ /* 0x010fe20000010000 */
[----:B------:R-:W-:Y:S01]  /*1380*/  @!P1 FADD.FTZ R9, R9, R11 ;  /* 0x0000000b09099221 */ /* 0x000fe20000010000 */
[----:B------:R-:W-:-:S02]  /*1390*/  MOV R5, UR25 ;  /* 0x0000001900057c02 */ /* 0x000fc40008000f00 */
[----:B------:R-:W-:Y:S01]  /*13a0*/  ISETP.EQ.OR P1, PT, R4, UR13, P2 ;  /* 0x0000000d04007c0c */ /* 0x000fe20009722670 */
[----:B------:R-:W-:Y:S01]  /*13b0*/  VOTEU.ALL UP0, P5 ;  /* 0x0000000000ff7886 */ /* 0x000fe20002800000 */
[----:B------:R-:W-:Y:S01]  /*13c0*/  MOV R4, UR24 ;  /* 0x0000001800047c02 */ /* 0x000fe20008000f00 */
[----:B------:R-:W2:Y:S03]  /*13d0*/  @!P4 LDG.E.64 R6, desc[UR14][R6.64] ;  /* 0x0000000e0606c981 */ /* 0x000ea6000c1e1b00 */
[----:B------:R-:W-:Y:S01]  /*13e0*/  VOTEU.ALL UP1, P6 ;  /* 0x0000000000ff7886 */ /* 0x000fe20003020000 */
[----:B------:R-:W-:Y:S01]  /*13f0*/  @!UP0 UIMAD.WIDE.U32 UR24, UR11, 0x8, UR16 ;  /* 0x000000080b1888a5 */ /* 0x000fe2000f8e0010 */
[----:B------:R-:W3:Y:S03]  /*1400*/  @!P3 LDG.E.64 R4, desc[UR14][R4.64] ;  /* 0x0000000e0404b981 */ /* 0x000ee6000c1e1b00 */
[----:B------:R-:W-:-:S02]  /*1410*/  @!UP1 UIMAD.WIDE.U32 UR26, UR10, 0x8, UR16 ;  /* 0x000000080a1a98a5 */ /* 0x000fc4000f8e0010 */
[----:B------:R-:W-:Y:S01]  /*1420*/  VOTEU.ALL UP0, P1 ;  /* 0x0000000000ff7886 */ /* 0x000fe20000800000 */
[----:B------:R-:W-:Y:S02]  /*1430*/  MOV R10, UR24 ;  /* 0x00000018000a7c02 */ /* 0x000fe40008000f00 */
[----:B------:R-:W-:Y:S02]  /*1440*/  MOV R11, UR25 ;  /* 0x00000019000b7c02 */ /* 0x000fe40008000f00 */
[----:B------:R-:W-:Y:S01]  /*1450*/  @!UP0 UIMAD.WIDE.U32 UR24, UR19, 0x8, UR16 ;  /* 0x00000008131888a5 */ /* 0x000fe2000f8e0010 */
[----:B------:R-:W-:Y:S02]  /*1460*/  MOV R12, UR26 ;  /* 0x0000001a000c7c02 */ /* 0x000fe40008000f00 */
[----:B------:R-:W-:Y:S01]  /*1470*/  MOV R13, UR27 ;  /* 0x0000001b000d7c02 */ /* 0x000fe20008000f00 */
[----:B------:R-:W4:Y:S02]  /*1480*/  @!P5 LDG.E.64 R10, desc[UR14][R10.64] ;  /* 0x0000000e0a0ad981 */ /* 0x000f24000c1e1b00 */
[----:B------:R-:W-:Y:S01]  /*1490*/  IMAD.U32 R14, RZ, RZ, UR24 ;  /* 0x00000018ff0e7e24 */ /* 0x000fe2000f8e00ff */
[----:B------:R-:W-:-:S02]  /*14a0*/  MOV R15, UR25 ;  /* 0x00000019000f7c02 */ /* 0x000fc40008000f00 */
[----:B------:R-:W5:Y:S04]  /*14b0*/  @!P6 LDG.E.64 R12, desc[UR14][R12.64] ;  /* 0x0000000e0c0ce981 */ /* 0x000f68000c1e1b00 */
[----:B------:R-:W5:Y:S01]  /*14c0*/  @!P1 LDG.E.64 R14, desc[UR14][R14.64] ;  /* 0x0000000e0e0e9981 */ /* 0x000f62000c1e1b00 */
[----:B------:R-:W-:Y:S02]  /*14d0*/  UIADD3 UR5, UPT, UPT, UR5, 0x8, URZ ;  /* 0x0000000805057890 */ /* 0x000fe4000fffe0ff */
[----:B------:R-:W-:Y:S02]  /*14e0*/  UIADD3 UR22, UPT, UPT, UR22, 0x8, URZ ;  /* 0x0000000816167890 */ /* 0x000fe4000fffe0ff */
[----:B------:R-:W-:Y:S02]  /*14f0*/  ULEA UR8, UR18, UR8, 0x3 ;  /* 0x0000000812087291 */ /* 0x000fe4000f8e18ff */
[----:B------:R-:W-:-:S02]  /*1500*/  ULEA UR21, UR18, UR21, 0x3 ;  /* 0x0000001512157291 */ /* 0x000fc4000f8e18ff */
[----:B------:R-:W-:Y:S02]  /*1510*/  ULEA UR9, UR18, UR9, 0x3 ;  /* 0x0000000912097291 */ /* 0x000fe4000f8e18ff */
[----:B------:R-:W-:Y:S02]  /*1520*/  ULEA UR20, UR18, UR20, 0x3 ;  /* 0x0000001412147291 */ /* 0x000fe4000f8e18ff */
[----:B------:R-:W-:Y:S02]  /*1530*/  ULEA UR12, UR18, UR12, 0x3 ;  /* 0x0000000c120c7291 */ /* 0x000fe4000f8e18ff */
[----:B------:R-:W-:Y:S02]  /*1540*/  ULEA UR11, UR18, UR11, 0x3 ;  /* 0x0000000b120b7291 */ /* 0x000fe4000f8e18ff */
[----:B------:R-:W-:Y:S02]  /*1550*/  ULEA UR10, UR18, UR10, 0x3 ;  /* 0x0000000a120a7291 */ /* 0x000fe4000f8e18ff */
[----:B------:R-:W-:Y:S01]  /*1560*/  ULEA UR19, UR18, UR19, 0x3 ;  /* 0x0000001312137291 */ /* 0x000fe2000f8e18ff */
[----:B---3--:R-:W-:Y:S01]  /*1570*/  @!P3 FADD.FTZ R8, R8, R4 ;  /* 0x000000040808b221 */ /* 0x008fe20000010000 */
[----:B------:R-:W-:Y:S01]  /*1580*/  @!P3 FADD.FTZ R9, R9, R5 ;  /* 0x000000050909b221 */ /* 0x000fe20000010000 */
[----:B------:R-:W-:-:S02]  /*1590*/  ISETP.NE.AND P3, PT, R16, UR5, PT ;  /* 0x0000000510007c0c */ /* 0x000fc4000bf65270 */
[----:B--2---:R-:W-:Y:S01]  /*15a0*/  @!P4 FADD.FTZ R8, R8, R6 ;  /* 0x000000060808c221 */ /* 0x004fe20000010000 */
        /* <DEDUP_REMOVED lines=8> */
[----:B------:R-:W-:-:S15]  /*1630*/  R2UR UR5, R16 ;  /* 0x00000000100572ca */ /* 0x000fde00000e0000 */
.L_x_1868:
[----:B------:R-:W-:-:S13]  /*1640*/  LOP3.LUT P1, RZ, R22, 0x7, RZ, 0xc0, !PT ;  /* 0x0000000716ff7812 */ /* 0x000fda000782c0ff */
[----:B------:R-:W-:Y:S05]  /*1650*/  @!P1 BRA `(.L_x_1865) ;  /* 0x0000000400689947 */ /* 0x000fea0003800000 */
[C---:B-1----:R-:W-:Y:S02]  /*1660*/  LOP3.LUT R4, R22.reuse, 0x7, RZ, 0xc0, !PT ;  /* 0x0000000716047812 */ /* 0x042fe400078ec0ff */
[----:B------:R-:W-:Y:S02]  /*1670*/  LOP3.LUT P1, R15, R22, 0x3, RZ, 0xc0, !PT ;  /* 0x00000003160f7812 */ /* 0x000fe4000782c0ff */
[----:B------:R-:W-:-:S04]  /*1680*/  IADD3 R4, PT, PT, R4, -0x1, RZ ;  /* 0xffffffff04047810 */ /* 0x000fc80007ffe0ff */
[----:B------:R-:W-:-:S13]  /*1690*/  ISETP.GE.U32.AND P3, PT, R4, 0x3, PT ;  /* 0x000000030400780c */ /* 0x000fda0003f66070 */
[----:B------:R-:W-:Y:S05]  /*16a0*/  @!P3 BRA `(.L_x_1870) ;  /* 0x0000000000b4b947 */ /* 0x000fea0003800000 */
[----:B------:R-:W-:Y:S02]  /*16b0*/  UIADD3 UR10, UPT, UPT, UR5, 0x1, URZ ;  /* 0x00000001050a7890 */ /* 0x000fe4000fffe0ff */
[----:B------:R-:W-:Y:S01]  /*16c0*/  MOV R14, UR5 ;  /* 0x00000005000e7c02 */ /* 0x000fe20008000f00 */
[----:B------:R-:W-:Y:S02]  /*16d0*/  UIADD3 UR11, UPT, UPT, UR5, 0x2, URZ ;  /* 0x00000002050b7890 */ /* 0x000fe4000fffe0ff */
[----:B------:R-:W-:Y:S01]  /*16e0*/  UIADD3 UR12, UPT, UPT, UR5, 0x3, URZ ;  /* 0x00000003050c7890 */ /* 0x000fe2000fffe0ff */
[----:B------:R-:W-:Y:S02]  /*16f0*/  ISETP.EQ.OR P3, PT, R14, UR13, P2 ;  /* 0x0000000d0e007c0c */ /* 0x000fe40009762670 */
[----:B------:R-:W-:Y:S01]  /*1700*/  MOV R4, UR10 ;  /* 0x0000000a00047c02 */ /* 0x000fe20008000f00 */
[----:B------:R-:W-:Y:S02]  /*1710*/  IMAD.U32 R5, RZ, RZ, UR11 ;  /* 0x0000000bff057e24 */ /* 0x000fe4000f8e00ff */
[----:B------:R-:W-:-:S02]  /*1720*/  MOV R6, UR12 ;  /* 0x0000000c00067c02 */ /* 0x000fc40008000f00 */
[----:B------:R-:W-:Y:S02]  /*1730*/  ISETP.EQ.OR P4, PT, R4, UR13, P2 ;  /* 0x0000000d04007c0c */ /* 0x000fe40009782670 */
[----:B------:R-:W-:Y:S02]  /*1740*/  ISETP.EQ.OR P5, PT, R5, UR13, P2 ;  /* 0x0000000d05007c0c */ /* 0x000fe400097a2670 */
[----:B------:R-:W-:Y:S02]  /*1750*/  ISETP.EQ.OR P6, PT, R6, UR13, P2 ;  /* 0x0000000d06007c0c */ /* 0x000fe400097c2670 */
[----:B------:R-:W-:-:S05]  /*1760*/  VOTEU.ALL UP0, P3 ;  /* 0x0000000000ff7886 */ /* 0x000fca0001800000 */
[----:B------:R-:W-:Y:S02]  /*1770*/  @!UP0 UIMAD UR8, UR5, UR18, UR6 ;  /* 0x00000012050882a4 */ /* 0x000fe4000f8e0206 */
[----:B------:R-:W-:Y:S02]  /*1780*/  VOTEU.ALL UP1, P4 ;  /* 0x0000000000ff7886 */ /* 0x000fe40002020000 */
[----:B------:R-:W-:Y:S01]  /*1790*/  VOTEU.ALL UP2, P5 ;  /* 0x0000000000ff7886 */ /* 0x000fe20002840000 */
[----:B------:R-:W-:Y:S02]  /*17a0*/  @!UP0 UIMAD.WIDE.U32 UR8, UR8, 0x8, UR16 ;  /* 0x00000008080888a5 */ /* 0x000fe4000f8e0010 */
[----:B------:R-:W-:Y:S01]  /*17b0*/  @!UP1 UIMAD UR10, UR10, UR18, UR6 ;  /* 0x000000120a0a92a4 */ /* 0x000fe2000f8e0206 */
[----:B------:R-:W-:Y:S01]  /*17c0*/  VOTEU.ALL UP3, P6 ;  /* 0x0000000000ff7886 */ /* 0x000fe20003060000 */
[----:B------:R-:W-:Y:S02]  /*17d0*/  @!UP2 UIMAD UR5, UR11, UR18, UR6 ;  /* 0x000000120b05a2a4 */ /* 0x000fe4000f8e0206 */
[----:B------:R-:W-:Y:S01]  /*17e0*/  MOV R4, UR8 ;  /* 0x0000000800047c02 */ /* 0x000fe20008000f00 */
[----:B------:R-:W-:Y:S01]  /*17f0*/  @!UP1 UIMAD.WIDE.U32 UR10, UR10, 0x8, UR16 ;  /* 0x000000080a0a98a5 */ /* 0x000fe2000f8e0010 */
[----:B------:R-:W-:Y:S01]  /*1800*/  MOV R5, UR9 ;  /* 0x0000000900057c02 */ /* 0x000fe20008000f00 */
[----:B------:R-:W-:-:S02]  /*1810*/  @!UP3 UIMAD UR12, UR12, UR18, UR6 ;  /* 0x000000120c0cb2a4 */ /* 0x000fc4000f8e0206 */
[----:B------:R-:W-:Y:S02]  /*1820*/  @!UP2 UIMAD.WIDE.U32 UR8, UR5, 0x8, UR16 ;  /* 0x000000080508a8a5 */ /* 0x000fe4000f8e0010 */
[----:B------:R-:W-:Y:S01]  /*1830*/  MOV R6, UR10 ;  /* 0x0000000a00067c02 */ /* 0x000fe20008000f00 */
[----:B------:R-:W-:Y:S01]  /*1840*/  IMAD.U32 R7, RZ, RZ, UR11 ;  /* 0x0000000bff077e24 */ /* 0x000fe2000f8e00ff */
[----:B------:R-:W0:Y:S01]  /*1850*/  @!P3 LDG.E.64 R4, desc[UR14][R4.64] ;  /* 0x0000000e0404b981 */ /* 0x000e22000c1e1b00 */
[----:B------:R-:W-:Y:S01]  /*1860*/  @!UP3 UIMAD.WIDE.U32 UR10, UR12, 0x8, UR16 ;  /* 0x000000080c0ab8a5 */ /* 0x000fe2000f8e0010 */
[----:B------:R-:W-:Y:S02]  /*1870*/  MOV R12, UR8 ;  /* 0x00000008000c7c02 */ /* 0x000fe40008000f00 */
[----:B---3--:R-:W-:Y:S01]  /*1880*/  MOV R13, UR9 ;  /* 0x00000009000d7c02 */ /* 0x008fe20008000f00 */
[----:B------:R-:W3:Y:S02]  /*1890*/  @!P4 LDG.E.64 R6, desc[UR14][R6.64] ;  /* 0x0000000e0606c981 */ /* 0x000ee4000c1e1b00 */
[----:B------:R-:W-:-:S02]  /*18a0*/  MOV R10, UR10 ;  /* 0x0000000a000a7c02 */ /* 0x000fc40008000f00 */
[----:B--2---:R-:W-:Y:S01]  /*18b0*/  MOV R11, UR11 ;  /* 0x0000000b000b7c02 */ /* 0x004fe20008000f00 */
[----:B------:R-:W2:Y:S05]  /*18c0*/  @!P5 LDG.E.64 R12, desc[UR14][R12.64] ;  /* 0x0000000e0c0cd981 */ /* 0x000eaa000c1e1b00 */
[----:B------:R-:W4:Y:S01]  /*18d0*/  @!P6 LDG.E.64 R10, desc[UR14][R10.64] ;  /* 0x0000000e0a0ae981 */ /* 0x000f22000c1e1b00 */
[----:B------:R-:W-:-:S05]  /*18e0*/  VIADD R14, R14, 0x4 ;  /* 0x000000040e0e7836 */ /* 0x000fca0000000000 */
[----:B------:R-:W-:Y:S01]  /*18f0*/  R2UR UR5, R14 ;  /* 0x000000000e0572ca */ /* 0x000fe200000e0000 */
[----:B0-----:R-:W-:Y:S01]  /*1900*/  @!P3 FADD.FTZ R8, R8, R4 ;  /* 0x000000040808b221 */ /* 0x001fe20000010000 */
[----:B------:R-:W-:-:S03]  /*1910*/  @!P3 FADD.FTZ R9, R9, R5 ;  /* 0x000000050909b221 */ /* 0x000fc60000010000 */
[----:B---3--:R-:W-:Y:S01]  /*1920*/  @!P4 FADD.FTZ R8, R8, R6 ;  /* 0x000000060808c221 */ /* 0x008fe20000010000 */
[----:B------:R-:W-:-:S03]  /*1930*/  @!P4 FADD.FTZ R9, R9, R7 ;  /* 0x000000070909c221 */ /* 0x000fc60000010000 */
[----:B--2---:R-:W-:Y:S01]  /*1940*/  @!P5 FADD.FTZ R8, R8, R12 ;  /* 0x0000000c0808d221 */ /* 0x004fe20000010000 */
[----:B------:R-:W-:-:S03]  /*1950*/  @!P5 FADD.FTZ R9, R9, R13 ;  /* 0x0000000d0909d221 */ /* 0x000fc60000010000 */
[----:B----4-:R-:W-:Y:S01]  /*1960*/  @!P6 FADD.FTZ R8, R8, R10 ;  /* 0x0000000a0808e221 */ /* 0x010fe20000010000 */
[----:B------:R-:W-:-:S07]  /*1970*/  @!P6 FADD.FTZ R9, R9, R11 ;  /* 0x0000000b0909e221 */ /* 0x000fce0000010000 */
.L_x_1870:
[----:B------:R-:W-:Y:S05]  /*1980*/  @!P1 BRA `(.L_x_1865) ;  /* 0x00000000009c9947 */ /* 0x000fea0003800000 */
[----:B------:R-:W-:-:S13]  /*1990*/  ISETP.NE.AND P1, PT, R15, 0x1, PT ;  /* 0x000000010f00780c */ /* 0x000fda0003f25270 */
[----:B------:R-:W-:Y:S05]  /*19a0*/  @!P1 BRA `(.L_x_1871) ;  /* 0x00000000005c9947 */ /* 0x000fea0003800000 */
[----:B------:R-:W-:Y:S02]  /*19b0*/  UIADD3 UR8, UPT, UPT, UR5, 0x1, URZ ;  /* 0x0000000105087890 */ /* 0x000fe4000fffe0ff */
[----:B------:R-:W-:-:S04]  /*19c0*/  MOV R10, UR5 ;  /* 0x00000005000a7c02 */ /* 0x000fc80008000f00 */
[----:B------:R-:W-:Y:S02]  /*19d0*/  ISETP.EQ.OR P3, PT, R10, UR13, P2 ;  /* 0x0000000d0a007c0c */ /* 0x000fe40009762670 */
[----:B------:R-:W-:-:S04]  /*19e0*/  MOV R4, UR8 ;  /* 0x0000000800047c02 */ /* 0x000fc80008000f00 */
[----:B------:R-:W-:-:S07]  /*19f0*/  ISETP.EQ.OR P1, PT, R4, UR13, P2 ;  /* 0x0000000d04007c0c */ /* 0x000fce0009722670 */
[----:B------:R-:W-:-:S05]  /*1a00*/  VOTEU.ALL UP0, P3 ;  /* 0x0000000000ff7886 */ /* 0x000fca0001800000 */
[----:B------:R-:W-:Y:S01]  /*1a10*/  @!UP0 UIMAD UR10, UR5, UR18, UR6 ;  /* 0x00000012050a82a4 */ /* 0x000fe2000f8e0206 */
[----:B------:R-:W-:-:S03]  /*1a20*/  VOTEU.ALL UP1, P1 ;  /* 0x0000000000ff7886 */ /* 0x000fc60000820000 */
[----:B------:R-:W-:Y:S02]  /*1a30*/  @!UP0 UIMAD.WIDE.U32 UR10, UR10, 0x8, UR16 ;  /* 0x000000080a0a88a5 */ /* 0x000fe4000f8e0010 */
[----:B------:R-:W-:-:S04]  /*1a40*/  @!UP1 UIMAD UR8, UR8, UR18, UR6 ;  /* 0x00000012080892a4 */ /* 0x000fc8000f8e0206 */
[----:B------:R-:W-:Y:S01]  /*1a50*/  MOV R4, UR10 ;  /* 0x0000000a00047c02 */ /* 0x000fe20008000f00 */
[----:B------:R-:W-:Y:S01]  /*1a60*/  @!UP1 UIMAD.WIDE.U32 UR8, UR8, 0x8, UR16 ;  /* 0x00000008080898a5 */ /* 0x000fe2000f8e0010 */
[----:B------:R-:W-:-:S05]  /*1a70*/  MOV R5, UR11 ;  /* 0x0000000b00057c02 */ /* 0x000fca0008000f00 */
[----:B------:R-:W-:Y:S01]  /*1a80*/  IMAD.U32 R6, RZ, RZ, UR8 ;  /* 0x00000008ff067e24 */ /* 0x000fe2000f8e00ff */
[----:B------:R-:W-:Y:S01]  /*1a90*/  MOV R7, UR9 ;  /* 0x0000000900077c02 */ /* 0x000fe20008000f00 */
[----:B------:R-:W0:Y:S05]  /*1aa0*/  @!P3 LDG.E.64 R4, desc[UR14][R4.64] ;  /* 0x0000000e0404b981 */ /* 0x000e2a000c1e1b00 */
[----:B------:R-:W4:Y:S01]  /*1ab0*/  @!P1 LDG.E.64 R6, desc[UR14][R6.64] ;  /* 0x0000000e06069981 */ /* 0x000f22000c1e1b00 */
[----:B------:R-:W-:-:S04]  /*1ac0*/  IADD3 R10, PT, PT, R10, 0x2, RZ ;  /* 0x000000020a0a7810 */ /* 0x000fc80007ffe0ff */
[----:B------:R-:W-:Y:S01]  /*1ad0*/  R2UR UR5, R10 ;  /* 0x000000000a0572ca */ /* 0x000fe200000e0000 */
[----:B0-----:R-:W-:Y:S01]  /*1ae0*/  @!P3 FADD.FTZ R8, R8, R4 ;  /* 0x000000040808b221 */ /* 0x001fe20000010000 */
[----:B------:R-:W-:-:S03]  /*1af0*/  @!P3 FADD.FTZ R9, R9, R5 ;  /* 0x000000050909b221 */ /* 0x000fc60000010000 */
[----:B----4-:R-:W-:Y:S01]  /*1b00*/  @!P1 FADD.FTZ R8, R8, R6 ;  /* 0x0000000608089221 */ /* 0x010fe20000010000 */
[----:B------:R-:W-:-:S09]  /*1b10*/  @!P1 FADD.FTZ R9, R9, R7 ;  /* 0x0000000709099221 */ /* 0x000fd20000010000 */
.L_x_1871:
[----:B------:R-:W-:Y:S01]  /*1b20*/  MOV R5, UR5 ;  /* 0x0000000500057c02 */ /* 0x000fe20008000f00 */
[----:B------:R-:W-:Y:S01]  /*1b30*/  BSSY.RECONVERGENT B0, `(.L_x_1865) ;  /* 0x000000c000007945 */ /* 0x000fe20003800200 */
[----:B------:R-:W-:Y:S02]  /*1b40*/  LOP3.LUT R4, R22, 0x1, RZ, 0xc0, !PT ;  /* 0x0000000116047812 */ /* 0x000fe400078ec0ff */
[----:B------:R-:W-:-:S04]  /*1b50*/  ISETP.EQ.OR P1, PT, R5, UR13, P2 ;  /* 0x0000000d05007c0c */ /* 0x000fc80009722670 */
[----:B------:R-:W-:-:S13]  /*1b60*/  ISETP.NE.U32.OR P1, PT, R4, 0x1, P1 ;  /* 0x000000010400780c */ /* 0x000fda0000f25470 */
[----:B------:R-:W-:Y:S05]  /*1b70*/  @P1 BRA `(.L_x_1872) ;  /* 0x00000000001c1947 */ /* 0x000fea0003800000 */
[----:B------:R-:W-:Y:S01]  /*1b80*/  UIMAD UR8, UR18, UR5, UR6 ;  /* 0x00000005120872a4 */ /* 0x000fe2000f8e0206 */
[----:B------:R-:W-:-:S05]  /*1b90*/  HFMA2 R5, -RZ, RZ, 0, 4.76837158203125e-07 ;  /* 0x00000008ff057431 */ /* 0x000fca00000001ff */
[----:B------:R-:W-:-:S04]  /*1ba0*/  IMAD.U32 R4, RZ, RZ, UR8 ;  /* 0x00000008ff047e24 */ /* 0x000fc8000f8e00ff */
[----:B------:R-:W-:-:S06]  /*1bb0*/  IMAD.WIDE.U32 R4, R4, R5, UR16 ;  /* 0x0000001004047e25 */ /* 0x000fcc000f8e0005 */
[----:B------:R-:W0:Y:S02]  /*1bc0*/  LDG.E.64 R4, desc[UR14][R4.64] ;  /* 0x0000000e04047981 */ /* 0x000e24000c1e1b00 */
[----:B0-----:R-:W-:Y:S01]  /*1bd0*/  FADD.FTZ R8, R8, R4 ;  /* 0x0000000408087221 */ /* 0x001fe20000010000 */
[----:B------:R-:W-:-:S07]  /*1be0*/  FADD.FTZ R9, R9, R5 ;  /* 0x0000000509097221 */ /* 0x000fce0000010000 */
.L_x_1872:
[----:B------:R-:W-:Y:S05]  /*1bf0*/  BSYNC.RECONVERGENT B0 ;  /* 0x0000000000007941 */ /* 0x000fea0003800200 */
.L_x_1865:
[----:B-1----:R-:W1:Y:S01]  /*1c00*/  S2R R6, SR_TID.X ;  /* 0x0000000000067919 */ /* 0x002e620000002100 */
[----:B------:R-:W4:Y:S01]  /*1c10*/  S2UR UR8, SR_CgaCtaId ;  /* 0x00000000000879c3 */ /* 0x000f220000008800 */
[----:B------:R-:W0:Y:S01]  /*1c20*/  LDCU UR9, c[0x0][0x414] ;  /* 0x00008280ff0977ac */ /* 0x000e220008000800 */
[----:B------:R-:W-:Y:S01]  /*1c30*/  MOV R19, UR7 ;  /* 0x0000000700137c02 */ /* 0x000fe20008000f00 */
[----:B------:R-:W-:-:S05]  /*1c40*/  UMOV UR5, 0x400 ;  /* 0x0000040000057882 */ /* 0x000fca0000000000 */
[----:B--2---:R-:W2:Y:S08]  /*1c50*/  @P0 LDC.64 R10, c[0x0][0x388] ;  /* 0x0000e200ff0a0b82 */ /* 0x004eb00000000a00 */
[----:B---3--:R-:W3:Y:S01]  /*1c60*/  LDC.64 R12, c[0x0][0x398] ;  /* 0x0000e600ff0c7b82 */ /* 0x008ee20000000a00 */
[----:B----4-:R-:W-:Y:S01]  /*1c70*/  ULEA UR5, UR8, UR5, 0x18 ;  /* 0x0000000508057291 */ /* 0x010fe2000f8ec0ff */
[----:B-1----:R-:W-:Y:S01]  /*1c80*/  LOP3.LUT R4, R6, 0xffff, RZ, 0xc0, !PT ;  /* 0x0000ffff06047812 */ /* 0x002fe200078ec0ff */
[----:B--2---:R-:W-:-:S07]  /*1c90*/  @P0 IMAD.WIDE R10, R19, 0x8, R10 ;  /* 0x00000008130a0825 */ /* 0x004fce00078e020a */
[----:B------:R-:W-:Y:S01]  /*1ca0*/  @!P2 STS.64 [UR5+0xc8], R8 ;  /* 0x0000c808ff00a988 */ /* 0x000fe20008000a05 */
[----:B------:R-:W-:-:S05]  /*1cb0*/  IMAD R4, R4, 0xc31, RZ ;  /* 0x00000c3104047824 */ /* 0x000fca00078e02ff */
[----:B------:R-:W-:-:S04]  /*1cc0*/  SHF.R.U32.HI R4, RZ, 0x10, R4 ;  /* 0x00000010ff047819 */ /* 0x000fc80000011604 */
[----:B------:R-:W-:-:S05]  /*1cd0*/  PRMT R4, R4, 0x9910, RZ ;  /* 0x0000991004047816 */ /* 0x000fca00000000ff */
[----:B------:R-:W-:-:S05]  /*1ce0*/  IMAD R4, R4, 0x15, RZ ;  /* 0x0000001504047824 */ /* 0x000fca00078e02ff */
[----:B------:R-:W-:Y:S02]  /*1cf0*/  IADD3 R7, PT, PT, RZ, -R4, RZ ;  /* 0x80000004ff077210 */ /* 0x000fe40007ffe0ff */
[----:B------:R-:W1:Y:S02]  /*1d00*/  LDC.64 R4, c[0x0][0x3a0] ;  /* 0x0000e800ff047b82 */ /* 0x000e640000000a00 */
[----:B------:R-:W-:-:S04]  /*1d10*/  PRMT R7, R7, 0x7710, RZ ;  /* 0x0000771007077816 */ /* 0x000fc800000000ff */
[----:B------:R-:W-:Y:S01]  /*1d20*/  IADD3 R7, PT, PT, R7, R6, RZ ;  /* 0x0000000607077210 */ /* 0x000fe20007ffe0ff */
[----:B0-----:R-:W-:-:S03]  /*1d30*/  @P0 FMUL.FTZ R6, R8, UR9 ;  /* 0x0000000908060c20 */ /* 0x001fc60008410000 */
[----:B------:R-:W-:-:S04]  /*1d40*/  SHF.L.U32 R7, R7, 0x1, RZ ;  /* 0x0000000107077819 */ /* 0x000fc800000006ff */
[----:B------:R-:W-:Y:S01]  /*1d50*/  LOP3.LUT R15, R7, 0xffff, RZ, 0xc0, !PT ;  /* 0x0000ffff070f7812 */ /* 0x000fe200078ec0ff */
[----:B------:R-:W-:-:S04]  /*1d60*/  @P0 FMUL.FTZ R7, R9, UR9 ;  /* 0x0000000909070c20 */ /* 0x000fc80008410000 */
[----:B------:R-:W-:Y:S01]  /*1d70*/  IMAD.IADD R17, R20, 0x1, R15 ;  /* 0x0000000114117824 */ /* 0x000fe200078e020f */
[----:B------:R0:W-:Y:S03]  /*1d80*/  @P0 STG.E.64 desc[UR14][R10.64], R6 ;  /* 0x000000060a000986 */ /* 0x0001e6000c101b0e */
[C---:B---3--:R-:W-:Y:S01]  /*1d90*/  IMAD.WIDE R12, R17.reuse, 0x4, R12 ;  /* 0x00000004110c7825 */ /* 0x048fe200078e020c */
[----:B------:R-:W-:Y:S03]  /*1da0*/  BAR.SYNC.DEFER_BLOCKING 0x0 ;  /* 0x0000000000007b1d */ /* 0x000fe60000010000 */
[----:B-1----:R-:W-:-:S03]  /*1db0*/  IMAD.WIDE R4, R17, 0x4, R4 ;  /* 0x0000000411047825 */ /* 0x002fc600078e0204 */
[----:B------:R-:W5:Y:S04]  /*1dc0*/  LDG.E.64 R12, desc[UR14][R12.64] ;  /* 0x0000000e0c0c7981 */ /* 0x000f68000c1e1b00 */
[----:B------:R-:W5:Y:S01]  /*1dd0*/  LDG.E.64 R4, desc[UR14][R4.64] ;  /* 0x0000000e04047981 */ /* 0x000f62000c1e1b00 */
[----:B0-----:R-:W-:Y:S01]  /*1de0*/  MOV R10, 0x3f800000 ;  /* 0x3f800000000a7802 */ /* 0x001fe20000000f00 */
[----:B------:R-:W-:Y:S02]  /*1df0*/  BSSY.RECONVERGENT B0, `(.L_x_1873) ;  /* 0x0000081000007945 */ /* 0x000fe40003800200 */
[----:B------:R-:W0:Y:S01]  /*1e00*/  LDS.64 R16, [UR5+0xc8] ;  /* 0x0000c805ff107984 */ /* 0x000e220008000a00 */
[----:B------:R-:W1:Y:S02]  /*1e10*/  LDCU.U8 UR5, c[0x0][0x3fc] ;  /* 0x00007f80ff0577ac */ /* 0x000e640008000000 */
[----:B-1----:R-:W-:Y:S01]  /*1e20*/  UISETP.NE.AND UP0, UPT, UR5, URZ, UPT ;  /* 0x000000ff0500728c */ /* 0x002fe2000bf05270 */
[----:B0-----:R-:W-:-:S04]  /*1e30*/  FMUL.FTZ R14, R16, UR9 ;  /* 0x00000009100e7c20 */ /* 0x001fc80008410000 */
[----:B------:R-:W-:-:S04]  /*1e40*/  FMUL.FTZ R16, R14, R14 ;  /* 0x0000000e0e107220 */ /* 0x000fc80000410000 */
[----:B------:R-:W-:-:S05]  /*1e50*/  FFMA.FTZ R16, R17, UR9, -R16 ;  /* 0x0000000911107c23 */ /* 0x000fca0008010810 */
[----:B------:R-:W-:-:S13]  /*1e60*/  FSETP.GTU.FTZ.AND P1, PT, R16, RZ, PT ;  /* 0x000000ff1000720b */ /* 0x000fda0003f3c000 */
[----:B------:R-:W0:Y:S02]  /*1e70*/  @P1 LDC R17, c[0x0][0x3a8] ;  /* 0x0000ea00ff111b82 */ /* 0x000e240000000800 */
[----:B0-----:R-:W-:-:S04]  /*1e80*/  @P1 FADD.FTZ R16, R16, R17 ;  /* 0x0000001110101221 */ /* 0x001fc80000010000 */
[----:B------:R0:W1:Y:S01]  /*1e90*/  @P1 MUFU.RSQ R10, R16 ;  /* 0x00000010000a1308 */ /* 0x0000620000001400 */
[----:B------:R-:W-:Y:S05]  /*1ea0*/  BRA.U UP0, `(.L_x_1874) ;  /* 0x0000000100c47547 */ /* 0x000fea000b800000 */
[----:B------:R-:W2:Y:S01]  /*1eb0*/  LDCU.64 UR10, c[0x0][0x3e8] ;  /* 0x00007d00ff0a77ac */ /* 0x000ea20008000a00 */
[----:B------:R-:W-:Y:S01]  /*1ec0*/  SHF.R.S32.HI R8, RZ, 0x1f, R23 ;  /* 0x0000001fff087819 */ /* 0x000fe20000011417 */
[----:B------:R-:W-:Y:S01]  /*1ed0*/  BSSY.RECONVERGENT B1, `(.L_x_1875) ;  /* 0x000001a000017945 */ /* 0x000fe20003800200 */
[----:B------:R-:W-:-:S04]  /*1ee0*/  IADD3 R11, PT, PT, R23, 0x20, RZ ;  /* 0x00000020170b7810 */ /* 0x000fc80007ffe0ff */
[----:B0-----:R-:W-:Y:S02]  /*1ef0*/  SHF.R.S32.HI R16, RZ, 0x1f, R11 ;  /* 0x0000001fff107819 */ /* 0x001fe4000001140b */
[----:B--2---:R-:W-:Y:S02]  /*1f00*/  ISETP.GE.U32.AND P1, PT, R23, UR10, PT ;  /* 0x0000000a17007c0c */ /* 0x004fe4000bf26070 */
[----:B------:R-:W-:Y:S02]  /*1f10*/  ISETP.GE.U32.AND P2, PT, R11, UR10, PT ;  /* 0x0000000a0b007c0c */ /* 0x000fe4000bf46070 */
[----:B------:R-:W-:Y:S02]  /*1f20*/  ISETP.GE.AND.EX P1, PT, R8, UR11, PT, P1 ;  /* 0x0000000b08007c0c */ /* 0x000fe4000bf26310 */
[----:B------:R-:W-:-:S11]  /*1f30*/  ISETP.GE.AND.EX P2, PT, R16, UR11, PT, P2 ;  /* 0x0000000b10007c0c */ /* 0x000fd6000bf46320 */
[----:B------:R-:W-:Y:S05]  /*1f40*/  @P1 BRA `(.L_x_1876) ;  /* 0x0000000000481947 */ /* 0x000fea0003800000 */
[----:B------:R-:W0:Y:S01]  /*1f50*/  LDCU.64 UR16, c[0x0][0x3e0] ;  /* 0x00007c00ff1077ac */ /* 0x000e220008000a00 */
[--C-:B------:R-:W-:Y:S01]  /*1f60*/  FADD.FTZ R9, R2, -R14.reuse ;  /* 0x8000000e02097221 */ /* 0x100fe20000010000 */
[----:B------:R-:W-:Y:S01]  /*1f70*/  MOV R6, R24 ;  /* 0x0000001800067202 */ /* 0x000fe20000000f00 */
[----:B------:R-:W-:Y:S01]  /*1f80*/  FADD.FTZ R21, R21, -R14 ;  /* 0x8000000e15157221 */ /* 0x000fe20000010000 */
[----:B------:R-:W2:Y:S01]  /*1f90*/  LDCU.64 UR8, c[0x0][0x380] ;  /* 0x00007000ff0877ac */ /* 0x000ea20008000a00 */
[----:B------:R-:W-:Y:S01]  /*1fa0*/  MOV R7, R27 ;  /* 0x0000001b00077202 */ /* 0x000fe20000000f00 */
[-C--:B-1----:R-:W-:Y:S01]  /*1fb0*/  FMUL.FTZ R2, R9, R10.reuse ;  /* 0x0000000a09027220 */ /* 0x082fe20000410000 */
[----:B------:R-:W-:-:S03]  /*1fc0*/  FMUL.FTZ R21, R21, R10 ;  /* 0x0000000a15157220 */ /* 0x000fc60000410000 */
[----:B-----5:R-:W-:Y:S01]  /*1fd0*/  FFMA.FTZ R2, R13, R2, R5 ;  /* 0x000000020d027223 */ /* 0x020fe20000010005 */
[----:B------:R-:W-:Y:S01]  /*1fe0*/  FFMA.FTZ R21, R12, R21, R4 ;  /* 0x000000150c157223 */ /* 0x000fe20000010004 */
[----:B0-----:R-:W-:Y:S02]  /*1ff0*/  IMAD R8, R8, UR16, RZ ;  /* 0x0000001008087c24 */ /* 0x001fe4000f8e02ff */
[----:B------:R-:W-:-:S04]  /*2000*/  IMAD.WIDE.U32 R6, R23, UR16, R6 ;  /* 0x0000001017067c25 */ /* 0x000fc8000f8e0006 */
[----:B------:R-:W-:Y:S01]  /*2010*/  IMAD R9, R23, UR17, R8 ;  /* 0x0000001117097c24 */ /* 0x000fe2000f8e0208 */
[----:B--2---:R-:W-:-:S03]  /*2020*/  LEA R8, P1, R6, UR8, 0x1 ;  /* 0x0000000806087c11 */ /* 0x004fc6000f8208ff */
[----:B------:R-:W-:Y:S01]  /*2030*/  IMAD.IADD R9, R7, 0x1, R9 ;  /* 0x0000000107097824 */ /* 0x000fe200078e0209 */
[----:B------:R-:W-:-:S04]  /*2040*/  F2FP.BF16.F32.PACK_AB R7, R2, R21 ;  /* 0x000000150207723e */ /* 0x000fc800000010ff */
[----:B------:R-:W-:-:S05]  /*2050*/  LEA.HI.X R9, R6, UR9, R9, 0x1, P1 ;  /* 0x0000000906097c11 */ /* 0x000fca00088f0c09 */
[----:B------:R0:W-:Y:S02]  /*2060*/  STG.E desc[UR14][R8.64], R7 ;  /* 0x0000000708007986 */ /* 0x0001e4000c10190e */
.L_x_1876:
[----:B------:R-:W-:Y:S05]  /*2070*/  BSYNC.RECONVERGENT B1 ;  /* 0x0000000000017941 */ /* 0x000fea0003800200 */
.L_x_1875:
[----:B------:R-:W-:Y:S05]  /*2080*/  @P2 BRA `(.L_x_1877) ;  /* 0x00000004005c2947 */ /* 0x000fea0003800000 */
[----:B------:R-:W2:Y:S01]  /*2090*/  LDCU.64 UR8, c[0x0][0x3e0] ;  /* 0x00007c00ff0877ac */ /* 0x000ea20008000a00 */
[--C-:B0-----:R-:W-:Y:S01]  /*20a0*/  FADD.FTZ R7, R3, -R14.reuse ;  /* 0x8000000e03077221 */ /* 0x101fe20000010000 */
[----:B------:R-:W-:Y:S01]  /*20b0*/  MOV R2, R24 ;  /* 0x0000001800027202 */ /* 0x000fe20000000f00 */
[----:B------:R-:W-:Y:S01]  /*20c0*/  FADD.FTZ R9, R0, -R14 ;  /* 0x8000000e00097221 */ /* 0x000fe20000010000 */
[----:B------:R-:W0:Y:S01]  /*20d0*/  LDCU.64 UR10, c[0x0][0x380] ;  /* 0x00007000ff0a77ac */ /* 0x000e220008000a00 */
[----:B------:R-:W-:Y:S01]  /*20e0*/  MOV R3, R27 ;  /* 0x0000001b00037202 */ /* 0x000fe20000000f00 */
[-C--:B-1----:R-:W-:Y:S01]  /*20f0*/  FMUL.FTZ R7, R7, R10.reuse ;  /* 0x0000000a07077220 */ /* 0x082fe20000410000 */
[----:B------:R-:W-:-:S03]  /*2100*/  FMUL.FTZ R10, R9, R10 ;  /* 0x0000000a090a7220 */ /* 0x000fc60000410000 */
[----:B-----5:R-:W-:Y:S01]  /*2110*/  FFMA.FTZ R7, R12, R7, R4 ;  /* 0x000000070c077223 */ /* 0x020fe20000010004 */
[----:B------:R-:W-:Y:S01]  /*2120*/  FFMA.FTZ R10, R13, R10, R5 ;  /* 0x0000000a0d0a7223 */ /* 0x000fe20000010005 */
[----:B--2---:R-:W-:Y:S02]  /*2130*/  IMAD R16, R16, UR8, RZ ;  /* 0x0000000810107c24 */ /* 0x004fe4000f8e02ff */
[----:B------:R-:W-:-:S04]  /*2140*/  IMAD.WIDE.U32 R2, R11, UR8, R2 ;  /* 0x000000080b027c25 */ /* 0x000fc8000f8e0002 */
[----:B------:R-:W-:Y:S01]  /*2150*/  IMAD R11, R11, UR9, R16 ;  /* 0x000000090b0b7c24 */ /* 0x000fe2000f8e0210 */
[----:B0-----:R-:W-:-:S04]  /*2160*/  LEA R4, P1, R2, UR10, 0x1 ;  /* 0x0000000a02047c11 */ /* 0x001fc8000f8208ff */
[----:B------:R-:W-:Y:S02]  /*2170*/  IADD3 R11, PT, PT, R3, R11, RZ ;  /* 0x0000000b030b7210 */ /* 0x000fe40007ffe0ff */
[----:B------:R-:W-:Y:S02]  /*2180*/  F2FP.BF16.F32.PACK_AB R3, R10, R7 ;  /* 0x000000070a03723e */ /* 0x000fe400000010ff */
[----:B------:R-:W-:-:S05]  /*2190*/  LEA.HI.X R5, R2, UR11, R11, 0x1, P1 ;  /* 0x0000000b02057c11 */ /* 0x000fca00088f0c0b */
[----:B------:R2:W-:Y:S01]  /*21a0*/  STG.E desc[UR14][R4.64], R3 ;  /* 0x0000000304007986 */ /* 0x0005e2000c10190e */
[----:B------:R-:W-:Y:S05]  /*21b0*/  BRA `(.L_x_1877) ;  /* 0x0000000400107947 */ /* 0x000fea0003800000 */
.L_x_1874:
[----:B------:R-:W2:Y:S01]  /*21c0*/  LDCU.64 UR8, c[0x0][0x3e8] ;  /* 0x00007d00ff0877ac */ /* 0x000ea20008000a00 */
[----:B------:R-:W-:Y:S01]  /*21d0*/  SHF.R.S32.HI R6, RZ, 0x1f, R23 ;  /* 0x0000001fff067819 */ /* 0x000fe20000011417 */
[----:B------:R-:W-:Y:S01]  /*21e0*/  BSSY.RECONVERGENT B1, `(.L_x_1878) ;  /* 0x0000024000017945 */ /* 0x000fe20003800200 */
[----:B0-----:R-:W-:-:S04]  /*21f0*/  IADD3 R16, PT, PT, R23, 0x20, RZ ;  /* 0x0000002017107810 */ /* 0x001fc80007ffe0ff */
[----:B------:R-:W-:Y:S02]  /*2200*/  SHF.R.S32.HI R11, RZ, 0x1f, R16 ;  /* 0x0000001fff0b7819 */ /* 0x000fe40000011410 */
[----:B--2---:R-:W-:Y:S02]  /*2210*/  ISETP.GE.U32.AND P1, PT, R23, UR8, PT ;  /* 0x0000000817007c0c */ /* 0x004fe4000bf26070 */
[----:B------:R-:W-:Y:S02]  /*2220*/  ISETP.GE.U32.AND P2, PT, R16, UR8, PT ;  /* 0x0000000810007c0c */ /* 0x000fe4000bf46070 */
[----:B------:R-:W-:Y:S02]  /*2230*/  ISETP.GE.AND.EX P1, PT, R6, UR9, PT, P1 ;  /* 0x0000000906007c0c */ /* 0x000fe4000bf26310 */
[----:B------:R-:W-:-:S11]  /*2240*/  ISETP.GE.AND.EX P2, PT, R11, UR9, PT, P2 ;  /* 0x000000090b007c0c */ /* 0x000fd6000bf46320 */
[----:B------:R-:W-:Y:S05]  /*2250*/  @P1 BRA `(.L_x_1879) ;  /* 0x0000000000701947 */ /* 0x000fea0003800000 */
[--C-:B------:R-:W-:Y:S01]  /*2260*/  FADD.FTZ R7, R2, -R14.reuse ;  /* 0x8000000e02077221 */ /* 0x100fe20000010000 */
[----:B------:R-:W-:Y:S01]  /*2270*/  FADD.FTZ R21, R21, -R14 ;  /* 0x8000000e15157221 */ /* 0x000fe20000010000 */
[----:B------:R-:W0:Y:S02]  /*2280*/  LDCU.64 UR10, c[0x0][0x3e0] ;  /* 0x00007c00ff0a77ac */ /* 0x000e240008000a00 */
[-C--:B-1----:R-:W-:Y:S01]  /*2290*/  FMUL.FTZ R2, R7, R10.reuse ;  /* 0x0000000a07027220 */ /* 0x082fe20000410000 */
[----:B------:R-:W-:Y:S01]  /*22a0*/  FMUL.FTZ R21, R21, R10 ;  /* 0x0000000a15157220 */ /* 0x000fe20000410000 */
[----:B------:R-:W1:Y:S02]  /*22b0*/  LDCU.64 UR16, c[0x0][0x380] ;  /* 0x00007000ff1077ac */ /* 0x000e640008000a00 */
[----:B-----5:R-:W-:Y:S01]  /*22c0*/  FFMA.FTZ R2, R13, R2, R5 ;  /* 0x000000020d027223 */ /* 0x020fe20000010005 */
[----:B------:R-:W-:-:S03]  /*22d0*/  FFMA.FTZ R8, R12, R21, R4 ;  /* 0x000000150c087223 */ /* 0x000fc60000010004 */
[----:B------:R-:W-:Y:S01]  /*22e0*/  FMUL.FTZ R18, R2, -1.4426950216293334961 ;  /* 0xbfb8aa3b02127820 */ /* 0x000fe20000410000 */
[----:B------:R-:W-:-:S05]  /*22f0*/  FMUL.FTZ R7, R8, -1.4426950216293334961 ;  /* 0xbfb8aa3b08077820 */ /* 0x000fca0000410000 */
[----:B------:R-:W2:Y:S01]  /*2300*/  MUFU.EX2 R18, R18 ;  /* 0x0000001200127308 */ /* 0x000ea20000000800 */
[----:B0-----:R-:W-:Y:S02]  /*2310*/  IMAD R20, R6, UR10, RZ ;  /* 0x0000000a06147c24 */ /* 0x001fe4000f8e02ff */
[----:B------:R-:W-:Y:S02]  /*2320*/  IMAD.MOV.U32 R6, RZ, RZ, R24 ;  /* 0x000000ffff067224 */ /* 0x000fe400078e0018 */
[----:B------:R-:W-:-:S03]  /*2330*/  IMAD R29, R23, UR11, R20 ;  /* 0x0000000b171d7c24 */ /* 0x000fc6000f8e0214 */
[----:B------:R-:W0:Y:S01]  /*2340*/  MUFU.EX2 R7, R7 ;  /* 0x0000000700077308 */ /* 0x000e220000000800 */
[----:B--2---:R-:W-:-:S07]  /*2350*/  FADD.FTZ R19, R18, 1 ;  /* 0x3f80000012137421 */ /* 0x004fce0000010000 */
[----:B------:R-:W2:Y:S01]  /*2360*/  MUFU.RCP R19, R19 ;  /* 0x0000001300137308 */ /* 0x000ea20000001000 */
[----:B0-----:R-:W-:Y:S01]  /*2370*/  FADD.FTZ R17, R7, 1 ;  /* 0x3f80000007117421 */ /* 0x001fe20000010000 */
[----:B------:R-:W-:-:S06]  /*2380*/  MOV R7, R27 ;  /* 0x0000001b00077202 */ /* 0x000fcc0000000f00 */
[----:B------:R-:W0:Y:S01]  /*2390*/  MUFU.RCP R9, R17 ;  /* 0x0000001100097308 */ /* 0x000e220000001000 */
[----:B------:R-:W-:-:S05]  /*23a0*/  IMAD.WIDE.U32 R6, R23, UR10, R6 ;  /* 0x0000000a17067c25 */ /* 0x000fca000f8e0006 */
[----:B------:R-:W-:Y:S01]  /*23b0*/  IADD3 R29, PT, PT, R7, R29, RZ ;  /* 0x0000001d071d7210 */ /* 0x000fe20007ffe0ff */
[----:B--2---:R-:W-:Y:S01]  /*23c0*/  FMUL.FTZ R21, R2, R19 ;  /* 0x0000001302157220 */ /* 0x004fe20000410000 */
[----:B0-----:R-:W-:Y:S01]  /*23d0*/  FMUL.FTZ R18, R8, R9 ;  /* 0x0000000908127220 */ /* 0x001fe20000410000 */
[----:B-1----:R-:W-:-:S04]  /*23e0*/  LEA R8, P1, R6, UR16, 0x1 ;  /* 0x0000001006087c11 */ /* 0x002fc8000f8208ff */
[----:B------:R-:W-:Y:S02]  /*23f0*/  LEA.HI.X R9, R6, UR17, R29, 0x1, P1 ;  /* 0x0000001106097c11 */ /* 0x000fe400088f0c1d */
[----:B------:R-:W-:-:S05]  /*2400*/  F2FP.BF16.F32.PACK_AB R21, R21, R18 ;  /* 0x000000121515723e */ /* 0x000fca00000010ff */
[----:B------:R0:W-:Y:S02]  /*2410*/  STG.E desc[UR14][R8.64], R21 ;  /* 0x0000001508007986 */ /* 0x0001e4000c10190e */
.L_x_1879:
[----:B------:R-:W-:Y:S05]  /*2420*/  BSYNC.RECONVERGENT B1 ;  /* 0x0000000000017941 */ /* 0x000fea0003800200 */
.L_x_1878:
[----:B------:R-:W-:Y:S05]  /*2430*/  @P2 BRA `(.L_x_1877) ;  /* 0x0000000000702947 */ /* 0x000fea0003800000 */
[--C-:B------:R-:W-:Y:S01]  /*2440*/  FADD.FTZ R3, R3, -R14.reuse ;  /* 0x8000000e03037221 */ /* 0x100fe20000010000 */
[----:B------:R-:W-:Y:S01]  /*2450*/  FADD.FTZ R7, R0, -R14 ;  /* 0x8000000e00077221 */ /* 0x000fe20000010000 */
[----:B------:R-:W2:Y:S01]  /*2460*/  LDCU.64 UR8, c[0x0][0x3e0] ;  /* 0x00007c00ff0877ac */ /* 0x000ea20008000a00 */
[----:B------:R-:W-:Y:S01]  /*2470*/  MOV R2, R24 ;  /* 0x0000001800027202 */ /* 0x000fe20000000f00 */
[-C--:B-1----:R-:W-:Y:S01]  /*2480*/  FMUL.FTZ R3, R3, R10.reuse ;  /* 0x0000000a03037220 */ /* 0x082fe20000410000 */
[----:B------:R-:W-:Y:S01]  /*2490*/  FMUL.FTZ R10, R7, R10 ;  /* 0x0000000a070a7220 */ /* 0x000fe20000410000 */
[----:B------:R-:W1:Y:S02]  /*24a0*/  LDCU.64 UR10, c[0x0][0x380] ;  /* 0x00007000ff0a77ac */ /* 0x000e640008000a00 */
[----:B-----5:R-:W-:Y:S01]  /*24b0*/  FFMA.FTZ R4, R12, R3, R4 ;  /* 0x000000030c047223 */ /* 0x020fe20000010004 */
[----:B------:R-:W-:Y:S01]  /*24c0*/  FFMA.FTZ R13, R13, R10, R5 ;  /* 0x0000000a0d0d7223 */ /* 0x000fe20000010005 */
[----:B------:R-:W-:-:S02]  /*24d0*/  MOV R3, R27 ;  /* 0x0000001b00037202 */ /* 0x000fc40000000f00 */
[----:B------:R-:W-:Y:S01]  /*24e0*/  FMUL.FTZ R0, R4, -1.4426950216293334961 ;  /* 0xbfb8aa3b04007820 */ /* 0x000fe20000410000 */
[----:B------:R-:W-:-:S05]  /*24f0*/  FMUL.FTZ R7, R13, -1.4426950216293334961 ;  /* 0xbfb8aa3b0d077820 */ /* 0x000fca0000410000 */
[----:B------:R-:W3:Y:S01]  /*2500*/  MUFU.EX2 R0, R0 ;  /* 0x0000000000007308 */ /* 0x000ee20000000800 */
[----:B--2---:R-:W-:Y:S02]  /*2510*/  IMAD R11, R11, UR8, RZ ;  /* 0x000000080b0b7c24 */ /* 0x004fe4000f8e02ff */
[----:B------:R-:W-:-:S05]  /*2520*/  IMAD.WIDE.U32 R2, R16, UR8, R2 ;  /* 0x0000000810027c25 */ /* 0x000fca000f8e0002 */
[----:B------:R-:W0:Y:S01]  /*2530*/  MUFU.EX2 R7, R7 ;  /* 0x0000000700077308 */ /* 0x000e220000000800 */
[----:B------:R-:W-:-:S05]  /*2540*/  IMAD R11, R16, UR9, R11 ;  /* 0x00000009100b7c24 */ /* 0x000fca000f8e020b */
[----:B------:R-:W-:Y:S01]  /*2550*/  IADD3 R11, PT, PT, R3, R11, RZ ;  /* 0x0000000b030b7210 */ /* 0x000fe20007ffe0ff */
[----:B---3--:R-:W-:-:S04]  /*2560*/  FADD.FTZ R6, R0, 1 ;  /* 0x3f80000000067421 */ /* 0x008fc80000010000 */
[----:B------:R-:W2:Y:S01]  /*2570*/  MUFU.RCP R5, R6 ;  /* 0x0000000600057308 */ /* 0x000ea20000001000 */
[----:B0-----:R-:W-:-:S07]  /*2580*/  FADD.FTZ R8, R7, 1 ;  /* 0x3f80000007087421 */ /* 0x001fce0000010000 */
[----:B------:R-:W0:Y:S01]  /*2590*/  MUFU.RCP R8, R8 ;  /* 0x0000000800087308 */ /* 0x000e220000001000 */
[----:B--2---:R-:W-:Y:S01]  /*25a0*/  FMUL.FTZ R0, R4, R5 ;  /* 0x0000000504007220 */ /* 0x004fe20000410000 */
[----:B-1----:R-:W-:-:S04]  /*25b0*/  LEA R4, P1, R2, UR10, 0x1 ;  /* 0x0000000a02047c11 */ /* 0x002fc8000f8208ff */
[----:B------:R-:W-:Y:S01]  /*25c0*/  LEA.HI.X R5, R2, UR11, R11, 0x1, P1 ;  /* 0x0000000b02057c11 */ /* 0x000fe200088f0c0b */
[----:B0-----:R-:W-:-:S05]  /*25d0*/  FMUL.FTZ R7, R13, R8 ;  /* 0x000000080d077220 */ /* 0x001fca0000410000 */
[----:B------:R-:W-:-:S05]  /*25e0*/  F2FP.BF16.F32.PACK_AB R7, R7, R0 ;  /* 0x000000000707723e */ /* 0x000fca00000010ff */
[----:B------:R3:W-:Y:S02]  /*25f0*/  STG.E desc[UR14][R4.64], R7 ;  /* 0x0000000704007986 */ /* 0x0007e4000c10190e */
.L_x_1877:
[----:B------:R-:W-:Y:S05]  /*2600*/  BSYNC.RECONVERGENT B0 ;  /* 0x0000000000007941 */ /* 0x000fea0003800200 */
.L_x_1873:
[----:B------:R-:W4:Y:S01]  /*2610*/  LDCU UR5, c[0x0][0x3f8] ;  /* 0x00007f00ff0577ac */ /* 0x000f220008000800 */
[----:B------:R-:W4:Y:S01]  /*2620*/  LDCU UR8, c[0x0][0x3c8] ;  /* 0x00007900ff0877ac */ /* 0x000f220008000800 */
[----:B------:R-:W-:Y:S02]  /*2630*/  UIADD3 UR7, UPT, UPT, UR18, UR7, URZ ;  /* 0x0000000712077290 */ /* 0x000fe4000fffe0ff */
[----:B------:R-:W-:Y:S02]  /*2640*/  UIADD3 UR4, UPT, UPT, UR4, 0x1, URZ ;  /* 0x0000000104047890 */ /* 0x000fe4000fffe0ff */
[----:B----4-:R-:W-:-:S04]  /*2650*/  UIMAD UR5, UR5, UR8, URZ ;  /* 0x00000008050572a4 */ /* 0x010fc8000f8e02ff */
[----:B------:R-:W-:-:S09]  /*2660*/  UISETP.GE.AND UP0, UPT, UR7, UR5, UPT ;  /* 0x000000050700728c */ /* 0x000fd2000bf06270 */
[----:B------:R-:W-:Y:S05]  /*2670*/  BRA.U !UP0, `(.L_x_1880) ;  /* 0xffffffd908e07547 */ /* 0x000fea000b83ffff */
[----:B------:R-:W-:Y:S05]  /*2680*/  EXIT ;  /* 0x000000000000794d */ /* 0x000fea0003800000 */
.L_x_1881:
        /* <DEDUP_REMOVED lines=15> */
.L_x_3446:


//--------------------- .text._Z35group_norm_nhwc_fwd_one_pass_kernelI11Bf16IOFp32WLi128ELi42ELi672EEv26Group_norm_nhwc_fwd_params --------------------------
	.section	.text._Z35group_norm_nhwc_fwd_one_pass_kernelI11Bf16IOFp32WLi128ELi42ELi672EEv26Group_norm_nhwc_fwd_params,"ax",@progbits
	.align	128
        .global         _Z35group_norm_nhwc_fwd_one_pass_kernelI11Bf16IOFp32WLi128ELi42ELi672EEv26Group_norm_nhwc_fwd_params
        .type           _Z35group_norm_nhwc_fwd_one_pass_kernelI11Bf16IOFp32WLi128ELi42ELi672EEv26Group_norm_nhwc_fwd_params,@function
        .size           _Z35group_norm_nhwc_fwd_one_pass_kernelI11Bf16IOFp32WLi128ELi42ELi672EEv26Group_norm_nhwc_fwd_params,(.L_x_3447 - _Z35group_norm_nhwc_fwd_one_pass_kernelI11Bf16IOFp32WLi128ELi42ELi672EEv26Group_norm_nhwc_fwd_params)
        .other          _Z35group_norm_nhwc_fwd_one_pass_kernelI11Bf16IOFp32WLi128ELi42ELi672EEv26Group_norm_nhwc_fwd_params,@"STO_CUDA_ENTRY STV_DEFAULT"
_Z35group_norm_nhwc_fwd_one_pass_kernelI11Bf16IOFp32WLi128ELi42ELi672EEv26Group_norm_nhwc_fwd_params:
.text._Z35group_norm_nhwc_fwd_one_pass_kernelI11Bf16IOFp32WLi128ELi42ELi672EEv26Group_norm_nhwc_fwd_params:
        /* <DEDUP_REMOVED lines=9> */
[----:B------:R-:W-:Y:S01]  /*0090*/  S2UR UR23, SR_CTAID.X ;  /* 0x00000000001779c3 */ /* 0x000fe20000002500 */
[----:B------:R-:W1:Y:S01]  /*00a0*/  LDCU UR5, c[0x0][0x404] ;  /* 0x00008080ff0577ac */ /* 0x000e620008000800 */
[----:B------:R-:W2:Y:S06]  /*00b0*/  LDCU UR22, c[0x0][0x374] ;  /* 0x00006e80ff1677ac */ /* 0x000eac0008000800 */
[----:B------:R-:W3:Y:S01]  /*00c0*/  S2UR UR4, SR_CgaCtaId ;  /* 0x00000000000479c3 */ /* 0x000ee20000008800 */
[----:B------:R-:W4:Y:S01]  /*00d0*/  LDCU.64 UR12, c[0x0][0x388] ;  /* 0x00007100ff0c77ac */ /* 0x000f220008000a00 */
[----:B------:R-:W5:Y:S01]  /*00e0*/  LDCU.U8 UR14, c[0x0][0x3fc] ;  /* 0x00007f80ff0e77ac */ /* 0x000f620008000000 */
[----:B------:R-:W-:Y:S01]  /*00f0*/  UMOV UR8, 0x400 ;  /* 0x0000040000087882 */ /* 0x000fe20000000000 */
[----:B------:R-:W0:Y:S01]  /*0100*/  LDCU.64 UR18, c[0x0][0x358] ;  /* 0x00006b00ff1277ac */ /* 0x000e220008000a00 */
[----:B-1----:R-:W-:Y:S01]  /*0110*/  MOV R3, UR5 ;  /* 0x0000000500037c02 */ /* 0x002fe20008000f00 */
[----:B--2---:R-:W-:-:S02]  /*0120*/  UIMAD UR9, UR22, 0x6, UR6 ;  /* 0x00000006160978a4 */ /* 0x004fc4000f8e0206 */
[----:B------:R-:W-:Y:S01]  /*0130*/  ULEA UR10, UR22, UR6, 0x2 ;  /* 0x00000006160a7291 */ /* 0x000fe2000f8e10ff */
[----:B----4-:R-:W-:Y:S01]  /*0140*/  ISETP.NE.U32.AND P1, PT, RZ, UR12, PT ;  /* 0x0000000cff007c0c */ /* 0x010fe2000bf25070 */
[----:B------:R-:W-:Y:S02]  /*0150*/  UIMAD UR11, UR22, 0x3, UR6 ;  /* 0x00000003160b78a4 */ /* 0x000fe4000f8e0206 */
[----:B------:R-:W-:Y:S01]  /*0160*/  UMOV UR12, UR6 ;  /* 0x00000006000c7c82 */ /* 0x000fe20008000000 */
[C---:B0-----:R-:W-:Y:S01]  /*0170*/  LOP3.LUT R0, R5.reuse, 0xffff, RZ, 0xc0, !PT ;  /* 0x0000ffff05007812 */ /* 0x041fe200078ec0ff */
[----:B---3--:R-:W-:Y:S01]  /*0180*/  ULEA UR8, UR4, UR8, 0x18 ;  /* 0x0000000804087291 */ /* 0x008fe2000f8ec0ff */
[----:B------:R-:W-:Y:S01]  /*0190*/  LOP3.LUT P0, RZ, R5, UR23, RZ, 0xfc, !PT ;  /* 0x0000001705ff7c12 */ /* 0x000fe2000f80fcff */
[----:B-----5:R-:W-:Y:S02]  /*01a0*/  UISETP.NE.AND UP0, UPT, UR14, URZ, UPT ;  /* 0x000000ff0e00728c */ /* 0x020fe4000bf05270 */
[----:B------:R-:W-:Y:S01]  /*01b0*/  IMAD R2, R0, 0xc31, RZ ;  /* 0x00000c3100027824 */ /* 0x000fe200078e02ff */
[----:B------:R-:W-:Y:S01]  /*01c0*/  ISETP.NE.AND.EX P0, PT, RZ, UR13, !P0, P1 ;  /* 0x0000000dff007c0c */ /* 0x000fe2000c705310 */
[----:B------:R-:W0:Y:S01]  /*01d0*/  LDC R0, c[0x0][0x370] ;  /* 0x0000dc00ff007b82 */ /* 0x000e220000000800 */
[----:B------:R-:W-:-:S02]  /*01e0*/  UMOV UR4, URZ ;  /* 0x000000ff00047c82 */ /* 0x000fc40008000000 */
[----:B------:R-:W-:-:S04]  /*01f0*/  SHF.R.U32.HI R2, RZ, 0x10, R2 ;  /* 0x00000010ff027819 */ /* 0x000fc80000011602 */
[----:B------:R-:W-:Y:S01]  /*0200*/  PRMT R4, R2, 0x9910, RZ ;  /* 0x0000991002047816 */ /* 0x000fe200000000ff */
[----:B------:R-:W-:-:S03]  /*0210*/  IMAD R2, R3, UR23, R2 ;  /* 0x0000001703027c24 */ /* 0x000fc6000f8e0202 */
[----:B------:R-:W-:Y:S01]  /*0220*/  MOV R3, R4 ;  /* 0x0000000400037202 */ /* 0x000fe20000000f00 */
[C---:B------:R-:W-:Y:S01]  /*0230*/  VIADD R25, R2.reuse, 0x40 ;  /* 0x0000004002197836 */ /* 0x040fe20000000000 */
[C---:B------:R-:W-:Y:S02]  /*0240*/  IADD3 R26, PT, PT, R2.reuse, 0x20, RZ ;  /* 0x00000020021a7810 */ /* 0x040fe40007ffe0ff */
[----:B------:R-:W-:Y:S01]  /*0250*/  IADD3 R27, PT, PT, R2, 0x60, RZ ;  /* 0x00000060021b7810 */ /* 0x000fe20007ffe0ff */
[----:B------:R-:W-:Y:S01]  /*0260*/  IMAD R3, R3, 0x15, RZ ;  /* 0x0000001503037824 */ /* 0x000fe200078e02ff */
[----:B------:R-:W-:Y:S02]  /*0270*/  SHF.R.S32.HI R4, RZ, 0x1f, R2 ;  /* 0x0000001fff047819 */ /* 0x000fe40000011402 */
[----:B------:R-:W-:Y:S02]  /*0280*/  SHF.R.S32.HI R4, RZ, 0x1f, R25 ;  /* 0x0000001fff047819 */ /* 0x000fe40000011419 */
[----:B------:R-:W-:-:S02]  /*0290*/  IADD3 R3, PT, PT, RZ, -R3, RZ ;  /* 0x80000003ff037210 */ /* 0x000fc40007ffe0ff */
[----:B0-----:R-:W-:Y:S02]  /*02a0*/  LOP3.LUT R29, R0, 0x7, RZ, 0xc0, !PT ;  /* 0x00000007001d7812 */ /* 0x001fe400078ec0ff */
[----:B------:R-:W-:Y:S02]  /*02b0*/  PRMT R28, R3, 0x7710, RZ ;  /* 0x00007710031c7816 */ /* 0x000fe400000000ff */
[----:B------:R-:W-:Y:S02]  /*02c0*/  SHF.R.S32.HI R3, RZ, 0x1f, R27 ;  /* 0x0000001fff037819 */ /* 0x000fe4000001141b */
[----:B------:R-:W-:Y:S02]  /*02d0*/  IADD3 R28, PT, PT, R28, R5, RZ ;  /* 0x000000051c1c7210 */ /* 0x000fe40007ffe0ff */
[----:B------:R-:W-:Y:S02]  /*02e0*/  SHF.R.S32.HI R5, RZ, 0x1f, R26 ;  /* 0x0000001fff057819 */ /* 0x000fe4000001141a */
[----:B------:R-:W-:-:S07]  /*02f0*/  SHF.L.U32 R28, R28, 0x1, RZ ;  /* 0x000000011c1c7819 */ /* 0x000fce00000006ff */
.L_x_1909:
[----:B0-----:R-:W0:Y:S01]  /*0300*/  LDCU UR5, c[0x0][0x3f8] ;  /* 0x00007f00ff0577ac */ /* 0x001e220008000800 */
[----:B-----5:R-:W-:Y:S01]  /*0310*/  IABS R8, UR12 ;  /* 0x0000000c00087c13 */ /* 0x020fe20008000000 */
[----:B------:R-:W-:Y:S01]  /*0320*/  HFMA2 R24, -RZ, RZ, 0, 0 ;  /* 0x00000000ff187431 */ /* 0x000fe200000001ff */
[----:B------:R-:W-:Y:S01]  /*0330*/  SHF.R.S32.HI R10, RZ, 0x1f, R26 ;  /* 0x0000001fff0a7819 */ /* 0x000fe2000001141a */
[----:B-1----:R-:W1:Y:S01]  /*0340*/  LDCU.64 UR16, c[0x0][0x3e8] ;  /* 0x00007d00ff1077ac */ /* 0x002e620008000a00 */
[----:B------:R-:W-:Y:S02]  /*0350*/  R2UR UR13, R8 ;  /* 0x00000000080d72ca */ /* 0x000fe400000e0000 */
[----:B------:R-:W-:Y:S01]  /*0360*/  SHF.R.S32.HI R21, RZ, 0x1f, R25 ;  /* 0x0000001fff157819 */ /* 0x000fe20000011419 */
[----:B--2---:R-:W2:Y:S01]  /*0370*/  LDCU.64 UR20, c[0x0][0x3f0] ;  /* 0x00007e00ff1477ac */ /* 0x004ea20008000a00 */
[----:B------:R-:W-:Y:S02]  /*0380*/  SHF.R.S32.HI R20, RZ, 0x1f, R2 ;  /* 0x0000001fff147819 */ /* 0x000fe40000011402 */
[----:B------:R-:W-:-:S02]  /*0390*/  LOP3.LUT R23, R28, 0xffff, RZ, 0xc0, !PT ;  /* 0x0000ffff1c177812 */ /* 0x000fc400078ec0ff */
[----:B------:R-:W-:Y:S02]  /*03a0*/  SHF.R.S32.HI R22, RZ, 0x1f, R27 ;  /* 0x0000001fff167819 */ /* 0x000fe4000001141b */
[----:B0---4-:R-:W-:-:S04]  /*03b0*/  MOV R3, UR5 ;  /* 0x0000000500037c02 */ /* 0x011fc80008000f00 */
[----:B------:R-:W-:Y:S02]  /*03c0*/  IABS R6, R3 ;  /* 0x0000000300067213 */ /* 0x000fe40000000000 */
[----:B-1----:R-:W-:Y:S02]  /*03d0*/  ISETP.GE.U32.AND P2, PT, R26, UR16, PT ;  /* 0x000000101a007c0c */ /* 0x002fe4000bf46070 */
[----:B------:R-:W0:Y:S01]  /*03e0*/  I2F.RP R3, R6 ;  /* 0x0000000600037306 */ /* 0x000e220000209400 */
[----:B------:R-:W-:Y:S02]  /*03f0*/  ISETP.GE.U32.AND P3, PT, R25, UR16, PT ;  /* 0x0000001019007c0c */ /* 0x000fe4000bf66070 */
[----:B------:R-:W-:Y:S02]  /*0400*/  ISETP.GE.AND.EX P2, PT, R10, UR17, PT, P2 ;  /* 0x000000110a007c0c */ /* 0x000fe4000bf46320 */
[----:B------:R-:W-:-:S03]  /*0410*/  ISETP.GE.AND.EX P3, PT, R21, UR17, PT, P3 ;  /* 0x0000001115007c0c */ /* 0x000fc6000bf66330 */
[----:B0-----:R-:W0:Y:S08]  /*0420*/  MUFU.RCP R3, R3 ;  /* 0x0000000300037308 */ /* 0x001e300000001000 */
[----:B------:R-:W1:Y:S08]  /*0430*/  @!P2 LDC.64 R12, c[0x0][0x3e0] ;  /* 0x0000f800ff0cab82 */ /* 0x000e700000000a00 */
[----:B---3--:R-:W3:Y:S01]  /*0440*/  @!P2 LDC.64 R8, c[0x0][0x390] ;  /* 0x0000e400ff08ab82 */ /* 0x008ee20000000a00 */
[----:B0-----:R-:W-:-:S07]  /*0450*/  VIADD R4, R3, 0xffffffe ;  /* 0x0ffffffe03047836 */ /* 0x001fce0000000000 */
[----:B------:R-:W0:Y:S01]  /*0460*/  @!P3 LDC.64 R14, c[0x0][0x3e0] ;  /* 0x0000f800ff0ebb82 */ /* 0x000e220000000a00 */
[----:B------:R4:W5:Y:S07]  /*0470*/  F2I.FTZ.U32.TRUNC.NTZ R5, R4 ;  /* 0x0000000400057305 */ /* 0x00096e000021f000 */
[----:B------:R-:W3:Y:S01]  /*0480*/  @!P3 LDC.64 R16, c[0x0][0x390] ;  /* 0x0000e400ff10bb82 */ /* 0x000ee20000000a00 */
[----:B----4-:R-:W-:Y:S01]  /*0490*/  HFMA2 R4, -RZ, RZ, 0, 0 ;  /* 0x00000000ff047431 */ /* 0x010fe200000001ff */
[----:B-----5:R-:W-:-:S02]  /*04a0*/  R2UR UR15, R5 ;  /* 0x00000000050f72ca */ /* 0x020fc400000e0000 */
[----:B------:R-:W-:Y:S02]  /*04b0*/  IADD3 R7, PT, PT, RZ, -R5, RZ ;  /* 0x80000005ff077210 */ /* 0x000fe40007ffe0ff */
[----:B------:R-:W-:-:S03]  /*04c0*/  R2UR UR14, R4 ;  /* 0x00000000040e72ca */ /* 0x000fc600000e0000 */
[----:B------:R-:W-:-:S10]  /*04d0*/  IMAD R7, R7, R6, RZ ;  /* 0x0000000607077224 */ /* 0x000fd400078e02ff */
[----:B------:R-:W-:-:S05]  /*04e0*/  IMAD.HI.U32 R7, R5, R7, UR14 ;  /* 0x0000000e05077e27 */ /* 0x000fca000f8e0007 */
[----:B------:R-:W-:-:S13]  /*04f0*/  R2UR UR14, R7 ;  /* 0x00000000070e72ca */ /* 0x000fda00000e0000 */
[----:B------:R-:W-:-:S06]  /*0500*/  UIMAD.WIDE.U32 UR14, UR14, UR13, URZ ;  /* 0x0000000d0e0e72a5 */ /* 0x000fcc000f8e00ff */
[----:B------:R-:W-:-:S05]  /*0510*/  IADD3 R3, PT, PT, RZ, -UR15, RZ ;  /* 0x8000000fff037c10 */ /* 0x000fca000fffe0ff */
[----:B------:R-:W-:Y:S01]  /*0520*/  IMAD R3, R6, R3, UR13 ;  /* 0x0000000d06037e24 */ /* 0x000fe2000f8e0203 */
[----:B------:R-:W-:-:S04]  /*0530*/  ULOP3.LUT UR13, UR12, UR5, URZ, 0x3c, !UPT ;  /* 0x000000050c0d7292 */ /* 0x000fc8000f8e3cff */
[----:B------:R-:W-:-:S13]  /*0540*/  ISETP.GT.U32.AND P1, PT, R6, R3, PT ;  /* 0x000000030600720c */ /* 0x000fda0003f24070 */
[----:B------:R-:W-:Y:S01]  /*0550*/  VOTEU.ANY UP1, P1 ;  /* 0x0000000000ff7886 */ /* 0x000fe20000820100 */
[----:B------:R-:W-:-:S04]  /*0560*/  PLOP3.LUT P1, PT, PT, PT, UP1, 0x80, 0x8 ;  /* 0x000000000008781c */ /* 0x000fc80003f2f018 */
[----:B------:R-:W-:Y:S02]  /*0570*/  @!UP1 UIADD3 UR15, UPT, UPT, UR15, 0x1, URZ ;  /* 0x000000010f0f9890 */ /* 0x000fe4000fffe0ff */
[----:B------:R-:W-:-:S07]  /*0580*/  UISETP.GE.AND UP1, UPT, UR13, URZ, UPT ;  /* 0x000000ff0d00728c */ /* 0x000fce000bf26270 */
[----:B------:R-:W-:-:S04]  /*0590*/  @!P1 IADD3 R3, PT, PT, R3, -R6, RZ ;  /* 0x8000000603039210 */ /* 0x000fc80007ffe0ff */
[----:B------:R-:W-:-:S13]  /*05a0*/  ISETP.GE.U32.AND P1, PT, R3, R6, PT ;  /* 0x000000060300720c */ /* 0x000fda0003f26070 */
[----:B------:R-:W-:Y:S01]  /*05b0*/  VOTEU.ANY UP2, P1 ;  /* 0x0000000000ff7886 */ /* 0x000fe20000840100 */
[----:B------:R-:W-:-:S04]  /*05c0*/  ISETP.GE.U32.AND P1, PT, R2, UR16, PT ;  /* 0x0000001002007c0c */ /* 0x000fc8000bf26070 */
[----:B------:R-:W-:Y:S01]  /*05d0*/  @UP2 UIADD3 UR15, UPT, UPT, UR15, 0x1, URZ ;  /* 0x000000010f0f2890 */ /* 0x000fe2000fffe0ff */
[----:B------:R-:W-:Y:S01]  /*05e0*/  ISETP.GE.AND.EX P1, PT, R20, UR17, PT, P1 ;  /* 0x0000001114007c0c */ /* 0x000fe2000bf26310 */
[----:B------:R-:W-:Y:S02]  /*05f0*/  UISETP.NE.AND UP2, UPT, UR5, URZ, UPT ;  /* 0x000000ff0500728c */ /* 0x000fe4000bf45270 */
[----:B------:R-:W-:-:S09]  /*0600*/  @!UP1 UIADD3 UR15, UPT, UPT, -UR15, URZ, URZ ;  /* 0x000000ff0f0f9290 */ /* 0x000fd2000fffe1ff */
[----:B------:R-:W-:Y:S01]  /*0610*/  @!UP2 ULOP3.LUT UR15, URZ, UR5, URZ, 0x33, !UPT ;  /* 0x00000005ff0fa292 */ /* 0x000fe2000f8e33ff */
[----:B------:R-:W4:Y:S03]  /*0620*/  @!P1 LDC.64 R18, c[0x0][0x3e0] ;  /* 0x0000f800ff129b82 */ /* 0x000f260000000a00 */
[----:B------:R-:W-:-:S04]  /*0630*/  UIADD3 UR13, UPT, UPT, -UR15, URZ, URZ ;  /* 0x000000ff0f0d7290 */ /* 0x000fc8000fffe1ff */
[----:B------:R-:W-:Y:S02]  /*0640*/  UIMAD UR13, UR5, UR13, UR12 ;  /* 0x0000000d050d72a4 */ /* 0x000fe4000f8e020c */
[----:B------:R-:W-:Y:S02]  /*0650*/  USHF.R.S32.HI UR5, URZ, 0x1f, UR15 ;  /* 0x0000001fff057899 */ /* 0x000fe4000801140f */
[----:B------:R-:W-:Y:S02]  /*0660*/  UIMAD UR13, UR13, 0x2a, URZ ;  /* 0x0000002a0d0d78a4 */ /* 0x000fe4000f8e02ff */
[----:B--2---:R-:W-:-:S04]  /*0670*/  UIMAD UR5, UR5, UR20, URZ ;  /* 0x00000014050572a4 */ /* 0x004fc8000f8e02ff */
[----:B------:R-:W-:Y:S01]  /*0680*/  IMAD.U32 R3, RZ, RZ, UR13 ;  /* 0x0000000dff037e24 */ /* 0x000fe2000f8e00ff */
[----:B------:R-:W-:Y:S01]  /*0690*/  IADD3 R4, P4, PT, R23, UR13, RZ ;  /* 0x0000000d17047c10 */ /* 0x000fe2000ff9e0ff */
[----:B------:R-:W-:-:S03]  /*06a0*/  UIMAD UR5, UR15, UR21, UR5 ;  /* 0x000000150f0572a4 */ /* 0x000fc6000f8e0205 */
[----:B------:R-:W-:Y:S02]  /*06b0*/  LEA.HI.X.SX32 R5, R3, RZ, 0x1, P4 ;  /* 0x000000ff03057211 */ /* 0x000fe400020f0eff */
[----:B------:R-:W-:Y:S01]  /*06c0*/  MOV R3, UR20 ;  /* 0x0000001400037c02 */ /* 0x000fe20008000f00 */
[----:B----4-:R-:W-:Y:S01]  /*06d0*/  @!P1 IMAD R20, R20, R18, RZ ;  /* 0x0000001214149224 */ /* 0x010fe200078e02ff */
[----:B------:R-:W-:-:S03]  /*06e0*/  ISETP.GE.U32.AND P4, PT, R27, UR16, PT ;  /* 0x000000101b007c0c */ /* 0x000fc6000bf86070 */
[----:B------:R-:W-:Y:S01]  /*06f0*/  IMAD.WIDE.U32 R4, R3, UR15, R4 ;  /* 0x0000000f03047c25 */ /* 0x000fe2000f8e0004 */
[----:B------:R-:W-:-:S03]  /*0700*/  ISETP.GE.AND.EX P4, PT, R22, UR17, PT, P4 ;  /* 0x0000001116007c0c */ /* 0x000fc6000bf86340 */
[----:B-1----:R-:W-:Y:S01]  /*0710*/  @!P2 IMAD R3, R10, R12, RZ ;  /* 0x0000000c0a03a224 */ /* 0x002fe200078e02ff */
[----:B------:R-:W-:Y:S01]  /*0720*/  IADD3 R7, PT, PT, R5, UR5, RZ ;  /* 0x0000000505077c10 */ /* 0x000fe2000fffe0ff */
[----:B------:R-:W1:Y:S01]  /*0730*/  @!P1 LDC.64 R10, c[0x0][0x390] ;  /* 0x0000e400ff0a9b82 */ /* 0x000e620000000a00 */
[-C--:B------:R-:W-:Y:S01]  /*0740*/  @!P2 MOV R6, R4.reuse ;  /* 0x000000040006a202 */ /* 0x080fe20000000f00 */
[----:B------:R-:W-:Y:S02]  /*0750*/  @!P2 IMAD R3, R26, R13, R3 ;  /* 0x0000000d1a03a224 */ /* 0x000fe400078e0203 */
[----:B------:R-:W-:Y:S01]  /*0760*/  @!P1 IMAD R19, R2, R19, R20 ;  /* 0x0000001302139224 */ /* 0x000fe200078e0214 */
[----:B------:R-:W-:Y:S01]  /*0770*/  @!P1 MOV R20, R4 ;  /* 0x0000000400149202 */ /* 0x000fe20000000f00 */
[----:B------:R-:W-:-:S05]  /*0780*/  @!P2 IMAD.WIDE.U32 R12, R26, R12, R6 ;  /* 0x0000000c1a0ca225 */ /* 0x000fca00078e0006 */
[----:B------:R-:W-:Y:S01]  /*0790*/  @!P2 IADD3 R3, PT, PT, R13, R3, RZ ;  /* 0x000000030d03a210 */ /* 0x000fe20007ffe0ff */
[----:B0-----:R-:W-:Y:S01]  /*07a0*/  @!P3 IMAD R13, R21, R14, RZ ;  /* 0x0000000e150db224 */ /* 0x001fe200078e02ff */
[C---:B---3--:R-:W-:Y:S02]  /*07b0*/  @!P2 LEA R8, P5, R12.reuse, R8, 0x1 ;  /* 0x000000080c08a211 */ /* 0x048fe400078a08ff */
[----:B------:R-:W-:Y:S02]  /*07c0*/  @!P1 MOV R21, R7 ;  /* 0x0000000700159202 */ /* 0x000fe40000000f00 */
[----:B------:R-:W-:Y:S01]  /*07d0*/  @!P2 LEA.HI.X R9, R12, R9, R3, 0x1, P5 ;  /* 0x000000090c09a211 */ /* 0x000fe200028f0c03 */
[C---:B------:R-:W-:Y:S01]  /*07e0*/  @!P3 IMAD R3, R25.reuse, R15, R13 ;  /* 0x0000000f1903b224 */ /* 0x040fe200078e020d */
[----:B------:R-:W-:Y:S01]  /*07f0*/  @!P3 MOV R13, R7 ;  /* 0x00000007000db202 */ /* 0x000fe20000000f00 */
[----:B------:R-:W-:Y:S02]  /*0800*/  @!P3 IMAD.MOV.U32 R12, RZ, RZ, R4 ;  /* 0x000000ffff0cb224 */ /* 0x000fe400078e0004 */
[----:B------:R-:W-:Y:S01]  /*0810*/  @!P1 IMAD.WIDE.U32 R20, R2, R18, R20 ;  /* 0x0000001202149225 */ /* 0x000fe200078e0014 */
[----:B------:R0:W2:Y:S03]  /*0820*/  @!P2 LDG.E R24, desc[UR18][R8.64] ;  /* 0x000000120818a981 */ /* 0x0000a6000c1e1900 */
[----:B------:R-:W-:-:S02]  /*0830*/  @!P3 IMAD.WIDE.U32 R14, R25, R14, R12 ;  /* 0x0000000e190eb225 */ /* 0x000fc400078e000c */
[----:B------:R-:W3:Y:S02]  /*0840*/  @!P4 LDC.64 R12, c[0x0][0x3e0] ;  /* 0x0000f800ff0ccb82 */ /* 0x000ee40000000a00 */
[----:B------:R-:W-:Y:S01]  /*0850*/  @!P1 IMAD.IADD R19, R21, 0x1, R19 ;  /* 0x0000000115139824 */ /* 0x000fe200078e0213 */
[----:B------:R-:W-:Y:S02]  /*0860*/  @!P3 IADD3 R3, PT, PT, R15, R3, RZ ;  /* 0x000000030f03b210 */ /* 0x000fe40007ffe0ff */
[----:B------:R-:W-:-:S04]  /*0870*/  @!P3 LEA R16, P5, R14, R16, 0x1 ;  /* 0x000000100e10b211 */ /* 0x000fc800078a08ff */
[----:B------:R-:W-:Y:S02]  /*0880*/  @!P3 LEA.HI.X R17, R14, R17, R3, 0x1, P5 ;  /* 0x000000110e11b211 */ /* 0x000fe400028f0c03 */
[----:B------:R-:W4:Y:S01]  /*0890*/  @!P4 LDC.64 R14, c[0x0][0x390] ;  /* 0x0000e400ff0ecb82 */ /* 0x000f220000000a00 */
[----:B-1----:R-:W-:-:S04]  /*08a0*/  @!P1 LEA R10, P5, R20, R10, 0x1 ;  /* 0x0000000a140a9211 */ /* 0x002fc800078a08ff */
[----:B------:R-:W-:Y:S02]  /*08b0*/  @!P1 LEA.HI.X R11, R20, R11, R19, 0x1, P5 ;  /* 0x0000000b140b9211 */ /* 0x000fe400028f0c13 */
[----:B------:R-:W-:Y:S02]  /*08c0*/  CS2R R20, SRZ ;  /* 0x0000000000147805 */ /* 0x000fe4000001ff00 */
[----:B0-----:R-:W-:Y:S02]  /*08d0*/  @!P4 MOV R8, R4 ;  /* 0x000000040008c202 */ /* 0x001fe40000000f00 */
[----:B------:R-:W-:Y:S02]  /*08e0*/  @!P4 MOV R9, R7 ;  /* 0x000000070009c202 */ /* 0x000fe40000000f00 */
[----:B------:R-:W5:Y:S01]  /*08f0*/  @!P1 LDG.E R21, desc[UR18][R10.64] ;  /* 0x000000120a159981 */ /* 0x000f62000c1e1900 */
[-C--:B---3--:R-:W-:Y:S02]  /*0900*/  @!P4 IMAD R3, R22, R12.reuse, RZ ;  /* 0x0000000c1603c224 */ /* 0x088fe400078e02ff */
[C---:B------:R-:W-:Y:S01]  /*0910*/  @!P4 IMAD.WIDE.U32 R8, R27.reuse, R12, R8 ;  /* 0x0000000c1b08c225 */ /* 0x040fe200078e0008 */
[----:B------:R0:W3:Y:S03]  /*0920*/  @!P3 LDG.E R20, desc[UR18][R16.64] ;  /* 0x000000121014b981 */ /* 0x0000e6000c1e1900 */
[----:B------:R-:W-:-:S02]  /*0930*/  @!P4 IMAD R3, R27, R13, R3 ;  /* 0x0000000d1b03c224 */ /* 0x000fc400078e0203 */
[----:B------:R-:W-:-:S03]  /*0940*/  IMAD.MOV.U32 R19, RZ, RZ, RZ ;  /* 0x000000ffff137224 */ /* 0x000fc600078e00ff */
[----:B------:R-:W-:Y:S02]  /*0950*/  @!P4 IADD3 R3, PT, PT, R9, R3, RZ ;  /* 0x000000030903c210 */ /* 0x000fe40007ffe0ff */
[----:B----4-:R-:W-:-:S04]  /*0960*/  @!P4 LEA R14, P2, R8, R14, 0x1 ;  /* 0x0000000e080ec211 */ /* 0x010fc800078408ff */
[----:B------:R-:W-:-:S05]  /*0970*/  @!P4 LEA.HI.X R15, R8, R15, R3, 0x1, P2 ;  /* 0x0000000f080fc211 */ /* 0x000fca00010f0c03 */
[----:B------:R-:W4:Y:S01]  /*0980*/  @!P4 LDG.E R19, desc[UR18][R14.64] ;  /* 0x000000120e13c981 */ /* 0x000f22000c1e1900 */
[----:B------:R-:W1:Y:S02]  /*0990*/  S2R R13, SR_LANEID ;  /* 0x00000000000d7919 */ /* 0x000e640000000000 */
[C---:B-1----:R-:W-:Y:S02]  /*09a0*/  ISETP.GT.AND P2, PT, R13.reuse, 0x1e, PT ;  /* 0x0000001e0d00780c */ /* 0x042fe40003f44270 */
[----:B------:R-:W-:Y:S01]  /*09b0*/  ISETP.GT.AND P3, PT, R13, 0xf, PT ;  /* 0x0000000f0d00780c */ /* 0x000fe20003f64270 */
[----:B------:R-:W-:Y:S01]  /*09c0*/  BSSY.RECONVERGENT B0, `(.L_x_1882) ;  /* 0x0000040000007945 */ /* 0x000fe20003800200 */
[C---:B--2---:R-:W-:Y:S02]  /*09d0*/  PRMT R3, R24.reuse, 0x7632, R3 ;  /* 0x0000763218037816 */ /* 0x044fe40000000003 */
[----:B------:R-:W-:Y:S02]  /*09e0*/  SHF.L.U32 R24, R24, 0x10, RZ ;  /* 0x0000001018187819 */ /* 0x000fe400000006ff */
[----:B0-----:R-:W-:-:S05]  /*09f0*/  SHF.L.U32 R17, R3, 0x10, RZ ;  /* 0x0000001003117819 */ /* 0x001fca00000006ff */
[----:B------:R-:W-:Y:S01]  /*0a00*/  FADD.FTZ R8, R24, R17 ;  /* 0x0000001118087221 */ /* 0x000fe20000010000 */
[----:B------:R-:W-:Y:S01]  /*0a10*/  FMUL.FTZ R9, R17, R17 ;  /* 0x0000001111097220 */ /* 0x000fe20000410000 */
[C---:B-----5:R-:W-:Y:S02]  /*0a20*/  PRMT R18, R21.reuse, 0x7632, R18 ;  /* 0x0000763215127816 */ /* 0x060fe40000000012 */
[----:B------:R-:W-:Y:S02]  /*0a30*/  SHF.L.U32 R21, R21, 0x10, RZ ;  /* 0x0000001015157819 */ /* 0x000fe400000006ff */
[----:B------:R-:W-:-:S05]  /*0a40*/  SHF.L.U32 R18, R18, 0x10, RZ ;  /* 0x0000001012127819 */ /* 0x000fca00000006ff */
[C---:B------:R-:W-:Y:S01]  /*0a50*/  FADD.FTZ R3, R21.reuse, R18 ;  /* 0x0000001215037221 */ /* 0x040fe20000010000 */
[----:B---3--:R-:W-:Y:S01]  /*0a60*/  PRMT R16, R20, 0x7632, R16 ;  /* 0x0000763214107816 */ /* 0x008fe20000000010 */
[----:B------:R-:W-:Y:S02]  /*0a70*/  FMUL.FTZ R10, R18, R18 ;  /* 0x00000012120a7220 */ /* 0x000fe40000410000 */
[----:B------:R-:W-:Y:S02]  /*0a80*/  FADD.FTZ R3, RZ, R3 ;  /* 0x00000003ff037221 */ /* 0x000fe40000010000 */
[----:B------:R-:W-:Y:S02]  /*0a90*/  FFMA.FTZ R10, R21, R21, R10 ;  /* 0x00000015150a7223 */ /* 0x000fe4000001000a */
[----:B------:R-:W-:Y:S01]  /*0aa0*/  FADD.FTZ R8, R3, R8 ;  /* 0x0000000803087221 */ /* 0x000fe20000010000 */
[----:B------:R-:W-:Y:S02]  /*0ab0*/  IMAD.U32 R16, R16, 0x10000, RZ ;  /* 0x0001000010107824 */ /* 0x000fe400078e00ff */
[----:B------:R-:W-:Y:S01]  /*0ac0*/  FFMA.FTZ R9, R24, R24, R9 ;  /* 0x0000001818097223 */ /* 0x000fe20000010009 */
[----:B----4-:R-:W-:Y:S01]  /*0ad0*/  PRMT R3, R19, 0x7632, R3 ;  /* 0x0000763213037816 */ /* 0x010fe20000000003 */
[----:B------:R-:W-:Y:S01]  /*0ae0*/  FADD.FTZ R10, RZ, R10 ;  /* 0x0000000aff0a7221 */ /* 0x000fe20000010000 */
[----:B------:R-:W-:Y:S01]  /*0af0*/  SHF.L.U32 R20, R20, 0x10, RZ ;  /* 0x0000001014147819 */ /* 0x000fe200000006ff */
[----:B------:R-:W-:Y:S01]  /*0b00*/  FMUL.FTZ R12, R16, R16 ;  /* 0x00000010100c7220 */ /* 0x000fe20000410000 */
[----:B------:R-:W-:Y:S01]  /*0b10*/  SHF.L.U32 R3, R3, 0x10, RZ ;  /* 0x0000001003037819 */ /* 0x000fe200000006ff */
[----:B------:R-:W-:Y:S01]  /*0b20*/  FADD.FTZ R9, R10, R9 ;  /* 0x000000090a097221 */ /* 0x000fe20000010000 */
[----:B------:R-:W-:Y:S01]  /*0b30*/  SHF.L.U32 R19, R19, 0x10, RZ ;  /* 0x0000001013137819 */ /* 0x000fe200000006ff */
[C---:B------:R-:W-:Y:S01]  /*0b40*/  FADD.FTZ R10, R20.reuse, R16 ;  /* 0x00000010140a7221 */ /* 0x040fe20000010000 */
[----:B------:R-:W-:Y:S01]  /*0b50*/  FFMA.FTZ R12, R20, R20, R12 ;  /* 0x00000014140c7223 */ /* 0x000fe2000001000c */
[----:B------:R-:W-:-:S02]  /*0b60*/  FMUL.FTZ R11, R3, R3 ;  /* 0x00000003030b7220 */ /* 0x000fc40000410000 */
[----:B------:R-:W-:Y:S01]  /*0b70*/  FADD.FTZ R8, R8, R10 ;  /* 0x0000000a08087221 */ /* 0x000fe20000010000 */
[----:B------:R-:W-:Y:S01]  /*0b80*/  FADD.FTZ R9, R9, R12 ;  /* 0x0000000c09097221 */ /* 0x000fe20000010000 */
[C---:B------:R-:W-:Y:S01]  /*0b90*/  FADD.FTZ R14, R19.reuse, R3 ;  /* 0x00000003130e7221 */ /* 0x040fe20000010000 */
[----:B------:R-:W-:-:S03]  /*0ba0*/  FFMA.FTZ R11, R19, R19, R11 ;  /* 0x00000013130b7223 */ /* 0x000fc6000001000b */
[----:B------:R-:W-:Y:S01]  /*0bb0*/  FADD.FTZ R14, R8, R14 ;  /* 0x0000000e080e7221 */ /* 0x000fe20000010000 */
[----:B------:R-:W-:-:S04]  /*0bc0*/  FADD.FTZ R15, R9, R11 ;  /* 0x0000000b090f7221 */ /* 0x000fc80000010000 */
[----:B------:R-:W0:Y:S04]  /*0bd0*/  SHFL.DOWN PT, R8, R14, 0x1, 0x1f ;  /* 0x08201f000e087f89 */ /* 0x000e2800000e0000 */
[----:B------:R-:W1:Y:S01]  /*0be0*/  SHFL.DOWN PT, R9, R15, 0x1, 0x1f ;  /* 0x08201f000f097f89 */ /* 0x000e6200000e0000 */
[----:B0-----:R-:W-:Y:S01]  /*0bf0*/  @!P2 FADD.FTZ R14, R14, R8 ;  /* 0x000000080e0ea221 */ /* 0x001fe20000010000 */
[----:B-1----:R-:W-:-:S04]  /*0c00*/  @!P2 FADD.FTZ R15, R15, R9 ;  /* 0x000000090f0fa221 */ /* 0x002fc80000010000 */
[----:B------:R-:W0:Y:S04]  /*0c10*/  SHFL.DOWN PT, R8, R14, 0x2, 0x1f ;  /* 0x08401f000e087f89 */ /* 0x000e2800000e0000 */
[----:B------:R-:W1:Y:S01]  /*0c20*/  SHFL.DOWN PT, R9, R15, 0x2, 0x1f ;  /* 0x08401f000f097f89 */ /* 0x000e6200000e0000 */
[----:B------:R-:W-:-:S13]  /*0c30*/  ISETP.GT.AND P2, PT, R13, 0x1d, PT ;  /* 0x0000001d0d00780c */ /* 0x000fda0003f44270 */
        /* <DEDUP_REMOVED lines=9> */
[----:B------:R-:W-:Y:S01]  /*0cd0*/  ISETP.GT.AND P2, PT, R13, 0x17, PT ;  /* 0x000000170d00780c */ /* 0x000fe20003f44270 */
[----:B0-----:R-:W-:Y:S01]  /*0ce0*/  FADD.FTZ R8, R14, R8 ;  /* 0x000000080e087221 */ /* 0x001fe20000010000 */
[----:B-1----:R-:W-:-:S04]  /*0cf0*/  FADD.FTZ R9, R15, R9 ;  /* 0x000000090f097221 */ /* 0x002fc80000010000 */
[----:B------:R-:W-:Y:S02]  /*0d00*/  FSEL R14, R14, R8, P2 ;  /* 0x000000080e0e7208 */ /* 0x000fe40001000000 */
[----:B------:R-:W-:-:S03]  /*0d10*/  FSEL R15, R15, R9, P2 ;  /* 0x000000090f0f7208 */ /* 0x000fc60001000000 */
[----:B------:R0:W1:Y:S04]  /*0d20*/  SHFL.DOWN PT, R10, R14, 0x10, 0x1f ;  /* 0x0a001f000e0a7f89 */ /* 0x00006800000e0000 */
[----:B------:R0:W2:Y:S01]  /*0d30*/  SHFL.DOWN PT, R11, R15, 0x10, 0x1f ;  /* 0x0a001f000f0b7f89 */ /* 0x0000a200000e0000 */
[----:B------:R-:W-:Y:S05]  /*0d40*/  @P3 BRA `(.L_x_1883) ;  /* 0x00000000001c3947 */ /* 0x000fea0003800000 */
[----:B------:R-:W3:Y:S01]  /*0d50*/  S2R R22, SR_TID.X ;  /* 0x0000000000167919 */ /* 0x000ee20000002100 */
[----:B------:R-:W-:Y:S01]  /*0d60*/  ISETP.NE.AND P2, PT, R13, RZ, PT ;  /* 0x000000ff0d00720c */ /* 0x000fe20003f45270 */
[----:B01----:R-:W-:Y:S01]  /*0d70*/  FADD.FTZ R14, R8, R10 ;  /* 0x0000000a080e7221 */ /* 0x003fe20000010000 */
[----:B--2---:R-:W-:Y:S01]  /*0d80*/  FADD.FTZ R15, R9, R11 ;  /* 0x0000000b090f7221 */ /* 0x004fe20000010000 */
[----:B---3--:R-:W-:-:S04]  /*0d90*/  SHF.R.U32.HI R22, RZ, 0x2, R22 ;  /* 0x00000002ff167819 */ /* 0x008fc80000011616 */
[----:B------:R-:W-:-:S06]  /*0da0*/  LOP3.LUT R22, R22, 0xf8, RZ, 0xc0, !PT ;  /* 0x000000f816167812 */ /* 0x000fcc00078ec0ff */
[----:B------:R3:W-:Y:S02]  /*0db0*/  @!P2 STS.64 [R22+UR8+0x18], R14 ;  /* 0x0000180e1600a988 */ /* 0x0007e40008000a08 */
.L_x_1883:
[----:B------:R-:W-:Y:S05]  /*0dc0*/  BSYNC.RECONVERGENT B0 ;  /* 0x0000000000007941 */ /* 0x000fea0003800200 */
.L_x_1882:
[----:B------:R-:W4:Y:S01]  /*0dd0*/  S2R R8, SR_TID.X ;  /* 0x0000000000087919 */ /* 0x000f220000002100 */
[----:B------:R-:W-:Y:S01]  /*0de0*/  BSSY.RECONVERGENT B0, `(.L_x_1884) ;  /* 0x000003a000007945 */ /* 0x000fe20003800200 */
[----:B------:R-:W-:Y:S01]  /*0df0*/  BAR.SYNC.DEFER_BLOCKING 0x0 ;  /* 0x0000000000007b1d */ /* 0x000fe20000010000 */
[----:B------:R-:W-:Y:S02]  /*0e00*/  ISETP.GE.U32.AND P2, PT, R0, 0x2, PT ;  /* 0x000000020000780c */ /* 0x000fe40003f46070 */
[----:B----4-:R-:W-:-:S13]  /*0e10*/  ISETP.NE.AND P3, PT, R8, RZ, PT ;  /* 0x000000ff0800720c */ /* 0x010fda0003f65270 */
[----:B------:R-:W-:Y:S05]  /*0e20*/  @P3 BRA `(.L_x_1885) ;  /* 0x0000000000d43947 */ /* 0x000fea0003800000 */
[----:B------:R-:W4:Y:S01]  /*0e30*/  S2UR UR14, SR_CgaCtaId ;  /* 0x00000000000e79c3 */ /* 0x000f220000008800 */
[----:B------:R-:W-:Y:S02]  /*0e40*/  UMOV UR5, 0x400 ;  /* 0x0000040000057882 */ /* 0x000fe40000000000 */
[----:B----4-:R-:W-:-:S09]  /*0e50*/  ULEA UR5, UR14, UR5, 0x18 ;  /* 0x000000050e057291 */ /* 0x010fd2000f8ec0ff */
[----:B-12---:R-:W1:Y:S02]  /*0e60*/  LDS.128 R8, [UR5+0x20] ;  /* 0x00002005ff087984 */ /* 0x006e640008000c00 */
[----:B-1----:R-:W-:Y:S01]  /*0e70*/  FADD.FTZ R8, R14, R8 ;  /* 0x000000080e087221 */ /* 0x002fe20000010000 */
[----:B------:R-:W-:Y:S02]  /*0e80*/  FADD.FTZ R9, R15, R9 ;  /* 0x000000090f097221 */ /* 0x000fe40000010000 */
[----:B0--3--:R-:W0:Y:S01]  /*0e90*/  LDS.128 R12, [UR5+0x30] ;  /* 0x00003005ff0c7984 */ /* 0x009e220008000c00 */
        /* <DEDUP_REMOVED lines=44> */
[----:B------:R-:W-:Y:S01]  /*1160*/  FADD.FTZ R14, R8, R14 ;  /* 0x0000000e080e7221 */ /* 0x000fe20000010000 */
[----:B------:R-:W-:-:S07]  /*1170*/  FADD.FTZ R15, R9, R15 ;  /* 0x0000000f090f7221 */ /* 0x000fce0000010000 */
.L_x_1885:
[----:B------:R-:W-:Y:S05]  /*1180*/  BSYNC.RECONVERGENT B0 ;  /* 0x0000000000007941 */ /* 0x000fea0003800200 */
.L_x_1884:
[----:B------:R-:W-:Y:S05]  /*1190*/  @!P2 BRA `(.L_x_1886) ;  /* 0x0000000c00aca947 */ /* 0x000fea0003800000 */
[----:B------:R-:W4:Y:S01]  /*11a0*/  LDC.64 R8, c[0x0][0x3b8] ;  /* 0x0000ee00ff087b82 */ /* 0x000f220000000a00 */
[----:B------:R-:W-:Y:S01]  /*11b0*/  ULOP3.LUT UR5, UR4, 0x1, URZ, 0xc0, !UPT ;  /* 0x0000000104057892 */ /* 0x000fe2000f8ec0ff */
[----:B------:R-:W-:-:S03]  /*11c0*/  ISETP.GE.U32.AND P2, PT, R0, 0x8, PT ;  /* 0x000000080000780c */ /* 0x000fc60003f46070 */
[----:B------:R-:W-:-:S06]  /*11d0*/  UIMAD UR5, UR5, UR22, URZ ;  /* 0x00000016050572a4 */ /* 0x000fcc000f8e02ff */
[----:B-1----:R-:W-:-:S05]  /*11e0*/  IMAD R10, R0, UR5, RZ ;  /* 0x00000005000a7c24 */ /* 0x002fca000f8e02ff */
[----:B------:R-:W-:-:S05]  /*11f0*/  SHF.L.U32 R10, R10, 0x1, RZ ;  /* 0x000000010a0a7819 */ /* 0x000fca00000006ff */
[----:B----4-:R-:W-:-:S03]  /*1200*/  IMAD.WIDE R8, R10, 0x4, R8 ;  /* 0x000000040a087825 */ /* 0x010fc600078e0208 */
[----:B------:R-:W-:Y:S02]  /*1210*/  R2UR UR20, R8 ;  /* 0x00000000081472ca */ /* 0x000fe400000e0000 */
[----:B------:R-:W-:Y:S01]  /*1220*/  R2UR UR21, R9 ;  /* 0x00000000091572ca */ /* 0x000fe200000e0000 */
[----:B------:R-:W-:-:S14]  /*1230*/  @P3 BRA `(.L_x_1887) ;  /* 0x0000000000683947 */ /* 0x000fdc0003800000 */
[----:B------:R-:W1:Y:S01]  /*1240*/  LDC.64 R8, c[0x0][0x3b0] ;  /* 0x0000ec00ff087b82 */ /* 0x000e620000000a00 */
[----:B------:R-:W-:Y:S02]  /*1250*/  UIADD3 UR17, UPT, UPT, UR5, UR6, URZ ;  /* 0x0000000605117290 */ /* 0x000fe4000fffe0ff */
[----:B------:R-:W-:Y:S02]  /*1260*/  UIMAD UR14, UR23, UR22, UR6 ;  /* 0x00000016170e72a4 */ /* 0x000fe4000f8e0206 */
[----:B------:R-:W-:Y:S02]  /*1270*/  ULOP3.LUT UP1, UR16, UR4, 0x2, URZ, 0xc0, !UPT ;  /* 0x0000000204107892 */ /* 0x000fe4000f82c0ff */
[----:B------:R-:W-:Y:S01]  /*1280*/  IMAD.U32 R10, RZ, RZ, UR17 ;  /* 0x00000011ff0a7e24 */ /* 0x000fe2000f8e00ff */
[----:B------:R-:W-:Y:S02]  /*1290*/  UIMAD.WIDE.U32 UR14, UR14, 0x8, UR20 ;  /* 0x000000080e0e78a5 */ /* 0x000fe4000f8e0014 */
[----:B------:R-:W-:-:S04]  /*12a0*/  UIADD3 UR16, UPT, UPT, -UR16, 0x1, URZ ;  /* 0x0000000110107890 */ /* 0x000fc8000fffe1ff */
[----:B--2---:R-:W-:Y:S02]  /*12b0*/  MOV R11, UR15 ;  /* 0x0000000f000b7c02 */ /* 0x004fe40008000f00 */
[----:B------:R-:W-:Y:S02]  /*12c0*/  MOV R12, UR16 ;  /* 0x00000010000c7c02 */ /* 0x000fe40008000f00 */
[----:B-1----:R-:W-:-:S04]  /*12d0*/  LEA R8, P4, R10, R8, 0x2 ;  /* 0x000000080a087211 */ /* 0x002fc800078810ff */
[----:B------:R-:W-:Y:S02]  /*12e0*/  LEA.HI.X R9, R10, R9, RZ, 0x2, P4 ;  /* 0x000000090a097211 */ /* 0x000fe400020f14ff */
[----:B------:R-:W-:Y:S02]  /*12f0*/  MOV R10, UR14 ;  /* 0x0000000e000a7c02 */ /* 0x000fe40008000f00 */
[----:B------:R-:W-:-:S03]  /*1300*/  PLOP3.LUT P4, PT, PT, PT, UP1, 0x80, 0x8 ;  /* 0x000000000008781c */ /* 0x000fc60003f8f018 */
[----:B------:R1:W-:Y:S01]  /*1310*/  STG.E.64 desc[UR18][R10.64], R14 ;  /* 0x0000000e0a007986 */ /* 0x0003e2000c101b12 */
[----:B------:R-:W-:Y:S06]  /*1320*/  MEMBAR.ALL.GPU ;  /* 0x0000000000007992 */ /* 0x000fec000000a000 */
[----:B------:R-:W-:-:S00]  /*1330*/  ERRBAR ;  /* 0x00000000000079ab */ /* 0x000fc00000000000 */
[----:B------:R-:W-:Y:S06]  /*1340*/  CGAERRBAR ;  /* 0x00000000000075ab */ /* 0x000fec0000000000 */
[----:B------:R4:W-:Y:S01]  /*1350*/  REDG.E.ADD.S32.STRONG.GPU desc[UR18][R8.64], R12 ;  /* 0x0000000c0800798e */ /* 0x0009e2000c12e312 */
[----:B-1----:R-:W-:-:S04]  /*1360*/  SEL R10, R0, RZ, !P4 ;  /* 0x000000ff000a7207 */ /* 0x002fc80006000000 */
[----:B------:R-:W-:-:S13]  /*1370*/  ISETP.NE.AND P4, PT, R10, -0x1, PT ;  /* 0xffffffff0a00780c */ /* 0x000fda0003f85270 */
[----:B----4-:R-:W-:Y:S05]  /*1380*/  @!P4 BRA `(.L_x_1887) ;  /* 0x000000000014c947 */ /* 0x010fea0003800000 */
.L_x_1888:
[----:B------:R-:W2:Y:S04]  /*1390*/  LDG.E.STRONG.GPU R11, desc[UR18][R8.64] ;  /* 0x00000012080b7981 */ /* 0x000ea8000c1ef900 */
[----:B--2---:R-:W-:Y:S01]  /*13a0*/  CCTL.IVALL ;  /* 0x00000000ff00798f */ /* 0x004fe20002000000 */
[----:B------:R-:W-:Y:S05]  /*13b0*/  YIELD ;  /* 0x0000000000007946 */ /* 0x000fea0003800000 */
[----:B------:R-:W-:-:S13]  /*13c0*/  ISETP.NE.AND P4, PT, R11, R10, PT ;  /* 0x0000000a0b00720c */ /* 0x000fda0003f85270 */
[----:B------:R-:W-:Y:S05]  /*13d0*/  @P4 BRA `(.L_x_1888) ;  /* 0xfffffffc00ec4947 */ /* 0x000fea000383ffff */
.L_x_1887:
[----:B------:R-:W-:Y:S05]  /*13e0*/  WARPSYNC.ALL ;  /* 0x0000000000007948 */ /* 0x000fea0003800000 */
[----:B------:R-:W-:Y:S06]  /*13f0*/  BAR.SYNC.DEFER_BLOCKING 0x0 ;  /* 0x0000000000007b1d */ /* 0x000fec0000010000 */
[----:B------:R-:W-:Y:S01]  /*1400*/  UMOV UR5, URZ ;  /* 0x000000ff00057c82 */ /* 0x000fe20008000000 */
[----:B------:R-:W-:Y:S05]  /*1410*/  @!P2 BRA `(.L_x_1889) ;  /* 0x000000040098a947 */ /* 0x000fea0003800000 */
[----:B---3--:R-:W-:Y:S01]  /*1420*/  LOP3.LUT R22, R0, 0x7ffffff8, RZ, 0xc0, !PT ;  /* 0x7ffffff800167812 */ /* 0x008fe200078ec0ff */
[----:B------:R-:W-:Y:S02]  /*1430*/  UIMAD UR24, UR22, 0x7, UR6 ;  /* 0x00000007161878a4 */ /* 0x000fe4000f8e0206 */
[----:B------:R-:W-:Y:S02]  /*1440*/  UIMAD UR25, UR22, 0x5, UR6 ;  /* 0x00000005161978a4 */ /* 0x000fe4000f8e0206 */
[----:B------:R-:W-:Y:S02]  /*1450*/  ULEA UR26, UR22, UR6, 0x1 ;  /* 0x00000006161a7291 */ /* 0x000fe4000f8e08ff */
[----:B------:R-:W-:Y:S02]  /*1460*/  UIADD3 UR27, UPT, UPT, UR6, UR22, URZ ;  /* 0x00000016061b7290 */ /* 0x000fe4000fffe0ff */
[----:B------:R-:W-:Y:S01]  /*1470*/  UIADD3 UR28, UPT, UPT, -UR23, URZ, URZ ;  /* 0x000000ff171c7290 */ /* 0x000fe2000fffe1ff */
[----:B------:R-:W-:Y:S01]  /*1480*/  UMOV UR5, URZ ;  /* 0x000000ff00057c82 */ /* 0x000fe20008000000 */
[----:B------:R-:W-:Y:S01]  /*1490*/  UMOV UR14, UR6 ;  /* 0x00000006000e7c82 */ /* 0x000fe20008000000 */
[----:B------:R-:W-:Y:S01]  /*14a0*/  UMOV UR15, UR11 ;  /* 0x0000000b000f7c82 */ /* 0x000fe20008000000 */
[----:B------:R-:W-:Y:S01]  /*14b0*/  UMOV UR16, UR10 ;  /* 0x0000000a00107c82 */ /* 0x000fe20008000000 */
[----:B------:R-:W-:-:S07]  /*14c0*/  UMOV UR17, UR9 ;  /* 0x0000000900117c82 */ /* 0x000fce0008000000 */
.L_x_1890:
[----:B------:R-:W-:Y:S01]  /*14d0*/  UIADD3 UR29, UPT, UPT, UR5, 0x1, URZ ;  /* 0x00000001051d7890 */ /* 0x000fe2000fffe0ff */
[----:B------:R-:W-:-:S05]  /*14e0*/  ISETP.EQ.OR P2, PT, RZ, UR28, P3 ;  /* 0x0000001cff007c0c */ /* 0x000fca0009f42670 */
[----:B------:R-:W-:-:S04]  /*14f0*/  MOV R8, UR29 ;  /* 0x0000001d00087c02 */ /* 0x000fc80008000f00 */
[----:B------:R-:W-:-:S04]  /*1500*/  ISETP.EQ.OR P4, PT, R8, UR23, P3 ;  /* 0x0000001708007c0c */ /* 0x000fc80009f82670 */
[----:B------:R-:W-:-:S05]  /*1510*/  VOTEU.ALL UP1, P2 ;  /* 0x0000000000ff7886 */ /* 0x000fca0001020000 */
[----:B------:R-:W-:-:S04]  /*1520*/  @!UP1 UIMAD.WIDE.U32 UR30, UR14, 0x8, UR20 ;  /* 0x000000080e1e98a5 */ /* 0x000fc8000f8e0014 */
[----:B------:R-:W-:Y:S02]  /*1530*/  VOTEU.ALL UP1, P4 ;  /* 0x0000000000ff7886 */ /* 0x000fe40002020000 */
[----:B------:R-:W-:Y:S01]  /*1540*/  MOV R8, UR30 ;  /* 0x0000001e00087c02 */ /* 0x000fe20008000f00 */
[----:B------:R-:W-:Y:S02]  /*1550*/  IMAD.U32 R9, RZ, RZ, UR31 ;  /* 0x0000001fff097e24 */ /* 0x000fe4000f8e00ff */
[----:B------:R-:W-:-:S04]  /*1560*/  @!UP1 UIMAD.WIDE.U32 UR30, UR27, 0x8, UR20 ;  /* 0x000000081b1e98a5 */ /* 0x000fc8000f8e0014 */
[----:B------:R-:W0:Y:S02]  /*1570*/  @!P2 LDG.E.64 R8, desc[UR18][R8.64] ;  /* 0x000000120808a981 */ /* 0x000e24000c1e1b00 */
[----:B------:R-:W-:Y:S02]  /*1580*/  MOV R10, UR30 ;  /* 0x0000001e000a7c02 */ /* 0x000fe40008000f00 */
[----:B--2---:R-:W-:-:S06]  /*1590*/  MOV R11, UR31 ;  /* 0x0000001f000b7c02 */ /* 0x004fcc0008000f00 */
[----:B------:R-:W2:Y:S01]  /*15a0*/  @!P4 LDG.E.64 R10, desc[UR18][R10.64] ;  /* 0x000000120a0ac981 */ /* 0x000ea2000c1e1b00 */
[----:B------:R-:W-:-:S06]  /*15b0*/  UIADD3 UR29, UPT, UPT, UR5, 0x2, URZ ;  /* 0x00000002051d7890 */ /* 0x000fcc000fffe0ff */
[----:B------:R-:W-:Y:S01]  /*15c0*/  MOV R12, UR29 ;  /* 0x0000001d000c7c02 */ /* 0x000fe20008000f00 */
[----:B------:R-:W-:-:S03]  /*15d0*/  UIADD3 UR29, UPT, UPT, UR5, 0x3, URZ ;  /* 0x00000003051d7890 */ /* 0x000fc6000fffe0ff */
[----:B------:R-:W-:-:S03]  /*15e0*/  ISETP.EQ.OR P5, PT, R12, UR23, P3 ;  /* 0x000000170c007c0c */ /* 0x000fc60009fa2670 */
[----:B------:R-:W-:-:S04]  /*15f0*/  MOV R12, UR29 ;  /* 0x0000001d000c7c02 */ /* 0x000fc80008000f00 */
[----:B------:R-:W-:-:S06]  /*1600*/  ISETP.EQ.OR P6, PT, R12, UR23, P3 ;  /* 0x000000170c007c0c */ /* 0x000fcc0009fc2670 */
[----:B------:R-:W-:-:S05]  /*1610*/  VOTEU.ALL UP1, P5 ;  /* 0x0000000000ff7886 */ /* 0x000fca0002820000 */
[----:B------:R-:W-:Y:S02]  /*1620*/  @!UP1 UIMAD.WIDE.U32 UR30, UR26, 0x8, UR20 ;  /* 0x000000081a1e98a5 */ /* 0x000fe4000f8e0014 */
[----:B------:R-:W-:-:S04]  /*1630*/  VOTEU.ALL UP1, P6 ;  /* 0x0000000000ff7886 */ /* 0x000fc80003020000 */
[----:B------:R-:W-:Y:S01]  /*1640*/  MOV R12, UR30 ;  /* 0x0000001e000c7c02 */ /* 0x000fe20008000f00 */
[----:B------:R-:W-:Y:S01]  /*1650*/  IMAD.U32 R13, RZ, RZ, UR31 ;  /* 0x0000001fff0d7e24 */ /* 0x000fe2000f8e00ff */
[----:B------:R-:W-:Y:S02]  /*1660*/  @!UP1 UIMAD.WIDE.U32 UR30, UR15, 0x8, UR20 ;  /* 0x000000080f1e98a5 */ /* 0x000fe4000f8e0014 */
[----:B------:R-:W-:-:S03]  /*1670*/  UIADD3 UR29, UPT, UPT, UR5, 0x4, URZ ;  /* 0x00000004051d7890 */ /* 0x000fc6000fffe0ff */
[----:B------:R-:W3:Y:S01]  /*1680*/  @!P5 LDG.E.64 R12, desc[UR18][R12.64] ;  /* 0x000000120c0cd981 */ /* 0x000ee2000c1e1b00 */
[----:B0-----:R-:W-:Y:S01]  /*1690*/  @!P2 FADD.FTZ R14, R14, R8 ;  /* 0x000000080e0ea221 */ /* 0x001fe20000010000 */
[----:B------:R-:W-:Y:S01]  /*16a0*/  @!P2 FADD.FTZ R15, R15, R9 ;  /* 0x000000090f0fa221 */ /* 0x000fe20000010000 */
[----:B------:R-:W-:Y:S02]  /*16b0*/  MOV R8, UR30 ;  /* 0x0000001e00087c02 */ /* 0x000fe40008000f00 */
[----:B------:R-:W-:Y:S01]  /*16c0*/  MOV R9, UR31 ;  /* 0x0000001f00097c02 */ /* 0x000fe20008000f00 */
[----:B--2---:R-:W-:-:S05]  /*16d0*/  @!P4 FADD.FTZ R14, R14, R10 ;  /* 0x0000000a0e0ec221 */ /* 0x004fca0000010000 */
[----:B------:R-:W2:Y:S01]  /*16e0*/  @!P6 LDG.E.64 R8, desc[UR18][R8.64] ;  /* 0x000000120808e981 */ /* 0x000ea2000c1e1b00 */
[----:B------:R-:W-:Y:S01]  /*16f0*/  MOV R10, UR29 ;  /* 0x0000001d000a7c02 */ /* 0x000fe20008000f00 */
[----:B------:R-:W-:-:S03]  /*1700*/  @!P4 FADD.FTZ R15, R15, R11 ;  /* 0x0000000b0f0fc221 */ /* 0x000fc60000010000 */
[----:B------:R-:W-:Y:S01]  /*1710*/  ISETP.EQ.OR P4, PT, R10, UR23, P3 ;  /* 0x000000170a007c0c */ /* 0x000fe20009f82670 */
[----:B------:R-:W-:-:S06]  /*1720*/  UIADD3 UR29, UPT, UPT, UR5, 0x5, URZ ;  /* 0x00000005051d7890 */ /* 0x000fcc000fffe0ff */
[----:B------:R-:W-:-:S06]  /*1730*/  MOV R10, UR29 ;  /* 0x0000001d000a7c02 */ /* 0x000fcc0008000f00 */
[----:B------:R-:W-:-:S05]  /*1740*/  VOTEU.ALL UP1, P4 ;  /* 0x0000000000ff7886 */ /* 0x000fca0002020000 */
[----:B------:R-:W-:Y:S01]  /*1750*/  @!UP1 UIMAD.WIDE.U32 UR30, UR16, 0x8, UR20 ;  /* 0x00000008101e98a5 */ /* 0x000fe2000f8e0014 */
[----:B------:R-:W-:-:S05]  /*1760*/  ISETP.EQ.OR P2, PT, R10, UR23, P3 ;  /* 0x000000170a007c0c */ /* 0x000fca0009f42670 */
[----:B------:R-:W-:Y:S01]  /*1770*/  MOV R10, UR30 ;  /* 0x0000001e000a7c02 */ /* 0x000fe20008000f00 */
[----:B------:R-:W-:-:S06]  /*1780*/  IMAD.U32 R11, RZ, RZ, UR31 ;  /* 0x0000001fff0b7e24 */ /* 0x000fcc000f8e00ff */
[----:B------:R-:W4:Y:S01]  /*1790*/  @!P4 LDG.E.64 R10, desc[UR18][R10.64] ;  /* 0x000000120a0ac981 */ /* 0x000f22000c1e1b00 */
[----:B------:R-:W-:Y:S01]  /*17a0*/  UIADD3 UR29, UPT, UPT, UR5, 0x6, URZ ;  /* 0x00000006051d7890 */ /* 0x000fe2000fffe0ff */
[----:B---3--:R-:W-:Y:S01]  /*17b0*/  @!P5 FADD.FTZ R14, R14, R12 ;  /* 0x0000000c0e0ed221 */ /* 0x008fe20000010000 */
[----:B------:R-:W-:Y:S01]  /*17c0*/  @!P5 FADD.FTZ R15, R15, R13 ;  /* 0x0000000d0f0fd221 */ /* 0x000fe20000010000 */
[----:B------:R-:W-:-:S05]  /*17d0*/  VOTEU.ALL UP1, P2 ;  /* 0x0000000000ff7886 */ /* 0x000fca0001020000 */
[----:B------:R-:W-:-:S06]  /*17e0*/  @!UP1 UIMAD.WIDE.U32 UR30, UR25, 0x8, UR20 ;  /* 0x00000008191e98a5 */ /* 0x000fcc000f8e0014 */
[----:B------:R-:W-:Y:S02]  /*17f0*/  MOV R12, UR30 ;  /* 0x0000001e000c7c02 */ /* 0x000fe40008000f00 */
[----:B------:R-:W-:-:S06]  /*1800*/  MOV R13, UR31 ;  /* 0x0000001f000d7c02 */ /* 0x000fcc0008000f00 */
[----:B------:R-:W3:Y:S01]  /*1810*/  @!P2 LDG.E.64 R12, desc[UR18][R12.64] ;  /* 0x000000120c0ca981 */ /* 0x000ee2000c1e1b00 */
[----:B--2---:R-:W-:Y:S01]  /*1820*/  @!P6 FADD.FTZ R14, R14, R8 ;  /* 0x000000080e0ee221 */ /* 0x004fe20000010000 */
[----:B------:R-:W-:Y:S01]  /*1830*/  MOV R8, UR29 ;  /* 0x0000001d00087c02 */ /* 0x000fe20008000f00 */
[----:B------:R-:W-:Y:S01]  /*1840*/  UIADD3 UR29, UPT, UPT, UR5, 0x7, URZ ;  /* 0x00000007051d7890 */ /* 0x000fe2000fffe0ff */
[----:B------:R-:W-:Y:S02]  /*1850*/  @!P6 FADD.FTZ R15, R15, R9 ;  /* 0x000000090f0fe221 */ /* 0x000fe40000010000 */
        /* <DEDUP_REMOVED lines=8> */
[----:B------:R-:W-:Y:S01]  /*18e0*/  @!UP1 UIMAD.WIDE.U32 UR30, UR24, 0x8, UR20 ;  /* 0x00000008181e98a5 */ /* 0x000fe2000f8e0014 */
[----:B----4-:R-:W-:Y:S01]  /*18f0*/  @!P4 FADD.FTZ R14, R14, R10 ;  /* 0x0000000a0e0ec221 */ /* 0x010fe20000010000 */
[----:B------:R-:W-:-:S04]  /*1900*/  @!P4 FADD.FTZ R15, R15, R11 ;  /* 0x0000000b0f0fc221 */ /* 0x000fc80000010000 */
[----:B------:R-:W-:Y:S01]  /*1910*/  MOV R10, UR30 ;  /* 0x0000001e000a7c02 */ /* 0x000fe20008000f00 */
[----:B------:R-:W2:Y:S01]  /*1920*/  @!P6 LDG.E.64 R8, desc[UR18][R8.64] ;  /* 0x000000120808e981 */ /* 0x000ea2000c1e1b00 */
[----:B------:R-:W-:-:S06]  /*1930*/  MOV R11, UR31 ;  /* 0x0000001f000b7c02 */ /* 0x000fcc0008000f00 */
[----:B------:R-:W4:Y:S01]  /*1940*/  @!P5 LDG.E.64 R10, desc[UR18][R10.64] ;  /* 0x000000120a0ad981 */ /* 0x000f22000c1e1b00 */
[----:B------:R-:W-:Y:S02]  /*1950*/  UIADD3 UR5, UPT, UPT, UR5, 0x8, URZ ;  /* 0x0000000805057890 */ /* 0x000fe4000fffe0ff */
[----:B------:R-:W-:Y:S01]  /*1960*/  UIADD3 UR28, UPT, UPT, UR28, 0x8, URZ ;  /* 0x000000081c1c7890 */ /* 0x000fe2000fffe0ff */
[----:B---3--:R-:W-:Y:S01]  /*1970*/  @!P2 FADD.FTZ R14, R14, R12 ;  /* 0x0000000c0e0ea221 */ /* 0x008fe20000010000 */
[----:B------:R-:W-:Y:S02]  /*1980*/  @!P2 FADD.FTZ R15, R15, R13 ;  /* 0x0000000d0f0fa221 */ /* 0x000fe40000010000 */
[----:B------:R-:W-:Y:S01]  /*1990*/  ISETP.NE.AND P2, PT, R22, UR5, PT ;  /* 0x0000000516007c0c */ /* 0x000fe2000bf45270 */
        /* <DEDUP_REMOVED lines=8> */
[----:B--2---:R-:W-:Y:S01]  /*1a20*/  @!P6 FADD.FTZ R14, R14, R8 ;  /* 0x000000080e0ee221 */ /* 0x004fe20000010000 */
[----:B------:R-:W-:-:S03]  /*1a30*/  @!P6 FADD.FTZ R15, R15, R9 ;  /* 0x000000090f0fe221 */ /* 0x000fc60000010000 */
[----:B----4-:R-:W-:Y:S01]  /*1a40*/  @!P5 FADD.FTZ R14, R14, R10 ;  /* 0x0000000a0e0ed221 */ /* 0x010fe20000010000 */
[----:B------:R-:W-:Y:S01]  /*1a50*/  @!P5 FADD.FTZ R15, R15, R11 ;  /* 0x0000000b0f0fd221 */ /* 0x000fe20000010000 */
[----:B------:R-:W-:Y:S06]  /*1a60*/  @P2 BRA `(.L_x_1890) ;  /* 0xfffffff800982947 */ /* 0x000fec000383ffff */
[----:B------:R-:W-:-:S15]  /*1a70*/  R2UR UR5, R22 ;  /* 0x00000000160572ca */ /* 0x000fde00000e0000 */
.L_x_1889:
[----:B------:R-:W-:-:S13]  /*1a80*/  ISETP.NE.AND P2, PT, R29, RZ, PT ;  /* 0x000000ff1d00720c */ /* 0x000fda0003f45270 */
[----:B------:R-:W-:Y:S05]  /*1a90*/  @!P2 BRA `(.L_x_1886) ;  /* 0x00000004006ca947 */ /* 0x000fea0003800000 */
[----:B------:R-:W-:-:S04]  /*1aa0*/  IADD3 R8, PT, PT, R29, -0x1, RZ ;  /* 0xffffffff1d087810 */ /* 0x000fc80007ffe0ff */
[----:B------:R-:W-:-:S13]  /*1ab0*/  ISETP.GE.U32.AND P2, PT, R8, 0x3, PT ;  /* 0x000000030800780c */ /* 0x000fda0003f46070 */
[----:B------:R-:W-:Y:S05]  /*1ac0*/  @!P2 BRA `(.L_x_1891) ;  /* 0x0000000000b8a947 */ /* 0x000fea0003800000 */
[----:B------:R-:W-:-:S04]  /*1ad0*/  MOV R8, UR5 ;  /* 0x0000000500087c02 */ /* 0x000fc80008000f00 */
[----:B------:R-:W-:-:S13]  /*1ae0*/  ISETP.EQ.OR P2, PT, R8, UR23, P3 ;  /* 0x0000001708007c0c */ /* 0x000fda0009f42670 */
[----:B------:R-:W-:-:S05]  /*1af0*/  VOTEU.ALL UP1, P2 ;  /* 0x0000000000ff7886 */ /* 0x000fca0001020000 */
[----:B------:R-:W-:-:S04]  /*1b00*/  @!UP1 UIMAD UR14, UR5, UR22, UR6 ;  /* 0x00000016050e92a4 */ /* 0x000fc8000f8e0206 */
[----:B------:R-:W-:-:S06]  /*1b10*/  @!UP1 UIMAD.WIDE.U32 UR14, UR14, 0x8, UR20 ;  /* 0x000000080e0e98a5 */ /* 0x000fcc000f8e0014 */
[----:B------:R-:W-:Y:S01]  /*1b20*/  MOV R10, UR14 ;  /* 0x0000000e000a7c02 */ /* 0x000fe20008000f00 */
[----:B--2---:R-:W-:-:S06]  /*1b30*/  IMAD.U32 R11, RZ, RZ, UR15 ;  /* 0x0000000fff0b7e24 */ /* 0x004fcc000f8e00ff */
[----:B------:R-:W0:Y:S01]  /*1b40*/  @!P2 LDG.E.64 R10, desc[UR18][R10.64] ;  /* 0x000000120a0aa981 */ /* 0x000e22000c1e1b00 */
[----:B------:R-:W-:Y:S02]  /*1b50*/  UIADD3 UR14, UPT, UPT, UR5, 0x1, URZ ;  /* 0x00000001050e7890 */ /* 0x000fe4000fffe0ff */
[----:B------:R-:W-:Y:S02]  /*1b60*/  UIADD3 UR16, UPT, UPT, UR5, 0x2, URZ ;  /* 0x0000000205107890 */ /* 0x000fe4000fffe0ff */
[----:B------:R-:W-:Y:S02]  /*1b70*/  UIADD3 UR17, UPT, UPT, UR5, 0x3, URZ ;  /* 0x0000000305117890 */ /* 0x000fe4000fffe0ff */
[----:B------:R-:W-:-:S04]  /*1b80*/  MOV R8, UR14 ;  /* 0x0000000e00087c02 */ /* 0x000fc80008000f00 */
[----:B------:R-:W-:Y:S02]  /*1b90*/  ISETP.EQ.OR P4, PT, R8, UR23, P3 ;  /* 0x0000001708007c0c */ /* 0x000fe40009f82670 */
[----:B------:R-:W-:-:S04]  /*1ba0*/  MOV R8, UR16 ;  /* 0x0000001000087c02 */ /* 0x000fc80008000f00 */
[----:B------:R-:W-:Y:S02]  /*1bb0*/  ISETP.EQ.OR P5, PT, R8, UR23, P3 ;  /* 0x0000001708007c0c */ /* 0x000fe40009fa2670 */
[----:B------:R-:W-:-:S04]  /*1bc0*/  MOV R8, UR17 ;  /* 0x0000001100087c02 */ /* 0x000fc80008000f00 */
[----:B------:R-:W-:Y:S01]  /*1bd0*/  ISETP.EQ.OR P6, PT, R8, UR23, P3 ;  /* 0x0000001708007c0c */ /* 0x000fe20009fc2670 */
[----:B------:R-:W-:-:S05]  /*1be0*/  VOTEU.ALL UP2, P4 ;  /* 0x0000000000ff7886 */ /* 0x000fca0002040000 */
[----:B------:R-:W-:Y:S01]  /*1bf0*/  @!UP2 UIMAD UR14, UR14, UR22, UR6 ;  /* 0x000000160e0ea2a4 */ /* 0x000fe2000f8e0206 */
[----:B------:R-:W-:-:S03]  /*1c00*/  VOTEU.ALL UP1, P5 ;  /* 0x0000000000ff7886 */ /* 0x000fc60002820000 */
[----:B------:R-:W-:Y:S02]  /*1c10*/  @!UP2 UIMAD.WIDE.U32 UR14, UR14, 0x8, UR20 ;  /* 0x000000080e0ea8a5 */ /* 0x000fe4000f8e0014 */
[----:B------:R-:W-:Y:S01]  /*1c20*/  @!UP1 UIMAD UR16, UR16, UR22, UR6 ;  /* 0x00000016101092a4 */ /* 0x000fe2000f8e0206 */
[----:B------:R-:W-:-:S03]  /*1c30*/  VOTEU.ALL UP2, P6 ;  /* 0x0000000000ff7886 */ /* 0x000fc60003040000 */
[----:B------:R-:W-:Y:S02]  /*1c40*/  MOV R8, UR14 ;  /* 0x0000000e00087c02 */ /* 0x000fe40008000f00 */
[----:B------:R-:W-:Y:S01]  /*1c50*/  MOV R9, UR15 ;  /* 0x0000000f00097c02 */ /* 0x000fe20008000f00 */
[----:B------:R-:W-:Y:S02]  /*1c60*/  @!UP1 UIMAD.WIDE.U32 UR14, UR16, 0x8, UR20 ;  /* 0x00000008100e98a5 */ /* 0x000fe4000f8e0014 */
[----:B------:R-:W-:-:S03]  /*1c70*/  @!UP2 UIMAD UR16, UR17, UR22, UR6 ;  /* 0x000000161110a2a4 */ /* 0x000fc6000f8e0206 */
[----:B------:R-:W2:Y:S01]  /*1c80*/  @!P4 LDG.E.64 R8, desc[UR18][R8.64] ;  /* 0x000000120808c981 */ /* 0x000ea2000c1e1b00 */
[----:B------:R-:W-:Y:S01]  /*1c90*/  @!UP2 UIMAD.WIDE.U32 UR16, UR16, 0x8, UR20 ;  /* 0x000000081010a8a5 */ /* 0x000fe2000f8e0014 */
[----:B------:R-:W-:Y:S01]  /*1ca0*/  IMAD.U32 R12, RZ, RZ, UR14 ;  /* 0x0000000eff0c7e24 */ /* 0x000fe2000f8e00ff */
[----:B------:R-:W-:-:S06]  /*1cb0*/  MOV R13, UR15 ;  /* 0x0000000f000d7c02 */ /* 0x000fcc0008000f00 */
[----:B------:R-:W4:Y:S01]  /*1cc0*/  @!P5 LDG.E.64 R12, desc[UR18][R12.64] ;  /* 0x000000120c0cd981 */ /* 0x000f22000c1e1b00 */
[----:B0--3--:R-:W-:Y:S01]  /*1cd0*/  @!P2 FADD.FTZ R14, R14, R10 ;  /* 0x0000000a0e0ea221 */ /* 0x009fe20000010000 */
[----:B------:R-:W-:Y:S01]  /*1ce0*/  @!P2 FADD.FTZ R15, R15, R11 ;  /* 0x0000000b0f0fa221 */ /* 0x000fe20000010000 */
[----:B------:R-:W-:Y:S02]  /*1cf0*/  MOV R10, UR16 ;  /* 0x00000010000a7c02 */ /* 0x000fe40008000f00 */
[----:B------:R-:W-:-:S06]  /*1d00*/  MOV R11, UR17 ;  /* 0x00000011000b7c02 */ /* 0x000fcc0008000f00 */
[----:B------:R-:W3:Y:S01]  /*1d10*/  @!P6 LDG.E.64 R10, desc[UR18][R10.64] ;  /* 0x000000120a0ae981 */ /* 0x000ee2000c1e1b00 */
[----:B--2---:R-:W-:Y:S01]  /*1d20*/  @!P4 FADD.FTZ R14, R14, R8 ;  /* 0x000000080e0ec221 */ /* 0x004fe20000010000 */
[----:B------:R-:W-:-:S04]  /*1d30*/  MOV R8, UR5 ;  /* 0x0000000500087c02 */ /* 0x000fc80008000f00 */
[----:B------:R-:W-:Y:S01]  /*1d40*/  IADD3 R8, PT, PT, R8, 0x4, RZ ;  /* 0x0000000408087810 */ /* 0x000fe20007ffe0ff */
[----:B------:R-:W-:-:S03]  /*1d50*/  @!P4 FADD.FTZ R15, R15, R9 ;  /* 0x000000090f0fc221 */ /* 0x000fc60000010000 */
[----:B------:R-:W-:Y:S01]  /*1d60*/  R2UR UR5, R8 ;  /* 0x00000000080572ca */ /* 0x000fe200000e0000 */
[----:B----4-:R-:W-:Y:S01]  /*1d70*/  @!P5 FADD.FTZ R14, R14, R12 ;  /* 0x0000000c0e0ed221 */ /* 0x010fe20000010000 */
[----:B------:R-:W-:-:S03]  /*1d80*/  @!P5 FADD.FTZ R15, R15, R13 ;  /* 0x0000000d0f0fd221 */ /* 0x000fc60000010000 */
[----:B---3--:R-:W-:Y:S01]  /*1d90*/  @!P6 FADD.FTZ R14, R14, R10 ;  /* 0x0000000a0e0ee221 */ /* 0x008fe20000010000 */
[----:B------:R-:W-:-:S09]  /*1da0*/  @!P6 FADD.FTZ R15, R15, R11 ;  /* 0x0000000b0f0fe221 */ /* 0x000fd20000010000 */
.L_x_1891:
[----:B------:R-:W-:-:S13]  /*1db0*/  LOP3.LUT P2, R8, R0, 0x3, RZ, 0xc0, !PT ;  /* 0x0000000300087812 */ /* 0x000fda000784c0ff */
[----:B------:R-:W-:Y:S05]  /*1dc0*/  @!P2 BRA `(.L_x_1886) ;  /* 0x0000000000a0a947 */ /* 0x000fea0003800000 */
[----:B------:R-:W-:-:S13]  /*1dd0*/  ISETP.NE.AND P2, PT, R8, 0x1, PT ;  /* 0x000000010800780c */ /* 0x000fda0003f45270 */
[----:B------:R-:W-:Y:S05]  /*1de0*/  @!P2 BRA `(.L_x_1892) ;  /* 0x000000000060a947 */ /* 0x000fea0003800000 */
[----:B------:R-:W-:Y:S02]  /*1df0*/  UIADD3 UR14, UPT, UPT, UR5, 0x1, URZ ;  /* 0x00000001050e7890 */ /* 0x000fe4000fffe0ff */
[----:B------:R-:W-:-:S05]  /*1e00*/  IMAD.U32 R8, RZ, RZ, UR5 ;  /* 0x00000005ff087e24 */ /* 0x000fca000f8e00ff */
        /* <DEDUP_REMOVED lines=10> */
[----:B--2---:R-:W-:-:S05]  /*1eb0*/  MOV R11, UR17 ;  /* 0x00000011000b7c02 */ /* 0x004fca0008000f00 */
[----:B------:R-:W-:Y:S01]  /*1ec0*/  MOV R8, UR14 ;  /* 0x0000000e00087c02 */ /* 0x000fe20008000f00 */
[----:B------:R-:W0:Y:S01]  /*1ed0*/  @!P4 LDG.E.64 R10, desc[UR18][R10.64] ;  /* 0x000000120a0ac981 */ /* 0x000e22000c1e1b00 */
[----:B------:R-:W-:-:S06]  /*1ee0*/  MOV R9, UR15 ;  /* 0x0000000f00097c02 */ /* 0x000fcc0008000f00 */
[----:B------:R-:W2:Y:S01]  /*1ef0*/  @!P2 LDG.E.64 R8, desc[UR18][R8.64] ;  /* 0x000000120808a981 */ /* 0x000ea2000c1e1b00 */
[----:B------:R-:W-:-:S05]  /*1f00*/  IMAD.U32 R12, RZ, RZ, UR5 ;  /* 0x00000005ff0c7e24 */ /* 0x000fca000f8e00ff */
[----:B------:R-:W-:-:S04]  /*1f10*/  IADD3 R12, PT, PT, R12, 0x2, RZ ;  /* 0x000000020c0c7810 */ /* 0x000fc80007ffe0ff */
[----:B------:R-:W-:Y:S01]  /*1f20*/  R2UR UR5, R12 ;  /* 0x000000000c0572ca */ /* 0x000fe200000e0000 */
[----:B0--3--:R-:W-:Y:S01]  /*1f30*/  @!P4 FADD.FTZ R14, R14, R10 ;  /* 0x0000000a0e0ec221 */ /* 0x009fe20000010000 */
[----:B------:R-:W-:-:S03]  /*1f40*/  @!P4 FADD.FTZ R15, R15, R11 ;  /* 0x0000000b0f0fc221 */ /* 0x000fc60000010000 */
[----:B--2---:R-:W-:Y:S01]  /*1f50*/  @!P2 FADD.FTZ R14, R14, R8 ;  /* 0x000000080e0ea221 */ /* 0x004fe20000010000 */
[----:B------:R-:W-:-:S09]  /*1f60*/  @!P2 FADD.FTZ R15, R15, R9 ;  /* 0x000000090f0fa221 */ /* 0x000fd20000010000 */
.L_x_1892:
        /* <DEDUP_REMOVED lines=8> */
[----:B------:R-:W-:-:S05]  /*1ff0*/  MOV R9, UR14 ;  /* 0x0000000e00097c02 */ /* 0x000fca0008000f00 */
[----:B------:R-:W-:-:S06]  /*2000*/  IMAD.WIDE.U32 R8, R9, R8, UR20 ;  /* 0x0000001409087e25 */ /* 0x000fcc000f8e0008 */
[----:B------:R-:W0:Y:S02]  /*2010*/  LDG.E.64 R8, desc[UR18][R8.64] ;  /* 0x0000001208087981 */ /* 0x000e24000c1e1b00 */
[----:B0--3--:R-:W-:Y:S01]  /*2020*/  FADD.FTZ R14, R14, R8 ;  /* 0x000000080e0e7221 */ /* 0x009fe20000010000 */
[----:B------:R-:W-:-:S07]  /*2030*/  FADD.FTZ R15, R15, R9 ;  /* 0x000000090f0f7221 */ /* 0x000fce0000010000 */
.L_x_1893:
[----:B------:R-:W-:Y:S05]  /*2040*/  BSYNC.RECONVERGENT B0 ;  /* 0x0000000000007941 */ /* 0x000fea0003800200 */
.L_x_1886:
[----:B------:R-:W4:Y:S01]  /*2050*/  @P0 LDC.64 R8, c[0x0][0x388] ;  /* 0x0000e200ff080b82 */ /* 0x000f220000000a00 */
[----:B------:R-:W2:Y:S01]  /*2060*/  LDCU UR15, c[0x0][0x414] ;  /* 0x00008280ff0f77ac */ /* 0x000ea20008000800 */
[----:B-1----:R-:W-:Y:S01]  /*2070*/  MOV R10, UR12 ;  /* 0x0000000c000a7c02 */ /* 0x002fe20008000f00 */
[----:B------:R-:W-:Y:S01]  /*2080*/  VIADD R23, R23, UR13 ;  /* 0x0000000d17177c36 */ /* 0x000fe20008000000 */
[----:B------:R-:W-:-:S04]  /*2090*/  UMOV UR5, 0x400 ;  /* 0x0000040000057882 */ /* 0x000fc80000000000 */
[----:B------:R-:W1:Y:S01]  /*20a0*/  S2UR UR14, SR_CgaCtaId ;  /* 0x00000000000e79c3 */ /* 0x000e620000008800 */
[----:B--2---:R-:W-:Y:S01]  /*20b0*/  @P0 FMUL.FTZ R11, R15, UR15 ;  /* 0x0000000f0f0b0c20 */ /* 0x004fe20008410000 */
[----:B----4-:R-:W-:-:S04]  /*20c0*/  @P0 IMAD.WIDE R8, R10, 0x8, R8 ;  /* 0x000000080a080825 */ /* 0x010fc800078e0208 */
[----:B------:R-:W-:-:S05]  /*20d0*/  @P0 FMUL.FTZ R10, R14, UR15 ;  /* 0x0000000f0e0a0c20 */ /* 0x000fca0008410000 */
[----:B------:R2:W-:Y:S01]  /*20e0*/  @P0 STG.E.64 desc[UR18][R8.64], R10 ;  /* 0x0000000a08000986 */ /* 0x0005e2000c101b12 */
[----:B-1----:R-:W-:-:S09]  /*20f0*/  ULEA UR5, UR14, UR5, 0x18 ;  /* 0x000000050e057291 */ /* 0x002fd2000f8ec0ff */
[----:B------:R-:W-:Y:S01]  /*2100*/  @!P3 STS.64 [UR5+0xc8], R14 ;  /* 0x0000c80eff00b988 */ /* 0x000fe20008000a05 */
[----:B--2---:R-:W1:Y:S08]  /*2110*/  LDC.64 R8, c[0x0][0x398] ;  /* 0x0000e600ff087b82 */ /* 0x004e700000000a00 */
[----:B------:R-:W-:Y:S08]  /*2120*/  BAR.SYNC.DEFER_BLOCKING 0x0 ;  /* 0x0000000000007b1d */ /* 0x000ff00000010000 */
[----:B------:R-:W2:Y:S01]  /*2130*/  LDC.64 R10, c[0x0][0x3a0] ;  /* 0x0000e800ff0a7b82 */ /* 0x000ea20000000a00 */
[C---:B-1----:R-:W-:Y:S01]  /*2140*/  IMAD.WIDE R8, R23.reuse, 0x4, R8 ;  /* 0x0000000417087825 */ /* 0x042fe200078e0208 */
[----:B------:R-:W3:Y:S05]  /*2150*/  LDS.64 R12, [UR5+0xc8] ;  /* 0x0000c805ff0c7984 */ /* 0x000eea0008000a00 */
[----:B------:R-:W5:Y:S01]  /*2160*/  LDG.E.64 R8, desc[UR18][R8.64] ;  /* 0x0000001208087981 */ /* 0x000f62000c1e1b00 */
[----:B--2---:R-:W-:-:S06]  /*2170*/  IMAD.WIDE R10, R23, 0x4, R10 ;  /* 0x00000004170a7825 */ /* 0x004fcc00078e020a */
[----:B------:R-:W5:Y:S01]  /*2180*/  LDG.E.64 R10, desc[UR18][R10.64] ;  /* 0x000000120a0a7981 */ /* 0x000f62000c1e1b00 */
[----:B---3--:R-:W-:-:S04]  /*2190*/  FMUL.FTZ R22, R12, UR15 ;  /* 0x0000000f0c167c20 */ /* 0x008fc80008410000 */
[----:B------:R-:W-:-:S04]  /*21a0*/  FMUL.FTZ R12, R22, R22 ;  /* 0x00000016160c7220 */ /* 0x000fc80000410000 */
[----:B------:R-:W-:-:S05]  /*21b0*/  FFMA.FTZ R12, R13, UR15, -R12 ;  /* 0x0000000f0d0c7c23 */ /* 0x000fca000801080c */
[----:B------:R-:W-:-:S13]  /*21c0*/  FSETP.GTU.FTZ.AND P2, PT, R12, RZ, PT ;  /* 0x000000ff0c00720b */ /* 0x000fda0003f5c000 */
[----:B------:R-:W1:Y:S01]  /*21d0*/  @P2 LDC R13, c[0x0][0x3a8] ;  /* 0x0000ea00ff0d2b82 */ /* 0x000e620000000800 */
[----:B------:R-:W-:Y:S01]  /*21e0*/  MOV R23, 0x3f800000 ;  /* 0x3f80000000177802 */ /* 0x000fe20000000f00 */
[----:B------:R-:W-:Y:S01]  /*21f0*/  BSSY.RECONVERGENT B0, `(.L_x_1894) ;  /* 0x00000ed000007945 */ /* 0x000fe20003800200 */
[----:B-1----:R-:W-:-:S04]  /*2200*/  @P2 FADD.FTZ R13, R12, R13 ;  /* 0x0000000d0c0d2221 */ /* 0x002fc80000010000 */
[----:B------:R1:W2:Y:S01]  /*2210*/  @P2 MUFU.RSQ R23, R13 ;  /* 0x0000000d00172308 */ /* 0x0002a20000001400 */
[----:B------:R-:W-:Y:S05]  /*2220*/  BRA.U UP0, `(.L_x_1895) ;  /* 0x0000000500887547 */ /* 0x000fea000b800000 */
[----:B------:R-:W3:Y:S01]  /*2230*/  LDCU.64 UR16, c[0x0][0x3e8] ;  /* 0x00007d00ff1077ac */ /* 0x000ee20008000a00 */
[----:B0-----:R-:W-:Y:S01]  /*2240*/  SHF.R.S32.HI R15, RZ, 0x1f, R2 ;  /* 0x0000001fff0f7819 */ /* 0x001fe20000011402 */
[----:B------:R-:W-:Y:S01]  /*2250*/  BSSY.RECONVERGENT B1, `(.L_x_1896) ;  /* 0x000001f000017945 */ /* 0x000fe20003800200 */
[----:B-1----:R-:W-:Y:S02]  /*2260*/  SHF.R.S32.HI R13, RZ, 0x1f, R26 ;  /* 0x0000001fff0d7819 */ /* 0x002fe4000001141a */
[----:B------:R-:W-:Y:S02]  /*2270*/  SHF.R.S32.HI R12, RZ, 0x1f, R25 ;  /* 0x0000001fff0c7819 */ /* 0x000fe40000011419 */
[----:B------:R-:W-:Y:S02]  /*2280*/  SHF.R.S32.HI R14, RZ, 0x1f, R27 ;  /* 0x0000001fff0e7819 */ /* 0x000fe4000001141b */
[----:B---3--:R-:W-:Y:S02]  /*2290*/  ISETP.GE.U32.AND P2, PT, R2, UR16, PT ;  /* 0x0000001002007c0c */ /* 0x008fe4000bf46070 */
[----:B------:R-:W-:-:S02]  /*22a0*/  ISETP.GE.U32.AND P3, PT, R26, UR16, PT ;  /* 0x000000101a007c0c */ /* 0x000fc4000bf66070 */
[----:B------:R-:W-:Y:S02]  /*22b0*/  ISETP.GE.AND.EX P2, PT, R15, UR17, PT, P2 ;  /* 0x000000110f007c0c */ /* 0x000fe4000bf46320 */
[----:B------:R-:W-:Y:S02]  /*22c0*/  ISETP.GE.U32.AND P4, PT, R25, UR16, PT ;  /* 0x0000001019007c0c */ /* 0x000fe4000bf86070 */
[----:B------:R-:W-:Y:S02]  /*22d0*/  ISETP.GE.U32.AND P1, PT, R27, UR16, PT ;  /* 0x000000101b007c0c */ /* 0x000fe4000bf26070 */
[----:B------:R-:W-:Y:S02]  /*22e0*/  ISETP.GE.AND.EX P3, PT, R13, UR17, PT, P3 ;  /* 0x000000110d007c0c */ /* 0x000fe4000bf66330 */
[----:B------:R-:W-:Y:S02]  /*22f0*/  ISETP.GE.AND.EX P4, PT, R12, UR17, PT, P4 ;  /* 0x000000110c007c0c */ /* 0x000fe4000bf86340 */
[----:B------:R-:W-:-:S03]  /*2300*/  ISETP.GE.AND.EX P1, PT, R14, UR17, PT, P1 ;  /* 0x000000110e007c0c */ /* 0x000fc6000bf26310 */
[----:B------:R-:W-:Y:S10]  /*2310*/  @P2 BRA `(.L_x_1897) ;  /* 0x0000000000482947 */ /* 0x000ff40003800000 */
[----:B------:R-:W0:Y:S01]  /*2320*/  LDCU.64 UR20, c[0x0][0x3e0] ;  /* 0x00007c00ff1477ac */ /* 0x000e220008000a00 */
[----:B------:R-:W-:Y:S01]  /*2330*/  MOV R12, R4 ;  /* 0x00000004000c7202 */ /* 0x000fe20000000f00 */
[--C-:B------:R-:W-:Y:S01]  /*2340*/  FADD.FTZ R21, R21, -R22.reuse ;  /* 0x8000001615157221 */ /* 0x100fe20000010000 */
[----:B------:R-:W-:Y:S01]  /*2350*/  MOV R13, R7 ;  /* 0x00000007000d7202 */ /* 0x000fe20000000f00 */
[----:B------:R-:W1:Y:S01]  /*2360*/  LDCU.64 UR14, c[0x0][0x380] ;  /* 0x00007000ff0e77ac */ /* 0x000e620008000a00 */
[----:B------:R-:W-:Y:S01]  /*2370*/  FADD.FTZ R18, R18, -R22 ;  /* 0x8000001612127221 */ /* 0x000fe20000010000 */
[----:B--2---:R-:W-:-:S03]  /*2380*/  FMUL.FTZ R21, R21, R23 ;  /* 0x0000001715157220 */ /* 0x004fc60000410000 */
[----:B------:R-:W-:Y:S01]  /*2390*/  FMUL.FTZ R18, R18, R23 ;  /* 0x0000001712127220 */ /* 0x000fe20000410000 */
[----:B-----5:R-:W-:-:S03]  /*23a0*/  FFMA.FTZ R21, R8, R21, R10 ;  /* 0x0000001508157223 */ /* 0x020fc6000001000a */
[----:B------:R-:W-:Y:S01]  /*23b0*/  FFMA.FTZ R18, R9, R18, R11 ;  /* 0x0000001209127223 */ /* 0x000fe2000001000b */
[----:B0-----:R-:W-:-:S04]  /*23c0*/  IMAD R14, R15, UR20, RZ ;  /* 0x000000140f0e7c24 */ /* 0x001fc8000f8e02ff */
[----:B------:R-:W-:Y:S01]  /*23d0*/  F2FP.BF16.F32.PACK_AB R18, R18, R21 ;  /* 0x000000151212723e */ /* 0x000fe200000010ff */
[----:B------:R-:W-:-:S04]  /*23e0*/  IMAD.WIDE.U32 R12, R2, UR20, R12 ;  /* 0x00000014020c7c25 */ /* 0x000fc8000f8e000c */
[----:B------:R-:W-:-:S05]  /*23f0*/  IMAD R14, R2, UR21, R14 ;  /* 0x00000015020e7c24 */ /* 0x000fca000f8e020e */
[----:B------:R-:W-:Y:S02]  /*2400*/  IADD3 R13, PT, PT, R13, R14, RZ ;  /* 0x0000000e0d0d7210 */ /* 0x000fe40007ffe0ff */
[----:B-1----:R-:W-:-:S04]  /*2410*/  LEA R14, P2, R12, UR14, 0x1 ;  /* 0x0000000e0c0e7c11 */ /* 0x002fc8000f8408ff */
[----:B------:R-:W-:-:S05]  /*2420*/  LEA.HI.X R15, R12, UR15, R13, 0x1, P2 ;  /* 0x0000000f0c0f7c11 */ /* 0x000fca00090f0c0d */
[----:B------:R0:W-:Y:S04]  /*2430*/  STG.E desc[UR18][R14.64], R18 ;  /* 0x000000120e007986 */ /* 0x0001e8000c101912 */
.L_x_1897:
[----:B------:R-:W-:Y:S05]  /*2440*/  BSYNC.RECONVERGENT B1 ;  /* 0x0000000000017941 */ /* 0x000fea0003800200 */
.L_x_1896:
[----:B------:R-:W-:Y:S04]  /*2450*/  BSSY.RECONVERGENT B1, `(.L_x_1898) ;  /* 0x0000015000017945 */ /* 0x000fe80003800200 */
[----:B------:R-:W-:Y:S05]  /*2460*/  @P3 BRA `(.L_x_1899) ;  /* 0x00000000004c3947 */ /* 0x000fea0003800000 */
[----:B------:R-:W1:Y:S01]  /*2470*/  LDCU.64 UR14, c[0x0][0x3e0] ;  /* 0x00007c00ff0e77ac */ /* 0x000e620008000a00 */
[----:B------:R-:W-:Y:S01]  /*2480*/  SHF.R.S32.HI R12, RZ, 0x1f, R26 ;  /* 0x0000001fff0c7819 */ /* 0x000fe2000001141a */
[----:B------:R-:W-:Y:S02]  /*2490*/  IMAD.MOV.U32 R13, RZ, RZ, R7 ;  /* 0x000000ffff0d7224 */ /* 0x000fe400078e0007 */
[--C-:B------:R-:W-:Y:S01]  /*24a0*/  FADD.FTZ R24, R24, -R22.reuse ;  /* 0x8000001618187221 */ /* 0x100fe20000010000 */
[----:B------:R-:W3:Y:S01]  /*24b0*/  LDCU.64 UR20, c[0x0][0x380] ;  /* 0x00007000ff1477ac */ /* 0x000ee20008000a00 */
[----:B------:R-:W-:Y:S02]  /*24c0*/  FADD.FTZ R17, R17, -R22 ;  /* 0x8000001611117221 */ /* 0x000fe40000010000 */
[-C--:B--2---:R-:W-:Y:S02]  /*24d0*/  FMUL.FTZ R24, R24, R23.reuse ;  /* 0x0000001718187220 */ /* 0x084fe40000410000 */
[----:B0-----:R-:W-:-:S02]  /*24e0*/  FMUL.FTZ R18, R17, R23 ;  /* 0x0000001711127220 */ /* 0x001fc40000410000 */
[----:B-----5:R-:W-:Y:S02]  /*24f0*/  FFMA.FTZ R17, R8, R24, R10 ;  /* 0x0000001808117223 */ /* 0x020fe4000001000a */
[----:B------:R-:W-:Y:S01]  /*2500*/  FFMA.FTZ R18, R9, R18, R11 ;  /* 0x0000001209127223 */ /* 0x000fe2000001000b */
[----:B-1----:R-:W-:Y:S01]  /*2510*/  IMAD R14, R12, UR14, RZ ;  /* 0x0000000e0c0e7c24 */ /* 0x002fe2000f8e02ff */
[----:B------:R-:W-:-:S03]  /*2520*/  MOV R12, R4 ;  /* 0x00000004000c7202 */ /* 0x000fc60000000f00 */
[----:B------:R-:W-:Y:S01]  /*2530*/  F2FP.BF16.F32.PACK_AB R17, R18, R17 ;  /* 0x000000111211723e */ /* 0x000fe200000010ff */
[C---:B------:R-:W-:Y:S02]  /*2540*/  IMAD R14, R26.reuse, UR15, R14 ;  /* 0x0000000f1a0e7c24 */ /* 0x040fe4000f8e020e */
[----:B------:R-:W-:-:S05]  /*2550*/  IMAD.WIDE.U32 R12, R26, UR14, R12 ;  /* 0x0000000e1a0c7c25 */ /* 0x000fca000f8e000c */
[----:B------:R-:W-:Y:S02]  /*2560*/  IADD3 R13, PT, PT, R13, R14, RZ ;  /* 0x0000000e0d0d7210 */ /* 0x000fe40007ffe0ff */
[----:B---3--:R-:W-:-:S04]  /*2570*/  LEA R14, P2, R12, UR20, 0x1 ;  /* 0x000000140c0e7c11 */ /* 0x008fc8000f8408ff */
[----:B------:R-:W-:-:S05]  /*2580*/  LEA.HI.X R15, R12, UR21, R13, 0x1, P2 ;  /* 0x000000150c0f7c11 */ /* 0x000fca00090f0c0d */
[----:B------:R1:W-:Y:S04]  /*2590*/  STG.E desc[UR18][R14.64], R17 ;  /* 0x000000110e007986 */ /* 0x0003e8000c101912 */
.L_x_1899:
[----:B------:R-:W-:Y:S05]  /*25a0*/  BSYNC.RECONVERGENT B1 ;  /* 0x0000000000017941 */ /* 0x000fea0003800200 */
.L_x_1898:
[----:B------:R-:W-:Y:S04]  /*25b0*/  BSSY.RECONVERGENT B1, `(.L_x_1900) ;  /* 0x0000015000017945 */ /* 0x000fe80003800200 */
[----:B------:R-:W-:Y:S05]  /*25c0*/  @P4 BRA `(.L_x_1901) ;  /* 0x00000000004c4947 */ /* 0x000fea0003800000 */
[----:B------:R-:W3:Y:S01]  /*25d0*/  LDCU.64 UR14, c[0x0][0x3e0] ;  /* 0x00007c00ff0e77ac */ /* 0x000ee20008000a00 */
[----:B01----:R-:W-:Y:S01]  /*25e0*/  SHF.R.S32.HI R15, RZ, 0x1f, R25 ;  /* 0x0000001fff0f7819 */ /* 0x003fe20000011419 */
[--C-:B------:R-:W-:Y:S01]  /*25f0*/  FADD.FTZ R20, R20, -R22.reuse ;  /* 0x8000001614147221 */ /* 0x100fe20000010000 */
[----:B------:R-:W-:Y:S01]  /*2600*/  MOV R12, R4 ;  /* 0x00000004000c7202 */ /* 0x000fe20000000f00 */
[----:B------:R-:W0:Y:S01]  /*2610*/  LDCU.64 UR20, c[0x0][0x380] ;  /* 0x00007000ff1477ac */ /* 0x000e220008000a00 */
[----:B------:R-:W-:Y:S01]  /*2620*/  MOV R13, R7 ;  /* 0x00000007000d7202 */ /* 0x000fe20000000f00 */
[----:B------:R-:W-:Y:S01]  /*2630*/  FADD.FTZ R14, R16, -R22 ;  /* 0x80000016100e7221 */ /* 0x000fe20000010000 */
[----:B--2---:R-:W-:-:S03]  /*2640*/  FMUL.FTZ R16, R20, R23 ;  /* 0x0000001714107220 */ /* 0x004fc60000410000 */
[----:B------:R-:W-:Y:S01]  /*2650*/  FMUL.FTZ R14, R14, R23 ;  /* 0x000000170e0e7220 */ /* 0x000fe20000410000 */
[----:B-----5:R-:W-:-:S03]  /*2660*/  FFMA.FTZ R16, R8, R16, R10 ;  /* 0x0000001008107223 */ /* 0x020fc6000001000a */
[----:B------:R-:W-:Y:S01]  /*2670*/  FFMA.FTZ R17, R9, R14, R11 ;  /* 0x0000000e09117223 */ /* 0x000fe2000001000b */
[----:B---3--:R-:W-:-:S04]  /*2680*/  IMAD R15, R15, UR14, RZ ;  /* 0x0000000e0f0f7c24 */ /* 0x008fc8000f8e02ff */
[----:B------:R-:W-:Y:S01]  /*2690*/  F2FP.BF16.F32.PACK_AB R17, R17, R16 ;  /* 0x000000101111723e */ /* 0x000fe200000010ff */
[----:B------:R-:W-:-:S04]  /*26a0*/  IMAD.WIDE.U32 R12, R25, UR14, R12 ;  /* 0x0000000e190c7c25 */ /* 0x000fc8000f8e000c */
[----:B------:R-:W-:Y:S01]  /*26b0*/  IMAD R15, R25, UR15, R15 ;  /* 0x0000000f190f7c24 */ /* 0x000fe2000f8e020f */
[----:B0-----:R-:W-:-:S04]  /*26c0*/  LEA R14, P2, R12, UR20, 0x1 ;  /* 0x000000140c0e7c11 */ /* 0x001fc8000f8408ff */
[----:B------:R-:W-:-:S04]  /*26d0*/  IADD3 R15, PT, PT, R13, R15, RZ ;  /* 0x0000000f0d0f7210 */ /* 0x000fc80007ffe0ff */
[----:B------:R-:W-:-:S05]  /*26e0*/  LEA.HI.X R15, R12, UR21, R15, 0x1, P2 ;  /* 0x000000150c0f7c11 */ /* 0x000fca00090f0c0f */
[----:B------:R3:W-:Y:S02]  /*26f0*/  STG.E desc[UR18][R14.64], R17 ;  /* 0x000000110e007986 */ /* 0x0007e4000c101912 */
.L_x_1901:
[----:B------:R-:W-:Y:S05]  /*2700*/  BSYNC.RECONVERGENT B1 ;  /* 0x0000000000017941 */ /* 0x000fea0003800200 */
.L_x_1900:
[----:B------:R-:W-:Y:S05]  /*2710*/  @P1 BRA `(.L_x_1902) ;  /* 0x0000000800681947 */ /* 0x000fea0003800000 */
[----:B------:R-:W4:Y:S01]  /*2720*/  LDCU.64 UR14, c[0x0][0x3e0] ;  /* 0x00007c00ff0e77ac */ /* 0x000f220008000a00 */
[----:B------:R-:W-:Y:S01]  /*2730*/  SHF.R.S32.HI R12, RZ, 0x1f, R27 ;  /* 0x0000001fff0c7819 */ /* 0x000fe2000001141b */
[--C-:B------:R-:W-:Y:S01]  /*2740*/  FADD.FTZ R6, R19, -R22.reuse ;  /* 0x8000001613067221 */ /* 0x100fe20000010000 */
[----:B------:R-:W-:Y:S01]  /*2750*/  MOV R5, R7 ;  /* 0x0000000700057202 */ /* 0x000fe20000000f00 */
[----:B------:R-:W0:Y:S01]  /*2760*/  LDCU.64 UR16, c[0x0][0x380] ;  /* 0x00007000ff1077ac */ /* 0x000e220008000a00 */
[----:B------:R-:W-:Y:S01]  /*2770*/  FADD.FTZ R22, R3, -R22 ;  /* 0x8000001603167221 */ /* 0x000fe20000010000 */
[----:B--2---:R-:W-:-:S03]  /*2780*/  FMUL.FTZ R3, R6, R23 ;  /* 0x0000001706037220 */ /* 0x004fc60000410000 */
[----:B------:R-:W-:Y:S01]  /*2790*/  FMUL.FTZ R22, R22, R23 ;  /* 0x0000001716167220 */ /* 0x000fe20000410000 */
[----:B-----5:R-:W-:-:S03]  /*27a0*/  FFMA.FTZ R3, R8, R3, R10 ;  /* 0x0000000308037223 */ /* 0x020fc6000001000a */
[----:B------:R-:W-:Y:S01]  /*27b0*/  FFMA.FTZ R22, R9, R22, R11 ;  /* 0x0000001609167223 */ /* 0x000fe2000001000b */
[----:B----4-:R-:W-:-:S04]  /*27c0*/  IMAD R12, R12, UR14, RZ ;  /* 0x0000000e0c0c7c24 */ /* 0x010fc8000f8e02ff */
[----:B------:R-:W-:Y:S01]  /*27d0*/  F2FP.BF16.F32.PACK_AB R3, R22, R3 ;  /* 0x000000031603723e */ /* 0x000fe200000010ff */
[----:B------:R-:W-:-:S04]  /*27e0*/  IMAD.WIDE.U32 R4, R27, UR14, R4 ;  /* 0x0000000e1b047c25 */ /* 0x000fc8000f8e0004 */
[----:B------:R-:W-:Y:S01]  /*27f0*/  IMAD R7, R27, UR15, R12 ;  /* 0x0000000f1b077c24 */ /* 0x000fe2000f8e020c */
[----:B0-----:R-:W-:-:S03]  /*2800*/  LEA R6, P1, R4, UR16, 0x1 ;  /* 0x0000001004067c11 */ /* 0x001fc6000f8208ff */
[----:B------:R-:W-:-:S05]  /*2810*/  IMAD.IADD R7, R5, 0x1, R7 ;  /* 0x0000000105077824 */ /* 0x000fca00078e0207 */
[----:B------:R-:W-:-:S05]  /*2820*/  LEA.HI.X R7, R4, UR17, R7, 0x1, P1 ;  /* 0x0000001104077c11 */ /* 0x000fca00088f0c07 */
[----:B------:R4:W-:Y:S01]  /*2830*/  STG.E desc[UR18][R6.64], R3 ;  /* 0x0000000306007986 */ /* 0x0009e2000c101912 */
[----:B------:R-:W-:Y:S05]  /*2840*/  BRA `(.L_x_1902) ;  /* 0x00000008001c7947 */ /* 0x000fea0003800000 */
.L_x_1895:
[----:B------:R-:W3:Y:S01]  /*2850*/  LDCU.64 UR20, c[0x0][0x3e8] ;  /* 0x00007d00ff1477ac */ /* 0x000ee20008000a00 */
[----:B0-----:R-:W-:Y:S01]  /*2860*/  SHF.R.S32.HI R14, RZ, 0x1f, R26 ;  /* 0x0000001fff0e7819 */ /* 0x001fe2000001141a */
[----:B------:R-:W-:Y:S01]  /*2870*/  BSSY.RECONVERGENT B1, `(.L_x_1903) ;  /* 0x0000027000017945 */ /* 0x000fe20003800200 */
[----:B-1----:R-:W-:Y:S02]  /*2880*/  SHF.R.S32.HI R13, RZ, 0x1f, R25 ;  /* 0x0000001fff0d7819 */ /* 0x002fe40000011419 */
[----:B------:R-:W-:Y:S02]  /*2890*/  SHF.R.S32.HI R12, RZ, 0x1f, R27 ;  /* 0x0000001fff0c7819 */ /* 0x000fe4000001141b */
[----:B---3--:R-:W-:Y:S02]  /*28a0*/  ISETP.GE.U32.AND P2, PT, R26, UR20, PT ;  /* 0x000000141a007c0c */ /* 0x008fe4000bf46070 */
[----:B------:R-:W-:Y:S02]  /*28b0*/  ISETP.GE.U32.AND P3, PT, R25, UR20, PT ;  /* 0x0000001419007c0c */ /* 0x000fe4000bf66070 */
[----:B------:R-:W-:-:S02]  /*28c0*/  ISETP.GE.U32.AND P4, PT, R27, UR20, PT ;  /* 0x000000141b007c0c */ /* 0x000fc4000bf86070 */
[----:B------:R-:W-:Y:S02]  /*28d0*/  ISETP.GE.AND.EX P2, PT, R14, UR21, PT, P2 ;  /* 0x000000150e007c0c */ /* 0x000fe4000bf46320 */
[----:B------:R-:W-:Y:S02]  /*28e0*/  ISETP.GE.AND.EX P3, PT, R13, UR21, PT, P3 ;  /* 0x000000150d007c0c */ /* 0x000fe4000bf66330 */
[----:B------:R-:W-:Y:S01]  /*28f0*/  ISETP.GE.AND.EX P4, PT, R12, UR21, PT, P4 ;  /* 0x000000150c007c0c */ /* 0x000fe2000bf86340 */
[----:B------:R-:W-:-:S12]  /*2900*/  @P1 BRA `(.L_x_1904) ;  /* 0x0000000000741947 */ /* 0x000fd80003800000 */
[--C-:B------:R-:W-:Y:S01]  /*2910*/  FADD.FTZ R12, R21, -R22.reuse ;  /* 0x80000016150c7221 */ /* 0x100fe20000010000 */
[----:B------:R-:W-:Y:S01]  /*2920*/  FADD.FTZ R13, R18, -R22 ;  /* 0x80000016120d7221 */ /* 0x000fe20000010000 */
[----:B------:R-:W0:Y:S01]  /*2930*/  LDCU.64 UR14, c[0x0][0x3e0] ;  /* 0x00007c00ff0e77ac */ /* 0x000e220008000a00 */
[----:B------:R-:W-:Y:S01]  /*2940*/  SHF.R.S32.HI R14, RZ, 0x1f, R2 ;  /* 0x0000001fff0e7819 */ /* 0x000fe20000011402 */
[-C--:B--2---:R-:W-:Y:S01]  /*2950*/  FMUL.FTZ R12, R12, R23.reuse ;  /* 0x000000170c0c7220 */ /* 0x084fe20000410000 */
[----:B------:R-:W-:Y:S01]  /*2960*/  FMUL.FTZ R21, R13, R23 ;  /* 0x000000170d157220 */ /* 0x000fe20000410000 */
[----:B------:R-:W1:Y:S02]  /*2970*/  LDCU.64 UR16, c[0x0][0x380] ;  /* 0x00007000ff1077ac */ /* 0x000e640008000a00 */
[----:B-----5:R-:W-:Y:S01]  /*2980*/  FFMA.FTZ R18, R8, R12, R10 ;  /* 0x0000000c08127223 */ /* 0x020fe2000001000a */
[----:B------:R-:W-:-:S03]  /*2990*/  FFMA.FTZ R21, R9, R21, R11 ;  /* 0x0000001509157223 */ /* 0x000fc6000001000b */
[----:B------:R-:W-:Y:S01]  /*29a0*/  FMUL.FTZ R13, R18, -1.4426950216293334961 ;  /* 0xbfb8aa3b120d7820 */ /* 0x000fe20000410000 */
[----:B------:R-:W-:-:S05]  /*29b0*/  FMUL.FTZ R12, R21, -1.4426950216293334961 ;  /* 0xbfb8aa3b150c7820 */ /* 0x000fca0000410000 */
[----:B------:R-:W2:Y:S01]  /*29c0*/  MUFU.EX2 R13, R13 ;  /* 0x0000000d000d7308 */ /* 0x000ea20000000800 */
[----:B0-----:R-:W-:-:S04]  /*29d0*/  IMAD R14, R14, UR14, RZ ;  /* 0x0000000e0e0e7c24 */ /* 0x001fc8000f8e02ff */
[----:B------:R-:W-:-:S03]  /*29e0*/  IMAD R14, R2, UR15, R14 ;  /* 0x0000000f020e7c24 */ /* 0x000fc6000f8e020e */
[----:B------:R-:W0:Y:S01]  /*29f0*/  MUFU.EX2 R12, R12 ;  /* 0x0000000c000c7308 */ /* 0x000e220000000800 */
[----:B--2---:R-:W-:-:S07]  /*2a00*/  FADD.FTZ R13, R13, 1 ;  /* 0x3f8000000d0d7421 */ /* 0x004fce0000010000 */
[----:B------:R-:W2:Y:S01]  /*2a10*/  MUFU.RCP R13, R13 ;  /* 0x0000000d000d7308 */ /* 0x000ea20000001000 */
[----:B0-----:R-:W-:-:S07]  /*2a20*/  FADD.FTZ R12, R12, 1 ;  /* 0x3f8000000c0c7421 */ /* 0x001fce0000010000 */
[----:B------:R-:W0:Y:S01]  /*2a30*/  MUFU.RCP R12, R12 ;  /* 0x0000000c000c7308 */ /* 0x000e220000001000 */
[----:B--2---:R-:W-:Y:S01]  /*2a40*/  FMUL.FTZ R18, R18, R13 ;  /* 0x0000000d12127220 */ /* 0x004fe20000410000 */
[----:B------:R-:W-:Y:S01]  /*2a50*/  MOV R13, R7 ;  /* 0x00000007000d7202 */ /* 0x000fe20000000f00 */
[----:B0-----:R-:W-:Y:S01]  /*2a60*/  FMUL.FTZ R21, R21, R12 ;  /* 0x0000000c15157220 */ /* 0x001fe20000410000 */
[----:B------:R-:W-:-:S04]  /*2a70*/  MOV R12, R4 ;  /* 0x00000004000c7202 */ /* 0x000fc80000000f00 */
[----:B------:R-:W-:Y:S01]  /*2a80*/  F2FP.BF16.F32.PACK_AB R18, R21, R18 ;  /* 0x000000121512723e */ /* 0x000fe200000010ff */
[----:B------:R-:W-:-:S05]  /*2a90*/  IMAD.WIDE.U32 R12, R2, UR14, R12 ;  /* 0x0000000e020c7c25 */ /* 0x000fca000f8e000c */
[----:B------:R-:W-:Y:S02]  /*2aa0*/  IADD3 R13, PT, PT, R13, R14, RZ ;  /* 0x0000000e0d0d7210 */ /* 0x000fe40007ffe0ff */
[----:B-1----:R-:W-:-:S04]  /*2ab0*/  LEA R14, P1, R12, UR16, 0x1 ;  /* 0x000000100c0e7c11 */ /* 0x002fc8000f8208ff */
[----:B------:R-:W-:-:S05]  /*2ac0*/  LEA.HI.X R15, R12, UR17, R13, 0x1, P1 ;  /* 0x000000110c0f7c11 */ /* 0x000fca00088f0c0d */
[----:B------:R0:W-:Y:S04]  /*2ad0*/  STG.E desc[UR18][R14.64], R18 ;  /* 0x000000120e007986 */ /* 0x0001e8000c101912 */
.L_x_1904:
[----:B------:R-:W-:Y:S05]  /*2ae0*/  BSYNC.RECONVERGENT B1 ;  /* 0x0000000000017941 */ /* 0x000fea0003800200 */
.L_x_1903:
[----:B------:R-:W-:Y:S04]  /*2af0*/  BSSY.RECONVERGENT B1, `(.L_x_1905) ;  /* 0x000001f000017945 */ /* 0x000fe80003800200 */
[----:B------:R-:W-:Y:S05]  /*2b00*/  @P2 BRA `(.L_x_1906) ;  /* 0x0000000000742947 */ /* 0x000fea0003800000 */
[--C-:B0-----:R-:W-:Y:S01]  /*2b10*/  FADD.FTZ R14, R24, -R22.reuse ;  /* 0x80000016180e7221 */ /* 0x101fe20000010000 */
        /* <DEDUP_REMOVED lines=15> */
[----:B------:R2:W3:Y:S01]  /*2c10*/  MUFU.RCP R17, R13 ;  /* 0x0000000d00117308 */ /* 0x0004e20000001000 */
[----:B0-----:R-:W-:-:S07]  /*2c20*/  FADD.FTZ R12, R12, 1 ;  /* 0x3f8000000c0c7421 */ /* 0x001fce0000010000 */
[----:B------:R0:W4:Y:S01]  /*2c30*/  MUFU.RCP R18, R12 ;  /* 0x0000000c00127308 */ /* 0x0001220000001000 */
[----:B--2---:R-:W-:Y:S02]  /*2c40*/  MOV R13, R7 ;  /* 0x00000007000d7202 */ /* 0x004fe40000000f00 */
[----:B0-----:R-:W-:Y:S01]  /*2c50*/  MOV R12, R4 ;  /* 0x00000004000c7202 */ /* 0x001fe20000000f00 */
[----:B---3--:R-:W-:-:S04]  /*2c60*/  FMUL.FTZ R17, R14, R17 ;  /* 0x000000110e117220 */ /* 0x008fc80000410000 */
[----:B------:R-:W-:-:S04]  /*2c70*/  IMAD.WIDE.U32 R12, R26, UR14, R12 ;  /* 0x0000000e1a0c7c25 */ /* 0x000fc8000f8e000c */
[----:B----4-:R-:W-:Y:S01]  /*2c80*/  FMUL.FTZ R18, R15, R18 ;  /* 0x000000120f127220 */ /* 0x010fe20000410000 */
[----:B------:R-:W-:Y:S01]  /*2c90*/  IMAD.IADD R21, R13, 0x1, R21 ;  /* 0x000000010d157824 */ /* 0x000fe200078e0215 */
[----:B-1----:R-:W-:-:S03]  /*2ca0*/  LEA R14, P1, R12, UR16, 0x1 ;  /* 0x000000100c0e7c11 */ /* 0x002fc6000f8208ff */
[----:B------:R-:W-:Y:S02]  /*2cb0*/  F2FP.BF16.F32.PACK_AB R17, R18, R17 ;  /* 0x000000111211723e */ /* 0x000fe400000010ff */
[----:B------:R-:W-:-:S05]  /*2cc0*/  LEA.HI.X R15, R12, UR17, R21, 0x1, P1 ;  /* 0x000000110c0f7c11 */ /* 0x000fca00088f0c15 */
[----:B------:R1:W-:Y:S03]  /*2cd0*/  STG.E desc[UR18][R14.64], R17 ;  /* 0x000000110e007986 */ /* 0x0003e6000c101912 */
.L_x_1906:
[----:B------:R-:W-:Y:S05]  /*2ce0*/  BSYNC.RECONVERGENT B1 ;  /* 0x0000000000017941 */ /* 0x000fea0003800200 */
.L_x_1905:
[----:B------:R-:W-:Y:S04]  /*2cf0*/  BSSY.RECONVERGENT B1, `(.L_x_1907) ;  /* 0x000001f000017945 */ /* 0x000fe80003800200 */
[----:B------:R-:W-:Y:S05]  /*2d00*/  @P3 BRA `(.L_x_1908) ;  /* 0x0000000000743947 */ /* 0x000fea0003800000 */
[--C-:B------:R-:W-:Y:S01]  /*2d10*/  FADD.FTZ R12, R16, -R22.reuse ;  /* 0x80000016100c7221 */ /* 0x100fe20000010000 */
[----:B------:R-:W-:Y:S01]  /*2d20*/  FADD.FTZ R20, R20, -R22 ;  /* 0x8000001614147221 */ /* 0x000fe20000010000 */
[----:B------:R-:W3:Y:S01]  /*2d30*/  LDCU.64 UR14, c[0x0][0x3e0] ;  /* 0x00007c00ff0e77ac */ /* 0x000ee20008000a00 */
[----:B0-----:R-:W-:Y:S01]  /*2d40*/  SHF.R.S32.HI R18, RZ, 0x1f, R25 ;  /* 0x0000001fff127819 */ /* 0x001fe20000011419 */
[-C--:B--2---:R-:W-:Y:S01]  /*2d50*/  FMUL.FTZ R12, R12, R23.reuse ;  /* 0x000000170c0c7220 */ /* 0x084fe20000410000 */
[----:B------:R-:W-:Y:S01]  /*2d60*/  FMUL.FTZ R13, R20, R23 ;  /* 0x00000017140d7220 */ /* 0x000fe20000410000 */
[----:B------:R-:W0:Y:S02]  /*2d70*/  LDCU.64 UR16, c[0x0][0x380] ;  /* 0x00007000ff1077ac */ /* 0x000e240008000a00 */
[----:B-1---5:R-:W-:Y:S01]  /*2d80*/  FFMA.FTZ R15, R9, R12, R11 ;  /* 0x0000000c090f7223 */ /* 0x022fe2000001000b */
[----:B------:R-:W-:-:S03]  /*2d90*/  FFMA.FTZ R16, R8, R13, R10 ;  /* 0x0000000d08107223 */ /* 0x000fc6000001000a */
[----:B------:R-:W-:Y:S01]  /*2da0*/  FMUL.FTZ R12, R15, -1.4426950216293334961 ;  /* 0xbfb8aa3b0f0c7820 */ /* 0x000fe20000410000 */
[----:B------:R-:W-:-:S04]  /*2db0*/  FMUL.FTZ R20, R16, -1.4426950216293334961 ;  /* 0xbfb8aa3b10147820 */ /* 0x000fc80000410000 */
[----:B------:R-:W1:Y:S01]  /*2dc0*/  MUFU.EX2 R13, R20 ;  /* 0x00000014000d7308 */ /* 0x000e620000000800 */
[----:B---3--:R-:W-:-:S04]  /*2dd0*/  IMAD R18, R18, UR14, RZ ;  /* 0x0000000e12127c24 */ /* 0x008fc8000f8e02ff */
[----:B------:R-:W-:-:S03]  /*2de0*/  IMAD R18, R25, UR15, R18 ;  /* 0x0000000f19127c24 */ /* 0x000fc6000f8e0212 */
[----:B------:R-:W2:Y:S01]  /*2df0*/  MUFU.EX2 R12, R12 ;  /* 0x0000000c000c7308 */ /* 0x000ea20000000800 */
[----:B-1----:R-:W-:-:S07]  /*2e00*/  FADD.FTZ R13, R13, 1 ;  /* 0x3f8000000d0d7421 */ /* 0x002fce0000010000 */
[----:B------:R1:W3:Y:S01]  /*2e10*/  MUFU.RCP R17, R13 ;  /* 0x0000000d00117308 */ /* 0x0002e20000001000 */
[----:B--2---:R-:W-:-:S07]  /*2e20*/  FADD.FTZ R12, R12, 1 ;  /* 0x3f8000000c0c7421 */ /* 0x004fce0000010000 */
[----:B------:R2:W4:Y:S01]  /*2e30*/  MUFU.RCP R14, R12 ;  /* 0x0000000c000e7308 */ /* 0x0005220000001000 */
[----:B-1----:R-:W-:Y:S02]  /*2e40*/  MOV R13, R7 ;  /* 0x00000007000d7202 */ /* 0x002fe40000000f00 */
[----:B--2---:R-:W-:Y:S01]  /*2e50*/  MOV R12, R4 ;  /* 0x00000004000c7202 */ /* 0x004fe20000000f00 */
[----:B---3--:R-:W-:-:S04]  /*2e60*/  FMUL.FTZ R17, R16, R17 ;  /* 0x0000001110117220 */ /* 0x008fc80000410000 */
[----:B------:R-:W-:-:S04]  /*2e70*/  IMAD.WIDE.U32 R12, R25, UR14, R12 ;  /* 0x0000000e190c7c25 */ /* 0x000fc8000f8e000c */
[----:B----4-:R-:W-:Y:S01]  /*2e80*/  FMUL.FTZ R16, R15, R14 ;  /* 0x0000000e0f107220 */ /* 0x010fe20000410000 */
[----:B0-----:R-:W-:Y:S02]  /*2e90*/  LEA R14, P1, R12, UR16, 0x1 ;  /* 0x000000100c0e7c11 */ /* 0x001fe4000f8208ff */
[----:B------:R-:W-:Y:S02]  /*2ea0*/  IADD3 R18, PT, PT, R13, R18, RZ ;  /* 0x000000120d127210 */ /* 0x000fe40007ffe0ff */
[----:B------:R-:W-:Y:S02]  /*2eb0*/  F2FP.BF16.F32.PACK_AB R17, R16, R17 ;  /* 0x000000111011723e */ /* 0x000fe400000010ff */
[----:B------:R-:W-:-:S05]  /*2ec0*/  LEA.HI.X R15, R12, UR17, R18, 0x1, P1 ;  /* 0x000000110c0f7c11 */ /* 0x000fca00088f0c12 */
[----:B------:R3:W-:Y:S02]  /*2ed0*/  STG.E desc[UR18][R14.64], R17 ;  /* 0x000000110e007986 */ /* 0x0007e4000c101912 */
.L_x_1908:
[----:B------:R-:W-:Y:S05]  /*2ee0*/  BSYNC.RECONVERGENT B1 ;  /* 0x0000000000017941 */ /* 0x000fea0003800200 */
.L_x_1907:
[----:B------:R-:W-:Y:S05]  /*2ef0*/  @P4 BRA `(.L_x_1902) ;  /* 0x0000000000704947 */ /* 0x000fea0003800000 */
[--C-:B------:R-:W-:Y:S01]  /*2f00*/  FADD.FTZ R6, R19, -R22.reuse ;  /* 0x8000001613067221 */ /* 0x100fe20000010000 */
[----:B------:R-:W-:Y:S01]  /*2f10*/  FADD.FTZ R22, R3, -R22 ;  /* 0x8000001603167221 */ /* 0x000fe20000010000 */
[----:B------:R-:W4:Y:S01]  /*2f20*/  LDCU.64 UR14, c[0x0][0x3e0] ;  /* 0x00007c00ff0e77ac */ /* 0x000f220008000a00 */
[----:B------:R-:W-:Y:S01]  /*2f30*/  SHF.R.S32.HI R12, RZ, 0x1f, R27 ;  /* 0x0000001fff0c7819 */ /* 0x000fe2000001141b */
[-C--:B--2---:R-:W-:Y:S01]  /*2f40*/  FMUL.FTZ R5, R6, R23.reuse ;  /* 0x0000001706057220 */ /* 0x084fe20000410000 */
[----:B------:R-:W-:Y:S01]  /*2f50*/  FMUL.FTZ R22, R22, R23 ;  /* 0x0000001716167220 */ /* 0x000fe20000410000 */
[----:B------:R-:W2:Y:S02]  /*2f60*/  LDCU.64 UR16, c[0x0][0x380] ;  /* 0x00007000ff1077ac */ /* 0x000ea40008000a00 */
[----:B-----5:R-:W-:Y:S01]  /*2f70*/  FFMA.FTZ R8, R8, R5, R10 ;  /* 0x0000000508087223 */ /* 0x020fe2000001000a */
[----:B------:R-:W-:-:S03]  /*2f80*/  FFMA.FTZ R9, R9, R22, R11 ;  /* 0x0000001609097223 */ /* 0x000fc6000001000b */
[----:B------:R-:W-:Y:S01]  /*2f90*/  FMUL.FTZ R5, R8, -1.4426950216293334961 ;  /* 0xbfb8aa3b08057820 */ /* 0x000fe20000410000 */
[----:B------:R-:W-:-:S05]  /*2fa0*/  FMUL.FTZ R6, R9, -1.4426950216293334961 ;  /* 0xbfb8aa3b09067820 */ /* 0x000fca0000410000 */
[----:B------:R-:W0:Y:S01]  /*2fb0*/  MUFU.EX2 R5, R5 ;  /* 0x0000000500057308 */ /* 0x000e220000000800 */
[----:B----4-:R-:W-:-:S07]  /*2fc0*/  IMAD R12, R12, UR14, RZ ;  /* 0x0000000e0c0c7c24 */ /* 0x010fce000f8e02ff */
[----:B------:R-:W4:Y:S01]  /*2fd0*/  MUFU.EX2 R6, R6 ;  /* 0x0000000600067308 */ /* 0x000f220000000800 */
[----:B0-----:R-:W-:Y:S01]  /*2fe0*/  FADD.FTZ R3, R5, 1 ;  /* 0x3f80000005037421 */ /* 0x001fe20000010000 */
[----:B------:R-:W-:Y:S01]  /*2ff0*/  MOV R5, R7 ;  /* 0x0000000700057202 */ /* 0x000fe20000000f00 */
[----:B------:R-:W-:-:S05]  /*3000*/  IMAD R7, R27, UR15, R12 ;  /* 0x0000000f1b077c24 */ /* 0x000fca000f8e020c */
[----:B------:R-:W0:Y:S01]  /*3010*/  MUFU.RCP R3, R3 ;  /* 0x0000000300037308 */ /* 0x000e220000001000 */
[----:B------:R-:W-:-:S04]  /*3020*/  IMAD.WIDE.U32 R4, R27, UR14, R4 ;  /* 0x0000000e1b047c25 */ /* 0x000fc8000f8e0004 */
[----:B----4-:R-:W-:Y:S01]  /*3030*/  FADD.FTZ R10, R6, 1 ;  /* 0x3f800000060a7421 */ /* 0x010fe20000010000 */
[----:B--2---:R-:W-:-:S05]  /*3040*/  LEA R6, P1, R4, UR16, 0x1 ;  /* 0x0000001004067c11 */ /* 0x004fca000f8208ff */
[----:B------:R-:W2:Y:S01]  /*3050*/  MUFU.RCP R10, R10 ;  /* 0x0000000a000a7308 */ /* 0x000ea20000001000 */
[----:B------:R-:W-:-:S04]  /*3060*/  IADD3 R7, PT, PT, R5, R7, RZ ;  /* 0x0000000705077210 */ /* 0x000fc80007ffe0ff */
[----:B------:R-:W-:Y:S01]  /*3070*/  LEA.HI.X R7, R4, UR17, R7, 0x1, P1 ;  /* 0x0000001104077c11 */ /* 0x000fe200088f0c07 */
[----:B0-----:R-:W-:Y:S01]  /*3080*/  FMUL.FTZ R8, R8, R3 ;  /* 0x0000000308087220 */ /* 0x001fe20000410000 */
[----:B--2---:R-:W-:-:S05]  /*3090*/  FMUL.FTZ R9, R9, R10 ;  /* 0x0000000a09097220 */ /* 0x004fca0000410000 */
[----:B------:R-:W-:-:S05]  /*30a0*/  F2FP.BF16.F32.PACK_AB R9, R9, R8 ;  /* 0x000000080909723e */ /* 0x000fca00000010ff */
[----:B------:R0:W-:Y:S02]  /*30b0*/  STG.E desc[UR18][R6.64], R9 ;  /* 0x0000000906007986 */ /* 0x0001e4000c101912 */
.L_x_1902:
[----:B------:R-:W-:Y:S05]  /*30c0*/  BSYNC.RECONVERGENT B0 ;  /* 0x0000000000007941 */ /* 0x000fea0003800200 */
.L_x_1894:
[----:B------:R-:W-:Y:S02]  /*30d0*/  UIADD3 UR12, UPT, UPT, UR22, UR12, URZ ;  /* 0x0000000c160c7290 */ /* 0x000fe4000fffe0ff */
[----:B------:R-:W-:Y:S02]  /*30e0*/  UIADD3 UR4, UPT, UPT, UR4, 0x1, URZ ;  /* 0x0000000104047890 */ /* 0x000fe4000fffe0ff */
[----:B------:R-:W-:-:S09]  /*30f0*/  UISETP.GE.AND UP1, UPT, UR12, UR7, UPT ;  /* 0x000000070c00728c */ /* 0x000fd2000bf26270 */
[----:B------:R-:W-:Y:S05]  /*3100*/  BRA.U !UP1, `(.L_x_1909) ;  /* 0xffffffd1097c7547 */ /* 0x000fea000b83ffff */
[----:B------:R-:W-:Y:S05]  /*3110*/  EXIT ;  /* 0x000000000000794d */ /* 0x000fea0003800000 */
.L_x_1910:
        /* <DEDUP_REMOVED lines=14> */
.L_x_3447:


//--------------------- .text._Z35group_norm_nhwc_fwd_one_pass_kernelI11Bf16IOFp32WLi256ELi42ELi672EEv26Group_norm_nhwc_fwd_params --------------------------
	.section	.text._Z35group_norm_nhwc_fwd_one_pass_kernelI11Bf16IOFp32WLi256ELi42ELi672EEv26Group_norm_nhwc_fwd_params,"ax",@progbits
	.align	128
        .global         _Z35group_norm_nhwc_fwd_one_pass_kernelI11Bf16IOFp32WLi256ELi42ELi672EEv26Group_norm_nhwc_fwd_params
        .type           _Z35group_norm_nhwc_fwd_one_pass_kernelI11Bf16IOFp32WLi256ELi42ELi672EEv26Group_norm_nhwc_fwd_params,@function
        .size           _Z35group_norm_nhwc_fwd_one_pass_kernelI11Bf16IOFp32WLi256ELi42ELi672EEv26Group_norm_nhwc_fwd_params,(.L_x_3448 - _Z35group_norm_nhwc_fwd_one_pass_kernelI11Bf16IOFp32WLi256ELi42ELi672EEv26Group_norm_nhwc_fwd_params)
        .other          _Z35group_norm_nhwc_fwd_one_pass_kernelI11Bf16IOFp32WLi256ELi42ELi672EEv26Group_norm_nhwc_fwd_params,@"STO_CUDA_ENTRY STV_DEFAULT"
_Z35group_norm_nhwc_fwd_one_pass_kernelI11Bf16IOFp32WLi256ELi42ELi672EEv26Group_norm_nhwc_fwd_params:
.text._Z35group_norm_nhwc_fwd_one_pass_kernelI11Bf16IOFp32WLi256ELi42ELi672EEv26Group_norm_nhwc_fwd_params:
[----:B------:R-:W-:Y:S01]  /*0000*/  LDC R1, c[0x0][0x37c] ;  /* 0x0000df00ff017b82 */ /* 0x000fe20000000800 */
[----:B------:R-:W0:Y:S01]  /*0010*/  S2R R0, SR_CTAID.Y ;  /* 0x0000000000007919 */ /* 0x000e220000002600 */
[----:B------:R-:W1:Y:S01]  /*0020*/  LDCU UR4, c[0x0][0x3f8] ;  /* 0x00007f00ff0477ac */ /* 0x000e620008000800 */
[----:B------:R-:W1:Y:S02]  /*0030*/  LDCU UR5, c[0x0][0x3c8] ;  /* 0x00007900ff0577ac */ /* 0x000e640008000800 */
[----:B-1----:R-:W-:-:S06]  /*0040*/  UIMAD UR4, UR4, UR5, URZ ;  /* 0x00000005040472a4 */ /* 0x002fcc000f8e02ff */
[----:B0-----:R-:W-:-:S13]  /*0050*/  ISETP.GE.AND P0, PT, R0, UR4, PT ;  /* 0x0000000400007c0c */ /* 0x001fda000bf06270 */
[----:B------:R-:W-:Y:S05]  /*0060*/  @P0 EXIT ;  /* 0x000000000000094d */ /* 0x000fea0003800000 */
[----:B------:R-:W0:Y:S01]  /*0070*/  S2R R2, SR_TID.X ;  /* 0x0000000000027919 */ /* 0x000e220000002100 */
[----:B------:R-:W1:Y:S01]  /*0080*/  LDCU UR4, c[0x0][0x404] ;  /* 0x00008080ff0477ac */ /* 0x000e620008000800 */
[----:B------:R-:W2:Y:S01]  /*0090*/  LDC R5, c[0x0][0x374] ;  /* 0x0000dd00ff057b82 */ /* 0x000ea20000000800 */
[----:B------:R-:W-:Y:S01]  /*00a0*/  MOV R8, R0 ;  /* 0x0000000000087202 */ /* 0x000fe20000000f00 */
[----:B------:R-:W3:Y:S01]  /*00b0*/  S2R R3, SR_CTAID.X ;  /* 0x0000000000037919 */ /* 0x000ee20000002500 */
[----:B------:R-:W4:Y:S05]  /*00c0*/  LDCU.64 UR6, c[0x0][0x388] ;  /* 0x00007100ff0677ac */ /* 0x000f2a0008000a00 */
[----:B------:R-:W2:Y:S01]  /*00d0*/  LDC R7, c[0x0][0x370] ;  /* 0x0000dc00ff077b82 */ /* 0x000ea20000000800 */
[----:B----4-:R-:W-:-:S02]  /*00e0*/  ISETP.NE.U32.AND P1, PT, RZ, UR6, PT ;  /* 0x00000006ff007c0c */ /* 0x010fc4000bf25070 */
[C---:B0-----:R-:W-:Y:S02]  /*00f0*/  LOP3.LUT R4, R2.reuse, 0xffff, RZ, 0xc0, !PT ;  /* 0x0000ffff02047812 */ /* 0x041fe400078ec0ff */
[----:B---3--:R-:W-:-:S03]  /*0100*/  LOP3.LUT P0, RZ, R2, R3, RZ, 0xfc, !PT ;  /* 0x0000000302ff7212 */ /* 0x008fc6000780fcff */
[----:B------:R-:W-:Y:S01]  /*0110*/  IMAD R4, R4, 0xc31, RZ ;  /* 0x00000c3104047824 */ /* 0x000fe200078e02ff */
[----:B------:R-:W-:Y:S01]  /*0120*/  ISETP.NE.AND.EX P0, PT, RZ, UR7, !P0, P1 ;  /* 0x00000007ff007c0c */ /* 0x000fe2000c705310 */
[----:B------:R-:W0:Y:S03]  /*0130*/  LDCU.64 UR6, c[0x0][0x358] ;  /* 0x00006b00ff0677ac */ /* 0x000e260008000a00 */
[----:B------:R-:W-:Y:S02]  /*0140*/  SHF.R.U32.HI R6, RZ, 0x10, R4 ;  /* 0x00000010ff067819 */ /* 0x000fe40000011604 */
[----:B------:R-:W3:Y:S02]  /*0150*/  S2R R4, SR_LANEID ;  /* 0x0000000000047919 */ /* 0x000ee40000000000 */
[----:B------:R-:W-:Y:S01]  /*0160*/  PRMT R10, R6, 0x9910, RZ ;  /* 0x00009910060a7816 */ /* 0x000fe200000000ff */
[----:B-1----:R-:W-:-:S02]  /*0170*/  IMAD R65, R3, UR4, R6 ;  /* 0x0000000403417c24 */ /* 0x002fc4000f8e0206 */
[----:B------:R-:W-:Y:S02]  /*0180*/  HFMA2 R6, -RZ, RZ, 0, 0 ;  /* 0x00000000ff067431 */ /* 0x000fe400000001ff */
[----:B------:R-:W-:Y:S01]  /*0190*/  IMAD R10, R10, 0x15, RZ ;  /* 0x000000150a0a7824 */ /* 0x000fe200078e02ff */
[C---:B------:R-:W-:Y:S02]  /*01a0*/  IADD3 R64, PT, PT, R65.reuse, 0x20, RZ ;  /* 0x0000002041407810 */ /* 0x040fe40007ffe0ff */
[C---:B------:R-:W-:Y:S02]  /*01b0*/  IADD3 R62, PT, PT, R65.reuse, 0x40, RZ ;  /* 0x00000040413e7810 */ /* 0x040fe40007ffe0ff */
[----:B------:R-:W-:Y:S02]  /*01c0*/  IADD3 R10, PT, PT, RZ, -R10, RZ ;  /* 0x8000000aff0a7210 */ /* 0x000fe40007ffe0ff */
[----:B------:R-:W-:Y:S02]  /*01d0*/  IADD3 R60, PT, PT, R65, 0x60, RZ ;  /* 0x00000060413c7810 */ /* 0x000fe40007ffe0ff */
[----:B------:R-:W-:-:S02]  /*01e0*/  PRMT R17, R10, 0x7710, RZ ;  /* 0x000077100a117816 */ /* 0x000fc400000000ff */
[C---:B------:R-:W-:Y:S02]  /*01f0*/  IADD3 R58, PT, PT, R65.reuse, 0x80, RZ ;  /* 0x00000080413a7810 */ /* 0x040fe40007ffe0ff */
[C---:B------:R-:W-:Y:S02]  /*0200*/  IADD3 R56, PT, PT, R65.reuse, 0xa0, RZ ;  /* 0x000000a041387810 */ /* 0x040fe40007ffe0ff */
[C---:B------:R-:W-:Y:S02]  /*0210*/  IADD3 R54, PT, PT, R65.reuse, 0xc0, RZ ;  /* 0x000000c041367810 */ /* 0x040fe40007ffe0ff */
[----:B------:R-:W-:Y:S02]  /*0220*/  IADD3 R52, PT, PT, R65, 0xe0, RZ ;  /* 0x000000e041347810 */ /* 0x000fe40007ffe0ff */
[----:B------:R-:W-:Y:S02]  /*0230*/  IADD3 R10, PT, PT, R17, R2, RZ ;  /* 0x00000002110a7210 */ /* 0x000fe40007ffe0ff */
[----:B------:R-:W-:-:S02]  /*0240*/  SHF.R.S32.HI R9, RZ, 0x1f, R65 ;  /* 0x0000001fff097819 */ /* 0x000fc40000011441 */
[----:B------:R-:W-:Y:S02]  /*0250*/  SHF.R.S32.HI R11, RZ, 0x1f, R64 ;  /* 0x0000001fff0b7819 */ /* 0x000fe40000011440 */
[----:B------:R-:W-:Y:S02]  /*0260*/  SHF.R.S32.HI R13, RZ, 0x1f, R62 ;  /* 0x0000001fff0d7819 */ /* 0x000fe4000001143e */
[----:B------:R-:W-:Y:S02]  /*0270*/  SHF.R.S32.HI R15, RZ, 0x1f, R60 ;  /* 0x0000001fff0f7819 */ /* 0x000fe4000001143c */
[----:B------:R-:W-:Y:S02]  /*0280*/  SHF.R.S32.HI R41, RZ, 0x1f, R58 ;  /* 0x0000001fff297819 */ /* 0x000fe4000001143a */
[----:B------:R-:W-:Y:S02]  /*0290*/  SHF.R.S32.HI R43, RZ, 0x1f, R56 ;  /* 0x0000001fff2b7819 */ /* 0x000fe40000011438 */
[----:B------:R-:W-:-:S02]  /*02a0*/  SHF.R.S32.HI R45, RZ, 0x1f, R54 ;  /* 0x0000001fff2d7819 */ /* 0x000fc40000011436 */
[----:B------:R-:W-:Y:S02]  /*02b0*/  SHF.R.S32.HI R47, RZ, 0x1f, R52 ;  /* 0x0000001fff2f7819 */ /* 0x000fe40000011434 */
[----:B0-23--:R-:W-:-:S07]  /*02c0*/  SHF.L.U32 R10, R10, 0x1, RZ ;  /* 0x000000010a0a7819 */ /* 0x00dfce00000006ff */
.L_x_1954:
[----:B0-234-:R-:W0:Y:S01]  /*02d0*/  LDC R23, c[0x0][0x3f8] ;  /* 0x0000fe00ff177b82 */ /* 0x01de220000000800 */
[----:B------:R-:W1:Y:S01]  /*02e0*/  LDCU.64 UR4, c[0x0][0x3e8] ;  /* 0x00007d00ff0477ac */ /* 0x000e620008000a00 */
[----:B------:R-:W-:Y:S01]  /*02f0*/  LOP3.LUT R71, R10, 0xffff, RZ, 0xc0, !PT ;  /* 0x0000ffff0a477812 */ /* 0x000fe200078ec0ff */
[----:B------:R-:W2:Y:S01]  /*0300*/  LDCU.64 UR8, c[0x0][0x3f0] ;  /* 0x00007e00ff0877ac */ /* 0x000ea20008000a00 */
[----:B-1----:R-:W-:Y:S02]  /*0310*/  ISETP.GE.U32.AND P3, PT, R64, UR4, PT ;  /* 0x0000000440007c0c */ /* 0x002fe4000bf66070 */
[----:B------:R-:W-:Y:S02]  /*0320*/  ISETP.GE.U32.AND P5, PT, R62, UR4, PT ;  /* 0x000000043e007c0c */ /* 0x000fe4000bfa6070 */
[----:B------:R-:W-:Y:S02]  /*0330*/  ISETP.GE.AND.EX P3, PT, R11, UR5, PT, P3 ;  /* 0x000000050b007c0c */ /* 0x000fe4000bf66330 */
[----:B0----5:R-:W-:-:S02]  /*0340*/  IABS R19, R23 ;  /* 0x0000001700137213 */ /* 0x021fc40000000000 */
[----:B------:R-:W-:Y:S02]  /*0350*/  ISETP.GE.AND.EX P5, PT, R13, UR5, PT, P5 ;  /* 0x000000050d007c0c */ /* 0x000fe4000bfa6350 */
[----:B------:R-:W0:Y:S07]  /*0360*/  I2F.RP R12, R19 ;  /* 0x00000013000c7306 */ /* 0x000e2e0000209400 */
[----:B------:R-:W1:Y:S01]  /*0370*/  @!P3 LDC.64 R24, c[0x0][0x390] ;  /* 0x0000e400ff18bb82 */ /* 0x000e620000000a00 */
[----:B0-----:R-:W0:Y:S07]  /*0380*/  MUFU.RCP R12, R12 ;  /* 0x0000000c000c7308 */ /* 0x001e2e0000001000 */
[----:B------:R-:W3:Y:S01]  /*0390*/  @!P5 LDC.64 R26, c[0x0][0x3e0] ;  /* 0x0000f800ff1adb82 */ /* 0x000ee20000000a00 */
[----:B0-----:R-:W-:-:S04]  /*03a0*/  IADD3 R16, PT, PT, R12, 0xffffffe, RZ ;  /* 0x0ffffffe0c107810 */ /* 0x001fc80007ffe0ff */
[----:B------:R0:W4:Y:S02]  /*03b0*/  F2I.FTZ.U32.TRUNC.NTZ R17, R16 ;  /* 0x0000001000117305 */ /* 0x000124000021f000 */
[----:B0-----:R-:W-:Y:S02]  /*03c0*/  MOV R16, RZ ;  /* 0x000000ff00107202 */ /* 0x001fe40000000f00 */
[----:B----4-:R-:W-:-:S05]  /*03d0*/  IADD3 R14, PT, PT, RZ, -R17, RZ ;  /* 0x80000011ff0e7210 */ /* 0x010fca0007ffe0ff */
[----:B------:R-:W-:Y:S01]  /*03e0*/  IMAD R21, R14, R19, RZ ;  /* 0x000000130e157224 */ /* 0x000fe200078e02ff */
[----:B------:R-:W-:-:S03]  /*03f0*/  IABS R14, R8 ;  /* 0x00000008000e7213 */ /* 0x000fc60000000000 */
[----:B------:R-:W-:-:S06]  /*0400*/  IMAD.HI.U32 R17, R17, R21, R16 ;  /* 0x0000001511117227 */ /* 0x000fcc00078e0010 */
[----:B------:R-:W-:-:S05]  /*0410*/  IMAD.HI.U32 R17, R17, R14, RZ ;  /* 0x0000000e11117227 */ /* 0x000fca00078e00ff */
[----:B------:R-:W-:-:S05]  /*0420*/  IADD3 R12, PT, PT, -R17, RZ, RZ ;  /* 0x000000ff110c7210 */ /* 0x000fca0007ffe1ff */
[----:B------:R-:W-:Y:S01]  /*0430*/  IMAD R12, R19, R12, R14 ;  /* 0x0000000c130c7224 */ /* 0x000fe200078e020e */
[----:B------:R-:W-:-:S04]  /*0440*/  MOV R14, RZ ;  /* 0x000000ff000e7202 */ /* 0x000fc80000000f00 */
[----:B------:R-:W-:-:S13]  /*0450*/  ISETP.GT.U32.AND P2, PT, R19, R12, PT ;  /* 0x0000000c1300720c */ /* 0x000fda0003f44070 */
[-C--:B------:R-:W-:Y:S02]  /*0460*/  @!P2 IADD3 R12, PT, PT, R12, -R19.reuse, RZ ;  /* 0x800000130c0ca210 */ /* 0x080fe40007ffe0ff */
[----:B------:R-:W-:Y:S02]  /*0470*/  @!P2 IADD3 R17, PT, PT, R17, 0x1, RZ ;  /* 0x000000011111a810 */ /* 0x000fe40007ffe0ff */
[----:B------:R-:W-:Y:S02]  /*0480*/  ISETP.GE.U32.AND P1, PT, R12, R19, PT ;  /* 0x000000130c00720c */ /* 0x000fe40003f26070 */
[----:B------:R-:W-:Y:S02]  /*0490*/  LOP3.LUT R12, R8, R23, RZ, 0x3c, !PT ;  /* 0x00000017080c7212 */ /* 0x000fe400078e3cff */
[----:B------:R-:W-:Y:S02]  /*04a0*/  ISETP.NE.AND P2, PT, R23, RZ, PT ;  /* 0x000000ff1700720c */ /* 0x000fe40003f45270 */
[----:B------:R-:W-:-:S07]  /*04b0*/  ISETP.GE.AND P4, PT, R12, RZ, PT ;  /* 0x000000ff0c00720c */ /* 0x000fce0003f86270 */
[----:B------:R-:W-:Y:S02]  /*04c0*/  @P1 IADD3 R17, PT, PT, R17, 0x1, RZ ;  /* 0x0000000111111810 */ /* 0x000fe40007ffe0ff */
[----:B------:R-:W-:Y:S02]  /*04d0*/  ISETP.GE.U32.AND P1, PT, R65, UR4, PT ;  /* 0x0000000441007c0c */ /* 0x000fe4000bf26070 */
[----:B------:R-:W-:Y:S02]  /*04e0*/  MOV R19, R17 ;  /* 0x0000001100137202 */ /* 0x000fe40000000f00 */
[----:B------:R-:W0:Y:S01]  /*04f0*/  @!P3 LDC.64 R16, c[0x0][0x3e0] ;  /* 0x0000f800ff10bb82 */ /* 0x000e220000000a00 */
[----:B------:R-:W-:Y:S02]  /*0500*/  ISETP.GE.AND.EX P1, PT, R9, UR5, PT, P1 ;  /* 0x0000000509007c0c */ /* 0x000fe4000bf26310 */
[----:B------:R-:W-:Y:S02]  /*0510*/  @!P4 IADD3 R19, PT, PT, -R19, RZ, RZ ;  /* 0x000000ff1313c210 */ /* 0x000fe40007ffe1ff */
[----:B------:R-:W-:-:S02]  /*0520*/  @!P2 LOP3.LUT R19, RZ, R23, RZ, 0x33, !PT ;  /* 0x00000017ff13a212 */ /* 0x000fc400078e33ff */
[----:B------:R-:W-:Y:S02]  /*0530*/  ISETP.GE.U32.AND P2, PT, R60, UR4, PT ;  /* 0x000000043c007c0c */ /* 0x000fe4000bf46070 */
[----:B------:R-:W-:Y:S02]  /*0540*/  IADD3 R21, PT, PT, -R19, RZ, RZ ;  /* 0x000000ff13157210 */ /* 0x000fe40007ffe1ff */
[----:B------:R-:W-:Y:S02]  /*0550*/  ISETP.GE.AND.EX P2, PT, R15, UR5, PT, P2 ;  /* 0x000000050f007c0c */ /* 0x000fe4000bf46320 */
[----:B------:R-:W-:Y:S01]  /*0560*/  SHF.R.S32.HI R12, RZ, 0x1f, R19 ;  /* 0x0000001fff0c7819 */ /* 0x000fe20000011413 */
[----:B------:R-:W-:Y:S02]  /*0570*/  IMAD R66, R23, R21, R8 ;  /* 0x0000001517427224 */ /* 0x000fe400078e0208 */
[----:B------:R-:W4:Y:S02]  /*0580*/  @!P1 LDC.64 R22, c[0x0][0x3e0] ;  /* 0x0000f800ff169b82 */ /* 0x000f240000000a00 */
[----:B------:R-:W-:-:S02]  /*0590*/  IMAD R66, R66, 0x2a, RZ ;  /* 0x0000002a42427824 */ /* 0x000fc400078e02ff */
[----:B--2---:R-:W-:-:S03]  /*05a0*/  IMAD R12, R12, UR8, RZ ;  /* 0x000000080c0c7c24 */ /* 0x004fc6000f8e02ff */
[C---:B------:R-:W-:Y:S01]  /*05b0*/  IADD3 R70, P4, PT, R66.reuse, R71, RZ ;  /* 0x0000004742467210 */ /* 0x040fe20007f9e0ff */
[----:B------:R-:W-:Y:S01]  /*05c0*/  IMAD R69, R19, UR9, R12 ;  /* 0x0000000913457c24 */ /* 0x000fe2000f8e020c */
[----:B------:R-:W2:Y:S01]  /*05d0*/  @!P2 LDC.64 R20, c[0x0][0x3e0] ;  /* 0x0000f800ff14ab82 */ /* 0x000ea20000000a00 */
[----:B0-----:R-:W-:Y:S01]  /*05e0*/  @!P3 IMAD R12, R11, R16, RZ ;  /* 0x000000100b0cb224 */ /* 0x001fe200078e02ff */
[----:B------:R-:W-:-:S03]  /*05f0*/  LEA.HI.X.SX32 R71, R66, RZ, 0x1, P4 ;  /* 0x000000ff42477211 */ /* 0x000fc600020f0eff */
[----:B------:R-:W-:Y:S02]  /*0600*/  @!P3 IMAD R29, R64, R17, R12 ;  /* 0x00000011401db224 */ /* 0x000fe400078e020c */
[----:B------:R-:W-:Y:S01]  /*0610*/  IMAD.WIDE.U32 R70, R19, UR8, R70 ;  /* 0x0000000813467c25 */ /* 0x000fe2000f8e0046 */
[----:B------:R-:W0:Y:S03]  /*0620*/  @!P2 LDC.64 R30, c[0x0][0x390] ;  /* 0x0000e400ff1eab82 */ /* 0x000e260000000a00 */
[----:B---3--:R-:W-:Y:S01]  /*0630*/  @!P5 IMAD R12, R13, R26, RZ ;  /* 0x0000001a0d0cd224 */ /* 0x008fe200078e02ff */
[----:B------:R-:W-:Y:S02]  /*0640*/  IADD3 R69, PT, PT, R71, R69, RZ ;  /* 0x0000004547457210 */ /* 0x000fe40007ffe0ff */
[-C--:B------:R-:W-:Y:S01]  /*0650*/  @!P3 MOV R68, R70.reuse ;  /* 0x000000460044b202 */ /* 0x080fe20000000f00 */
[----:B------:R-:W-:Y:S01]  /*0660*/  @!P5 IMAD R33, R62, R27, R12 ;  /* 0x0000001b3e21d224 */ /* 0x000fe200078e020c */
[----:B------:R-:W3:Y:S01]  /*0670*/  @!P5 LDC.64 R18, c[0x0][0x390] ;  /* 0x0000e400ff12db82 */ /* 0x000ee20000000a00 */
[----:B------:R-:W-:-:S02]  /*0680*/  @!P5 MOV R28, R70 ;  /* 0x00000046001cd202 */ /* 0x000fc40000000f00 */
[----:B------:R-:W-:-:S05]  /*0690*/  @!P3 IMAD.WIDE.U32 R16, R64, R16, R68 ;  /* 0x000000104010b225 */ /* 0x000fca00078e0044 */
[----:B------:R-:W-:Y:S02]  /*06a0*/  @!P3 IADD3 R12, PT, PT, R17, R29, RZ ;  /* 0x0000001d110cb210 */ /* 0x000fe40007ffe0ff */
[----:B------:R-:W-:Y:S02]  /*06b0*/  @!P5 MOV R29, R69 ;  /* 0x00000045001dd202 */ /* 0x000fe40000000f00 */
[----:B-1----:R-:W-:Y:S01]  /*06c0*/  @!P3 LEA R24, P4, R16, R24, 0x1 ;  /* 0x000000181018b211 */ /* 0x002fe200078808ff */
[----:B------:R-:W-:-:S03]  /*06d0*/  @!P5 IMAD.WIDE.U32 R26, R62, R26, R28 ;  /* 0x0000001a3e1ad225 */ /* 0x000fc600078e001c */
[----:B------:R-:W-:Y:S02]  /*06e0*/  @!P3 LEA.HI.X R25, R16, R25, R12, 0x1, P4 ;  /* 0x000000191019b211 */ /* 0x000fe400020f0c0c */
[----:B------:R-:W-:Y:S01]  /*06f0*/  ISETP.GE.U32.AND P4, PT, R58, UR4, PT ;  /* 0x000000043a007c0c */ /* 0x000fe2000bf86070 */
[----:B------:R-:W1:Y:S01]  /*0700*/  @!P1 LDC.64 R16, c[0x0][0x390] ;  /* 0x0000e400ff109b82 */ /* 0x000e620000000a00 */
[----:B------:R-:W-:Y:S01]  /*0710*/  @!P5 IADD3 R12, PT, PT, R27, R33, RZ ;  /* 0x000000211b0cd210 */ /* 0x000fe20007ffe0ff */
[----:B--2---:R-:W-:Y:S01]  /*0720*/  @!P2 IMAD R27, R15, R20, RZ ;  /* 0x000000140f1ba224 */ /* 0x004fe200078e02ff */
[----:B------:R2:W5:Y:S01]  /*0730*/  @!P3 LDG.E R14, desc[UR6][R24.64] ;  /* 0x00000006180eb981 */ /* 0x000562000c1e1900 */
[----:B---3--:R-:W-:Y:S02]  /*0740*/  @!P5 LEA R18, P6, R26, R18, 0x1 ;  /* 0x000000121a12d211 */ /* 0x008fe400078c08ff */
[----:B------:R-:W-:Y:S01]  /*0750*/  @!P2 IMAD R33, R60, R21, R27 ;  /* 0x000000153c21a224 */ /* 0x000fe200078e021b */
[----:B------:R-:W-:-:S02]  /*0760*/  ISETP.GE.AND.EX P3, PT, R41, UR5, PT, P4 ;  /* 0x0000000529007c0c */ /* 0x000fc4000bf66340 */
[----:B------:R-:W-:Y:S02]  /*0770*/  @!P5 LEA.HI.X R19, R26, R19, R12, 0x1, P6 ;  /* 0x000000131a13d211 */ /* 0x000fe400030f0c0c */
[----:B------:R-:W-:Y:S02]  /*0780*/  @!P2 MOV R26, R70 ;  /* 0x00000046001aa202 */ /* 0x000fe40000000f00 */
[-C--:B------:R-:W-:Y:S01]  /*0790*/  @!P2 MOV R27, R69.reuse ;  /* 0x00000045001ba202 */ /* 0x080fe20000000f00 */
[----:B----4-:R-:W-:Y:S01]  /*07a0*/  @!P1 IMAD R12, R9, R22, RZ ;  /* 0x00000016090c9224 */ /* 0x010fe200078e02ff */
[----:B------:R-:W-:Y:S01]  /*07b0*/  @!P1 MOV R21, R69 ;  /* 0x0000004500159202 */ /* 0x000fe20000000f00 */
[----:B------:R-:W-:Y:S01]  /*07c0*/  @!P2 IMAD.WIDE.U32 R26, R60, R20, R26 ;  /* 0x000000143c1aa225 */ /* 0x000fe200078e001a */
[----:B------:R-:W-:-:S03]  /*07d0*/  @!P1 MOV R20, R70 ;  /* 0x0000004600149202 */ /* 0x000fc60000000f00 */
[----:B--2---:R-:W2:Y:S01]  /*07e0*/  @!P3 LDC.64 R24, c[0x0][0x390] ;  /* 0x0000e400ff18bb82 */ /* 0x004ea20000000a00 */
[----:B------:R-:W-:Y:S01]  /*07f0*/  ISETP.GE.U32.AND P4, PT, R56, UR4, PT ;  /* 0x0000000438007c0c */ /* 0x000fe2000bf86070 */
[C---:B------:R-:W-:Y:S02]  /*0800*/  @!P1 IMAD R29, R65.reuse, R23, R12 ;  /* 0x00000017411d9224 */ /* 0x040fe400078e020c */
[----:B------:R-:W-:Y:S01]  /*0810*/  @!P1 IMAD.WIDE.U32 R20, R65, R22, R20 ;  /* 0x0000001641149225 */ /* 0x000fe200078e0014 */
[----:B------:R-:W-:Y:S02]  /*0820*/  ISETP.GE.AND.EX P4, PT, R43, UR5, PT, P4 ;  /* 0x000000052b007c0c */ /* 0x000fe4000bf86340 */
[----:B------:R-:W-:Y:S01]  /*0830*/  MOV R53, RZ ;  /* 0x000000ff00357202 */ /* 0x000fe20000000f00 */
[----:B------:R-:W3:Y:S01]  /*0840*/  @!P3 LDC.64 R22, c[0x0][0x3e0] ;  /* 0x0000f800ff16bb82 */ /* 0x000ee20000000a00 */
[----:B------:R-:W-:Y:S02]  /*0850*/  @!P2 IADD3 R12, PT, PT, R27, R33, RZ ;  /* 0x000000211b0ca210 */ /* 0x000fe40007ffe0ff */
[----:B0-----:R-:W-:-:S02]  /*0860*/  @!P2 LEA R30, P6, R26, R30, 0x1 ;  /* 0x0000001e1a1ea211 */ /* 0x001fc400078c08ff */
[----:B------:R0:W4:Y:S02]  /*0870*/  @!P5 LDG.E R53, desc[UR6][R18.64] ;  /* 0x000000061235d981 */ /* 0x000124000c1e1900 */
[----:B------:R-:W-:Y:S02]  /*0880*/  @!P2 LEA.HI.X R31, R26, R31, R12, 0x1, P6 ;  /* 0x0000001f1a1fa211 */ /* 0x000fe400030f0c0c */
[----:B------:R-:W-:Y:S01]  /*0890*/  ISETP.GE.U32.AND P6, PT, R54, UR4, PT ;  /* 0x0000000436007c0c */ /* 0x000fe2000bfc6070 */
[----:B------:R-:W2:Y:S01]  /*08a0*/  @!P4 LDC.64 R26, c[0x0][0x3e0] ;  /* 0x0000f800ff1acb82 */ /* 0x000ea20000000a00 */
[----:B------:R-:W-:Y:S02]  /*08b0*/  @!P1 IADD3 R12, PT, PT, R21, R29, RZ ;  /* 0x0000001d150c9210 */ /* 0x000fe40007ffe0ff */
[----:B-1----:R-:W-:Y:S02]  /*08c0*/  @!P1 LEA R28, P5, R20, R16, 0x1 ;  /* 0x00000010141c9211 */ /* 0x002fe400078a08ff */
[----:B------:R-:W-:-:S02]  /*08d0*/  ISETP.GE.AND.EX P6, PT, R45, UR5, PT, P6 ;  /* 0x000000052d007c0c */ /* 0x000fc4000bfc6360 */
[----:B------:R-:W-:Y:S02]  /*08e0*/  @!P1 LEA.HI.X R29, R20, R17, R12, 0x1, P5 ;  /* 0x00000011141d9211 */ /* 0x000fe400028f0c0c */
[----:B------:R-:W-:Y:S01]  /*08f0*/  ISETP.GE.U32.AND P5, PT, R52, UR4, PT ;  /* 0x0000000434007c0c */ /* 0x000fe2000bfa6070 */
[----:B------:R-:W1:Y:S01]  /*0900*/  @!P4 LDC.64 R16, c[0x0][0x390] ;  /* 0x0000e400ff10cb82 */ /* 0x000e620000000a00 */
[----:B------:R-:W-:Y:S02]  /*0910*/  MOV R12, RZ ;  /* 0x000000ff000c7202 */ /* 0x000fe40000000f00 */
[----:B------:R-:W-:Y:S01]  /*0920*/  ISETP.GE.AND.EX P5, PT, R47, UR5, PT, P5 ;  /* 0x000000052f007c0c */ /* 0x000fe2000bfa6350 */
[----:B---3--:R-:W-:-:S03]  /*0930*/  @!P3 IMAD R32, R41, R22, RZ ;  /* 0x000000162920b224 */ /* 0x008fc600078e02ff */
[----:B------:R3:W4:Y:S01]  /*0940*/  @!P1 LDG.E R12, desc[UR6][R28.64] ;  /* 0x000000061c0c9981 */ /* 0x000722000c1e1900 */
[----:B------:R-:W1:Y:S01]  /*0950*/  @!P6 LDC.64 R20, c[0x0][0x3e0] ;  /* 0x0000f800ff14eb82 */ /* 0x000e620000000a00 */
[----:B------:R-:W-:Y:S01]  /*0960*/  @!P3 IMAD R33, R58, R23, R32 ;  /* 0x000000173a21b224 */ /* 0x000fe200078e0220 */
[----:B------:R-:W-:-:S06]  /*0970*/  MOV R55, RZ ;  /* 0x000000ff00377202 */ /* 0x000fcc0000000f00 */
[----:B0-----:R-:W0:Y:S01]  /*0980*/  @!P5 LDC.64 R18, c[0x0][0x3e0] ;  /* 0x0000f800ff12db82 */ /* 0x001e220000000a00 */
[----:B---3--:R-:W-:Y:S01]  /*0990*/  @!P3 MOV R28, R70 ;  /* 0x00000046001cb202 */ /* 0x008fe20000000f00 */
[----:B------:R3:W4:Y:S01]  /*09a0*/  @!P2 LDG.E R55, desc[UR6][R30.64] ;  /* 0x000000061e37a981 */ /* 0x000722000c1e1900 */
[----:B------:R-:W-:-:S03]  /*09b0*/  @!P3 MOV R29, R69 ;  /* 0x00000045001db202 */ /* 0x000fc60000000f00 */
[----:B------:R-:W-:-:S03]  /*09c0*/  @!P3 IMAD.WIDE.U32 R22, R58, R22, R28 ;  /* 0x000000163a16b225 */ /* 0x000fc600078e001c */
[----:B------:R-:W0:Y:S02]  /*09d0*/  @!P6 LDC.64 R28, c[0x0][0x390] ;  /* 0x0000e400ff1ceb82 */ /* 0x000e240000000a00 */
[----:B------:R-:W-:Y:S02]  /*09e0*/  @!P3 IADD3 R23, PT, PT, R23, R33, RZ ;  /* 0x000000211717b210 */ /* 0x000fe40007ffe0ff */
[C---:B--2---:R-:W-:Y:S01]  /*09f0*/  @!P3 LEA R24, P2, R22.reuse, R24, 0x1 ;  /* 0x000000181618b211 */ /* 0x044fe200078408ff */
[----:B------:R-:W-:Y:S01]  /*0a00*/  @!P4 IMAD R32, R43, R26, RZ ;  /* 0x0000001a2b20c224 */ /* 0x000fe200078e02ff */
[----:B---3--:R-:W-:Y:S02]  /*0a10*/  @!P4 MOV R30, R70 ;  /* 0x00000046001ec202 */ /* 0x008fe40000000f00 */
[----:B------:R-:W-:Y:S02]  /*0a20*/  @!P4 MOV R31, R69 ;  /* 0x00000045001fc202 */ /* 0x000fe40000000f00 */
[----:B------:R-:W-:Y:S01]  /*0a30*/  @!P3 LEA.HI.X R25, R22, R25, R23, 0x1, P2 ;  /* 0x000000191619b211 */ /* 0x000fe200010f0c17 */
[C---:B------:R-:W-:Y:S01]  /*0a40*/  @!P4 IMAD R35, R56.reuse, R27, R32 ;  /* 0x0000001b3823c224 */ /* 0x040fe200078e0220 */
[----:B------:R-:W2:Y:S01]  /*0a50*/  @!P5 LDC.64 R22, c[0x0][0x390] ;  /* 0x0000e400ff16db82 */ /* 0x000ea20000000a00 */
[----:B------:R-:W-:Y:S01]  /*0a60*/  MOV R44, RZ ;  /* 0x000000ff002c7202 */ /* 0x000fe20000000f00 */
[----:B------:R-:W-:-:S04]  /*0a70*/  @!P4 IMAD.WIDE.U32 R26, R56, R26, R30 ;  /* 0x0000001a381ac225 */ /* 0x000fc800078e001e */
[----:B-1----:R-:W-:Y:S01]  /*0a80*/  @!P6 IMAD R30, R45, R20, RZ ;  /* 0x000000142d1ee224 */ /* 0x002fe200078e02ff */
[----:B------:R-:W-:Y:S01]  /*0a90*/  @!P4 IADD3 R27, PT, PT, R27, R35, RZ ;  /* 0x000000231b1bc210 */ /* 0x000fe20007ffe0ff */
[----:B------:R1:W3:Y:S01]  /*0aa0*/  @!P3 LDG.E R44, desc[UR6][R24.64] ;  /* 0x00000006182cb981 */ /* 0x0002e2000c1e1900 */
[----:B------:R-:W-:-:S04]  /*0ab0*/  @!P4 LEA R16, P2, R26, R16, 0x1 ;  /* 0x000000101a10c211 */ /* 0x000fc800078408ff */
[----:B------:R-:W-:Y:S01]  /*0ac0*/  @!P4 LEA.HI.X R17, R26, R17, R27, 0x1, P2 ;  /* 0x000000111a11c211 */ /* 0x000fe200010f0c1b */
[C---:B------:R-:W-:Y:S01]  /*0ad0*/  @!P6 IMAD R27, R54.reuse, R21, R30 ;  /* 0x00000015361be224 */ /* 0x040fe200078e021e */
[----:B-1----:R-:W-:Y:S02]  /*0ae0*/  @!P6 MOV R24, R70 ;  /* 0x000000460018e202 */ /* 0x002fe40000000f00 */
[-C--:B------:R-:W-:Y:S01]  /*0af0*/  @!P6 MOV R25, R69.reuse ;  /* 0x000000450019e202 */ /* 0x080fe20000000f00 */
[----:B0-----:R-:W-:Y:S02]  /*0b00*/  @!P5 IMAD R26, R47, R18, RZ ;  /* 0x000000122f1ad224 */ /* 0x001fe400078e02ff */
[----:B------:R-:W-:Y:S01]  /*0b10*/  @!P6 IMAD.WIDE.U32 R20, R54, R20, R24 ;  /* 0x000000143614e225 */ /* 0x000fe200078e0018 */
[----:B------:R-:W-:Y:S02]  /*0b20*/  @!P5 MOV R24, R70 ;  /* 0x000000460018d202 */ /* 0x000fe40000000f00 */
[----:B------:R-:W-:Y:S01]  /*0b30*/  @!P5 MOV R25, R69 ;  /* 0x000000450019d202 */ /* 0x000fe20000000f00 */
[----:B------:R-:W-:Y:S01]  /*0b40*/  @!P5 IMAD R31, R52, R19, R26 ;  /* 0x00000013341fd224 */ /* 0x000fe200078e021a */
[----:B------:R-:W-:-:S02]  /*0b50*/  MOV R59, RZ ;  /* 0x000000ff003b7202 */ /* 0x000fc40000000f00 */
[----:B------:R-:W-:Y:S01]  /*0b60*/  @!P6 IADD3 R21, PT, PT, R21, R27, RZ ;  /* 0x0000001b1515e210 */ /* 0x000fe20007ffe0ff */
[----:B------:R-:W-:Y:S01]  /*0b70*/  @!P5 IMAD.WIDE.U32 R18, R52, R18, R24 ;  /* 0x000000123412d225 */ /* 0x000fe200078e0018 */
[C---:B------:R-:W-:Y:S02]  /*0b80*/  @!P6 LEA R28, P2, R20.reuse, R28, 0x1 ;  /* 0x0000001c141ce211 */ /* 0x040fe400078408ff */
[----:B------:R-:W-:Y:S01]  /*0b90*/  MOV R61, RZ ;  /* 0x000000ff003d7202 */ /* 0x000fe20000000f00 */
[----:B------:R0:W3:Y:S01]  /*0ba0*/  @!P4 LDG.E R59, desc[UR6][R16.64] ;  /* 0x00000006103bc981 */ /* 0x0000e2000c1e1900 */
[----:B------:R-:W-:Y:S02]  /*0bb0*/  @!P6 LEA.HI.X R29, R20, R29, R21, 0x1, P2 ;  /* 0x0000001d141de211 */ /* 0x000fe400010f0c15 */
[----:B------:R-:W-:Y:S02]  /*0bc0*/  @!P5 IADD3 R19, PT, PT, R19, R31, RZ ;  /* 0x0000001f1313d210 */ /* 0x000fe40007ffe0ff */
[----:B--2---:R-:W-:Y:S01]  /*0bd0*/  @!P5 LEA R22, P2, R18, R22, 0x1 ;  /* 0x000000161216d211 */ /* 0x004fe200078408ff */
[----:B------:R-:W2:Y:S01]  /*0be0*/  @!P6 LDG.E R61, desc[UR6][R28.64] ;  /* 0x000000061c3de981 */ /* 0x000ea2000c1e1900 */
[----:B------:R-:W-:-:S02]  /*0bf0*/  MOV R63, RZ ;  /* 0x000000ff003f7202 */ /* 0x000fc40000000f00 */
[----:B------:R-:W-:-:S05]  /*0c00*/  @!P5 LEA.HI.X R23, R18, R23, R19, 0x1, P2 ;  /* 0x000000171217d211 */ /* 0x000fca00010f0c13 */
[----:B------:R-:W2:Y:S01]  /*0c10*/  @!P5 LDG.E R63, desc[UR6][R22.64] ;  /* 0x00000006163fd981 */ /* 0x000ea2000c1e1900 */
[C---:B------:R-:W-:Y:S02]  /*0c20*/  ISETP.GT.AND P2, PT, R4.reuse, 0x1e, PT ;  /* 0x0000001e0400780c */ /* 0x040fe40003f44270 */
[----:B------:R-:W-:Y:S02]  /*0c30*/  ISETP.GT.AND P3, PT, R4, 0xf, PT ;  /* 0x0000000f0400780c */ /* 0x000fe40003f64270 */
[C---:B-----5:R-:W-:Y:S02]  /*0c40*/  PRMT R51, R14.reuse, 0x7632, R51 ;  /* 0x000076320e337816 */ /* 0x060fe40000000033 */
[----:B------:R-:W-:Y:S02]  /*0c50*/  SHF.L.U32 R14, R14, 0x10, RZ ;  /* 0x000000100e0e7819 */ /* 0x000fe400000006ff */
[----:B------:R-:W-:-:S05]  /*0c60*/  SHF.L.U32 R51, R51, 0x10, RZ ;  /* 0x0000001033337819 */ /* 0x000fca00000006ff */
[----:B------:R-:W-:Y:S01]  /*0c70*/  FMUL.FTZ R21, R51, R51 ;  /* 0x0000003333157220 */ /* 0x000fe20000410000 */
[----:B------:R-:W-:-:S03]  /*0c80*/  FADD.FTZ R19, R14, R51 ;  /* 0x000000330e137221 */ /* 0x000fc60000010000 */
[----:B------:R-:W-:Y:S01]  /*0c90*/  FFMA.FTZ R18, R14, R14, R21 ;  /* 0x0000000e0e127223 */ /* 0x000fe20000010015 */
[C---:B----4-:R-:W-:Y:S02]  /*0ca0*/  PRMT R40, R53.reuse, 0x7632, R40 ;  /* 0x0000763235287816 */ /* 0x050fe40000000028 */
[----:B------:R-:W-:Y:S02]  /*0cb0*/  SHF.L.U32 R53, R53, 0x10, RZ ;  /* 0x0000001035357819 */ /* 0x000fe400000006ff */
[----:B------:R-:W-:Y:S02]  /*0cc0*/  SHF.L.U32 R40, R40, 0x10, RZ ;  /* 0x0000001028287819 */ /* 0x000fe400000006ff */
[C---:B------:R-:W-:Y:S02]  /*0cd0*/  PRMT R49, R12.reuse, 0x7632, R49 ;  /* 0x000076320c317816 */ /* 0x040fe40000000031 */
[----:B------:R-:W-:Y:S02]  /*0ce0*/  SHF.L.U32 R12, R12, 0x10, RZ ;  /* 0x000000100c0c7819 */ /* 0x000fe400000006ff */
[----:B------:R-:W-:-:S05]  /*0cf0*/  SHF.L.U32 R49, R49, 0x10, RZ ;  /* 0x0000001031317819 */ /* 0x000fca00000006ff */
[----:B0-----:R-:W-:Y:S01]  /*0d00*/  FMUL.FTZ R17, R49, R49 ;  /* 0x0000003131117220 */ /* 0x001fe20000410000 */
[C---:B------:R-:W-:Y:S01]  /*0d10*/  FADD.FTZ R16, R12.reuse, R49 ;  /* 0x000000310c107221 */ /* 0x040fe20000010000 */
[----:B------:R-:W-:Y:S02]  /*0d20*/  PRMT R42, R55, 0x7632, R42 ;  /* 0x00007632372a7816 */ /* 0x000fe4000000002a */
[----:B------:R-:W-:Y:S01]  /*0d30*/  FFMA.FTZ R17, R12, R12, R17 ;  /* 0x0000000c0c117223 */ /* 0x000fe20000010011 */
[----:B------:R-:W-:Y:S01]  /*0d40*/  FADD.FTZ R16, RZ, R16 ;  /* 0x00000010ff107221 */ /* 0x000fe20000010000 */
[----:B------:R-:W-:Y:S01]  /*0d50*/  SHF.L.U32 R42, R42, 0x10, RZ ;  /* 0x000000102a2a7819 */ /* 0x000fe200000006ff */
[----:B------:R-:W-:Y:S01]  /*0d60*/  FMUL.FTZ R20, R40, R40 ;  /* 0x0000002828147220 */ /* 0x000fe20000410000 */
[----:B------:R-:W-:Y:S01]  /*0d70*/  FADD.FTZ R17, RZ, R17 ;  /* 0x00000011ff117221 */ /* 0x000fe20000010000 */
[----:B------:R-:W-:Y:S01]  /*0d80*/  FADD.FTZ R16, R16, R19 ;  /* 0x0000001310107221 */ /* 0x000fe20000010000 */
[----:B------:R-:W-:Y:S01]  /*0d90*/  FADD.FTZ R19, R53, R40 ;  /* 0x0000002835137221 */ /* 0x000fe20000010000 */
[----:B------:R-:W-:Y:S01]  /*0da0*/  SHF.L.U32 R55, R55, 0x10, RZ ;  /* 0x0000001037377819 */ /* 0x000fe200000006ff */
[----:B------:R-:W-:Y:S01]  /*0db0*/  FADD.FTZ R17, R17, R18 ;  /* 0x0000001211117221 */ /* 0x000fe20000010000 */
[----:B------:R-:W-:Y:S01]  /*0dc0*/  FFMA.FTZ R20, R53, R53, R20 ;  /* 0x0000003535147223 */ /* 0x000fe20000010014 */
[----:B------:R-:W-:Y:S01]  /*0dd0*/  FMUL.FTZ R18, R42, R42 ;  /* 0x0000002a2a127220 */ /* 0x000fe20000410000 */
[----:B------:R-:W-:Y:S01]  /*0de0*/  FADD.FTZ R16, R16, R19 ;  /* 0x0000001310107221 */ /* 0x000fe20000010000 */
[----:B------:R-:W-:Y:S01]  /*0df0*/  FADD.FTZ R19, R55, R42 ;  /* 0x0000002a37137221 */ /* 0x000fe20000010000 */
[----:B------:R-:W-:Y:S01]  /*0e00*/  FADD.FTZ R17, R17, R20 ;  /* 0x0000001411117221 */ /* 0x000fe20000010000 */
[----:B------:R-:W-:-:S02]  /*0e10*/  FFMA.FTZ R18, R55, R55, R18 ;  /* 0x0000003737127223 */ /* 0x000fc40000010012 */
[----:B------:R-:W-:Y:S01]  /*0e20*/  FADD.FTZ R16, R16, R19 ;  /* 0x0000001310107221 */ /* 0x000fe20000010000 */
[C---:B---3--:R-:W-:Y:S02]  /*0e30*/  PRMT R57, R44.reuse, 0x7632, R57 ;  /* 0x000076322c397816 */ /* 0x048fe40000000039 */
[----:B------:R-:W-:Y:S02]  /*0e40*/  SHF.L.U32 R44, R44, 0x10, RZ ;  /* 0x000000102c2c7819 */ /* 0x000fe400000006ff */
[----:B------:R-:W-:Y:S01]  /*0e50*/  SHF.L.U32 R57, R57, 0x10, RZ ;  /* 0x0000001039397819 */ /* 0x000fe200000006ff */
[----:B------:R-:W-:-:S04]  /*0e60*/  FADD.FTZ R17, R17, R18 ;  /* 0x0000001211117221 */ /* 0x000fc80000010000 */
[----:B------:R-:W-:Y:S01]  /*0e70*/  FMUL.FTZ R21, R57, R57 ;  /* 0x0000003939157220 */ /* 0x000fe20000410000 */
[----:B------:R-:W-:-:S03]  /*0e80*/  FADD.FTZ R19, R44, R57 ;  /* 0x000000392c137221 */ /* 0x000fc60000010000 */
[----:B------:R-:W-:Y:S01]  /*0e90*/  FFMA.FTZ R18, R44, R44, R21 ;  /* 0x0000002c2c127223 */ /* 0x000fe20000010015 */
[----:B------:R-:W-:Y:S01]  /*0ea0*/  FADD.FTZ R16, R16, R19 ;  /* 0x0000001310107221 */ /* 0x000fe20000010000 */
[----:B------:R-:W-:-:S04]  /*0eb0*/  PRMT R46, R59, 0x7632, R46 ;  /* 0x000076323b2e7816 */ /* 0x000fc8000000002e */
[----:B------:R-:W-:Y:S02]  /*0ec0*/  SHF.L.U32 R46, R46, 0x10, RZ ;  /* 0x000000102e2e7819 */ /* 0x000fe400000006ff */
[----:B--2---:R-:W-:Y:S02]  /*0ed0*/  PRMT R48, R61, 0x7632, R48 ;  /* 0x000076323d307816 */ /* 0x004fe40000000030 */
[----:B------:R-:W-:Y:S01]  /*0ee0*/  SHF.L.U32 R59, R59, 0x10, RZ ;  /* 0x000000103b3b7819 */ /* 0x000fe200000006ff */
[----:B------:R-:W-:Y:S01]  /*0ef0*/  FMUL.FTZ R20, R46, R46 ;  /* 0x0000002e2e147220 */ /* 0x000fe20000410000 */
[----:B------:R-:W-:Y:S02]  /*0f00*/  SHF.L.U32 R48, R48, 0x10, RZ ;  /* 0x0000001030307819 */ /* 0x000fe400000006ff */
[----:B------:R-:W-:Y:S01]  /*0f10*/  PRMT R50, R63, 0x7632, R50 ;  /* 0x000076323f327816 */ /* 0x000fe20000000032 */
[----:B------:R-:W-:Y:S01]  /*0f20*/  FADD.FTZ R19, R59, R46 ;  /* 0x0000002e3b137221 */ /* 0x000fe20000010000 */
[----:B------:R-:W-:Y:S01]  /*0f30*/  SHF.L.U32 R61, R61, 0x10, RZ ;  /* 0x000000103d3d7819 */ /* 0x000fe200000006ff */
[----:B------:R-:W-:Y:S01]  /*0f40*/  FADD.FTZ R17, R17, R18 ;  /* 0x0000001211117221 */ /* 0x000fe20000010000 */
[----:B------:R-:W-:Y:S01]  /*0f50*/  FFMA.FTZ R20, R59, R59, R20 ;  /* 0x0000003b3b147223 */ /* 0x000fe20000010014 */
[----:B------:R-:W-:Y:S01]  /*0f60*/  SHF.L.U32 R50, R50, 0x10, RZ ;  /* 0x0000001032327819 */ /* 0x000fe200000006ff */
[----:B------:R-:W-:Y:S01]  /*0f70*/  FMUL.FTZ R18, R48, R48 ;  /* 0x0000003030127220 */ /* 0x000fe20000410000 */
[----:B------:R-:W-:Y:S01]  /*0f80*/  FADD.FTZ R16, R16, R19 ;  /* 0x0000001310107221 */ /* 0x000fe20000010000 */
        /* <DEDUP_REMOVED lines=28> */
[----:B------:R-:W-:Y:S01]  /*1150*/  BSSY.RECONVERGENT B0, `(.L_x_1911) ;  /* 0x0000012000007945 */ /* 0x000fe20003800200 */
        /* <DEDUP_REMOVED lines=10> */
[----:B------:R-:W0:Y:S01]  /*1200*/  @!P2 S2R R18, SR_CgaCtaId ;  /* 0x000000000012a919 */ /* 0x000e220000008800 */
[----:B------:R-:W-:Y:S02]  /*1210*/  @!P2 MOV R17, 0x400 ;  /* 0x000004000011a802 */ /* 0x000fe40000000f00 */
[----:B------:R-:W-:-:S04]  /*1220*/  @!P2 SHF.R.U32.HI R16, RZ, 0x2, R2 ;  /* 0x00000002ff10a819 */ /* 0x000fc80000011602 */
[----:B------:R-:W-:Y:S02]  /*1230*/  @!P2 LOP3.LUT R16, R16, 0xf8, RZ, 0xc0, !PT ;  /* 0x000000f81010a812 */ /* 0x000fe400078ec0ff */
[----:B0-----:R-:W-:-:S04]  /*1240*/  @!P2 LEA R17, R18, R17, 0x18 ;  /* 0x000000111211a211 */ /* 0x001fc800078ec0ff */
[----:B------:R-:W-:-:S05]  /*1250*/  @!P2 IADD3 R16, PT, PT, R16, R17, RZ ;  /* 0x000000111010a210 */ /* 0x000fca0007ffe0ff */
[----:B------:R3:W-:Y:S02]  /*1260*/  @!P2 STS.64 [R16+0x18], R32 ;  /* 0x000018201000a388 */ /* 0x0007e40000000a00 */
.L_x_1912:
[----:B------:R-:W-:Y:S05]  /*1270*/  BSYNC.RECONVERGENT B0 ;  /* 0x0000000000007941 */ /* 0x000fea0003800200 */
.L_x_1911:
        /* <DEDUP_REMOVED lines=9> */
[----:B------:R-:W4:Y:S04]  /*1310*/  LDS.128 R36, [UR4+0x30] ;  /* 0x00003004ff247984 */ /* 0x000f280008000c00 */
[----:B-12---:R-:W1:Y:S04]  /*1320*/  LDS.128 R20, [UR4+0x40] ;  /* 0x00004004ff147984 */ /* 0x006e680008000c00 */
[----:B------:R-:W2:Y:S04]  /*1330*/  LDS.128 R24, [UR4+0x50] ;  /* 0x00005004ff187984 */ /* 0x000ea80008000c00 */
[----:B------:R-:W5:Y:S01]  /*1340*/  LDS.128 R28, [UR4+0x60] ;  /* 0x00006004ff1c7984 */ /* 0x000f620008000c00 */
[----:B---3--:R-:W-:Y:S01]  /*1350*/  FADD.FTZ R67, R32, R16 ;  /* 0x0000001020437221 */ /* 0x008fe20000010000 */
[----:B------:R-:W-:-:S02]  /*1360*/  FADD.FTZ R16, R33, R17 ;  /* 0x0000001121107221 */ /* 0x000fc40000010000 */
[----:B0-----:R-:W0:Y:S01]  /*1370*/  LDS.128 R32, [UR4+0x70] ;  /* 0x00007004ff207984 */ /* 0x001e220008000c00 */
[----:B------:R-:W-:Y:S01]  /*1380*/  FADD.FTZ R67, R67, R18 ;  /* 0x0000001243437221 */ /* 0x000fe20000010000 */
[----:B------:R-:W-:-:S03]  /*1390*/  FADD.FTZ R16, R16, R19 ;  /* 0x0000001310107221 */ /* 0x000fc60000010000 */
[----:B----4-:R-:W-:Y:S01]  /*13a0*/  FADD.FTZ R67, R67, R36 ;  /* 0x0000002443437221 */ /* 0x010fe20000010000 */
[----:B------:R-:W-:Y:S02]  /*13b0*/  FADD.FTZ R36, R16, R37 ;  /* 0x0000002510247221 */ /* 0x000fe40000010000 */
[----:B------:R-:W3:Y:S01]  /*13c0*/  LDS.128 R16, [UR4+0x80] ;  /* 0x00008004ff107984 */ /* 0x000ee20008000c00 */
        /* <DEDUP_REMOVED lines=12> */
[----:B-----5:R-:W-:Y:S01]  /*1490*/  FADD.FTZ R67, R67, R28 ;  /* 0x0000001c43437221 */ /* 0x020fe20000010000 */
[----:B------:R-:W-:Y:S02]  /*14a0*/  FADD.FTZ R28, R24, R29 ;  /* 0x0000001d181c7221 */ /* 0x000fe40000010000 */
[----:B------:R-:W4:Y:S01]  /*14b0*/  LDS.128 R24, [UR4+0xb0] ;  /* 0x0000b004ff187984 */ /* 0x000f220008000c00 */
[----:B------:R-:W-:Y:S01]  /*14c0*/  FADD.FTZ R67, R67, R30 ;  /* 0x0000001e43437221 */ /* 0x000fe20000010000 */
[----:B------:R-:W-:-:S03]  /*14d0*/  FADD.FTZ R28, R28, R31 ;  /* 0x0000001f1c1c7221 */ /* 0x000fc60000010000 */
[----:B0-----:R-:W-:Y:S01]  /*14e0*/  FADD.FTZ R67, R67, R32 ;  /* 0x0000002043437221 */ /* 0x001fe20000010000 */
[----:B------:R-:W-:-:S03]  /*14f0*/  FADD.FTZ R28, R28, R33 ;  /* 0x000000211c1c7221 */ /* 0x000fc60000010000 */
[----:B------:R-:W-:Y:S01]  /*1500*/  FADD.FTZ R67, R67, R34 ;  /* 0x0000002243437221 */ /* 0x000fe20000010000 */
[----:B------:R-:W-:-:S03]  /*1510*/  FADD.FTZ R28, R28, R35 ;  /* 0x000000231c1c7221 */ /* 0x000fc60000010000 */
[----:B---3--:R-:W-:Y:S01]  /*1520*/  FADD.FTZ R67, R67, R16 ;  /* 0x0000001043437221 */ /* 0x008fe20000010000 */
[----:B------:R-:W-:-:S03]  /*1530*/  FADD.FTZ R28, R28, R17 ;  /* 0x000000111c1c7221 */ /* 0x000fc60000010000 */
        /* <DEDUP_REMOVED lines=10> */
[----:B----4-:R-:W-:Y:S01]  /*15e0*/  FADD.FTZ R67, R67, R24 ;  /* 0x0000001843437221 */ /* 0x010fe20000010000 */
[----:B------:R-:W-:-:S03]  /*15f0*/  FADD.FTZ R28, R28, R25 ;  /* 0x000000191c1c7221 */ /* 0x000fc60000010000 */
[----:B------:R-:W-:Y:S01]  /*1600*/  FADD.FTZ R32, R67, R26 ;  /* 0x0000001a43207221 */ /* 0x000fe20000010000 */
[----:B------:R-:W-:-:S07]  /*1610*/  FADD.FTZ R33, R28, R27 ;  /* 0x0000001b1c217221 */ /* 0x000fce0000010000 */
.L_x_1914:
[----:B------:R-:W-:Y:S05]  /*1620*/  BSYNC.RECONVERGENT B0 ;  /* 0x0000000000007941 */ /* 0x000fea0003800200 */
.L_x_1913:
[----:B------:R-:W-:Y:S05]  /*1630*/  @!P2 BRA `(.L_x_1915) ;  /* 0x000000080098a947 */ /* 0x000fea0003800000 */
[----:B------:R-:W4:Y:S01]  /*1640*/  LDC.64 R24, c[0x0][0x3b8] ;  /* 0x0000ee00ff187b82 */ /* 0x000f220000000a00 */
[----:B---3--:R-:W-:Y:S02]  /*1650*/  LOP3.LUT R16, R6, 0x1, RZ, 0xc0, !PT ;  /* 0x0000000106107812 */ /* 0x008fe400078ec0ff */
[----:B------:R-:W-:-:S03]  /*1660*/  ISETP.GE.U32.AND P2, PT, R7, 0x8, PT ;  /* 0x000000080700780c */ /* 0x000fc60003f46070 */
[----:B------:R-:W-:-:S04]  /*1670*/  IMAD R18, R16, R5, RZ ;  /* 0x0000000510127224 */ /* 0x000fc800078e02ff */
[----:B------:R-:W-:-:S05]  /*1680*/  IMAD R16, R18, R7, RZ ;  /* 0x0000000712107224 */ /* 0x000fca00078e02ff */
[----:B------:R-:W-:-:S05]  /*1690*/  SHF.L.U32 R17, R16, 0x1, RZ ;  /* 0x0000000110117819 */ /* 0x000fca00000006ff */
[----:B----4-:R-:W-:Y:S01]  /*16a0*/  IMAD.WIDE R24, R17, 0x4, R24 ;  /* 0x0000000411187825 */ /* 0x010fe200078e0218 */
[----:B------:R-:W-:Y:S06]  /*16b0*/  @P3 BRA `(.L_x_1916) ;  /* 0x0000000000543947 */ /* 0x000fec0003800000 */
[----:B------:R-:W3:Y:S01]  /*16c0*/  LDC.64 R16, c[0x0][0x3b0] ;  /* 0x0000ec00ff107b82 */ /* 0x000ee20000000a00 */
[----:B------:R-:W-:Y:S01]  /*16d0*/  LOP3.LUT P4, R20, R6, 0x2, RZ, 0xc0, !PT ;  /* 0x0000000206147812 */ /* 0x000fe2000788c0ff */
[----:B------:R-:W-:Y:S01]  /*16e0*/  IMAD R19, R3, R5, R0 ;  /* 0x0000000503137224 */ /* 0x000fe200078e0200 */
[----:B--2---:R-:W-:Y:S02]  /*16f0*/  IADD3 R21, PT, PT, R18, R0, RZ ;  /* 0x0000000012157210 */ /* 0x004fe40007ffe0ff */
[----:B------:R-:W-:Y:S01]  /*1700*/  SEL R23, R7, RZ, !P4 ;  /* 0x000000ff07177207 */ /* 0x000fe20006000000 */
[----:B------:R-:W-:-:S03]  /*1710*/  IMAD.WIDE.U32 R18, R19, 0x8, R24 ;  /* 0x0000000813127825 */ /* 0x000fc600078e0018 */
[----:B------:R-:W-:Y:S02]  /*1720*/  ISETP.NE.AND P4, PT, R23, -0x1, PT ;  /* 0xffffffff1700780c */ /* 0x000fe40003f85270 */
[----:B------:R4:W-:Y:S01]  /*1730*/  STG.E.64 desc[UR6][R18.64], R32 ;  /* 0x0000002012007986 */ /* 0x0009e2000c101b06 */
[----:B---3--:R-:W-:-:S04]  /*1740*/  LEA R16, P5, R21, R16, 0x2 ;  /* 0x0000001015107211 */ /* 0x008fc800078a10ff */
[----:B------:R-:W-:Y:S02]  /*1750*/  LEA.HI.X R17, R21, R17, RZ, 0x2, P5 ;  /* 0x0000001115117211 */ /* 0x000fe400028f14ff */
[----:B------:R-:W-:Y:S01]  /*1760*/  IADD3 R21, PT, PT, -R20, 0x1, RZ ;  /* 0x0000000114157810 */ /* 0x000fe20007ffe1ff */
[----:B------:R-:W-:Y:S06]  /*1770*/  MEMBAR.ALL.GPU ;  /* 0x0000000000007992 */ /* 0x000fec000000a000 */
[----:B------:R-:W-:-:S00]  /*1780*/  ERRBAR ;  /* 0x00000000000079ab */ /* 0x000fc00000000000 */
[----:B------:R-:W-:Y:S06]  /*1790*/  CGAERRBAR ;  /* 0x00000000000075ab */ /* 0x000fec0000000000 */
[----:B------:R4:W-:Y:S01]  /*17a0*/  REDG.E.ADD.S32.STRONG.GPU desc[UR6][R16.64], R21 ;  /* 0x000000151000798e */ /* 0x0009e2000c12e306 */
[----:B------:R-:W-:Y:S05]  /*17b0*/  @!P4 BRA `(.L_x_1916) ;  /* 0x000000000014c947 */ /* 0x000fea0003800000 */
.L_x_1917:
[----:B----4-:R-:W2:Y:S04]  /*17c0*/  LDG.E.STRONG.GPU R18, desc[UR6][R16.64] ;  /* 0x0000000610127981 */ /* 0x010ea8000c1ef900 */
[----:B--2---:R-:W-:Y:S01]  /*17d0*/  CCTL.IVALL ;  /* 0x00000000ff00798f */ /* 0x004fe20002000000 */
[----:B------:R-:W-:Y:S05]  /*17e0*/  YIELD ;  /* 0x0000000000007946 */ /* 0x000fea0003800000 */
[----:B------:R-:W-:-:S13]  /*17f0*/  ISETP.NE.AND P4, PT, R18, R23, PT ;  /* 0x000000171200720c */ /* 0x000fda0003f85270 */
[----:B------:R-:W-:Y:S05]  /*1800*/  @P4 BRA `(.L_x_1917) ;  /* 0xfffffffc00ec4947 */ /* 0x000fea000383ffff */
.L_x_1916:
        /* <DEDUP_REMOVED lines=8> */
[----:B------:R-:W-:Y:S01]  /*1890*/  IADD3 R36, PT, PT, R0, R5, RZ ;  /* 0x0000000500247210 */ /* 0x000fe20007ffe0ff */
[--C-:B------:R-:W-:Y:S01]  /*18a0*/  IMAD R26, R5, 0x3, R0.reuse ;  /* 0x00000003051a7824 */ /* 0x100fe200078e0200 */
[----:B------:R-:W-:Y:S01]  /*18b0*/  IADD3 R37, PT, PT, -R3, RZ, RZ ;  /* 0x000000ff03257210 */ /* 0x000fe20007ffe1ff */
[----:B------:R-:W-:Y:S01]  /*18c0*/  IMAD R28, R5, 0x7, R0 ;  /* 0x00000007051c7824 */ /* 0x000fe200078e0200 */
[----:B------:R-:W-:Y:S01]  /*18d0*/  MOV R35, R0 ;  /* 0x0000000000237202 */ /* 0x000fe20000000f00 */
[----:B------:R-:W-:Y:S01]  /*18e0*/  UMOV UR4, URZ ;  /* 0x000000ff00047c82 */ /* 0x000fe20008000000 */
[----:B------:R-:W-:-:S07]  /*18f0*/  LOP3.LUT R31, R7, 0x7ffffff8, RZ, 0xc0, !PT ;  /* 0x7ffffff8071f7812 */ /* 0x000fce00078ec0ff */
.L_x_1919:
[----:B------:R-:W-:Y:S01]  /*1900*/  UIADD3 UR5, UPT, UPT, UR4, 0x1, URZ ;  /* 0x0000000104057890 */ /* 0x000fe2000fffe0ff */
[----:B------:R-:W-:Y:S01]  /*1910*/  ISETP.EQ.OR P5, PT, R37, RZ, P3 ;  /* 0x000000ff2500720c */ /* 0x000fe20001fa2670 */
[----:B------:R-:W-:-:S04]  /*1920*/  UIADD3 UR8, UPT, UPT, UR4, 0x2, URZ ;  /* 0x0000000204087890 */ /* 0x000fc8000fffe0ff */
[C---:B------:R-:W-:Y:S01]  /*1930*/  ISETP.EQ.OR P6, PT, R3.reuse, UR5, P3 ;  /* 0x0000000503007c0c */ /* 0x040fe20009fc2670 */
[----:B------:R-:W-:Y:S01]  /*1940*/  UIADD3 UR5, UPT, UPT, UR4, 0x3, URZ ;  /* 0x0000000304057890 */ /* 0x000fe2000fffe0ff */
[----:B------:R-:W-:-:S05]  /*1950*/  ISETP.EQ.OR P2, PT, R3, UR8, P3 ;  /* 0x0000000803007c0c */ /* 0x000fca0009f42670 */
[----:B------:R-:W-:Y:S01]  /*1960*/  ISETP.EQ.OR P4, PT, R3, UR5, P3 ;  /* 0x0000000503007c0c */ /* 0x000fe20009f82670 */
[----:B----4-:R-:W-:-:S05]  /*1970*/  @!P5 IMAD.WIDE.U32 R16, R35, 0x8, R24 ;  /* 0x000000082310d825 */ /* 0x010fca00078e0018 */
[--C-:B------:R-:W-:Y:S01]  /*1980*/  @!P6 IMAD.WIDE.U32 R18, R36, 0x8, R24.reuse ;  /* 0x000000082412e825 */ /* 0x100fe200078e0018 */
[----:B------:R-:W0:Y:S03]  /*1990*/  @!P5 LDG.E.64 R16, desc[UR6][R16.64] ;  /* 0x000000061010d981 */ /* 0x000e26000c1e1b00 */
[--C-:B--2---:R-:W-:Y:S02]  /*19a0*/  @!P2 IMAD.WIDE.U32 R20, R34, 0x8, R24.reuse ;  /* 0x000000082214a825 */ /* 0x104fe400078e0018 */
[----:B------:R-:W2:Y:S02]  /*19b0*/  @!P6 LDG.E.64 R18, desc[UR6][R18.64] ;  /* 0x000000061212e981 */ /* 0x000ea4000c1e1b00 */
[----:B-1----:R-:W-:Y:S02]  /*19c0*/  @!P4 IMAD.WIDE.U32 R22, R26, 0x8, R24 ;  /* 0x000000081a16c825 */ /* 0x002fe400078e0018 */
[----:B------:R-:W3:Y:S04]  /*19d0*/  @!P2 LDG.E.64 R20, desc[UR6][R20.64] ;  /* 0x000000061414a981 */ /* 0x000ee8000c1e1b00 */
[----:B------:R-:W4:Y:S01]  /*19e0*/  @!P4 LDG.E.64 R22, desc[UR6][R22.64] ;  /* 0x000000061616c981 */ /* 0x000f22000c1e1b00 */
[----:B------:R-:W-:-:S02]  /*19f0*/  UIADD3 UR5, UPT, UPT, UR4, 0x4, URZ ;  /* 0x0000000404057890 */ /* 0x000fc4000fffe0ff */
[----:B------:R-:W-:Y:S01]  /*1a00*/  UIADD3 UR8, UPT, UPT, UR4, 0x5, URZ ;  /* 0x0000000504087890 */ /* 0x000fe2000fffe0ff */
[----:B0-----:R-:W-:Y:S01]  /*1a10*/  @!P5 FADD.FTZ R32, R32, R16 ;  /* 0x000000102020d221 */ /* 0x001fe20000010000 */
[----:B------:R-:W-:Y:S02]  /*1a20*/  @!P5 FADD.FTZ R33, R33, R17 ;  /* 0x000000112121d221 */ /* 0x000fe40000010000 */
[----:B------:R-:W-:Y:S01]  /*1a30*/  ISETP.EQ.OR P5, PT, R3, UR5, P3 ;  /* 0x0000000503007c0c */ /* 0x000fe20009fa2670 */
[----:B------:R-:W-:Y:S01]  /*1a40*/  UIADD3 UR5, UPT, UPT, UR4, 0x6, URZ ;  /* 0x0000000604057890 */ /* 0x000fe2000fffe0ff */
[----:B--2---:R-:W-:Y:S01]  /*1a50*/  @!P6 FADD.FTZ R32, R32, R18 ;  /* 0x000000122020e221 */ /* 0x004fe20000010000 */
[----:B------:R-:W-:Y:S01]  /*1a60*/  @!P6 FADD.FTZ R33, R33, R19 ;  /* 0x000000132121e221 */ /* 0x000fe20000010000 */
[----:B------:R-:W-:Y:S01]  /*1a70*/  ISETP.EQ.OR P6, PT, R3, UR8, P3 ;  /* 0x0000000803007c0c */ /* 0x000fe20009fc2670 */
[----:B------:R-:W-:Y:S01]  /*1a80*/  UIADD3 UR8, UPT, UPT, UR4, 0x7, URZ ;  /* 0x0000000704087890 */ /* 0x000fe2000fffe0ff */
[----:B---3--:R-:W-:Y:S01]  /*1a90*/  @!P2 FADD.FTZ R32, R32, R20 ;  /* 0x000000142020a221 */ /* 0x008fe20000010000 */
[----:B------:R-:W-:Y:S01]  /*1aa0*/  @!P2 FADD.FTZ R33, R33, R21 ;  /* 0x000000152121a221 */ /* 0x000fe20000010000 */
[----:B------:R-:W-:-:S02]  /*1ab0*/  ISETP.EQ.OR P2, PT, R3, UR5, P3 ;  /* 0x0000000503007c0c */ /* 0x000fc40009f42670 */
[----:B----4-:R-:W-:Y:S01]  /*1ac0*/  @!P4 FADD.FTZ R32, R32, R22 ;  /* 0x000000162020c221 */ /* 0x010fe20000010000 */
[----:B------:R-:W-:Y:S02]  /*1ad0*/  @!P4 FADD.FTZ R33, R33, R23 ;  /* 0x000000172121c221 */ /* 0x000fe40000010000 */
[----:B------:R-:W-:Y:S01]  /*1ae0*/  @!P5 IMAD.WIDE.U32 R16, R30, 0x8, R24 ;  /* 0x000000081e10d825 */ /* 0x000fe200078e0018 */
[----:B------:R-:W-:-:S03]  /*1af0*/  ISETP.EQ.OR P4, PT, R3, UR8, P3 ;  /* 0x0000000803007c0c */ /* 0x000fc60009f82670 */
[--C-:B------:R-:W-:Y:S02]  /*1b00*/  @!P6 IMAD.WIDE.U32 R18, R27, 0x8, R24.reuse ;  /* 0x000000081b12e825 */ /* 0x100fe400078e0018 */
[----:B------:R-:W2:Y:S02]  /*1b10*/  @!P5 LDG.E.64 R16, desc[UR6][R16.64] ;  /* 0x000000061010d981 */ /* 0x000ea4000c1e1b00 */
[--C-:B------:R-:W-:Y:S02]  /*1b20*/  @!P2 IMAD.WIDE.U32 R20, R29, 0x8, R24.reuse ;  /* 0x000000081d14a825 */ /* 0x100fe400078e0018 */
[----:B------:R-:W3:Y:S04]  /*1b30*/  @!P6 LDG.E.64 R18, desc[UR6][R18.64] ;  /* 0x000000061212e981 */ /* 0x000ee8000c1e1b00 */
[----:B------:R-:W-:Y:S01]  /*1b40*/  @!P4 IMAD.WIDE.U32 R22, R28, 0x8, R24 ;  /* 0x000000081c16c825 */ /* 0x000fe200078e0018 */
[----:B------:R-:W4:Y:S05]  /*1b50*/  @!P2 LDG.E.64 R20, desc[UR6][R20.64] ;  /* 0x000000061414a981 */ /* 0x000f2a000c1e1b00 */
[----:B------:R-:W5:Y:S01]  /*1b60*/  @!P4 LDG.E.64 R22, desc[UR6][R22.64] ;  /* 0x000000061616c981 */ /* 0x000f62000c1e1b00 */
[----:B------:R-:W-:Y:S01]  /*1b70*/  UIADD3 UR4, UPT, UPT, UR4, 0x8, URZ ;  /* 0x0000000804047890 */ /* 0x000fe2000fffe0ff */
[----:B------:R-:W-:-:S02]  /*1b80*/  IADD3 R37, PT, PT, R37, 0x8, RZ ;  /* 0x0000000825257810 */ /* 0x000fc40007ffe0ff */
[C---:B------:R-:W-:Y:S02]  /*1b90*/  LEA R35, R5.reuse, R35, 0x3 ;  /* 0x0000002305237211 */ /* 0x040fe400078e18ff */
        /* <DEDUP_REMOVED lines=13> */
[----:B------:R-:W-:Y:S02]  /*1c70*/  ISETP.NE.AND P2, PT, R31, UR4, PT ;  /* 0x000000041f007c0c */ /* 0x000fe4000bf45270 */
[----:B-----5:R-:W-:Y:S01]  /*1c80*/  @!P4 FADD.FTZ R32, R32, R22 ;  /* 0x000000162020c221 */ /* 0x020fe20000010000 */
[----:B------:R-:W-:-:S10]  /*1c90*/  @!P4 FADD.FTZ R33, R33, R23 ;  /* 0x000000172121c221 */ /* 0x000fd40000010000 */
[----:B------:R-:W-:Y:S05]  /*1ca0*/  @P2 BRA `(.L_x_1919) ;  /* 0xfffffffc00142947 */ /* 0x000fea000383ffff */
.L_x_1918:
[----:B------:R-:W-:-:S13]  /*1cb0*/  LOP3.LUT P2, RZ, R7, 0x7, RZ, 0xc0, !PT ;  /* 0x0000000707ff7812 */ /* 0x000fda000784c0ff */
[----:B------:R-:W-:Y:S05]  /*1cc0*/  @!P2 BRA `(.L_x_1915) ;  /* 0x0000000000f4a947 */ /* 0x000fea0003800000 */
[C---:B----4-:R-:W-:Y:S02]  /*1cd0*/  LOP3.LUT R16, R7.reuse, 0x7, RZ, 0xc0, !PT ;  /* 0x0000000707107812 */ /* 0x050fe400078ec0ff */
[----:B------:R-:W-:Y:S02]  /*1ce0*/  LOP3.LUT P2, R26, R7, 0x3, RZ, 0xc0, !PT ;  /* 0x00000003071a7812 */ /* 0x000fe4000784c0ff */
[----:B------:R-:W-:-:S04]  /*1cf0*/  IADD3 R16, PT, PT, R16, -0x1, RZ ;  /* 0xffffffff10107810 */ /* 0x000fc80007ffe0ff */
[----:B------:R-:W-:-:S13]  /*1d00*/  ISETP.GE.U32.AND P4, PT, R16, 0x3, PT ;  /* 0x000000031000780c */ /* 0x000fda0003f86070 */
[----:B------:R-:W-:Y:S05]  /*1d10*/  @!P4 BRA `(.L_x_1920) ;  /* 0x000000000070c947 */ /* 0x000fea0003800000 */
[----:B------:R-:W-:-:S13]  /*1d20*/  ISETP.EQ.OR P6, PT, R31, R3, P3 ;  /* 0x000000031f00720c */ /* 0x000fda0001fc2670 */
[----:B------:R-:W-:-:S04]  /*1d30*/  @!P6 IMAD R17, R31, R5, R0 ;  /* 0x000000051f11e224 */ /* 0x000fc800078e0200 */
[----:B------:R-:W-:-:S06]  /*1d40*/  @!P6 IMAD.WIDE.U32 R16, R17, 0x8, R24 ;  /* 0x000000081110e825 */ /* 0x000fcc00078e0018 */
[----:B------:R-:W0:Y:S01]  /*1d50*/  @!P6 LDG.E.64 R16, desc[UR6][R16.64] ;  /* 0x000000061010e981 */ /* 0x000e22000c1e1b00 */
[C---:B------:R-:W-:Y:S02]  /*1d60*/  IADD3 R18, PT, PT, R31.reuse, 0x1, RZ ;  /* 0x000000011f127810 */ /* 0x040fe40007ffe0ff */
[C---:B------:R-:W-:Y:S02]  /*1d70*/  IADD3 R20, PT, PT, R31.reuse, 0x2, RZ ;  /* 0x000000021f147810 */ /* 0x040fe40007ffe0ff */
[-C--:B------:R-:W-:Y:S02]  /*1d80*/  ISETP.EQ.OR P5, PT, R18, R3.reuse, P3 ;  /* 0x000000031200720c */ /* 0x080fe40001fa2670 */
[----:B-1----:R-:W-:Y:S02]  /*1d90*/  IADD3 R22, PT, PT, R31, 0x3, RZ ;  /* 0x000000031f167810 */ /* 0x002fe40007ffe0ff */
[----:B------:R-:W-:-:S09]  /*1da0*/  ISETP.EQ.OR P4, PT, R20, R3, P3 ;  /* 0x000000031400720c */ /* 0x000fd20001f82670 */
[----:B------:R-:W-:-:S04]  /*1db0*/  @!P5 IMAD R19, R18, R5, R0 ;  /* 0x000000051213d224 */ /* 0x000fc800078e0200 */
[----:B--2---:R-:W-:Y:S02]  /*1dc0*/  @!P4 IMAD R21, R20, R5, R0 ;  /* 0x000000051415c224 */ /* 0x004fe400078e0200 */
[----:B0-----:R-:W-:Y:S01]  /*1dd0*/  @!P6 FADD.FTZ R32, R32, R16 ;  /* 0x000000102020e221 */ /* 0x001fe20000010000 */
[----:B------:R-:W-:Y:S01]  /*1de0*/  @!P6 FADD.FTZ R33, R33, R17 ;  /* 0x000000112121e221 */ /* 0x000fe20000010000 */
[----:B------:R-:W-:Y:S01]  /*1df0*/  ISETP.EQ.OR P6, PT, R22, R3, P3 ;  /* 0x000000031600720c */ /* 0x000fe20001fc2670 */
        /* <DEDUP_REMOVED lines=14> */
.L_x_1920:
        /* <DEDUP_REMOVED lines=18> */
.L_x_1921:
        /* <DEDUP_REMOVED lines=9> */
.L_x_1922:
[----:B------:R-:W-:Y:S05]  /*2090*/  BSYNC.RECONVERGENT B0 ;  /* 0x0000000000007941 */ /* 0x000fea0003800200 */
.L_x_1915:
[----:B------:R-:W0:Y:S01]  /*20a0*/  S2UR UR5, SR_CgaCtaId ;  /* 0x00000000000579c3 */ /* 0x000e220000008800 */
[----:B------:R-:W1:Y:S01]  /*20b0*/  LDCU UR8, c[0x0][0x414] ;  /* 0x00008280ff0877ac */ /* 0x000e620008000800 */
[----:B--2-4-:R-:W-:Y:S01]  /*20c0*/  LOP3.LUT R21, R10, 0xffff, RZ, 0xc0, !PT ;  /* 0x0000ffff0a157812 */ /* 0x014fe200078ec0ff */
[----:B------:R-:W-:-:S03]  /*20d0*/  UMOV UR4, 0x400 ;  /* 0x0000040000047882 */ /* 0x000fc60000000000 */
[----:B------:R-:W-:Y:S02]  /*20e0*/  IADD3 R21, PT, PT, R66, R21, RZ ;  /* 0x0000001542157210 */ /* 0x000fe40007ffe0ff */
[----:B------:R-:W2:Y:S08]  /*20f0*/  @P0 LDC.64 R24, c[0x0][0x388] ;  /* 0x0000e200ff180b82 */ /* 0x000eb00000000a00 */
[----:B------:R-:W4:Y:S01]  /*2100*/  LDC.64 R18, c[0x0][0x398] ;  /* 0x0000e600ff127b82 */ /* 0x000f220000000a00 */
[----:B-1----:R-:W-:Y:S01]  /*2110*/  @P0 FMUL.FTZ R22, R32, UR8 ;  /* 0x0000000820160c20 */ /* 0x002fe20008410000 */
[----:B------:R-:W-:Y:S01]  /*2120*/  @P0 FMUL.FTZ R23, R33, UR8 ;  /* 0x0000000821170c20 */ /* 0x000fe20008410000 */
[----:B0-----:R-:W-:-:S05]  /*2130*/  ULEA UR4, UR5, UR4, 0x18 ;  /* 0x0000000405047291 */ /* 0x001fca000f8ec0ff */
[----:B---3--:R-:W0:Y:S01]  /*2140*/  LDC.64 R16, c[0x0][0x3a0] ;  /* 0x0000e800ff107b82 */ /* 0x008e220000000a00 */
[----:B--2---:R-:W-:-:S03]  /*2150*/  @P0 IMAD.WIDE R24, R8, 0x8, R24 ;  /* 0x0000000808180825 */ /* 0x004fc600078e0218 */
[----:B------:R-:W-:Y:S04]  /*2160*/  @!P3 STS.64 [UR4+0xc8], R32 ;  /* 0x0000c820ff00b988 */ /* 0x000fe80008000a04 */
[----:B------:R1:W-:Y:S01]  /*2170*/  @P0 STG.E.64 desc[UR6][R24.64], R22 ;  /* 0x0000001618000986 */ /* 0x0003e2000c101b06 */
[----:B----4-:R-:W-:-:S04]  /*2180*/  IMAD.WIDE R26, R21, 0x4, R18 ;  /* 0x00000004151a7825 */ /* 0x010fc800078e0212 */
[----:B0-----:R-:W-:Y:S01]  /*2190*/  IMAD.WIDE R18, R21, 0x4, R16 ;  /* 0x0000000415127825 */ /* 0x001fe200078e0210 */
[----:B------:R-:W-:Y:S06]  /*21a0*/  BAR.SYNC.DEFER_BLOCKING 0x0 ;  /* 0x0000000000007b1d */ /* 0x000fec0000010000 */
[----:B------:R0:W5:Y:S04]  /*21b0*/  LDG.E.64 R16, desc[UR6][R26.64] ;  /* 0x000000061a107981 */ /* 0x000168000c1e1b00 */
[----:B------:R-:W5:Y:S01]  /*21c0*/  LDG.E.64 R18, desc[UR6][R18.64] ;  /* 0x0000000612127981 */ /* 0x000f62000c1e1b00 */
[----:B-1----:R-:W-:Y:S01]  /*21d0*/  MOV R24, 0x3f800000 ;  /* 0x3f80000000187802 */ /* 0x002fe20000000f00 */
[----:B------:R-:W-:Y:S02]  /*21e0*/  BSSY.RECONVERGENT B0, `(.L_x_1923) ;  /* 0x00001c7000007945 */ /* 0x000fe40003800200 */
[----:B------:R-:W1:Y:S01]  /*21f0*/  LDS.64 R20, [UR4+0xc8] ;  /* 0x0000c804ff147984 */ /* 0x000e620008000a00 */
[----:B------:R-:W2:Y:S02]  /*2200*/  LDCU.U8 UR4, c[0x0][0x3fc] ;  /* 0x00007f80ff0477ac */ /* 0x000ea40008000000 */
[----:B--2---:R-:W-:Y:S01]  /*2210*/  UISETP.NE.AND UP0, UPT, UR4, URZ, UPT ;  /* 0x000000ff0400728c */ /* 0x004fe2000bf05270 */
[----:B-1----:R-:W-:-:S04]  /*2220*/  FMUL.FTZ R28, R20, UR8 ;  /* 0x00000008141c7c20 */ /* 0x002fc80008410000 */
[----:B------:R-:W-:-:S04]  /*2230*/  FMUL.FTZ R20, R28, R28 ;  /* 0x0000001c1c147220 */ /* 0x000fc80000410000 */
[----:B------:R-:W-:-:S05]  /*2240*/  FFMA.FTZ R20, R21, UR8, -R20 ;  /* 0x0000000815147c23 */ /* 0x000fca0008010814 */
[----:B------:R-:W-:-:S13]  /*2250*/  FSETP.GTU.FTZ.AND P2, PT, R20, RZ, PT ;  /* 0x000000ff1400720b */ /* 0x000fda0003f5c000 */
[----:B------:R-:W1:Y:S02]  /*2260*/  @P2 LDC R21, c[0x0][0x3a8] ;  /* 0x0000ea00ff152b82 */ /* 0x000e640000000800 */
[----:B-1----:R-:W-:-:S04]  /*2270*/  @P2 FADD.FTZ R20, R20, R21 ;  /* 0x0000001514142221 */ /* 0x002fc80000010000 */
[----:B------:R0:W1:Y:S01]  /*2280*/  @P2 MUFU.RSQ R24, R20 ;  /* 0x0000001400182308 */ /* 0x0000620000001400 */
[----:B------:R-:W-:Y:S05]  /*2290*/  BRA.U UP0, `(.L_x_1924) ;  /* 0x0000000900dc7547 */ /* 0x000fea000b800000 */
[----:B------:R-:W2:Y:S01]  /*22a0*/  LDCU.64 UR8, c[0x0][0x3e8] ;  /* 0x00007d00ff0877ac */ /* 0x000ea20008000a00 */
[----:B------:R-:W-:Y:S01]  /*22b0*/  BSSY.RECONVERGENT B1, `(.L_x_1925) ;  /* 0x000001a000017945 */ /* 0x000fe20003800200 */
[----:B--2---:R-:W-:Y:S02]  /*22c0*/  ISETP.GE.U32.AND P2, PT, R65, UR8, PT ;  /* 0x0000000841007c0c */ /* 0x004fe4000bf46070 */
[----:B------:R-:W-:Y:S02]  /*22d0*/  ISETP.GE.U32.AND P3, PT, R64, UR8, PT ;  /* 0x0000000840007c0c */ /* 0x000fe4000bf66070 */
[----:B------:R-:W-:Y:S02]  /*22e0*/  ISETP.GE.AND.EX P2, PT, R9, UR9, PT, P2 ;  /* 0x0000000909007c0c */ /* 0x000fe4000bf46320 */
[----:B------:R-:W-:Y:S02]  /*22f0*/  ISETP.GE.U32.AND P5, PT, R62, UR8, PT ;  /* 0x000000083e007c0c */ /* 0x000fe4000bfa6070 */
[----:B------:R-:W-:-:S02]  /*2300*/  ISETP.GE.U32.AND P1, PT, R60, UR8, PT ;  /* 0x000000083c007c0c */ /* 0x000fc4000bf26070 */
[----:B------:R-:W-:-:S07]  /*2310*/  ISETP.GE.AND.EX P3, PT, R11, UR9, PT, P3 ;  /* 0x000000090b007c0c */ /* 0x000fce000bf66330 */
[----:B------:R-:W-:Y:S06]  /*2320*/  @P2 BRA `(.L_x_1926) ;  /* 0x0000000000482947 */ /* 0x000fec0003800000 */
[----:B------:R-:W2:Y:S01]  /*2330*/  LDCU.64 UR10, c[0x0][0x3e0] ;  /* 0x00007c00ff0a77ac */ /* 0x000ea20008000a00 */
[----:B0-----:R-:W-:Y:S01]  /*2340*/  MOV R20, R70 ;  /* 0x0000004600147202 */ /* 0x001fe20000000f00 */
[--C-:B------:R-:W-:Y:S01]  /*2350*/  FADD.FTZ R23, R12, -R28.reuse ;  /* 0x8000001c0c177221 */ /* 0x100fe20000010000 */
[----:B------:R-:W-:Y:S01]  /*2360*/  MOV R21, R69 ;  /* 0x0000004500157202 */ /* 0x000fe20000000f00 */
[----:B------:R-:W0:Y:S01]  /*2370*/  LDCU.64 UR4, c[0x0][0x380] ;  /* 0x00007000ff0477ac */ /* 0x000e220008000a00 */
[----:B------:R-:W-:Y:S01]  /*2380*/  FADD.FTZ R49, R49, -R28 ;  /* 0x8000001c31317221 */ /* 0x000fe20000010000 */
[----:B-1----:R-:W-:-:S03]  /*2390*/  FMUL.FTZ R23, R23, R24 ;  /* 0x0000001817177220 */ /* 0x002fc60000410000 */
[----:B------:R-:W-:Y:S01]  /*23a0*/  FMUL.FTZ R12, R49, R24 ;  /* 0x00000018310c7220 */ /* 0x000fe20000410000 */
[----:B-----5:R-:W-:-:S03]  /*23b0*/  FFMA.FTZ R25, R16, R23, R18 ;  /* 0x0000001710197223 */ /* 0x020fc60000010012 */
        /* <DEDUP_REMOVED lines=9> */
.L_x_1926:
[----:B------:R-:W-:Y:S05]  /*2450*/  BSYNC.RECONVERGENT B1 ;  /* 0x0000000000017941 */ /* 0x000fea0003800200 */
.L_x_1925:
[----:B------:R-:W-:Y:S04]  /*2460*/  BSSY.RECONVERGENT B1, `(.L_x_1927) ;  /* 0x0000014000017945 */ /* 0x000fe80003800200 */
[----:B------:R-:W-:Y:S05]  /*2470*/  @P3 BRA `(.L_x_1928) ;  /* 0x0000000000483947 */ /* 0x000fea0003800000 */
[----:B------:R-:W3:Y:S01]  /*2480*/  LDCU.64 UR4, c[0x0][0x3e0] ;  /* 0x00007c00ff0477ac */ /* 0x000ee20008000a00 */
[----:B0-----:R-:W-:Y:S01]  /*2490*/  MOV R20, R70 ;  /* 0x0000004600147202 */ /* 0x001fe20000000f00 */
[--C-:B--2---:R-:W-:Y:S01]  /*24a0*/  FADD.FTZ R23, R14, -R28.reuse ;  /* 0x8000001c0e177221 */ /* 0x104fe20000010000 */
[----:B------:R-:W-:Y:S01]  /*24b0*/  MOV R21, R69 ;  /* 0x0000004500157202 */ /* 0x000fe20000000f00 */
[----:B------:R-:W0:Y:S01]  /*24c0*/  LDCU.64 UR10, c[0x0][0x380] ;  /* 0x00007000ff0a77ac */ /* 0x000e220008000a00 */
[----:B------:R-:W-:Y:S01]  /*24d0*/  FADD.FTZ R51, R51, -R28 ;  /* 0x8000001c33337221 */ /* 0x000fe20000010000 */
[----:B-1----:R-:W-:-:S03]  /*24e0*/  FMUL.FTZ R23, R23, R24 ;  /* 0x0000001817177220 */ /* 0x002fc60000410000 */
[----:B------:R-:W-:Y:S01]  /*24f0*/  FMUL.FTZ R12, R51, R24 ;  /* 0x00000018330c7220 */ /* 0x000fe20000410000 */
[----:B-----5:R-:W-:Y:S01]  /*2500*/  FFMA.FTZ R14, R16, R23, R18 ;  /* 0x00000017100e7223 */ /* 0x020fe20000010012 */
[----:B---3--:R-:W-:Y:S02]  /*2510*/  IMAD R25, R11, UR4, RZ ;  /* 0x000000040b197c24 */ /* 0x008fe4000f8e02ff */
[----:B------:R-:W-:-:S04]  /*2520*/  IMAD.WIDE.U32 R20, R64, UR4, R20 ;  /* 0x0000000440147c25 */ /* 0x000fc8000f8e0014 */
[----:B------:R-:W-:Y:S02]  /*2530*/  IMAD R27, R64, UR5, R25 ;  /* 0x00000005401b7c24 */ /* 0x000fe4000f8e0219 */
[----:B------:R-:W-:Y:S01]  /*2540*/  FFMA.FTZ R25, R17, R12, R19 ;  /* 0x0000000c11197223 */ /* 0x000fe20000010013 */
[C---:B0-----:R-:W-:Y:S02]  /*2550*/  LEA R22, P2, R20.reuse, UR10, 0x1 ;  /* 0x0000000a14167c11 */ /* 0x041fe4000f8408ff */
[----:B------:R-:W-:Y:S02]  /*2560*/  IADD3 R27, PT, PT, R21, R27, RZ ;  /* 0x0000001b151b7210 */ /* 0x000fe40007ffe0ff */
[----:B------:R-:W-:Y:S02]  /*2570*/  F2FP.BF16.F32.PACK_AB R21, R25, R14 ;  /* 0x0000000e1915723e */ /* 0x000fe400000010ff */
[----:B------:R-:W-:-:S05]  /*2580*/  LEA.HI.X R23, R20, UR11, R27, 0x1, P2 ;  /* 0x0000000b14177c11 */ /* 0x000fca00090f0c1b */
[----:B------:R3:W-:Y:S02]  /*2590*/  STG.E desc[UR6][R22.64], R21 ;  /* 0x0000001516007986 */ /* 0x0007e4000c101906 */
.L_x_1928:
[----:B------:R-:W-:Y:S05]  /*25a0*/  BSYNC.RECONVERGENT B1 ;  /* 0x0000000000017941 */ /* 0x000fea0003800200 */
.L_x_1927:
[----:B------:R-:W-:Y:S01]  /*25b0*/  ISETP.GE.AND.EX P5, PT, R13, UR9, PT, P5 ;  /* 0x000000090d007c0c */ /* 0x000fe2000bfa6350 */
[----:B------:R-:W-:Y:S01]  /*25c0*/  BSSY.RECONVERGENT B1, `(.L_x_1929) ;  /* 0x000001d000017945 */ /* 0x000fe20003800200 */
[----:B------:R-:W-:Y:S02]  /*25d0*/  ISETP.GE.U32.AND P6, PT, R58, UR8, PT ;  /* 0x000000083a007c0c */ /* 0x000fe4000bfc6070 */
[----:B------:R-:W-:Y:S02]  /*25e0*/  ISETP.GE.U32.AND P2, PT, R56, UR8, PT ;  /* 0x0000000838007c0c */ /* 0x000fe4000bf46070 */
[----:B------:R-:W-:Y:S02]  /*25f0*/  ISETP.GE.U32.AND P3, PT, R54, UR8, PT ;  /* 0x0000000836007c0c */ /* 0x000fe4000bf66070 */
[----:B------:R-:W-:Y:S02]  /*2600*/  ISETP.GE.U32.AND P4, PT, R52, UR8, PT ;  /* 0x0000000834007c0c */ /* 0x000fe4000bf86070 */
[----:B------:R-:W-:-:S02]  /*2610*/  ISETP.GE.AND.EX P1, PT, R15, UR9, PT, P1 ;  /* 0x000000090f007c0c */ /* 0x000fc4000bf26310 */
[----:B------:R-:W-:Y:S02]  /*2620*/  ISETP.GE.AND.EX P6, PT, R41, UR9, PT, P6 ;  /* 0x0000000929007c0c */ /* 0x000fe4000bfc6360 */
[----:B------:R-:W-:Y:S02]  /*2630*/  ISETP.GE.AND.EX P2, PT, R43, UR9, PT, P2 ;  /* 0x000000092b007c0c */ /* 0x000fe4000bf46320 */
[----:B------:R-:W-:Y:S02]  /*2640*/  ISETP.GE.AND.EX P3, PT, R45, UR9, PT, P3 ;  /* 0x000000092d007c0c */ /* 0x000fe4000bf66330 */
[----:B------:R-:W-:Y:S01]  /*2650*/  ISETP.GE.AND.EX P4, PT, R47, UR9, PT, P4 ;  /* 0x000000092f007c0c */ /* 0x000fe2000bf86340 */
[----:B------:R-:W-:-:S12]  /*2660*/  @P5 BRA `(.L_x_1930) ;  /* 0x0000000000485947 */ /* 0x000fd80003800000 */
[----:B------:R-:W4:Y:S01]  /*2670*/  LDCU.64 UR4, c[0x0][0x3e0] ;  /* 0x00007c00ff0477ac */ /* 0x000f220008000a00 */
[----:B0-----:R-:W-:Y:S01]  /*2680*/  MOV R20, R70 ;  /* 0x0000004600147202 */ /* 0x001fe20000000f00 */
[--C-:B------:R-:W-:Y:S01]  /*2690*/  FADD.FTZ R53, R53, -R28.reuse ;  /* 0x8000001c35357221 */ /* 0x100fe20000010000 */
[----:B--23--:R-:W-:Y:S01]  /*26a0*/  MOV R21, R69 ;  /* 0x0000004500157202 */ /* 0x00cfe20000000f00 */
[----:B------:R-:W0:Y:S01]  /*26b0*/  LDCU.64 UR10, c[0x0][0x380] ;  /* 0x00007000ff0a77ac */ /* 0x000e220008000a00 */
[----:B------:R-:W-:Y:S01]  /*26c0*/  FADD.FTZ R23, R40, -R28 ;  /* 0x8000001c28177221 */ /* 0x000fe20000010000 */
[----:B-1----:R-:W-:-:S03]  /*26d0*/  FMUL.FTZ R53, R53, R24 ;  /* 0x0000001835357220 */ /* 0x002fc60000410000 */
[----:B------:R-:W-:Y:S01]  /*26e0*/  FMUL.FTZ R12, R23, R24 ;  /* 0x00000018170c7220 */ /* 0x000fe20000410000 */
[----:B-----5:R-:W-:-:S03]  /*26f0*/  FFMA.FTZ R53, R16, R53, R18 ;  /* 0x0000003510357223 */ /* 0x020fc60000010012 */
[----:B------:R-:W-:Y:S01]  /*2700*/  FFMA.FTZ R12, R17, R12, R19 ;  /* 0x0000000c110c7223 */ /* 0x000fe20000010013 */
[----:B----4-:R-:W-:Y:S02]  /*2710*/  IMAD R25, R13, UR4, RZ ;  /* 0x000000040d197c24 */ /* 0x010fe4000f8e02ff */
[----:B------:R-:W-:-:S04]  /*2720*/  IMAD.WIDE.U32 R20, R62, UR4, R20 ;  /* 0x000000043e147c25 */ /* 0x000fc8000f8e0014 */
[----:B------:R-:W-:Y:S01]  /*2730*/  IMAD R25, R62, UR5, R25 ;  /* 0x000000053e197c24 */ /* 0x000fe2000f8e0219 */
[----:B0-----:R-:W-:-:S04]  /*2740*/  LEA R22, P5, R20, UR10, 0x1 ;  /* 0x0000000a14167c11 */ /* 0x001fc8000f8a08ff */
[----:B------:R-:W-:Y:S02]  /*2750*/  IADD3 R25, PT, PT, R21, R25, RZ ;  /* 0x0000001915197210 */ /* 0x000fe40007ffe0ff */
[----:B------:R-:W-:Y:S02]  /*2760*/  F2FP.BF16.F32.PACK_AB R21, R12, R53 ;  /* 0x000000350c15723e */ /* 0x000fe400000010ff */
[----:B------:R-:W-:-:S05]  /*2770*/  LEA.HI.X R23, R20, UR11, R25, 0x1, P5 ;  /* 0x0000000b14177c11 */ /* 0x000fca000a8f0c19 */
[----:B------:R4:W-:Y:S02]  /*2780*/  STG.E desc[UR6][R22.64], R21 ;  /* 0x0000001516007986 */ /* 0x0009e4000c101906 */
.L_x_1930:
[----:B------:R-:W-:Y:S05]  /*2790*/  BSYNC.RECONVERGENT B1 ;  /* 0x0000000000017941 */ /* 0x000fea0003800200 */
.L_x_1929:
[----:B------:R-:W-:Y:S04]  /*27a0*/  BSSY.RECONVERGENT B1, `(.L_x_1931) ;  /* 0x0000014000017945 */ /* 0x000fe80003800200 */
[----:B------:R-:W-:Y:S05]  /*27b0*/  @P1 BRA `(.L_x_1932) ;  /* 0x0000000000481947 */ /* 0x000fea0003800000 */
[----:B------:R-:W1:Y:S01]  /*27c0*/  LDCU.64 UR4, c[0x0][0x3e0] ;  /* 0x00007c00ff0477ac */ /* 0x000e620008000a00 */
[----:B0-----:R-:W-:Y:S01]  /*27d0*/  MOV R20, R70 ;  /* 0x0000004600147202 */ /* 0x001fe20000000f00 */
[--C-:B------:R-:W-:Y:S01]  /*27e0*/  FADD.FTZ R55, R55, -R28.reuse ;  /* 0x8000001c37377221 */ /* 0x100fe20000010000 */
[----:B--234-:R-:W-:Y:S01]  /*27f0*/  MOV R21, R69 ;  /* 0x0000004500157202 */ /* 0x01cfe20000000f00 */
[----:B------:R-:W0:Y:S01]  /*2800*/  LDCU.64 UR10, c[0x0][0x380] ;  /* 0x00007000ff0a77ac */ /* 0x000e220008000a00 */
[----:B------:R-:W-:Y:S01]  /*2810*/  FADD.FTZ R23, R42, -R28 ;  /* 0x8000001c2a177221 */ /* 0x000fe20000010000 */
[----:B-1----:R-:W-:-:S03]  /*2820*/  FMUL.FTZ R55, R55, R24 ;  /* 0x0000001837377220 */ /* 0x002fc60000410000 */
[----:B------:R-:W-:Y:S01]  /*2830*/  FMUL.FTZ R12, R23, R24 ;  /* 0x00000018170c7220 */ /* 0x000fe20000410000 */
[----:B-----5:R-:W-:-:S03]  /*2840*/  FFMA.FTZ R55, R16, R55, R18 ;  /* 0x0000003710377223 */ /* 0x020fc60000010012 */
[----:B------:R-:W-:Y:S01]  /*2850*/  FFMA.FTZ R12, R17, R12, R19 ;  /* 0x0000000c110c7223 */ /* 0x000fe20000010013 */
[----:B------:R-:W-:Y:S02]  /*2860*/  IMAD R25, R15, UR4, RZ ;  /* 0x000000040f197c24 */ /* 0x000fe4000f8e02ff */
[----:B------:R-:W-:-:S04]  /*2870*/  IMAD.WIDE.U32 R20, R60, UR4, R20 ;  /* 0x000000043c147c25 */ /* 0x000fc8000f8e0014 */
[----:B------:R-:W-:Y:S01]  /*2880*/  IMAD R25, R60, UR5, R25 ;  /* 0x000000053c197c24 */ /* 0x000fe2000f8e0219 */
[----:B0-----:R-:W-:-:S04]  /*2890*/  LEA R22, P1, R20, UR10, 0x1 ;  /* 0x0000000a14167c11 */ /* 0x001fc8000f8208ff */
[----:B------:R-:W-:Y:S02]  /*28a0*/  IADD3 R25, PT, PT, R21, R25, RZ ;  /* 0x0000001915197210 */ /* 0x000fe40007ffe0ff */
[----:B------:R-:W-:Y:S02]  /*28b0*/  F2FP.BF16.F32.PACK_AB R21, R12, R55 ;  /* 0x000000370c15723e */ /* 0x000fe400000010ff */
[----:B------:R-:W-:-:S05]  /*28c0*/  LEA.HI.X R23, R20, UR11, R25, 0x1, P1 ;  /* 0x0000000b14177c11 */ /* 0x000fca00088f0c19 */
[----:B------:R0:W-:Y:S02]  /*28d0*/  STG.E desc[UR6][R22.64], R21 ;  /* 0x0000001516007986 */ /* 0x0001e4000c101906 */
.L_x_1932:
[----:B------:R-:W-:Y:S05]  /*28e0*/  BSYNC.RECONVERGENT B1 ;  /* 0x0000000000017941 */ /* 0x000fea0003800200 */
.L_x_1931:
[----:B------:R-:W-:Y:S04]  /*28f0*/  BSSY.RECONVERGENT B1, `(.L_x_1933) ;  /* 0x0000014000017945 */ /* 0x000fe80003800200 */
[----:B------:R-:W-:Y:S05]  /*2900*/  @P6 BRA `(.L_x_1934) ;  /* 0x0000000000486947 */ /* 0x000fea0003800000 */
[----:B------:R-:W1:Y:S01]  /*2910*/  LDCU.64 UR4, c[0x0][0x3e0] ;  /* 0x00007c00ff0477ac */ /* 0x000e620008000a00 */
[----:B0-----:R-:W-:Y:S01]  /*2920*/  MOV R20, R70 ;  /* 0x0000004600147202 */ /* 0x001fe20000000f00 */
[--C-:B--234-:R-:W-:Y:S01]  /*2930*/  FADD.FTZ R23, R44, -R28.reuse ;  /* 0x8000001c2c177221 */ /* 0x11cfe20000010000 */
[----:B------:R-:W-:Y:S01]  /*2940*/  MOV R21, R69 ;  /* 0x0000004500157202 */ /* 0x000fe20000000f00 */
[----:B------:R-:W0:Y:S01]  /*2950*/  LDCU.64 UR10, c[0x0][0x380] ;  /* 0x00007000ff0a77ac */ /* 0x000e220008000a00 */
[----:B------:R-:W-:Y:S01]  /*2960*/  FADD.FTZ R57, R57, -R28 ;  /* 0x8000001c39397221 */ /* 0x000fe20000010000 */
[----:B-1----:R-:W-:-:S03]  /*2970*/  FMUL.FTZ R23, R23, R24 ;  /* 0x0000001817177220 */ /* 0x002fc60000410000 */
[----:B------:R-:W-:Y:S01]  /*2980*/  FMUL.FTZ R12, R57, R24 ;  /* 0x00000018390c7220 */ /* 0x000fe20000410000 */
[----:B-----5:R-:W-:Y:S01]  /*2990*/  FFMA.FTZ R14, R16, R23, R18 ;  /* 0x00000017100e7223 */ /* 0x020fe20000010012 */
[----:B------:R-:W-:Y:S02]  /*29a0*/  IMAD R25, R41, UR4, RZ ;  /* 0x0000000429197c24 */ /* 0x000fe4000f8e02ff */
        /* <DEDUP_REMOVED lines=8> */
.L_x_1934:
[----:B------:R-:W-:Y:S05]  /*2a30*/  BSYNC.RECONVERGENT B1 ;  /* 0x0000000000017941 */ /* 0x000fea0003800200 */
.L_x_1933:
        /* <DEDUP_REMOVED lines=20> */
.L_x_1936:
[----:B------:R-:W-:Y:S05]  /*2b80*/  BSYNC.RECONVERGENT B1 ;  /* 0x0000000000017941 */ /* 0x000fea0003800200 */
.L_x_1935:
        /* <DEDUP_REMOVED lines=20> */
.L_x_1938:
[----:B------:R-:W-:Y:S05]  /*2cd0*/  BSYNC.RECONVERGENT B1 ;  /* 0x0000000000017941 */ /* 0x000fea0003800200 */
.L_x_1937:
[----:B------:R-:W-:Y:S05]  /*2ce0*/  @P4 BRA `(.L_x_1939) ;  /* 0x0000001000584947 */ /* 0x000fea0003800000 */
[----:B------:R-:W1:Y:S01]  /*2cf0*/  LDCU.64 UR4, c[0x0][0x3e0] ;  /* 0x00007c00ff0477ac */ /* 0x000e620008000a00 */
[--C-:B------:R-:W-:Y:S01]  /*2d00*/  FADD.FTZ R63, R63, -R28.reuse ;  /* 0x8000001c3f3f7221 */ /* 0x100fe20000010000 */
[----:B------:R-:W-:Y:S01]  /*2d10*/  MOV R68, R70 ;  /* 0x0000004600447202 */ /* 0x000fe20000000f00 */
[----:B0-234-:R-:W-:Y:S01]  /*2d20*/  FADD.FTZ R21, R50, -R28 ;  /* 0x8000001c32157221 */ /* 0x01dfe20000010000 */
[----:B------:R-:W0:Y:S01]  /*2d30*/  LDCU.64 UR8, c[0x0][0x380] ;  /* 0x00007000ff0877ac */ /* 0x000e220008000a00 */
[-C--:B-1----:R-:W-:Y:S02]  /*2d40*/  FMUL.FTZ R63, R63, R24.reuse ;  /* 0x000000183f3f7220 */ /* 0x082fe40000410000 */
[----:B------:R-:W-:Y:S02]  /*2d50*/  FMUL.FTZ R24, R21, R24 ;  /* 0x0000001815187220 */ /* 0x000fe40000410000 */
[----:B-----5:R-:W-:Y:S02]  /*2d60*/  FFMA.FTZ R63, R16, R63, R18 ;  /* 0x0000003f103f7223 */ /* 0x020fe40000010012 */
[----:B------:R-:W-:-:S05]  /*2d70*/  FFMA.FTZ R24, R17, R24, R19 ;  /* 0x0000001811187223 */ /* 0x000fca0000010013 */
[----:B------:R-:W-:Y:S01]  /*2d80*/  F2FP.BF16.F32.PACK_AB R19, R24, R63 ;  /* 0x0000003f1813723e */ /* 0x000fe200000010ff */
[----:B------:R-:W-:Y:S02]  /*2d90*/  IMAD R23, R47, UR4, RZ ;  /* 0x000000042f177c24 */ /* 0x000fe4000f8e02ff */
[----:B------:R-:W-:-:S04]  /*2da0*/  IMAD.WIDE.U32 R68, R52, UR4, R68 ;  /* 0x0000000434447c25 */ /* 0x000fc8000f8e0044 */
[----:B------:R-:W-:Y:S01]  /*2db0*/  IMAD R23, R52, UR5, R23 ;  /* 0x0000000534177c24 */ /* 0x000fe2000f8e0217 */
[----:B0-----:R-:W-:-:S04]  /*2dc0*/  LEA R16, P1, R68, UR8, 0x1 ;  /* 0x0000000844107c11 */ /* 0x001fc8000f8208ff */
[----:B------:R-:W-:-:S04]  /*2dd0*/  IADD3 R23, PT, PT, R69, R23, RZ ;  /* 0x0000001745177210 */ /* 0x000fc80007ffe0ff */
[----:B------:R-:W-:-:S05]  /*2de0*/  LEA.HI.X R17, R68, UR9, R23, 0x1, P1 ;  /* 0x0000000944117c11 */ /* 0x000fca00088f0c17 */
[----:B------:R0:W-:Y:S01]  /*2df0*/  STG.E desc[UR6][R16.64], R19 ;  /* 0x0000001310007986 */ /* 0x0001e2000c101906 */
[----:B------:R-:W-:Y:S05]  /*2e00*/  BRA `(.L_x_1939) ;  /* 0x0000001000107947 */ /* 0x000fea0003800000 */
.L_x_1924:
[----:B------:R-:W2:Y:S01]  /*2e10*/  LDCU.64 UR10, c[0x0][0x3e8] ;  /* 0x00007d00ff0a77ac */ /* 0x000ea20008000a00 */
[----:B------:R-:W-:Y:S01]  /*2e20*/  BSSY.RECONVERGENT B1, `(.L_x_1940) ;  /* 0x0000022000017945 */ /* 0x000fe20003800200 */
[----:B--2---:R-:W-:Y:S02]  /*2e30*/  ISETP.GE.U32.AND P2, PT, R64, UR10, PT ;  /* 0x0000000a40007c0c */ /* 0x004fe4000bf46070 */
[----:B------:R-:W-:Y:S02]  /*2e40*/  ISETP.GE.U32.AND P5, PT, R62, UR10, PT ;  /* 0x0000000a3e007c0c */ /* 0x000fe4000bfa6070 */
[----:B------:R-:W-:Y:S02]  /*2e50*/  ISETP.GE.U32.AND P6, PT, R60, UR10, PT ;  /* 0x0000000a3c007c0c */ /* 0x000fe4000bfc6070 */
[----:B------:R-:W-:Y:S01]  /*2e60*/  ISETP.GE.AND.EX P2, PT, R11, UR11, PT, P2 ;  /* 0x0000000b0b007c0c */ /* 0x000fe2000bf46320 */
[----:B------:R-:W-:-:S12]  /*2e70*/  @P1 BRA `(.L_x_1941) ;  /* 0x0000000000701947 */ /* 0x000fd80003800000 */
[--C-:B------:R-:W-:Y:S01]  /*2e80*/  FADD.FTZ R21, R12, -R28.reuse ;  /* 0x8000001c0c157221 */ /* 0x100fe20000010000 */
[----:B------:R-:W-:Y:S01]  /*2e90*/  FADD.FTZ R49, R49, -R28 ;  /* 0x8000001c31317221 */ /* 0x000fe20000010000 */
[----:B------:R-:W2:Y:S01]  /*2ea0*/  LDCU.64 UR4, c[0x0][0x3e0] ;  /* 0x00007c00ff0477ac */ /* 0x000ea20008000a00 */
[----:B------:R-:W-:Y:S01]  /*2eb0*/  MOV R22, R70 ;  /* 0x0000004600167202 */ /* 0x000fe20000000f00 */
[-C--:B-1----:R-:W-:Y:S01]  /*2ec0*/  FMUL.FTZ R21, R21, R24.reuse ;  /* 0x0000001815157220 */ /* 0x082fe20000410000 */
[----:B0-----:R-:W-:Y:S01]  /*2ed0*/  FMUL.FTZ R20, R49, R24 ;  /* 0x0000001831147220 */ /* 0x001fe20000410000 */
[----:B------:R-:W0:Y:S01]  /*2ee0*/  LDCU.64 UR8, c[0x0][0x380] ;  /* 0x00007000ff0877ac */ /* 0x000e220008000a00 */
[----:B------:R-:W-:Y:S01]  /*2ef0*/  MOV R23, R69 ;  /* 0x0000004500177202 */ /* 0x000fe20000000f00 */
[----:B-----5:R-:W-:Y:S01]  /*2f00*/  FFMA.FTZ R30, R16, R21, R18 ;  /* 0x00000015101e7223 */ /* 0x020fe20000010012 */
[----:B------:R-:W-:-:S03]  /*2f10*/  FFMA.FTZ R27, R17, R20, R19 ;  /* 0x00000014111b7223 */ /* 0x000fc60000010013 */
[----:B------:R-:W-:Y:S01]  /*2f20*/  FMUL.FTZ R12, R30, -1.4426950216293334961 ;  /* 0xbfb8aa3b1e0c7820 */ /* 0x000fe20000410000 */
[----:B------:R-:W-:-:S05]  /*2f30*/  FMUL.FTZ R20, R27, -1.4426950216293334961 ;  /* 0xbfb8aa3b1b147820 */ /* 0x000fca0000410000 */
[----:B------:R-:W1:Y:S01]  /*2f40*/  MUFU.EX2 R12, R12 ;  /* 0x0000000c000c7308 */ /* 0x000e620000000800 */
[----:B--2---:R-:W-:Y:S02]  /*2f50*/  IMAD R32, R9, UR4, RZ ;  /* 0x0000000409207c24 */ /* 0x004fe4000f8e02ff */
[----:B------:R-:W-:-:S05]  /*2f60*/  IMAD.WIDE.U32 R22, R65, UR4, R22 ;  /* 0x0000000441167c25 */ /* 0x000fca000f8e0016 */
[----:B------:R-:W2:Y:S01]  /*2f70*/  MUFU.EX2 R20, R20 ;  /* 0x0000001400147308 */ /* 0x000ea20000000800 */
[----:B------:R-:W-:-:S05]  /*2f80*/  IMAD R21, R65, UR5, R32 ;  /* 0x0000000541157c24 */ /* 0x000fca000f8e0220 */
[----:B------:R-:W-:Y:S01]  /*2f90*/  IADD3 R21, PT, PT, R23, R21, RZ ;  /* 0x0000001517157210 */ /* 0x000fe20007ffe0ff */
[----:B-1----:R-:W-:-:S06]  /*2fa0*/  FADD.FTZ R25, R12, 1 ;  /* 0x3f8000000c197421 */ /* 0x002fcc0000010000 */
[----:B------:R-:W1:Y:S01]  /*2fb0*/  MUFU.RCP R25, R25 ;  /* 0x0000001900197308 */ /* 0x000e620000001000 */
[----:B--2---:R-:W-:Y:S01]  /*2fc0*/  FADD.FTZ R26, R20, 1 ;  /* 0x3f800000141a7421 */ /* 0x004fe20000010000 */
[----:B0-----:R-:W-:-:S04]  /*2fd0*/  LEA R20, P1, R22, UR8, 0x1 ;  /* 0x0000000816147c11 */ /* 0x001fc8000f8208ff */
[----:B------:R-:W-:Y:S02]  /*2fe0*/  LEA.HI.X R21, R22, UR9, R21, 0x1, P1 ;  /* 0x0000000916157c11 */ /* 0x000fe400088f0c15 */
[----:B------:R-:W0:Y:S01]  /*2ff0*/  MUFU.RCP R26, R26 ;  /* 0x0000001a001a7308 */ /* 0x000e220000001000 */
[----:B-1----:R-:W-:Y:S01]  /*3000*/  FMUL.FTZ R12, R30, R25 ;  /* 0x000000191e0c7220 */ /* 0x002fe20000410000 */
[----:B0-----:R-:W-:-:S05]  /*3010*/  FMUL.FTZ R27, R27, R26 ;  /* 0x0000001a1b1b7220 */ /* 0x001fca0000410000 */
[----:B------:R-:W-:-:S05]  /*3020*/  F2FP.BF16.F32.PACK_AB R27, R27, R12 ;  /* 0x0000000c1b1b723e */ /* 0x000fca00000010ff */
[----:B------:R2:W-:Y:S02]  /*3030*/  STG.E desc[UR6][R20.64], R27 ;  /* 0x0000001b14007986 */ /* 0x0005e4000c101906 */
.L_x_1941:
[----:B------:R-:W-:Y:S05]  /*3040*/  BSYNC.RECONVERGENT B1 ;  /* 0x0000000000017941 */ /* 0x000fea0003800200 */
.L_x_1940:
[----:B------:R-:W-:Y:S04]  /*3050*/  BSSY.RECONVERGENT B1, `(.L_x_1942) ;  /* 0x000001e000017945 */ /* 0x000fe80003800200 */
[----:B------:R-:W-:Y:S05]  /*3060*/  @P2 BRA `(.L_x_1943) ;  /* 0x0000000000702947 */ /* 0x000fea0003800000 */
[--C-:B--2---:R-:W-:Y:S01]  /*3070*/  FADD.FTZ R21, R14, -R28.reuse ;  /* 0x8000001c0e157221 */ /* 0x104fe20000010000 */
[----:B------:R-:W-:Y:S01]  /*3080*/  FADD.FTZ R51, R51, -R28 ;  /* 0x8000001c33337221 */ /* 0x000fe20000010000 */
[----:B------:R-:W2:Y:S01]  /*3090*/  LDCU.64 UR4, c[0x0][0x3e0] ;  /* 0x00007c00ff0477ac */ /* 0x000ea20008000a00 */
[----:B------:R-:W-:Y:S01]  /*30a0*/  MOV R22, R70 ;  /* 0x0000004600167202 */ /* 0x000fe20000000f00 */
[-C--:B-1----:R-:W-:Y:S01]  /*30b0*/  FMUL.FTZ R21, R21, R24.reuse ;  /* 0x0000001815157220 */ /* 0x082fe20000410000 */
[----:B------:R-:W-:Y:S01]  /*30c0*/  FMUL.FTZ R14, R51, R24 ;  /* 0x00000018330e7220 */ /* 0x000fe20000410000 */
[----:B------:R-:W1:Y:S01]  /*30d0*/  LDCU.64 UR8, c[0x0][0x380] ;  /* 0x00007000ff0877ac */ /* 0x000e620008000a00 */
[----:B------:R-:W-:Y:S01]  /*30e0*/  MOV R23, R69 ;  /* 0x0000004500177202 */ /* 0x000fe20000000f00 */
[----:B-----5:R-:W-:Y:S01]  /*30f0*/  FFMA.FTZ R21, R16, R21, R18 ;  /* 0x0000001510157223 */ /* 0x020fe20000010012 */
[----:B0-----:R-:W-:-:S03]  /*3100*/  FFMA.FTZ R26, R17, R14, R19 ;  /* 0x0000000e111a7223 */ /* 0x001fc60000010013 */
[----:B------:R-:W-:Y:S01]  /*3110*/  FMUL.FTZ R12, R21, -1.4426950216293334961 ;  /* 0xbfb8aa3b150c7820 */ /* 0x000fe20000410000 */
[----:B------:R-:W-:-:S05]  /*3120*/  FMUL.FTZ R20, R26, -1.4426950216293334961 ;  /* 0xbfb8aa3b1a147820 */ /* 0x000fca0000410000 */
[----:B------:R-:W0:Y:S01]  /*3130*/  MUFU.EX2 R12, R12 ;  /* 0x0000000c000c7308 */ /* 0x000e220000000800 */
[----:B--2---:R-:W-:Y:S02]  /*3140*/  IMAD R27, R11, UR4, RZ ;  /* 0x000000040b1b7c24 */ /* 0x004fe4000f8e02ff */
[----:B------:R-:W-:-:S05]  /*3150*/  IMAD.WIDE.U32 R22, R64, UR4, R22 ;  /* 0x0000000440167c25 */ /* 0x000fca000f8e0016 */
[----:B------:R-:W2:Y:S01]  /*3160*/  MUFU.EX2 R20, R20 ;  /* 0x0000001400147308 */ /* 0x000ea20000000800 */
[----:B------:R-:W-:-:S05]  /*3170*/  IMAD R29, R64, UR5, R27 ;  /* 0x00000005401d7c24 */ /* 0x000fca000f8e021b */
[----:B------:R-:W-:Y:S01]  /*3180*/  IADD3 R29, PT, PT, R23, R29, RZ ;  /* 0x0000001d171d7210 */ /* 0x000fe20007ffe0ff */
[----:B0-----:R-:W-:-:S06]  /*3190*/  FADD.FTZ R14, R12, 1 ;  /* 0x3f8000000c0e7421 */ /* 0x001fcc0000010000 */
[----:B------:R-:W0:Y:S01]  /*31a0*/  MUFU.RCP R14, R14 ;  /* 0x0000000e000e7308 */ /* 0x000e220000001000 */
[----:B--2---:R-:W-:Y:S01]  /*31b0*/  FADD.FTZ R25, R20, 1 ;  /* 0x3f80000014197421 */ /* 0x004fe20000010000 */
[----:B-1----:R-:W-:-:S06]  /*31c0*/  LEA R20, P1, R22, UR8, 0x1 ;  /* 0x0000000816147c11 */ /* 0x002fcc000f8208ff */
[----:B------:R-:W1:Y:S01]  /*31d0*/  MUFU.RCP R25, R25 ;  /* 0x0000001900197308 */ /* 0x000e620000001000 */
[----:B0-----:R-:W-:Y:S01]  /*31e0*/  FMUL.FTZ R12, R21, R14 ;  /* 0x0000000e150c7220 */ /* 0x001fe20000410000 */
[----:B------:R-:W-:Y:S01]  /*31f0*/  LEA.HI.X R21, R22, UR9, R29, 0x1, P1 ;  /* 0x0000000916157c11 */ /* 0x000fe200088f0c1d */
[----:B-1----:R-:W-:-:S05]  /*3200*/  FMUL.FTZ R27, R26, R25 ;  /* 0x000000191a1b7220 */ /* 0x002fca0000410000 */
[----:B------:R-:W-:-:S05]  /*3210*/  F2FP.BF16.F32.PACK_AB R27, R27, R12 ;  /* 0x0000000c1b1b723e */ /* 0x000fca00000010ff */
[----:B------:R3:W-:Y:S02]  /*3220*/  STG.E desc[UR6][R20.64], R27 ;  /* 0x0000001b14007986 */ /* 0x0007e4000c101906 */
.L_x_1943:
[----:B------:R-:W-:Y:S05]  /*3230*/  BSYNC.RECONVERGENT B1 ;  /* 0x0000000000017941 */ /* 0x000fea0003800200 */
.L_x_1942:
        /* <DEDUP_REMOVED lines=12> */
[--C-:B------:R-:W-:Y:S01]  /*3300*/  FADD.FTZ R53, R53, -R28.reuse ;  /* 0x8000001c35357221 */ /* 0x100fe20000010000 */
[----:B--23--:R-:W-:Y:S01]  /*3310*/  FADD.FTZ R21, R40, -R28 ;  /* 0x8000001c28157221 */ /* 0x00cfe20000010000 */
        /* <DEDUP_REMOVED lines=19> */
[----:B-1----:R-:W-:-:S04]  /*3450*/  LEA R20, P5, R22, UR8, 0x1 ;  /* 0x0000000816147c11 */ /* 0x002fc8000f8a08ff */
[----:B------:R-:W-:Y:S02]  /*3460*/  LEA.HI.X R21, R22, UR9, R21, 0x1, P5 ;  /* 0x0000000916157c11 */ /* 0x000fe4000a8f0c15 */
[----:B------:R-:W1:Y:S01]  /*3470*/  MUFU.RCP R25, R25 ;  /* 0x0000001900197308 */ /* 0x000e620000001000 */
[----:B0-----:R-:W-:Y:S01]  /*3480*/  FMUL.FTZ R12, R53, R14 ;  /* 0x0000000e350c7220 */ /* 0x001fe20000410000 */
[----:B-1----:R-:W-:-:S05]  /*3490*/  FMUL.FTZ R27, R26, R25 ;  /* 0x000000191a1b7220 */ /* 0x002fca0000410000 */
[----:B------:R-:W-:-:S05]  /*34a0*/  F2FP.BF16.F32.PACK_AB R27, R27, R12 ;  /* 0x0000000c1b1b723e */ /* 0x000fca00000010ff */
[----:B------:R4:W-:Y:S02]  /*34b0*/  STG.E desc[UR6][R20.64], R27 ;  /* 0x0000001b14007986 */ /* 0x0009e4000c101906 */
.L_x_1945:
[----:B------:R-:W-:Y:S05]  /*34c0*/  BSYNC.RECONVERGENT B1 ;  /* 0x0000000000017941 */ /* 0x000fea0003800200 */
.L_x_1944:
[----:B------:R-:W-:Y:S04]  /*34d0*/  BSSY.RECONVERGENT B1, `(.L_x_1946) ;  /* 0x000001e000017945 */ /* 0x000fe80003800200 */
[----:B------:R-:W-:Y:S05]  /*34e0*/  @P6 BRA `(.L_x_1947) ;  /* 0x0000000000706947 */ /* 0x000fea0003800000 */
[--C-:B------:R-:W-:Y:S01]  /*34f0*/  FADD.FTZ R55, R55, -R28.reuse ;  /* 0x8000001c37377221 */ /* 0x100fe20000010000 */
[----:B--234-:R-:W-:Y:S01]  /*3500*/  FADD.FTZ R21, R42, -R28 ;  /* 0x8000001c2a157221 */ /* 0x01cfe20000010000 */
        /* <DEDUP_REMOVED lines=26> */
.L_x_1947:
[----:B------:R-:W-:Y:S05]  /*36b0*/  BSYNC.RECONVERGENT B1 ;  /* 0x0000000000017941 */ /* 0x000fea0003800200 */
.L_x_1946:
[----:B------:R-:W-:Y:S04]  /*36c0*/  BSSY.RECONVERGENT B1, `(.L_x_1948) ;  /* 0x000001e000017945 */ /* 0x000fe80003800200 */
[----:B------:R-:W-:Y:S05]  /*36d0*/  @P1 BRA `(.L_x_1949) ;  /* 0x0000000000701947 */ /* 0x000fea0003800000 */
[--C-:B0-234-:R-:W-:Y:S01]  /*36e0*/  FADD.FTZ R21, R44, -R28.reuse ;  /* 0x8000001c2c157221 */ /* 0x11dfe20000010000 */
[----:B------:R-:W-:Y:S01]  /*36f0*/  FADD.FTZ R57, R57, -R28 ;  /* 0x8000001c39397221 */ /* 0x000fe20000010000 */
[----:B------:R-:W0:Y:S01]  /*3700*/  LDCU.64 UR4, c[0x0][0x3e0] ;  /* 0x00007c00ff0477ac */ /* 0x000e220008000a00 */
[----:B------:R-:W-:Y:S01]  /*3710*/  MOV R22, R70 ;  /* 0x0000004600167202 */ /* 0x000fe20000000f00 */
[-C--:B-1----:R-:W-:Y:S01]  /*3720*/  FMUL.FTZ R21, R21, R24.reuse ;  /* 0x0000001815157220 */ /* 0x082fe20000410000 */
[----:B------:R-:W-:Y:S01]  /*3730*/  FMUL.FTZ R14, R57, R24 ;  /* 0x00000018390e7220 */ /* 0x000fe20000410000 */
[----:B------:R-:W1:Y:S01]  /*3740*/  LDCU.64 UR8, c[0x0][0x380] ;  /* 0x00007000ff0877ac */ /* 0x000e620008000a00 */
[----:B------:R-:W-:Y:S01]  /*3750*/  MOV R23, R69 ;  /* 0x0000004500177202 */ /* 0x000fe20000000f00 */
[----:B-----5:R-:W-:Y:S01]  /*3760*/  FFMA.FTZ R21, R16, R21, R18 ;  /* 0x0000001510157223 */ /* 0x020fe20000010012 */
[----:B------:R-:W-:-:S03]  /*3770*/  FFMA.FTZ R26, R17, R14, R19 ;  /* 0x0000000e111a7223 */ /* 0x000fc60000010013 */
[----:B------:R-:W-:Y:S01]  /*3780*/  FMUL.FTZ R12, R21, -1.4426950216293334961 ;  /* 0xbfb8aa3b150c7820 */ /* 0x000fe20000410000 */
[----:B------:R-:W-:-:S05]  /*3790*/  FMUL.FTZ R20, R26, -1.4426950216293334961 ;  /* 0xbfb8aa3b1a147820 */ /* 0x000fca0000410000 */
[----:B------:R-:W2:Y:S01]  /*37a0*/  MUFU.EX2 R12, R12 ;  /* 0x0000000c000c7308 */ /* 0x000ea20000000800 */
[----:B0-----:R-:W-:Y:S02]  /*37b0*/  IMAD R27, R41, UR4, RZ ;  /* 0x00000004291b7c24 */ /* 0x001fe4000f8e02ff */
[----:B------:R-:W-:-:S05]  /*37c0*/  IMAD.WIDE.U32 R22, R58, UR4, R22 ;  /* 0x000000043a167c25 */ /* 0x000fca000f8e0016 */
[----:B------:R-:W0:Y:S01]  /*37d0*/  MUFU.EX2 R20, R20 ;  /* 0x0000001400147308 */ /* 0x000e220000000800 */
[----:B------:R-:W-:-:S05]  /*37e0*/  IMAD R29, R58, UR5, R27 ;  /* 0x000000053a1d7c24 */ /* 0x000fca000f8e021b */
[----:B------:R-:W-:Y:S01]  /*37f0*/  IADD3 R29, PT, PT, R23, R29, RZ ;  /* 0x0000001d171d7210 */ /* 0x000fe20007ffe0ff */
[----:B--2---:R-:W-:-:S06]  /*3800*/  FADD.FTZ R14, R12, 1 ;  /* 0x3f8000000c0e7421 */ /* 0x004fcc0000010000 */
[----:B------:R-:W2:Y:S01]  /*3810*/  MUFU.RCP R14, R14 ;  /* 0x0000000e000e7308 */ /* 0x000ea20000001000 */
[----:B0-----:R-:W-:Y:S01]  /*3820*/  FADD.FTZ R25, R20, 1 ;  /* 0x3f80000014197421 */ /* 0x001fe20000010000 */
[----:B-1----:R-:W-:-:S06]  /*3830*/  LEA R20, P1, R22, UR8, 0x1 ;  /* 0x0000000816147c11 */ /* 0x002fcc000f8208ff */
[----:B------:R-:W0:Y:S01]  /*3840*/  MUFU.RCP R25, R25 ;  /* 0x0000001900197308 */ /* 0x000e220000001000 */
[----:B--2---:R-:W-:Y:S01]  /*3850*/  FMUL.FTZ R12, R21, R14 ;  /* 0x0000000e150c7220 */ /* 0x004fe20000410000 */
[----:B------:R-:W-:Y:S01]  /*3860*/  LEA.HI.X R21, R22, UR9, R29, 0x1, P1 ;  /* 0x0000000916157c11 */ /* 0x000fe200088f0c1d */
[----:B0-----:R-:W-:-:S05]  /*3870*/  FMUL.FTZ R27, R26, R25 ;  /* 0x000000191a1b7220 */ /* 0x001fca0000410000 */
[----:B------:R-:W-:-:S05]  /*3880*/  F2FP.BF16.F32.PACK_AB R27, R27, R12 ;  /* 0x0000000c1b1b723e */ /* 0x000fca00000010ff */
[----:B------:R0:W-:Y:S02]  /*3890*/  STG.E desc[UR6][R20.64], R27 ;  /* 0x0000001b14007986 */ /* 0x0001e4000c101906 */
.L_x_1949:
[----:B------:R-:W-:Y:S05]  /*38a0*/  BSYNC.RECONVERGENT B1 ;  /* 0x0000000000017941 */ /* 0x000fea0003800200 */
.L_x_1948:
[----:B------:R-:W-:Y:S04]  /*38b0*/  BSSY.RECONVERGENT B1, `(.L_x_1950) ;  /* 0x000001e000017945 */ /* 0x000fe80003800200 */
[----:B------:R-:W-:Y:S05]  /*38c0*/  @P2 BRA `(.L_x_1951) ;  /* 0x0000000000702947 */ /* 0x000fea0003800000 */
[--C-:B------:R-:W-:Y:S01]  /*38d0*/  FADD.FTZ R59, R59, -R28.reuse ;  /* 0x8000001c3b3b7221 */ /* 0x100fe20000010000 */
[----:B0-234-:R-:W-:Y:S01]  /*38e0*/  FADD.FTZ R21, R46, -R28 ;  /* 0x8000001c2e157221 */ /* 0x01dfe20000010000 */
        /* <DEDUP_REMOVED lines=19> */
[----:B-1----:R-:W-:-:S04]  /*3a20*/  LEA R22, P1, R20, UR8, 0x1 ;  /* 0x0000000814167c11 */ /* 0x002fc8000f8208ff */
[----:B------:R-:W-:Y:S02]  /*3a30*/  LEA.HI.X R23, R20, UR9, R23, 0x1, P1 ;  /* 0x0000000914177c11 */ /* 0x000fe400088f0c17 */
[----:B------:R-:W0:Y:S01]  /*3a40*/  MUFU.RCP R25, R25 ;  /* 0x0000001900197308 */ /* 0x000e220000001000 */
[----:B--2---:R-:W-:Y:S01]  /*3a50*/  FMUL.FTZ R12, R59, R14 ;  /* 0x0000000e3b0c7220 */ /* 0x004fe20000410000 */
[----:B0-----:R-:W-:-:S05]  /*3a60*/  FMUL.FTZ R27, R26, R25 ;  /* 0x000000191a1b7220 */ /* 0x001fca0000410000 */
[----:B------:R-:W-:-:S05]  /*3a70*/  F2FP.BF16.F32.PACK_AB R27, R27, R12 ;  /* 0x0000000c1b1b723e */ /* 0x000fca00000010ff */
[----:B------:R0:W-:Y:S02]  /*3a80*/  STG.E desc[UR6][R22.64], R27 ;  /* 0x0000001b16007986 */ /* 0x0001e4000c101906 */
.L_x_1951:
[----:B------:R-:W-:Y:S05]  /*3a90*/  BSYNC.RECONVERGENT B1 ;  /* 0x0000000000017941 */ /* 0x000fea0003800200 */
.L_x_1950:
        /* <DEDUP_REMOVED lines=30> */
.L_x_1953:
[----:B------:R-:W-:Y:S05]  /*3c80*/  BSYNC.RECONVERGENT B1 ;  /* 0x0000000000017941 */ /* 0x000fea0003800200 */
.L_x_1952:
[----:B------:R-:W-:Y:S05]  /*3c90*/  @P4 BRA `(.L_x_1939) ;  /* 0x00000000006c4947 */ /* 0x000fea0003800000 */
[--C-:B------:R-:W-:Y:S01]  /*3ca0*/  FADD.FTZ R63, R63, -R28.reuse ;  /* 0x8000001c3f3f7221 */ /* 0x100fe20000010000 */
[----:B0-234-:R-:W-:Y:S01]  /*3cb0*/  FADD.FTZ R21, R50, -R28 ;  /* 0x8000001c32157221 */ /* 0x01dfe20000010000 */
[----:B------:R-:W0:Y:S01]  /*3cc0*/  LDCU.64 UR4, c[0x0][0x3e0] ;  /* 0x00007c00ff0477ac */ /* 0x000e220008000a00 */
[----:B------:R-:W-:Y:S01]  /*3cd0*/  MOV R68, R70 ;  /* 0x0000004600447202 */ /* 0x000fe20000000f00 */
        /* <DEDUP_REMOVED lines=23> */
.L_x_1939:
[----:B------:R-:W-:Y:S05]  /*3e50*/  BSYNC.RECONVERGENT B0 ;  /* 0x0000000000007941 */ /* 0x000fea0003800200 */
.L_x_1923:
[----:B------:R-:W1:Y:S01]  /*3e60*/  LDCU UR4, c[0x0][0x3f8] ;  /* 0x00007f00ff0477ac */ /* 0x000e620008000800 */
[----:B------:R-:W-:Y:S02]  /*3e70*/  IADD3 R8, PT, PT, R5, R8, RZ ;  /* 0x0000000805087210 */ /* 0x000fe40007ffe0ff */
[----:B------:R-:W-:Y:S01]  /*3e80*/  IADD3 R6, PT, PT, R6, 0x1, RZ ;  /* 0x0000000106067810 */ /* 0x000fe20007ffe0ff */
[----:B------:R-:W1:Y:S02]  /*3e90*/  LDCU UR5, c[0x0][0x3c8] ;  /* 0x00007900ff0577ac */ /* 0x000e640008000800 */
[----:B-1----:R-:W-:-:S06]  /*3ea0*/  UIMAD UR4, UR4, UR5, URZ ;  /* 0x00000005040472a4 */ /* 0x002fcc000f8e02ff */
[----:B------:R-:W-:-:S13]  /*3eb0*/  ISETP.GE.AND P1, PT, R8, UR4, PT ;  /* 0x0000000408007c0c */ /* 0x000fda000bf26270 */
[----:B------:R-:W-:Y:S05]  /*3ec0*/  @!P1 BRA `(.L_x_1954) ;  /* 0xffffffc400009947 */ /* 0x000fea000383ffff */
[----:B------:R-:W-:Y:S05]  /*3ed0*/  EXIT ;  /* 0x000000000000794d */ /* 0x000fea0003800000 */
.L_x_1955:
        /* <DEDUP_REMOVED lines=10> */
.L_x_3448:


//--------------------- .text._Z35group_norm_nhwc_fwd_one_pass_kernelI11Bf16IOFp32WLi512ELi42ELi672EEv26Group_norm_nhwc_fwd_params --------------------------
	.section	.text._Z35group_norm_nhwc_fwd_one_pass_kernelI11Bf16IOFp32WLi512ELi42ELi672EEv26Group_norm_nhwc_fwd_params,"ax",@progbits
	.align	128
        .global         _Z35group_norm_nhwc_fwd_one_pass_kernelI11Bf16IOFp32WLi512ELi42ELi672EEv26Group_norm_nhwc_fwd_params
        .type           _Z35group_norm_nhwc_fwd_one_pass_kernelI11Bf16IOFp32WLi512ELi42ELi672EEv26Group_norm_nhwc_fwd_params,@function
        .size           _Z35group_norm_nhwc_fwd_one_pass_kernelI11Bf16IOFp32WLi512ELi42ELi672EEv26Group_norm_nhwc_fwd_params,(.L_x_3449 - _Z35group_norm_nhwc_fwd_one_pass_kernelI11Bf16IOFp32WLi512ELi42ELi672EEv26Group_norm_nhwc_fwd_params)
        .other          _Z35group_norm_nhwc_fwd_one_pass_kernelI11Bf16IOFp32WLi512ELi42ELi672EEv26Group_norm_nhwc_fwd_params,@"STO_CUDA_ENTRY STV_DEFAULT"
_Z35group_norm_nhwc_fwd_one_pass_kernelI11Bf16IOFp32WLi512ELi42ELi672EEv26Group_norm_nhwc_fwd_params:
.text._Z35group_norm_nhwc_fwd_one_pass_kernelI11Bf16IOFp32WLi512ELi42ELi672EEv26Group_norm_nhwc_fwd_params:
        /* <DEDUP_REMOVED lines=10> */
[----:B------:R-:W-:Y:S01]  /*00a0*/  HFMA2 R62, -RZ, RZ, 0, 0 ;  /* 0x00000000ff3e7431 */ /* 0x000fe200000001ff */
[----:B------:R-:W3:Y:S01]  /*00b0*/  S2R R58, SR_CTAID.X ;  /* 0x00000000003a7919 */ /* 0x000ee20000002500 */
[----:B------:R-:W4:Y:S01]  /*00c0*/  LDCU.64 UR6, c[0x0][0x388] ;  /* 0x00007100ff0677ac */ /* 0x000f220008000a00 */
[----:B------:R-:W-:Y:S01]  /*00d0*/  MOV R61, R60 ;  /* 0x0000003c003d7202 */ /* 0x000fe20000000f00 */
[----:B------:R-:W1:Y:S01]  /*00e0*/  S2R R56, SR_LANEID ;  /* 0x0000000000387919 */ /* 0x000e620000000000 */
[----:B----4-:R-:W-:Y:S02]  /*00f0*/  ISETP.NE.U32.AND P1, PT, RZ, UR6, PT ;  /* 0x00000006ff007c0c */ /* 0x010fe4000bf25070 */
[----:B0-----:R-:W-:-:S02]  /*0100*/  LOP3.LUT R0, R59, 0xffff, RZ, 0xc0, !PT ;  /* 0x0000ffff3b007812 */ /* 0x001fc400078ec0ff */
[----:B---3--:R-:W-:-:S03]  /*0110*/  LOP3.LUT P0, RZ, R59, R58, RZ, 0xfc, !PT ;  /* 0x0000003a3bff7212 */ /* 0x008fc6000780fcff */
[----:B------:R-:W-:Y:S01]  /*0120*/  IMAD R0, R0, 0xc31, RZ ;  /* 0x00000c3100007824 */ /* 0x000fe200078e02ff */
[----:B------:R-:W-:Y:S01]  /*0130*/  ISETP.NE.AND.EX P0, PT, RZ, UR7, !P0, P1 ;  /* 0x00000007ff007c0c */ /* 0x000fe2000c705310 */
[----:B------:R-:W0:Y:S03]  /*0140*/  LDCU.64 UR6, c[0x0][0x358] ;  /* 0x00006b00ff0677ac */ /* 0x000e260008000a00 */
[----:B------:R-:W-:-:S04]  /*0150*/  SHF.R.U32.HI R71, RZ, 0x10, R0 ;  /* 0x00000010ff477819 */ /* 0x000fc80000011600 */
[----:B------:R-:W-:Y:S01]  /*0160*/  PRMT R0, R71, 0x9910, RZ ;  /* 0x0000991047007816 */ /* 0x000fe200000000ff */
[----:B-1----:R-:W-:-:S04]  /*0170*/  IMAD R64, R58, UR4, R71 ;  /* 0x000000043a407c24 */ /* 0x002fc8000f8e0247 */
[----:B------:R-:W-:Y:S01]  /*0180*/  IMAD R0, R0, 0x15, RZ ;  /* 0x0000001500007824 */ /* 0x000fe200078e02ff */
[C---:B------:R-:W-:Y:S02]  /*0190*/  IADD3 R70, PT, PT, R64.reuse, 0x60, RZ ;  /* 0x0000006040467810 */ /* 0x040fe40007ffe0ff */
[C---:B------:R-:W-:Y:S02]  /*01a0*/  IADD3 R69, PT, PT, R64.reuse, 0xe0, RZ ;  /* 0x000000e040457810 */ /* 0x040fe40007ffe0ff */
[----:B------:R-:W-:Y:S02]  /*01b0*/  IADD3 R0, PT, PT, RZ, -R0, RZ ;  /* 0x80000000ff007210 */ /* 0x000fe40007ffe0ff */
[----:B------:R-:W-:Y:S02]  /*01c0*/  IADD3 R68, PT, PT, R64, 0x100, RZ ;  /* 0x0000010040447810 */ /* 0x000fe40007ffe0ff */
[----:B------:R-:W-:Y:S02]  /*01d0*/  PRMT R0, R0, 0x7710, RZ ;  /* 0x0000771000007816 */ /* 0x000fe400000000ff */
[----:B------:R-:W-:-:S02]  /*01e0*/  IADD3 R67, PT, PT, R64, 0x120, RZ ;  /* 0x0000012040437810 */ /* 0x000fc40007ffe0ff */
[C---:B------:R-:W-:Y:S02]  /*01f0*/  IADD3 R66, PT, PT, R64.reuse, 0x160, RZ ;  /* 0x0000016040427810 */ /* 0x040fe40007ffe0ff */
[C---:B------:R-:W-:Y:S02]  /*0200*/  IADD3 R65, PT, PT, R64.reuse, 0x180, RZ ;  /* 0x0000018040417810 */ /* 0x040fe40007ffe0ff */
[----:B------:R-:W-:Y:S02]  /*0210*/  IADD3 R64, PT, PT, R64, 0x1c0, RZ ;  /* 0x000001c040407810 */ /* 0x000fe40007ffe0ff */
[----:B------:R-:W-:Y:S02]  /*0220*/  IADD3 R63, PT, PT, R0, R59, RZ ;  /* 0x0000003b003f7210 */ /* 0x000fe40007ffe0ff */
[----:B------:R-:W-:Y:S02]  /*0230*/  SHF.R.S32.HI R55, RZ, 0x1f, R70 ;  /* 0x0000001fff377819 */ /* 0x000fe40000011446 */
[----:B------:R-:W-:-:S02]  /*0240*/  SHF.R.S32.HI R54, RZ, 0x1f, R69 ;  /* 0x0000001fff367819 */ /* 0x000fc40000011445 */
[----:B------:R-:W-:Y:S02]  /*0250*/  SHF.R.S32.HI R53, RZ, 0x1f, R68 ;  /* 0x0000001fff357819 */ /* 0x000fe40000011444 */
[----:B------:R-:W-:Y:S02]  /*0260*/  SHF.R.S32.HI R52, RZ, 0x1f, R67 ;  /* 0x0000001fff347819 */ /* 0x000fe40000011443 */
[----:B------:R-:W-:Y:S02]  /*0270*/  SHF.R.S32.HI R51, RZ, 0x1f, R66 ;  /* 0x0000001fff337819 */ /* 0x000fe40000011442 */
[----:B------:R-:W-:Y:S02]  /*0280*/  SHF.R.S32.HI R50, RZ, 0x1f, R65 ;  /* 0x0000001fff327819 */ /* 0x000fe40000011441 */
[----:B------:R-:W-:Y:S02]  /*0290*/  SHF.R.S32.HI R0, RZ, 0x1f, R64 ;  /* 0x0000001fff007819 */ /* 0x000fe40000011440 */
[----:B0-2---:R-:W-:-:S07]  /*02a0*/  SHF.L.U32 R63, R63, 0x1, RZ ;  /* 0x000000013f3f7819 */ /* 0x005fce00000006ff */
.L_x_2031:
[----:B0-----:R-:W0:Y:S01]  /*02b0*/  LDC R8, c[0x0][0x3f8] ;  /* 0x0000fe00ff087b82 */ /* 0x001e220000000800 */
[----:B------:R-:W1:Y:S01]  /*02c0*/  LDCU UR8, c[0x0][0x404] ;  /* 0x00008080ff0877ac */ /* 0x000e620008000800 */
[----:B------:R-:W-:Y:S01]  /*02d0*/  LOP3.LUT R75, R63, 0xffff, RZ, 0xc0, !PT ;  /* 0x0000ffff3f4b7812 */ /* 0x000fe200078ec0ff */
[----:B--2---:R-:W2:Y:S01]  /*02e0*/  LDCU.64 UR4, c[0x0][0x3e8] ;  /* 0x00007d00ff0477ac */ /* 0x004ea20008000a00 */
[----:B-1----:R-:W-:Y:S01]  /*02f0*/  IMAD R15, R58, UR8, R71 ;  /* 0x000000083a0f7c24 */ /* 0x002fe2000f8e0247 */
[----:B------:R-:W1:Y:S01]  /*0300*/  LDCU.64 UR8, c[0x0][0x3f0] ;  /* 0x00007e00ff0877ac */ /* 0x000e620008000a00 */
[----:B0--34-:R-:W-:-:S03]  /*0310*/  IABS R5, R8 ;  /* 0x0000000800057213 */ /* 0x019fc60000000000 */
[C---:B--2---:R-:W-:Y:S01]  /*0320*/  ISETP.GE.U32.AND P2, PT, R15.reuse, UR4, PT ;  /* 0x000000040f007c0c */ /* 0x044fe2000bf46070 */
[----:B------:R-:W0:Y:S01]  /*0330*/  I2F.RP R4, R5 ;  /* 0x0000000500047306 */ /* 0x000e220000209400 */
[C---:B------:R-:W-:Y:S02]  /*0340*/  IADD3 R9, PT, PT, R15.reuse, 0x20, RZ ;  /* 0x000000200f097810 */ /* 0x040fe40007ffe0ff */
[----:B-----5:R-:W-:Y:S02]  /*0350*/  IADD3 R17, PT, PT, R15, 0x40, RZ ;  /* 0x000000400f117810 */ /* 0x020fe40007ffe0ff */
[----:B------:R-:W-:Y:S02]  /*0360*/  SHF.R.S32.HI R11, RZ, 0x1f, R9 ;  /* 0x0000001fff0b7819 */ /* 0x000fe40000011409 */
[----:B------:R-:W-:Y:S02]  /*0370*/  ISETP.GE.U32.AND P6, PT, R17, UR4, PT ;  /* 0x0000000411007c0c */ /* 0x000fe4000bfc6070 */
[----:B------:R-:W-:-:S02]  /*0380*/  SHF.R.S32.HI R29, RZ, 0x1f, R17 ;  /* 0x0000001fff1d7819 */ /* 0x000fc40000011411 */
[----:B------:R-:W-:Y:S02]  /*0390*/  IADD3 R25, PT, PT, R15, 0x80, RZ ;  /* 0x000000800f197810 */ /* 0x000fe40007ffe0ff */
[----:B------:R-:W-:Y:S01]  /*03a0*/  ISETP.GE.AND.EX P6, PT, R29, UR5, PT, P6 ;  /* 0x000000051d007c0c */ /* 0x000fe2000bfc6360 */
[----:B0-----:R-:W0:Y:S01]  /*03b0*/  MUFU.RCP R4, R4 ;  /* 0x0000000400047308 */ /* 0x001e220000001000 */
[----:B------:R-:W-:Y:S02]  /*03c0*/  SHF.R.S32.HI R27, RZ, 0x1f, R25 ;  /* 0x0000001fff1b7819 */ /* 0x000fe40000011419 */
[----:B0-----:R-:W-:-:S05]  /*03d0*/  IADD3 R2, PT, PT, R4, 0xffffffe, RZ ;  /* 0x0ffffffe04027810 */ /* 0x001fca0007ffe0ff */
[----:B------:R0:W2:Y:S02]  /*03e0*/  F2I.FTZ.U32.TRUNC.NTZ R3, R2 ;  /* 0x0000000200037305 */ /* 0x0000a4000021f000 */
[----:B0-----:R-:W-:Y:S02]  /*03f0*/  MOV R2, RZ ;  /* 0x000000ff00027202 */ /* 0x001fe40000000f00 */
[----:B--2---:R-:W-:-:S05]  /*0400*/  IADD3 R6, PT, PT, RZ, -R3, RZ ;  /* 0x80000003ff067210 */ /* 0x004fca0007ffe0ff */
[----:B------:R-:W-:Y:S01]  /*0410*/  IMAD R7, R6, R5, RZ ;  /* 0x0000000506077224 */ /* 0x000fe200078e02ff */
[----:B------:R-:W-:-:S03]  /*0420*/  IABS R6, R61 ;  /* 0x0000003d00067213 */ /* 0x000fc60000000000 */
[----:B------:R-:W-:Y:S01]  /*0430*/  IMAD.HI.U32 R3, R3, R7, R2 ;  /* 0x0000000703037227 */ /* 0x000fe200078e0002 */
[----:B------:R-:W-:-:S04]  /*0440*/  LOP3.LUT R2, R61, R8, RZ, 0x3c, !PT ;  /* 0x000000083d027212 */ /* 0x000fc800078e3cff */
[----:B------:R-:W-:Y:S01]  /*0450*/  ISETP.GE.AND P3, PT, R2, RZ, PT ;  /* 0x000000ff0200720c */ /* 0x000fe20003f66270 */
[----:B------:R-:W-:-:S05]  /*0460*/  IMAD.HI.U32 R3, R3, R6, RZ ;  /* 0x0000000603037227 */ /* 0x000fca00078e00ff */
[----:B------:R-:W-:-:S05]  /*0470*/  IADD3 R4, PT, PT, -R3, RZ, RZ ;  /* 0x000000ff03047210 */ /* 0x000fca0007ffe1ff */
[----:B------:R-:W-:-:S05]  /*0480*/  IMAD R4, R5, R4, R6 ;  /* 0x0000000405047224 */ /* 0x000fca00078e0206 */
[----:B------:R-:W-:-:S13]  /*0490*/  ISETP.GT.U32.AND P1, PT, R5, R4, PT ;  /* 0x000000040500720c */ /* 0x000fda0003f24070 */
[-C--:B------:R-:W-:Y:S02]  /*04a0*/  @!P1 IADD3 R4, PT, PT, R4, -R5.reuse, RZ ;  /* 0x8000000504049210 */ /* 0x080fe40007ffe0ff */
[----:B------:R-:W-:Y:S02]  /*04b0*/  @!P1 IADD3 R3, PT, PT, R3, 0x1, RZ ;  /* 0x0000000103039810 */ /* 0x000fe40007ffe0ff */
[----:B------:R-:W-:Y:S02]  /*04c0*/  ISETP.GE.U32.AND P4, PT, R4, R5, PT ;  /* 0x000000050400720c */ /* 0x000fe40003f86070 */
[----:B------:R-:W-:Y:S02]  /*04d0*/  ISETP.NE.AND P1, PT, R8, RZ, PT ;  /* 0x000000ff0800720c */ /* 0x000fe40003f25270 */
[----:B------:R-:W-:-:S04]  /*04e0*/  SHF.R.S32.HI R5, RZ, 0x1f, R15 ;  /* 0x0000001fff057819 */ /* 0x000fc8000001140f */
[----:B------:R-:W-:-:S05]  /*04f0*/  ISETP.GE.AND.EX P2, PT, R5, UR5, PT, P2 ;  /* 0x0000000505007c0c */ /* 0x000fca000bf46320 */
[----:B------:R-:W-:Y:S02]  /*0500*/  @P4 IADD3 R3, PT, PT, R3, 0x1, RZ ;  /* 0x0000000103034810 */ /* 0x000fe40007ffe0ff */
[----:B------:R-:W-:Y:S02]  /*0510*/  ISETP.GE.U32.AND P4, PT, R9, UR4, PT ;  /* 0x0000000409007c0c */ /* 0x000fe4000bf86070 */
[----:B------:R-:W-:Y:S02]  /*0520*/  @!P3 IADD3 R3, PT, PT, -R3, RZ, RZ ;  /* 0x000000ff0303b210 */ /* 0x000fe40007ffe1ff */
[----:B------:R-:W-:Y:S02]  /*0530*/  ISETP.GE.AND.EX P4, PT, R11, UR5, PT, P4 ;  /* 0x000000050b007c0c */ /* 0x000fe4000bf86340 */
[----:B------:R-:W-:Y:S01]  /*0540*/  @!P1 LOP3.LUT R3, RZ, R8, RZ, 0x33, !PT ;  /* 0x00000008ff039212 */ /* 0x000fe200078e33ff */
[----:B------:R-:W0:Y:S03]  /*0550*/  @!P2 LDC.64 R12, c[0x0][0x3e0] ;  /* 0x0000f800ff0cab82 */ /* 0x000e260000000a00 */
[----:B------:R-:W-:-:S02]  /*0560*/  IADD3 R72, PT, PT, -R3, RZ, RZ ;  /* 0x000000ff03487210 */ /* 0x000fc40007ffe1ff */
[----:B------:R-:W-:-:S03]  /*0570*/  SHF.R.S32.HI R2, RZ, 0x1f, R3 ;  /* 0x0000001fff027819 */ /* 0x000fc60000011403 */
[----:B------:R-:W-:Y:S01]  /*0580*/  IMAD R72, R8, R72, R61 ;  /* 0x0000004808487224 */ /* 0x000fe200078e023d */
[----:B------:R-:W2:Y:S01]  /*0590*/  @!P2 LDC.64 R20, c[0x0][0x390] ;  /* 0x0000e400ff14ab82 */ /* 0x000ea20000000a00 */
[----:B-1----:R-:W-:Y:S02]  /*05a0*/  IMAD R2, R2, UR8, RZ ;  /* 0x0000000802027c24 */ /* 0x002fe4000f8e02ff */
[----:B------:R-:W-:Y:S02]  /*05b0*/  IMAD R72, R72, 0x2a, RZ ;  /* 0x0000002a48487824 */ /* 0x000fe400078e02ff */
[----:B------:R-:W-:-:S03]  /*05c0*/  IMAD R77, R3, UR9, R2 ;  /* 0x00000009034d7c24 */ /* 0x000fc6000f8e0202 */
[----:B------:R-:W1:Y:S01]  /*05d0*/  @!P4 LDC.64 R6, c[0x0][0x3e0] ;  /* 0x0000f800ff06cb82 */ /* 0x000e620000000a00 */
[----:B------:R-:W-:-:S04]  /*05e0*/  IADD3 R74, P1, PT, R72, R75, RZ ;  /* 0x0000004b484a7210 */ /* 0x000fc80007f3e0ff */
[----:B------:R-:W-:Y:S02]  /*05f0*/  LEA.HI.X.SX32 R75, R72, RZ, 0x1, P1 ;  /* 0x000000ff484b7211 */ /* 0x000fe400008f0eff */
[----:B------:R-:W-:Y:S01]  /*0600*/  ISETP.GE.U32.AND P1, PT, R25, UR4, PT ;  /* 0x0000000419007c0c */ /* 0x000fe2000bf26070 */
[----:B------:R-:W3:Y:S01]  /*0610*/  @!P4 LDC.64 R18, c[0x0][0x390] ;  /* 0x0000e400ff12cb82 */ /* 0x000ee20000000a00 */
[----:B0-----:R-:W-:Y:S02]  /*0620*/  @!P2 IMAD R4, R5, R12, RZ ;  /* 0x0000000c0504a224 */ /* 0x001fe400078e02ff */
[----:B------:R-:W-:Y:S01]  /*0630*/  IMAD.WIDE.U32 R74, R3, UR8, R74 ;  /* 0x00000008034a7c25 */ /* 0x000fe2000f8e004a */
[----:B------:R-:W-:-:S03]  /*0640*/  ISETP.GE.AND.EX P1, PT, R27, UR5, PT, P1 ;  /* 0x000000051b007c0c */ /* 0x000fc6000bf26310 */
[----:B------:R-:W-:Y:S01]  /*0650*/  @!P2 IMAD R23, R15, R13, R4 ;  /* 0x0000000d0f17a224 */ /* 0x000fe200078e0204 */
[----:B------:R-:W0:Y:S01]  /*0660*/  @!P6 LDC.64 R2, c[0x0][0x3e0] ;  /* 0x0000f800ff02eb82 */ /* 0x000e220000000a00 */
[----:B------:R-:W-:Y:S02]  /*0670*/  IADD3 R77, PT, PT, R75, R77, RZ ;  /* 0x0000004d4b4d7210 */ /* 0x000fe40007ffe0ff */
[-C--:B------:R-:W-:Y:S02]  /*0680*/  @!P2 MOV R76, R74.reuse ;  /* 0x0000004a004ca202 */ /* 0x080fe40000000f00 */
[----:B------:R-:W-:Y:S02]  /*0690*/  @!P4 MOV R4, R74 ;  /* 0x0000004a0004c202 */ /* 0x000fe40000000f00 */
[----:B------:R-:W-:Y:S01]  /*06a0*/  @!P4 MOV R5, R77 ;  /* 0x0000004d0005c202 */ /* 0x000fe20000000f00 */
[----:B-1----:R-:W-:Y:S01]  /*06b0*/  @!P4 IMAD R8, R11, R6, RZ ;  /* 0x000000060b08c224 */ /* 0x002fe200078e02ff */
[C---:B------:R-:W-:Y:S01]  /*06c0*/  IADD3 R11, PT, PT, R15.reuse, 0xa0, RZ ;  /* 0x000000a00f0b7810 */ /* 0x040fe20007ffe0ff */
[----:B------:R-:W-:-:S03]  /*06d0*/  @!P2 IMAD.WIDE.U32 R12, R15, R12, R76 ;  /* 0x0000000c0f0ca225 */ /* 0x000fc600078e004c */
[----:B------:R-:W-:Y:S01]  /*06e0*/  ISETP.GE.U32.AND P3, PT, R11, UR4, PT ;  /* 0x000000040b007c0c */ /* 0x000fe2000bf66070 */
[----:B------:R-:W-:Y:S01]  /*06f0*/  @!P4 IMAD R31, R9, R7, R8 ;  /* 0x00000007091fc224 */ /* 0x000fe200078e0208 */
[----:B------:R-:W-:Y:S01]  /*0700*/  @!P2 IADD3 R10, PT, PT, R13, R23, RZ ;  /* 0x000000170d0aa210 */ /* 0x000fe20007ffe0ff */
[----:B------:R-:W-:Y:S01]  /*0710*/  @!P4 IMAD.WIDE.U32 R6, R9, R6, R4 ;  /* 0x000000060906c225 */ /* 0x000fe200078e0004 */
[C---:B--2---:R-:W-:Y:S01]  /*0720*/  @!P2 LEA R20, P5, R12.reuse, R20, 0x1 ;  /* 0x000000140c14a211 */ /* 0x044fe200078a08ff */
[----:B------:R-:W1:Y:S01]  /*0730*/  @!P6 LDC.64 R8, c[0x0][0x390] ;  /* 0x0000e400ff08eb82 */ /* 0x000e620000000a00 */
[----:B------:R-:W-:Y:S02]  /*0740*/  SHF.R.S32.HI R37, RZ, 0x1f, R11 ;  /* 0x0000001fff257819 */ /* 0x000fe4000001140b */
[----:B------:R-:W-:Y:S02]  /*0750*/  @!P2 LEA.HI.X R21, R12, R21, R10, 0x1, P5 ;  /* 0x000000150c15a211 */ /* 0x000fe400028f0c0a */
[----:B------:R-:W-:Y:S01]  /*0760*/  @!P4 IADD3 R7, PT, PT, R7, R31, RZ ;  /* 0x0000001f0707c210 */ /* 0x000fe20007ffe0ff */
[----:B0-----:R-:W-:Y:S01]  /*0770*/  @!P6 IMAD R12, R29, R2, RZ ;  /* 0x000000021d0ce224 */ /* 0x001fe200078e02ff */
[----:B---3--:R-:W-:Y:S01]  /*0780*/  @!P4 LEA R18, P5, R6, R18, 0x1 ;  /* 0x000000120612c211 */ /* 0x008fe200078a08ff */
[----:B------:R-:W0:Y:S01]  /*0790*/  @!P1 LDC.64 R4, c[0x0][0x3e0] ;  /* 0x0000f800ff049b82 */ /* 0x000e220000000a00 */
[----:B------:R-:W-:-:S02]  /*07a0*/  ISETP.GE.AND.EX P3, PT, R37, UR5, PT, P3 ;  /* 0x0000000525007c0c */ /* 0x000fc4000bf66330 */
[----:B------:R-:W-:Y:S02]  /*07b0*/  @!P4 LEA.HI.X R19, R6, R19, R7, 0x1, P5 ;  /* 0x000000130613c211 */ /* 0x000fe400028f0c07 */
[----:B------:R-:W-:Y:S02]  /*07c0*/  @!P6 MOV R6, R74 ;  /* 0x0000004a0006e202 */ /* 0x000fe40000000f00 */
[----:B------:R-:W-:Y:S01]  /*07d0*/  @!P6 MOV R7, R77 ;  /* 0x0000004d0007e202 */ /* 0x000fe20000000f00 */
[----:B------:R-:W-:Y:S01]  /*07e0*/  @!P6 IMAD R29, R17, R3, R12 ;  /* 0x00000003111de224 */ /* 0x000fe200078e020c */
[----:B------:R-:W-:Y:S02]  /*07f0*/  IADD3 R23, PT, PT, R15, 0xc0, RZ ;  /* 0x000000c00f177810 */ /* 0x000fe40007ffe0ff */
[----:B------:R-:W-:Y:S01]  /*0800*/  MOV R10, RZ ;  /* 0x000000ff000a7202 */ /* 0x000fe20000000f00 */
[----:B------:R-:W-:Y:S02]  /*0810*/  @!P6 IMAD.WIDE.U32 R2, R17, R2, R6 ;  /* 0x000000021102e225 */ /* 0x000fe400078e0006 */
[----:B------:R-:W2:Y:S01]  /*0820*/  @!P1 LDC.64 R16, c[0x0][0x390] ;  /* 0x0000e400ff109b82 */ /* 0x000ea20000000a00 */
[----:B------:R-:W-:-:S02]  /*0830*/  ISETP.GE.U32.AND P5, PT, R23, UR4, PT ;  /* 0x0000000417007c0c */ /* 0x000fc4000bfa6070 */
[----:B------:R-:W-:Y:S01]  /*0840*/  SHF.R.S32.HI R33, RZ, 0x1f, R23 ;  /* 0x0000001fff217819 */ /* 0x000fe20000011417 */
[----:B------:R3:W4:Y:S01]  /*0850*/  @!P2 LDG.E R10, desc[UR6][R20.64] ;  /* 0x00000006140aa981 */ /* 0x000722000c1e1900 */
[----:B------:R-:W-:Y:S02]  /*0860*/  @!P6 IADD3 R3, PT, PT, R3, R29, RZ ;  /* 0x0000001d0303e210 */ /* 0x000fe40007ffe0ff */
[----:B------:R-:W-:Y:S01]  /*0870*/  ISETP.GE.AND.EX P5, PT, R33, UR5, PT, P5 ;  /* 0x0000000521007c0c */ /* 0x000fe2000bfa6350 */
[----:B------:R-:W5:Y:S01]  /*0880*/  @!P3 LDC.64 R12, c[0x0][0x3e0] ;  /* 0x0000f800ff0cbb82 */ /* 0x000f620000000a00 */
[C---:B-1----:R-:W-:Y:S01]  /*0890*/  @!P6 LEA R8, P2, R2.reuse, R8, 0x1 ;  /* 0x000000080208e211 */ /* 0x042fe200078408ff */
[----:B0-----:R-:W-:Y:S01]  /*08a0*/  @!P1 IMAD R6, R27, R4, RZ ;  /* 0x000000041b069224 */ /* 0x001fe200078e02ff */
[----:B------:R-:W-:Y:S02]  /*08b0*/  IADD3 R29, PT, PT, R15, 0x140, RZ ;  /* 0x000001400f1d7810 */ /* 0x000fe40007ffe0ff */
[----:B------:R-:W-:-:S02]  /*08c0*/  @!P6 LEA.HI.X R9, R2, R9, R3, 0x1, P2 ;  /* 0x000000090209e211 */ /* 0x000fc400010f0c03 */
[----:B------:R-:W-:Y:S02]  /*08d0*/  @!P1 MOV R2, R74 ;  /* 0x0000004a00029202 */ /* 0x000fe40000000f00 */
[----:B------:R-:W-:Y:S01]  /*08e0*/  @!P1 MOV R3, R77 ;  /* 0x0000004d00039202 */ /* 0x000fe20000000f00 */
[C---:B---3--:R-:W-:Y:S01]  /*08f0*/  @!P1 IMAD R21, R25.reuse, R5, R6 ;  /* 0x0000000519159224 */ /* 0x048fe200078e0206 */
[----:B------:R-:W-:Y:S02]  /*0900*/  MOV R6, RZ ;  /* 0x000000ff00067202 */ /* 0x000fe40000000f00 */
[----:B------:R-:W-:Y:S01]  /*0910*/  MOV R7, RZ ;  /* 0x000000ff00077202 */ /* 0x000fe20000000f00 */
[----:B------:R-:W-:Y:S01]  /*0920*/  @!P1 IMAD.WIDE.U32 R4, R25, R4, R2 ;  /* 0x0000000419049225 */ /* 0x000fe200078e0002 */
[----:B------:R-:W-:Y:S01]  /*0930*/  ISETP.GE.U32.AND P2, PT, R29, UR4, PT ;  /* 0x000000041d007c0c */ /* 0x000fe2000bf46070 */
[----:B------:R-:W0:Y:S01]  /*0940*/  @!P3 LDC.64 R2, c[0x0][0x390] ;  /* 0x0000e400ff02bb82 */ /* 0x000e220000000a00 */
[----:B------:R-:W-:Y:S01]  /*0950*/  SHF.R.S32.HI R35, RZ, 0x1f, R29 ;  /* 0x0000001fff237819 */ /* 0x000fe2000001141d */
[----:B------:R-:W3:Y:S01]  /*0960*/  @!P6 LDG.E R6, desc[UR6][R8.64] ;  /* 0x000000060806e981 */ /* 0x000ee2000c1e1900 */
[----:B------:R-:W-:-:S02]  /*0970*/  IADD3 R27, PT, PT, R15, 0x1a0, RZ ;  /* 0x000001a00f1b7810 */ /* 0x000fc40007ffe0ff */
[----:B------:R-:W-:Y:S01]  /*0980*/  ISETP.GE.AND.EX P2, PT, R35, UR5, PT, P2 ;  /* 0x0000000523007c0c */ /* 0x000fe2000bf46320 */
[----:B------:R1:W3:Y:S02]  /*0990*/  @!P4 LDG.E R7, desc[UR6][R18.64] ;  /* 0x000000061207c981 */ /* 0x0002e4000c1e1900 */
[----:B------:R-:W0:Y:S01]  /*09a0*/  @!P5 LDC.64 R24, c[0x0][0x3e0] ;  /* 0x0000f800ff18db82 */ /* 0x000e220000000a00 */
[----:B------:R-:W-:Y:S02]  /*09b0*/  @!P1 IADD3 R5, PT, PT, R5, R21, RZ ;  /* 0x0000001505059210 */ /* 0x000fe40007ffe0ff */
[C---:B--2---:R-:W-:Y:S02]  /*09c0*/  @!P1 LEA R16, P6, R4.reuse, R16, 0x1 ;  /* 0x0000001004109211 */ /* 0x044fe400078c08ff */
[----:B------:R-:W-:Y:S02]  /*09d0*/  ISETP.GE.U32.AND P4, PT, R27, UR4, PT ;  /* 0x000000041b007c0c */ /* 0x000fe4000bf86070 */
[----:B------:R-:W-:Y:S01]  /*09e0*/  SHF.R.S32.HI R31, RZ, 0x1f, R27 ;  /* 0x0000001fff1f7819 */ /* 0x000fe2000001141b */
[----:B-----5:R-:W-:Y:S01]  /*09f0*/  @!P3 IMAD R14, R37, R12, RZ ;  /* 0x0000000c250eb224 */ /* 0x020fe200078e02ff */
[----:B------:R-:W-:Y:S01]  /*0a00*/  @!P1 LEA.HI.X R17, R4, R17, R5, 0x1, P6 ;  /* 0x0000001104119211 */ /* 0x000fe200030f0c05 */
[----:B-1----:R-:W1:Y:S01]  /*0a10*/  @!P5 LDC.64 R18, c[0x0][0x390] ;  /* 0x0000e400ff12db82 */ /* 0x002e620000000a00 */
[----:B------:R-:W-:-:S02]  /*0a20*/  ISETP.GE.AND.EX P4, PT, R31, UR5, PT, P4 ;  /* 0x000000051f007c0c */ /* 0x000fc4000bf86340 */
[----:B------:R-:W-:Y:S02]  /*0a30*/  @!P3 MOV R4, R74 ;  /* 0x0000004a0004b202 */ /* 0x000fe40000000f00 */
[----:B------:R-:W-:Y:S01]  /*0a40*/  @!P3 MOV R5, R77 ;  /* 0x0000004d0005b202 */ /* 0x000fe20000000f00 */
[C---:B------:R-:W-:Y:S02]  /*0a50*/  @!P3 IMAD R21, R11.reuse, R13, R14 ;  /* 0x0000000d0b15b224 */ /* 0x040fe400078e020e */
[----:B------:R-:W-:-:S03]  /*0a60*/  @!P3 IMAD.WIDE.U32 R12, R11, R12, R4 ;  /* 0x0000000c0b0cb225 */ /* 0x000fc600078e0004 */
[----:B------:R-:W2:Y:S01]  /*0a70*/  @!P2 LDC.64 R4, c[0x0][0x3e0] ;  /* 0x0000f800ff04ab82 */ /* 0x000ea20000000a00 */
[----:B------:R-:W-:Y:S02]  /*0a80*/  MOV R11, RZ ;  /* 0x000000ff000b7202 */ /* 0x000fe40000000f00 */
[----:B------:R-:W-:Y:S01]  /*0a90*/  @!P3 IADD3 R13, PT, PT, R13, R21, RZ ;  /* 0x000000150d0db210 */ /* 0x000fe20007ffe0ff */
[----:B0-----:R-:W-:Y:S01]  /*0aa0*/  @!P5 IMAD R14, R33, R24, RZ ;  /* 0x00000018210ed224 */ /* 0x001fe200078e02ff */
[----:B------:R-:W-:Y:S02]  /*0ab0*/  ISETP.GE.U32.AND P6, PT, R69, UR4, PT ;  /* 0x0000000445007c0c */ /* 0x000fe4000bfc6070 */
[----:B------:R0:W5:Y:S01]  /*0ac0*/  @!P1 LDG.E R11, desc[UR6][R16.64] ;  /* 0x00000006100b9981 */ /* 0x000162000c1e1900 */
[----:B------:R-:W2:Y:S01]  /*0ad0*/  @!P4 LDC.64 R8, c[0x0][0x3e0] ;  /* 0x0000f800ff08cb82 */ /* 0x000ea20000000a00 */
[----:B------:R-:W-:Y:S02]  /*0ae0*/  @!P3 LEA R2, P1, R12, R2, 0x1 ;  /* 0x000000020c02b211 */ /* 0x000fe400078208ff */
[----:B------:R-:W-:-:S02]  /*0af0*/  ISETP.GE.AND.EX P6, PT, R54, UR5, PT, P6 ;  /* 0x0000000536007c0c */ /* 0x000fc4000bfc6360 */
[----:B------:R-:W-:-:S03]  /*0b00*/  @!P3 LEA.HI.X R3, R12, R3, R13, 0x1, P1 ;  /* 0x000000030c03b211 */ /* 0x000fc600008f0c0d */
[----:B------:R-:W2:Y:S01]  /*0b10*/  @!P2 LDC.64 R20, c[0x0][0x390] ;  /* 0x0000e400ff14ab82 */ /* 0x000ea20000000a00 */
[----:B0-----:R-:W-:Y:S02]  /*0b20*/  @!P5 MOV R16, R74 ;  /* 0x0000004a0010d202 */ /* 0x001fe40000000f00 */
[----:B------:R-:W-:Y:S01]  /*0b30*/  @!P5 MOV R17, R77 ;  /* 0x0000004d0011d202 */ /* 0x000fe20000000f00 */
[C---:B------:R-:W-:Y:S01]  /*0b40*/  @!P5 IMAD R13, R23.reuse, R25, R14 ;  /* 0x00000019170dd224 */ /* 0x040fe200078e020e */
[----:B------:R-:W-:Y:S02]  /*0b50*/  MOV R12, RZ ;  /* 0x000000ff000c7202 */ /* 0x000fe40000000f00 */
[----:B------:R-:W-:Y:S01]  /*0b60*/  ISETP.GE.U32.AND P1, PT, R70, UR4, PT ;  /* 0x0000000446007c0c */ /* 0x000fe2000bf26070 */
[----:B------:R-:W-:Y:S02]  /*0b70*/  @!P5 IMAD.WIDE.U32 R24, R23, R24, R16 ;  /* 0x000000181718d225 */ /* 0x000fe400078e0010 */
[----:B------:R-:W0:Y:S01]  /*0b80*/  @!P6 LDC.64 R16, c[0x0][0x3e0] ;  /* 0x0000f800ff10eb82 */ /* 0x000e220000000a00 */
[----:B------:R-:W-:Y:S01]  /*0b90*/  ISETP.GE.AND.EX P1, PT, R55, UR5, PT, P1 ;  /* 0x0000000537007c0c */ /* 0x000fe2000bf26310 */
[----:B------:R2:W5:Y:S01]  /*0ba0*/  @!P3 LDG.E R12, desc[UR6][R2.64] ;  /* 0x00000006020cb981 */ /* 0x000562000c1e1900 */
[----:B------:R-:W-:-:S02]  /*0bb0*/  @!P5 IADD3 R13, PT, PT, R25, R13, RZ ;  /* 0x0000000d190dd210 */ /* 0x000fc40007ffe0ff */
[C---:B-1----:R-:W-:Y:S01]  /*0bc0*/  @!P5 LEA R22, P3, R24.reuse, R18, 0x1 ;  /* 0x000000121816d211 */ /* 0x042fe200078608ff */
[----:B--2---:R-:W-:Y:S01]  /*0bd0*/  @!P2 IMAD R14, R35, R4, RZ ;  /* 0x00000004230ea224 */ /* 0x004fe200078e02ff */
[----:B------:R-:W-:Y:S02]  /*0be0*/  @!P2 MOV R25, R77 ;  /* 0x0000004d0019a202 */ /* 0x000fe40000000f00 */
[----:B------:R-:W-:Y:S02]  /*0bf0*/  @!P5 LEA.HI.X R23, R24, R19, R13, 0x1, P3 ;  /* 0x000000131817d211 */ /* 0x000fe400018f0c0d */
[----:B------:R-:W-:Y:S01]  /*0c00*/  @!P2 MOV R24, R74 ;  /* 0x0000004a0018a202 */ /* 0x000fe20000000f00 */
[----:B------:R-:W1:Y:S01]  /*0c10*/  @!P4 LDC.64 R2, c[0x0][0x390] ;  /* 0x0000e400ff02cb82 */ /* 0x000e620000000a00 */
[----:B------:R-:W-:Y:S01]  /*0c20*/  @!P2 IMAD R13, R29, R5, R14 ;  /* 0x000000051d0da224 */ /* 0x000fe200078e020e */
[----:B------:R-:W-:Y:S01]  /*0c30*/  MOV R14, RZ ;  /* 0x000000ff000e7202 */ /* 0x000fe20000000f00 */
[----:B------:R-:W-:-:S02]  /*0c40*/  @!P4 IMAD R26, R31, R8, RZ ;  /* 0x000000081f1ac224 */ /* 0x000fc400078e02ff */
[----:B------:R-:W-:-:S03]  /*0c50*/  @!P2 IMAD.WIDE.U32 R24, R29, R4, R24 ;  /* 0x000000041d18a225 */ /* 0x000fc600078e0018 */
[----:B------:R-:W2:Y:S01]  /*0c60*/  @!P1 LDC.64 R18, c[0x0][0x3e0] ;  /* 0x0000f800ff129b82 */ /* 0x000ea20000000a00 */
[----:B------:R0:W5:Y:S01]  /*0c70*/  @!P5 LDG.E R14, desc[UR6][R22.64] ;  /* 0x00000006160ed981 */ /* 0x000162000c1e1900 */
[----:B------:R-:W-:Y:S01]  /*0c80*/  @!P4 IMAD R29, R27, R9, R26 ;  /* 0x000000091b1dc224 */ /* 0x000fe200078e021a */
[----:B------:R-:W-:Y:S02]  /*0c90*/  @!P2 IADD3 R9, PT, PT, R25, R13, RZ ;  /* 0x0000000d1909a210 */ /* 0x000fe40007ffe0ff */
[----:B------:R-:W-:-:S03]  /*0ca0*/  @!P2 LEA R20, P3, R24, R20, 0x1 ;  /* 0x000000141814a211 */ /* 0x000fc600078608ff */
[----:B------:R-:W2:Y:S01]  /*0cb0*/  @!P6 LDC.64 R4, c[0x0][0x390] ;  /* 0x0000e400ff04eb82 */ /* 0x000ea20000000a00 */
[----:B0-----:R-:W-:Y:S02]  /*0cc0*/  @!P4 MOV R22, R74 ;  /* 0x0000004a0016c202 */ /* 0x001fe40000000f00 */
[----:B------:R-:W-:Y:S02]  /*0cd0*/  @!P4 MOV R23, R77 ;  /* 0x0000004d0017c202 */ /* 0x000fe40000000f00 */
[----:B------:R-:W-:Y:S02]  /*0ce0*/  ISETP.GE.U32.AND P5, PT, R68, UR4, PT ;  /* 0x0000000444007c0c */ /* 0x000fe4000bfa6070 */
[----:B------:R-:W-:Y:S01]  /*0cf0*/  @!P2 LEA.HI.X R21, R24, R21, R9, 0x1, P3 ;  /* 0x000000151815a211 */ /* 0x000fe200018f0c09 */
[----:B------:R-:W-:Y:S02]  /*0d00*/  @!P4 IMAD.WIDE.U32 R22, R27, R8, R22 ;  /* 0x000000081b16c225 */ /* 0x000fe400078e0016 */
[----:B------:R-:W0:Y:S01]  /*0d10*/  @!P1 LDC.64 R8, c[0x0][0x390] ;  /* 0x0000e400ff089b82 */ /* 0x000e220000000a00 */
[----:B------:R-:W-:-:S02]  /*0d20*/  MOV R39, RZ ;  /* 0x000000ff00277202 */ /* 0x000fc40000000f00 */
[----:B------:R-:W-:Y:S01]  /*0d30*/  ISETP.GE.AND.EX P5, PT, R53, UR5, PT, P5 ;  /* 0x0000000535007c0c */ /* 0x000fe2000bfa6350 */
[----:B------:R-:W-:Y:S01]  /*0d40*/  @!P6 IMAD R24, R54, R16, RZ ;  /* 0x000000103618e224 */ /* 0x000fe200078e02ff */
[----:B------:R-:W-:Y:S02]  /*0d50*/  @!P4 IADD3 R13, PT, PT, R23, R29, RZ ;  /* 0x0000001d170dc210 */ /* 0x000fe40007ffe0ff */
[----:B------:R1:W5:Y:S02]  /*0d60*/  @!P2 LDG.E R39, desc[UR6][R20.64] ;  /* 0x000000061427a981 */ /* 0x000364000c1e1900 */
[C---:B-1----:R-:W-:Y:S01]  /*0d70*/  @!P4 LEA R2, P3, R22.reuse, R2, 0x1 ;  /* 0x000000021602c211 */ /* 0x042fe200078608ff */
[----:B------:R-:W-:Y:S01]  /*0d80*/  @!P6 IMAD R23, R69, R17, R24 ;  /* 0x000000114517e224 */ /* 0x000fe200078e0218 */
[----:B------:R-:W-:Y:S02]  /*0d90*/  @!P1 MOV R24, R74 ;  /* 0x0000004a00189202 */ /* 0x000fe40000000f00 */
[----:B------:R-:W-:-:S02]  /*0da0*/  @!P4 LEA.HI.X R3, R22, R3, R13, 0x1, P3 ;  /* 0x000000031603c211 */ /* 0x000fc400018f0c0d */
[----:B------:R-:W-:Y:S02]  /*0db0*/  @!P6 MOV R20, R74 ;  /* 0x0000004a0014e202 */ /* 0x000fe40000000f00 */
[-C--:B------:R-:W-:Y:S01]  /*0dc0*/  @!P6 MOV R21, R77.reuse ;  /* 0x0000004d0015e202 */ /* 0x080fe20000000f00 */
[----:B--2---:R-:W-:Y:S01]  /*0dd0*/  @!P1 IMAD R13, R55, R18, RZ ;  /* 0x00000012370d9224 */ /* 0x004fe200078e02ff */
[----:B------:R-:W-:Y:S01]  /*0de0*/  @!P1 MOV R25, R77 ;  /* 0x0000004d00199202 */ /* 0x000fe20000000f00 */
[----:B------:R-:W-:-:S03]  /*0df0*/  @!P6 IMAD.WIDE.U32 R16, R69, R16, R20 ;  /* 0x000000104510e225 */ /* 0x000fc600078e0014 */
[----:B------:R-:W1:Y:S01]  /*0e00*/  @!P5 LDC.64 R20, c[0x0][0x3e0] ;  /* 0x0000f800ff14db82 */ /* 0x000e620000000a00 */
[C---:B------:R-:W-:Y:S01]  /*0e10*/  @!P1 IMAD R19, R70.reuse, R19, R13 ;  /* 0x0000001346139224 */ /* 0x040fe200078e020d */
[----:B------:R-:W-:Y:S01]  /*0e20*/  @!P6 IADD3 R13, PT, PT, R17, R23, RZ ;  /* 0x00000017110de210 */ /* 0x000fe20007ffe0ff */
[----:B------:R-:W-:Y:S01]  /*0e30*/  @!P1 IMAD.WIDE.U32 R24, R70, R18, R24 ;  /* 0x0000001246189225 */ /* 0x000fe200078e0018 */
[C---:B------:R-:W-:Y:S02]  /*0e40*/  @!P6 LEA R22, P2, R16.reuse, R4, 0x1 ;  /* 0x000000041016e211 */ /* 0x040fe400078408ff */
[----:B------:R-:W-:Y:S02]  /*0e50*/  ISETP.GE.U32.AND P3, PT, R67, UR4, PT ;  /* 0x0000000443007c0c */ /* 0x000fe4000bf66070 */
[----:B------:R-:W-:Y:S02]  /*0e60*/  @!P6 LEA.HI.X R23, R16, R5, R13, 0x1, P2 ;  /* 0x000000051017e211 */ /* 0x000fe400010f0c0d */
[----:B------:R-:W-:-:S02]  /*0e70*/  @!P1 IADD3 R4, PT, PT, R25, R19, RZ ;  /* 0x0000001319049210 */ /* 0x000fc40007ffe0ff */
[----:B0-----:R-:W-:Y:S02]  /*0e80*/  @!P1 LEA R18, P2, R24, R8, 0x1 ;  /* 0x0000000818129211 */ /* 0x001fe400078408ff */
[----:B------:R-:W-:Y:S02]  /*0e90*/  ISETP.GE.AND.EX P3, PT, R52, UR5, PT, P3 ;  /* 0x0000000534007c0c */ /* 0x000fe4000bf66330 */
[----:B------:R-:W-:Y:S02]  /*0ea0*/  @!P1 LEA.HI.X R19, R24, R9, R4, 0x1, P2 ;  /* 0x0000000918139211 */ /* 0x000fe400010f0c04 */
[----:B------:R-:W-:Y:S01]  /*0eb0*/  ISETP.GE.U32.AND P2, PT, R66, UR4, PT ;  /* 0x0000000442007c0c */ /* 0x000fe2000bf46070 */
[----:B------:R-:W0:Y:S03]  /*0ec0*/  @!P5 LDC.64 R4, c[0x0][0x390] ;  /* 0x0000e400ff04db82 */ /* 0x000e260000000a00 */
[----:B------:R-:W-:Y:S01]  /*0ed0*/  ISETP.GE.AND.EX P2, PT, R51, UR5, PT, P2 ;  /* 0x0000000533007c0c */ /* 0x000fe2000bf46320 */
[----:B-1----:R-:W-:Y:S01]  /*0ee0*/  @!P5 IMAD R16, R53, R20, RZ ;  /* 0x000000143510d224 */ /* 0x002fe200078e02ff */
[----:B------:R-:W-:-:S03]  /*0ef0*/  MOV R13, RZ ;  /* 0x000000ff000d7202 */ /* 0x000fc60000000f00 */
[----:B------:R-:W1:Y:S01]  /*0f00*/  @!P3 LDC.64 R8, c[0x0][0x3e0] ;  /* 0x0000f800ff08bb82 */ /* 0x000e620000000a00 */
[----:B------:R-:W-:Y:S01]  /*0f10*/  @!P5 MOV R24, R74 ;  /* 0x0000004a0018d202 */ /* 0x000fe20000000f00 */
[----:B------:R-:W-:Y:S01]  /*0f20*/  @!P5 IMAD R27, R68, R21, R16 ;  /* 0x00000015441bd224 */ /* 0x000fe200078e0210 */
[----:B------:R-:W-:Y:S01]  /*0f30*/  @!P5 MOV R25, R77 ;  /* 0x0000004d0019d202 */ /* 0x000fe20000000f00 */
[----:B------:R2:W5:Y:S01]  /*0f40*/  @!P1 LDG.E R13, desc[UR6][R18.64] ;  /* 0x00000006120d9981 */ /* 0x000562000c1e1900 */
[----:B------:R-:W-:-:S03]  /*0f50*/  MOV R32, RZ ;  /* 0x000000ff00207202 */ /* 0x000fc60000000f00 */
[----:B------:R-:W4:Y:S01]  /*0f60*/  @!P2 LDC.64 R16, c[0x0][0x3e0] ;  /* 0x0000f800ff10ab82 */ /* 0x000f220000000a00 */
[----:B------:R-:W-:Y:S02]  /*0f70*/  @!P5 IMAD.WIDE.U32 R24, R68, R20, R24 ;  /* 0x000000144418d225 */ /* 0x000fe400078e0018 */
[----:B------:R1:W5:Y:S05]  /*0f80*/  @!P6 LDG.E R32, desc[UR6][R22.64] ;  /* 0x000000061620e981 */ /* 0x00036a000c1e1900 */
[----:B--2---:R-:W2:Y:S01]  /*0f90*/  @!P3 LDC.64 R18, c[0x0][0x390] ;  /* 0x0000e400ff12bb82 */ /* 0x004ea20000000a00 */
[----:B------:R-:W-:Y:S02]  /*0fa0*/  @!P5 IADD3 R25, PT, PT, R25, R27, RZ ;  /* 0x0000001b1919d210 */ /* 0x000fe40007ffe0ff */
[----:B0-----:R-:W-:-:S04]  /*0fb0*/  @!P5 LEA R4, P6, R24, R4, 0x1 ;  /* 0x000000041804d211 */ /* 0x001fc800078c08ff */
[----:B------:R-:W-:Y:S01]  /*0fc0*/  @!P5 LEA.HI.X R5, R24, R5, R25, 0x1, P6 ;  /* 0x000000051805d211 */ /* 0x000fe200030f0c19 */
[----:B------:R-:W0:Y:S01]  /*0fd0*/  @!P2 LDC.64 R20, c[0x0][0x390] ;  /* 0x0000e400ff14ab82 */ /* 0x000e220000000a00 */
[----:B------:R-:W-:Y:S01]  /*0fe0*/  ISETP.GE.U32.AND P6, PT, R65, UR4, PT ;  /* 0x0000000441007c0c */ /* 0x000fe2000bfc6070 */
[----:B-1----:R-:W-:Y:S01]  /*0ff0*/  @!P3 IMAD R26, R52, R8, RZ ;  /* 0x00000008341ab224 */ /* 0x002fe200078e02ff */
[----:B------:R-:W-:Y:S02]  /*1000*/  MOV R34, RZ ;  /* 0x000000ff00227202 */ /* 0x000fe40000000f00 */
[----:B------:R-:W-:Y:S02]  /*1010*/  ISETP.GE.AND.EX P6, PT, R50, UR5, PT, P6 ;  /* 0x0000000532007c0c */ /* 0x000fe4000bfc6360 */
[----:B------:R-:W-:Y:S02]  /*1020*/  @!P3 MOV R22, R74 ;  /* 0x0000004a0016b202 */ /* 0x000fe40000000f00 */
[----:B------:R-:W-:Y:S01]  /*1030*/  @!P3 MOV R23, R77 ;  /* 0x0000004d0017b202 */ /* 0x000fe20000000f00 */
[C---:B------:R-:W-:Y:S01]  /*1040*/  @!P3 IMAD R25, R67.reuse, R9, R26 ;  /* 0x000000094319b224 */ /* 0x040fe200078e021a */
[----:B------:R1:W5:Y:S01]  /*1050*/  @!P5 LDG.E R34, desc[UR6][R4.64] ;  /* 0x000000060422d981 */ /* 0x000362000c1e1900 */
[----:B------:R-:W-:-:S04]  /*1060*/  @!P3 IMAD.WIDE.U32 R8, R67, R8, R22 ;  /* 0x000000084308b225 */ /* 0x000fc800078e0016 */
[----:B----4-:R-:W-:Y:S01]  /*1070*/  @!P2 IMAD R22, R51, R16, RZ ;  /* 0x000000103316a224 */ /* 0x010fe200078e02ff */
[----:B-1----:R-:W-:Y:S02]  /*1080*/  @!P2 MOV R4, R74 ;  /* 0x0000004a0004a202 */ /* 0x002fe40000000f00 */
[----:B------:R-:W-:Y:S01]  /*1090*/  @!P2 MOV R5, R77 ;  /* 0x0000004d0005a202 */ /* 0x000fe20000000f00 */
[----:B------:R-:W-:Y:S01]  /*10a0*/  @!P2 IMAD R23, R66, R17, R22 ;  /* 0x000000114217a224 */ /* 0x000fe200078e0216 */
[----:B------:R-:W-:Y:S02]  /*10b0*/  @!P3 IADD3 R9, PT, PT, R9, R25, RZ ;  /* 0x000000190909b210 */ /* 0x000fe40007ffe0ff */
[----:B--2---:R-:W-:Y:S01]  /*10c0*/  @!P3 LEA R18, P5, R8, R18, 0x1 ;  /* 0x000000120812b211 */ /* 0x004fe200078a08ff */
[----:B------:R-:W-:Y:S01]  /*10d0*/  @!P2 IMAD.WIDE.U32 R16, R66, R16, R4 ;  /* 0x000000104210a225 */ /* 0x000fe200078e0004 */
[----:B------:R-:W-:Y:S01]  /*10e0*/  MOV R36, RZ ;  /* 0x000000ff00247202 */ /* 0x000fe20000000f00 */
[----:B------:R-:W1:Y:S01]  /*10f0*/  @!P6 LDC.64 R4, c[0x0][0x3e0] ;  /* 0x0000f800ff04eb82 */ /* 0x000e620000000a00 */
[----:B------:R-:W-:-:S02]  /*1100*/  @!P3 LEA.HI.X R19, R8, R19, R9, 0x1, P5 ;  /* 0x000000130813b211 */ /* 0x000fc400028f0c09 */
[----:B------:R-:W-:-:S03]  /*1110*/  @!P2 IADD3 R8, PT, PT, R17, R23, RZ ;  /* 0x000000171108a210 */ /* 0x000fc60007ffe0ff */
[----:B------:R2:W4:Y:S01]  /*1120*/  @!P3 LDG.E R36, desc[UR6][R18.64] ;  /* 0x000000061224b981 */ /* 0x000522000c1e1900 */
[----:B------:R-:W-:Y:S02]  /*1130*/  ISETP.GE.U32.AND P3, PT, R64, UR4, PT ;  /* 0x0000000440007c0c */ /* 0x000fe4000bf66070 */
[----:B0-----:R-:W-:Y:S02]  /*1140*/  @!P2 LEA R20, P5, R16, R20, 0x1 ;  /* 0x000000141014a211 */ /* 0x001fe400078a08ff */
[----:B------:R-:W-:Y:S02]  /*1150*/  IADD3 R15, PT, PT, R15, 0x1e0, RZ ;  /* 0x000001e00f0f7810 */ /* 0x000fe40007ffe0ff */
[----:B------:R-:W-:Y:S02]  /*1160*/  ISETP.GE.AND.EX P3, PT, R0, UR5, PT, P3 ;  /* 0x0000000500007c0c */ /* 0x000fe4000bf66330 */
[----:B------:R-:W-:Y:S02]  /*1170*/  @!P2 LEA.HI.X R21, R16, R21, R8, 0x1, P5 ;  /* 0x000000151015a211 */ /* 0x000fe400028f0c08 */
[----:B------:R-:W-:Y:S01]  /*1180*/  ISETP.GE.U32.AND P5, PT, R15, UR4, PT ;  /* 0x000000040f007c0c */ /* 0x000fe2000bfa6070 */
[----:B------:R-:W0:Y:S01]  /*1190*/  @!P6 LDC.64 R8, c[0x0][0x390] ;  /* 0x0000e400ff08eb82 */ /* 0x000e220000000a00 */
[----:B------:R-:W-:-:S04]  /*11a0*/  SHF.R.S32.HI R25, RZ, 0x1f, R15 ;  /* 0x0000001fff197819 */ /* 0x000fc8000001140f */
[----:B------:R-:W-:Y:S01]  /*11b0*/  ISETP.GE.AND.EX P5, PT, R25, UR5, PT, P5 ;  /* 0x0000000519007c0c */ /* 0x000fe2000bfa6350 */
[----:B-1----:R-:W-:Y:S02]  /*11c0*/  @!P6 IMAD R22, R50, R4, RZ ;  /* 0x000000043216e224 */ /* 0x002fe400078e02ff */
[----:B--2---:R-:W1:Y:S01]  /*11d0*/  @!P3 LDC.64 R18, c[0x0][0x3e0] ;  /* 0x0000f800ff12bb82 */ /* 0x004e620000000a00 */
[----:B------:R-:W-:Y:S01]  /*11e0*/  @!P6 MOV R23, R77 ;  /* 0x0000004d0017e202 */ /* 0x000fe20000000f00 */
[----:B------:R-:W-:Y:S01]  /*11f0*/  @!P6 IMAD R27, R65, R5, R22 ;  /* 0x00000005411be224 */ /* 0x000fe200078e0216 */
[----:B------:R-:W-:Y:S02]  /*1200*/  @!P6 MOV R22, R74 ;  /* 0x0000004a0016e202 */ /* 0x000fe40000000f00 */
[----:B------:R-:W-:-:S05]  /*1210*/  MOV R41, RZ ;  /* 0x000000ff00297202 */ /* 0x000fca0000000f00 */
[----:B------:R-:W2:Y:S01]  /*1220*/  @!P5 LDC.64 R16, c[0x0][0x3e0] ;  /* 0x0000f800ff10db82 */ /* 0x000ea20000000a00 */
[----:B------:R-:W-:Y:S01]  /*1230*/  @!P6 IMAD.WIDE.U32 R22, R65, R4, R22 ;  /* 0x000000044116e225 */ /* 0x000fe200078e0016 */
[----:B------:R3:W4:Y:S01]  /*1240*/  @!P2 LDG.E R41, desc[UR6][R20.64] ;  /* 0x000000061429a981 */ /* 0x000722000c1e1900 */
[----:B------:R-:W-:-:S03]  /*1250*/  MOV R42, RZ ;  /* 0x000000ff002a7202 */ /* 0x000fc60000000f00 */
[----:B------:R-:W-:Y:S02]  /*1260*/  @!P6 IADD3 R23, PT, PT, R23, R27, RZ ;  /* 0x0000001b1717e210 */ /* 0x000fe40007ffe0ff */
[----:B------:R-:W2:Y:S01]  /*1270*/  @!P3 LDC.64 R4, c[0x0][0x390] ;  /* 0x0000e400ff04bb82 */ /* 0x000ea20000000a00 */
[----:B0-----:R-:W-:-:S04]  /*1280*/  @!P6 LEA R8, P2, R22, R8, 0x1 ;  /* 0x000000081608e211 */ /* 0x001fc800078408ff */
[----:B------:R-:W-:-:S03]  /*1290*/  @!P6 LEA.HI.X R9, R22, R9, R23, 0x1, P2 ;  /* 0x000000091609e211 */ /* 0x000fc600010f0c17 */
[----:B---3--:R-:W0:Y:S01]  /*12a0*/  @!P5 LDC.64 R20, c[0x0][0x390] ;  /* 0x0000e400ff14db82 */ /* 0x008e220000000a00 */
[----:B-1----:R-:W-:Y:S01]  /*12b0*/  @!P3 IMAD R22, R0, R18, RZ ;  /* 0x000000120016b224 */ /* 0x002fe200078e02ff */
[----:B------:R1:W3:Y:S03]  /*12c0*/  @!P6 LDG.E R42, desc[UR6][R8.64] ;  /* 0x00000006082ae981 */ /* 0x0002e6000c1e1900 */
[C---:B------:R-:W-:Y:S01]  /*12d0*/  @!P3 IMAD R23, R64.reuse, R19, R22 ;  /* 0x000000134017b224 */ /* 0x040fe200078e0216 */
[----:B-1----:R-:W-:Y:S02]  /*12e0*/  @!P3 MOV R8, R74 ;  /* 0x0000004a0008b202 */ /* 0x002fe40000000f00 */
[----:B------:R-:W-:Y:S01]  /*12f0*/  @!P3 MOV R9, R77 ;  /* 0x0000004d0009b202 */ /* 0x000fe20000000f00 */
[----:B--2---:R-:W-:Y:S02]  /*1300*/  @!P5 IMAD R24, R25, R16, RZ ;  /* 0x000000101918d224 */ /* 0x004fe400078e02ff */
[----:B------:R-:W-:Y:S01]  /*1310*/  @!P3 IMAD.WIDE.U32 R18, R64, R18, R8 ;  /* 0x000000124012b225 */ /* 0x000fe200078e0008 */
[----:B------:R-:W-:-:S02]  /*1320*/  @!P5 MOV R8, R74 ;  /* 0x0000004a0008d202 */ /* 0x000fc40000000f00 */
[----:B------:R-:W-:Y:S01]  /*1330*/  @!P5 MOV R9, R77 ;  /* 0x0000004d0009d202 */ /* 0x000fe20000000f00 */
[C---:B------:R-:W-:Y:S01]  /*1340*/  @!P5 IMAD R25, R15.reuse, R17, R24 ;  /* 0x000000110f19d224 */ /* 0x040fe200078e0218 */
[----:B------:R-:W-:Y:S02]  /*1350*/  MOV R45, RZ ;  /* 0x000000ff002d7202 */ /* 0x000fe40000000f00 */
[C---:B------:R-:W-:Y:S01]  /*1360*/  @!P3 LEA R4, P2, R18.reuse, R4, 0x1 ;  /* 0x000000041204b211 */ /* 0x040fe200078408ff */
[----:B------:R-:W-:Y:S01]  /*1370*/  @!P5 IMAD.WIDE.U32 R16, R15, R16, R8 ;  /* 0x000000100f10d225 */ /* 0x000fe200078e0008 */
[----:B------:R-:W-:Y:S02]  /*1380*/  @!P3 IADD3 R15, PT, PT, R19, R23, RZ ;  /* 0x00000017130fb210 */ /* 0x000fe40007ffe0ff */
[----:B------:R-:W-:Y:S01]  /*1390*/  MOV R47, RZ ;  /* 0x000000ff002f7202 */ /* 0x000fe20000000f00 */
[----:B------:R1:W2:Y:S01]  /*13a0*/  @!P4 LDG.E R45, desc[UR6][R2.64] ;  /* 0x00000006022dc981 */ /* 0x0002a2000c1e1900 */
[----:B------:R-:W-:-:S02]  /*13b0*/  @!P3 LEA.HI.X R5, R18, R5, R15, 0x1, P2 ;  /* 0x000000051205b211 */ /* 0x000fc400010f0c0f */
[----:B------:R-:W-:Y:S02]  /*13c0*/  @!P5 IADD3 R8, PT, PT, R17, R25, RZ ;  /* 0x000000191108d210 */ /* 0x000fe40007ffe0ff */
[C---:B0-----:R-:W-:Y:S01]  /*13d0*/  @!P5 LEA R20, P2, R16.reuse, R20, 0x1 ;  /* 0x000000141014d211 */ /* 0x041fe200078408ff */
[----:B------:R0:W2:Y:S01]  /*13e0*/  @!P3 LDG.E R47, desc[UR6][R4.64] ;  /* 0x00000006042fb981 */ /* 0x0000a2000c1e1900 */
[----:B------:R-:W-:Y:S02]  /*13f0*/  MOV R49, RZ ;  /* 0x000000ff00317202 */ /* 0x000fe40000000f00 */
[----:B------:R-:W-:-:S05]  /*1400*/  @!P5 LEA.HI.X R21, R16, R21, R8, 0x1, P2 ;  /* 0x000000151015d211 */ /* 0x000fca00010f0c08 */
[----:B------:R5:W2:Y:S01]  /*1410*/  @!P5 LDG.E R49, desc[UR6][R20.64] ;  /* 0x000000061431d981 */ /* 0x000aa2000c1e1900 */
[C---:B------:R-:W-:Y:S02]  /*1420*/  PRMT R8, R10.reuse, 0x7632, R8 ;  /* 0x000076320a087816 */ /* 0x040fe40000000008 */
[----:B-1----:R-:W-:Y:S02]  /*1430*/  SHF.L.U32 R2, R10, 0x10, RZ ;  /* 0x000000100a027819 */ /* 0x002fe400000006ff */
[C---:B------:R-:W-:Y:S02]  /*1440*/  PRMT R9, R7.reuse, 0x7632, R9 ;  /* 0x0000763207097816 */ /* 0x040fe40000000009 */
[----:B------:R-:W-:Y:S02]  /*1450*/  SHF.L.U32 R3, R8, 0x10, RZ ;  /* 0x0000001008037819 */ /* 0x000fe400000006ff */
[----:B0-----:R-:W-:Y:S02]  /*1460*/  SHF.L.U32 R4, R7, 0x10, RZ ;  /* 0x0000001007047819 */ /* 0x001fe400000006ff */
[----:B------:R-:W-:Y:S01]  /*1470*/  SHF.L.U32 R5, R9, 0x10, RZ ;  /* 0x0000001009057819 */ /* 0x000fe200000006ff */
[----:B------:R-:W-:Y:S01]  /*1480*/  FMUL.FTZ R15, R3, R3 ;  /* 0x00000003030f7220 */ /* 0x000fe20000410000 */
[----:B------:R-:W-:Y:S01]  /*1490*/  PRMT R7, R6, 0x7632, R7 ;  /* 0x0000763206077816 */ /* 0x000fe20000000007 */
[----:B------:R-:W-:-:S02]  /*14a0*/  FADD.FTZ R9, R2, R3 ;  /* 0x0000000302097221 */ /* 0x000fc40000010000 */
[----:B------:R-:W-:Y:S01]  /*14b0*/  FMUL.FTZ R17, R5, R5 ;  /* 0x0000000505117220 */ /* 0x000fe20000410000 */
[----:B------:R-:W-:Y:S01]  /*14c0*/  FFMA.FTZ R15, R2, R2, R15 ;  /* 0x00000002020f7223 */ /* 0x000fe2000001000f */
[C---:B------:R-:W-:Y:S01]  /*14d0*/  FADD.FTZ R10, R4.reuse, R5 ;  /* 0x00000005040a7221 */ /* 0x040fe20000010000 */
[----:B------:R-:W-:Y:S01]  /*14e0*/  FADD.FTZ R9, RZ, R9 ;  /* 0x00000009ff097221 */ /* 0x000fe20000010000 */
[----:B------:R-:W-:Y:S01]  /*14f0*/  SHF.L.U32 R7, R7, 0x10, RZ ;  /* 0x0000001007077819 */ /* 0x000fe200000006ff */
[----:B------:R-:W-:Y:S01]  /*1500*/  FFMA.FTZ R18, R4, R4, R17 ;  /* 0x0000000404127223 */ /* 0x000fe20000010011 */
[----:B------:R-:W-:Y:S01]  /*1510*/  SHF.L.U32 R6, R6, 0x10, RZ ;  /* 0x0000001006067819 */ /* 0x000fe200000006ff */
[----:B------:R-:W-:Y:S01]  /*1520*/  FADD.FTZ R15, RZ, R15 ;  /* 0x0000000fff0f7221 */ /* 0x000fe20000010000 */
[----:B------:R-:W-:Y:S01]  /*1530*/  FADD.FTZ R16, R9, R10 ;  /* 0x0000000a09107221 */ /* 0x000fe20000010000 */
[----:B------:R-:W-:Y:S02]  /*1540*/  FMUL.FTZ R19, R7, R7 ;  /* 0x0000000707137220 */ /* 0x000fe40000410000 */
[----:B------:R-:W-:Y:S01]  /*1550*/  FADD.FTZ R15, R15, R18 ;  /* 0x000000120f0f7221 */ /* 0x000fe20000010000 */
[C---:B------:R-:W-:Y:S01]  /*1560*/  FADD.FTZ R17, R6.reuse, R7 ;  /* 0x0000000706117221 */ /* 0x040fe20000010000 */
[----:B------:R-:W-:Y:S01]  /*1570*/  FFMA.FTZ R18, R6, R6, R19 ;  /* 0x0000000606127223 */ /* 0x000fe20000010013 */
[----:B-----5:R-:W-:-:S04]  /*1580*/  PRMT R10, R11, 0x7632, R10 ;  /* 0x000076320b0a7816 */ /* 0x020fc8000000000a */
[----:B------:R-:W-:Y:S01]  /*1590*/  SHF.L.U32 R10, R10, 0x10, RZ ;  /* 0x000000100a0a7819 */ /* 0x000fe200000006ff */
[----:B------:R-:W-:Y:S01]  /*15a0*/  FADD.FTZ R16, R16, R17 ;  /* 0x0000001110107221 */ /* 0x000fe20000010000 */
[----:B------:R-:W-:Y:S01]  /*15b0*/  FADD.FTZ R15, R15, R18 ;  /* 0x000000120f0f7221 */ /* 0x000fe20000010000 */
[----:B------:R-:W-:Y:S02]  /*15c0*/  SHF.L.U32 R11, R11, 0x10, RZ ;  /* 0x000000100b0b7819 */ /* 0x000fe400000006ff */
[----:B------:R-:W-:-:S04]  /*15d0*/  FMUL.FTZ R18, R10, R10 ;  /* 0x0000000a0a127220 */ /* 0x000fc80000410000 */
[C---:B------:R-:W-:Y:S01]  /*15e0*/  FFMA.FTZ R18, R11.reuse, R11, R18 ;  /* 0x0000000b0b127223 */ /* 0x040fe20000010012 */
[----:B------:R-:W-:Y:S01]  /*15f0*/  FADD.FTZ R17, R11, R10 ;  /* 0x0000000a0b117221 */ /* 0x000fe20000010000 */
[----:B------:R-:W-:Y:S02]  /*1600*/  PRMT R38, R39, 0x7632, R38 ;  /* 0x0000763227267816 */ /* 0x000fe40000000026 */
[----:B------:R-:W-:-:S04]  /*1610*/  PRMT R8, R13, 0x7632, R8 ;  /* 0x000076320d087816 */ /* 0x000fc80000000008 */
[----:B------:R-:W-:Y:S02]  /*1620*/  SHF.L.U32 R8, R8, 0x10, RZ ;  /* 0x0000001008087819 */ /* 0x000fe400000006ff */
[----:B------:R-:W-:-:S03]  /*1630*/  SHF.L.U32 R9, R13, 0x10, RZ ;  /* 0x000000100d097819 */ /* 0x000fc600000006ff */
[----:B------:R-:W-:Y:S02]  /*1640*/  FMUL.FTZ R20, R8, R8 ;  /* 0x0000000808147220 */ /* 0x000fe40000410000 */
[C---:B------:R-:W-:Y:S02]  /*1650*/  FADD.FTZ R13, R9.reuse, R8 ;  /* 0x00000008090d7221 */ /* 0x040fe40000010000 */
[----:B------:R-:W-:Y:S02]  /*1660*/  FFMA.FTZ R20, R9, R9, R20 ;  /* 0x0000000909147223 */ /* 0x000fe40000010014 */
[--C-:B------:R-:W-:Y:S01]  /*1670*/  FADD.FTZ R16, R16, R13.reuse ;  /* 0x0000000d10107221 */ /* 0x100fe20000010000 */
[C---:B------:R-:W-:Y:S01]  /*1680*/  PRMT R13, R12.reuse, 0x7632, R13 ;  /* 0x000076320c0d7816 */ /* 0x040fe2000000000d */
[----:B------:R-:W-:Y:S01]  /*1690*/  FADD.FTZ R15, R15, R20 ;  /* 0x000000140f0f7221 */ /* 0x000fe20000010000 */
[----:B------:R-:W-:Y:S02]  /*16a0*/  SHF.L.U32 R12, R12, 0x10, RZ ;  /* 0x000000100c0c7819 */ /* 0x000fe400000006ff */
[----:B------:R-:W-:Y:S01]  /*16b0*/  SHF.L.U32 R13, R13, 0x10, RZ ;  /* 0x000000100d0d7819 */ /* 0x000fe200000006ff */
[----:B------:R-:W-:Y:S01]  /*16c0*/  FADD.FTZ R18, R15, R18 ;  /* 0x000000120f127221 */ /* 0x000fe20000010000 */
[----:B------:R-:W-:Y:S01]  /*16d0*/  PRMT R15, R14, 0x7632, R15 ;  /* 0x000076320e0f7816 */ /* 0x000fe2000000000f */
[----:B------:R-:W-:Y:S01]  /*16e0*/  FADD.FTZ R16, R16, R17 ;  /* 0x0000001110107221 */ /* 0x000fe20000010000 */
[----:B------:R-:W-:Y:S01]  /*16f0*/  SHF.L.U32 R14, R14, 0x10, RZ ;  /* 0x000000100e0e7819 */ /* 0x000fe200000006ff */
[----:B------:R-:W-:Y:S01]  /*1700*/  FADD.FTZ R17, R12, R13 ;  /* 0x0000000d0c117221 */ /* 0x000fe20000010000 */
[----:B------:R-:W-:-:S02]  /*1710*/  SHF.L.U32 R15, R15, 0x10, RZ ;  /* 0x000000100f0f7819 */ /* 0x000fc400000006ff */
[----:B------:R-:W-:Y:S01]  /*1720*/  PRMT R33, R32, 0x7632, R33 ;  /* 0x0000763220217816 */ /* 0x000fe20000000021 */
[----:B------:R-:W-:Y:S01]  /*1730*/  FADD.FTZ R16, R16, R17 ;  /* 0x0000001110107221 */ /* 0x000fe20000010000 */
[----:B------:R-:W-:Y:S01]  /*1740*/  SHF.L.U32 R32, R32, 0x10, RZ ;  /* 0x0000001020207819 */ /* 0x000fe200000006ff */
[----:B------:R-:W-:Y:S01]  /*1750*/  FADD.FTZ R17, R14, R15 ;  /* 0x0000000f0e117221 */ /* 0x000fe20000010000 */
[----:B------:R-:W-:Y:S01]  /*1760*/  SHF.L.U32 R33, R33, 0x10, RZ ;  /* 0x0000001021217819 */ /* 0x000fe200000006ff */
[----:B------:R-:W-:Y:S02]  /*1770*/  FMUL.FTZ R19, R13, R13 ;  /* 0x0000000d0d137220 */ /* 0x000fe40000410000 */
[----:B------:R-:W-:Y:S01]  /*1780*/  FADD.FTZ R16, R16, R17 ;  /* 0x0000001110107221 */ /* 0x000fe20000010000 */
[----:B------:R-:W-:Y:S01]  /*1790*/  FMUL.FTZ R21, R15, R15 ;  /* 0x0000000f0f157220 */ /* 0x000fe20000410000 */
[----:B------:R-:W-:Y:S01]  /*17a0*/  FADD.FTZ R17, R32, R33 ;  /* 0x0000002120117221 */ /* 0x000fe20000010000 */
[----:B------:R-:W-:Y:S01]  /*17b0*/  FFMA.FTZ R19, R12, R12, R19 ;  /* 0x0000000c0c137223 */ /* 0x000fe20000010013 */
[----:B------:R-:W-:Y:S01]  /*17c0*/  PRMT R35, R34, 0x7632, R35 ;  /* 0x0000763222237816 */ /* 0x000fe20000000023 */
[----:B------:R-:W-:Y:S01]  /*17d0*/  FFMA.FTZ R21, R14, R14, R21 ;  /* 0x0000000e0e157223 */ /* 0x000fe20000010015 */
[----:B------:R-:W-:Y:S01]  /*17e0*/  FADD.FTZ R16, R16, R17 ;  /* 0x0000001110107221 */ /* 0x000fe20000010000 */
[----:B------:R-:W-:Y:S01]  /*17f0*/  FADD.FTZ R18, R18, R19 ;  /* 0x0000001312127221 */ /* 0x000fe20000010000 */
[----:B------:R-:W-:Y:S01]  /*1800*/  SHF.L.U32 R35, R35, 0x10, RZ ;  /* 0x0000001023237819 */ /* 0x000fe200000006ff */
[----:B------:R-:W-:Y:S01]  /*1810*/  FMUL.FTZ R17, R33, R33 ;  /* 0x0000002121117220 */ /* 0x000fe20000410000 */
[----:B------:R-:W-:Y:S01]  /*1820*/  SHF.L.U32 R34, R34, 0x10, RZ ;  /* 0x0000001022227819 */ /* 0x000fe200000006ff */
[----:B------:R-:W-:-:S02]  /*1830*/  FADD.FTZ R18, R18, R21 ;  /* 0x0000001512127221 */ /* 0x000fc40000010000 */
[----:B------:R-:W-:Y:S01]  /*1840*/  FFMA.FTZ R17, R32, R32, R17 ;  /* 0x0000002020117223 */ /* 0x000fe20000010011 */
[----:B------:R-:W-:Y:S01]  /*1850*/  FMUL.FTZ R21, R35, R35 ;  /* 0x0000002323157220 */ /* 0x000fe20000410000 */
[----:B------:R-:W-:Y:S01]  /*1860*/  FADD.FTZ R19, R34, R35 ;  /* 0x0000002322137221 */ /* 0x000fe20000010000 */
[C---:B----4-:R-:W-:Y:S02]  /*1870*/  PRMT R37, R36.reuse, 0x7632, R37 ;  /* 0x0000763224257816 */ /* 0x050fe40000000025 */
[----:B------:R-:W-:Y:S02]  /*1880*/  SHF.L.U32 R36, R36, 0x10, RZ ;  /* 0x0000001024247819 */ /* 0x000fe400000006ff */
[----:B------:R-:W-:Y:S01]  /*1890*/  SHF.L.U32 R37, R37, 0x10, RZ ;  /* 0x0000001025257819 */ /* 0x000fe200000006ff */
[----:B------:R-:W-:Y:S01]  /*18a0*/  FADD.FTZ R17, R18, R17 ;  /* 0x0000001112117221 */ /* 0x000fe20000010000 */
[----:B------:R-:W-:Y:S01]  /*18b0*/  FFMA.FTZ R18, R34, R34, R21 ;  /* 0x0000002222127223 */ /* 0x000fe20000010015 */
[----:B------:R-:W-:Y:S01]  /*18c0*/  FADD.FTZ R16, R16, R19 ;  /* 0x0000001310107221 */ /* 0x000fe20000010000 */
[----:B------:R-:W-:Y:S01]  /*18d0*/  SHF.L.U32 R38, R38, 0x10, RZ ;  /* 0x0000001026267819 */ /* 0x000fe200000006ff */
[----:B------:R-:W-:Y:S01]  /*18e0*/  FMUL.FTZ R21, R37, R37 ;  /* 0x0000002525157220 */ /* 0x000fe20000410000 */
[C---:B------:R-:W-:Y:S01]  /*18f0*/  FADD.FTZ R19, R36.reuse, R37 ;  /* 0x0000002524137221 */ /* 0x040fe20000010000 */
[----:B------:R-:W-:Y:S01]  /*1900*/  SHF.L.U32 R39, R39, 0x10, RZ ;  /* 0x0000001027277819 */ /* 0x000fe200000006ff */
[----:B------:R-:W-:Y:S01]  /*1910*/  FADD.FTZ R17, R17, R18 ;  /* 0x0000001211117221 */ /* 0x000fe20000010000 */
[----:B------:R-:W-:Y:S01]  /*1920*/  FFMA.FTZ R18, R36, R36, R21 ;  /* 0x0000002424127223 */ /* 0x000fe20000010015 */
[----:B------:R-:W-:Y:S01]  /*1930*/  FADD.FTZ R16, R16, R19 ;  /* 0x0000001310107221 */ /* 0x000fe20000010000 */
[----:B------:R-:W-:Y:S01]  /*1940*/  FMUL.FTZ R20, R38, R38 ;  /* 0x0000002626147220 */ /* 0x000fe20000410000 */
[----:B------:R-:W-:Y:S01]  /*1950*/  FADD.FTZ R19, R39, R38 ;  /* 0x0000002627137221 */ /* 0x000fe20000010000 */
[----:B------:R-:W-:-:S02]  /*1960*/  FADD.FTZ R17, R17, R18 ;  /* 0x0000001211117221 */ /* 0x000fc40000010000 */
[----:B------:R-:W-:Y:S01]  /*1970*/  FFMA.FTZ R20, R39, R39, R20 ;  /* 0x0000002727147223 */ /* 0x000fe20000010014 */
[----:B------:R-:W-:Y:S01]  /*1980*/  FADD.FTZ R16, R16, R19 ;  /* 0x0000001310107221 */ /* 0x000fe20000010000 */
[C---:B------:R-:W-:Y:S02]  /*1990*/  PRMT R40, R41.reuse, 0x7632, R40 ;  /* 0x0000763229287816 */ /* 0x040fe40000000028 */
[----:B------:R-:W-:Y:S02]  /*19a0*/  SHF.L.U32 R41, R41, 0x10, RZ ;  /* 0x0000001029297819 */ /* 0x000fe400000006ff */
[----:B------:R-:W-:Y:S01]  /*19b0*/  SHF.L.U32 R40, R40, 0x10, RZ ;  /* 0x0000001028287819 */ /* 0x000fe200000006ff */
[----:B------:R-:W-:-:S04]  /*19c0*/  FADD.FTZ R17, R17, R20 ;  /* 0x0000001411117221 */ /* 0x000fc80000010000 */
[----:B------:R-:W-:Y:S01]  /*19d0*/  FMUL.FTZ R18, R40, R40 ;  /* 0x0000002828127220 */ /* 0x000fe20000410000 */
[----:B------:R-:W-:Y:S01]  /*19e0*/  FADD.FTZ R19, R41, R40 ;  /* 0x0000002829137221 */ /* 0x000fe20000010000 */
[C---:B---3--:R-:W-:Y:S02]  /*19f0*/  PRMT R43, R42.reuse, 0x7632, R43 ;  /* 0x000076322a2b7816 */ /* 0x048fe4000000002b */
[----:B------:R-:W-:Y:S02]  /*1a00*/  SHF.L.U32 R42, R42, 0x10, RZ ;  /* 0x000000102a2a7819 */ /* 0x000fe400000006ff */
[----:B------:R-:W-:Y:S01]  /*1a10*/  SHF.L.U32 R43, R43, 0x10, RZ ;  /* 0x000000102b2b7819 */ /* 0x000fe200000006ff */
[----:B------:R-:W-:Y:S01]  /*1a20*/  FFMA.FTZ R18, R41, R41, R18 ;  /* 0x0000002929127223 */ /* 0x000fe20000010012 */
[----:B------:R-:W-:-:S03]  /*1a30*/  FADD.FTZ R16, R16, R19 ;  /* 0x0000001310107221 */ /* 0x000fc60000010000 */
[----:B------:R-:W-:Y:S01]  /*1a40*/  FMUL.FTZ R21, R43, R43 ;  /* 0x0000002b2b157220 */ /* 0x000fe20000410000 */
[C---:B------:R-:W-:Y:S01]  /*1a50*/  FADD.FTZ R19, R42.reuse, R43 ;  /* 0x0000002b2a137221 */ /* 0x040fe20000010000 */
[----:B------:R-:W-:Y:S02]  /*1a60*/  FADD.FTZ R17, R17, R18 ;  /* 0x0000001211117221 */ /* 0x000fe40000010000 */
[----:B------:R-:W-:Y:S01]  /*1a70*/  FFMA.FTZ R18, R42, R42, R21 ;  /* 0x0000002a2a127223 */ /* 0x000fe20000010015 */
[----:B------:R-:W-:Y:S01]  /*1a80*/  FADD.FTZ R16, R16, R19 ;  /* 0x0000001310107221 */ /* 0x000fe20000010000 */
[----:B--2---:R-:W-:-:S04]  /*1a90*/  PRMT R44, R45, 0x7632, R44 ;  /* 0x000076322d2c7816 */ /* 0x004fc8000000002c */
[----:B------:R-:W-:Y:S02]  /*1aa0*/  SHF.L.U32 R44, R44, 0x10, RZ ;  /* 0x000000102c2c7819 */ /* 0x000fe400000006ff */
[----:B------:R-:W-:Y:S02]  /*1ab0*/  PRMT R46, R47, 0x7632, R46 ;  /* 0x000076322f2e7816 */ /* 0x000fe4000000002e */
        /* <DEDUP_REMOVED lines=39> */
[C---:B------:R-:W-:Y:S02]  /*1d30*/  ISETP.GT.AND P4, PT, R56.reuse, 0xf, PT ;  /* 0x0000000f3800780c */ /* 0x040fe40003f84270 */
[----:B------:R-:W-:Y:S01]  /*1d40*/  ISETP.GT.AND P2, PT, R56, 0x17, PT ;  /* 0x000000173800780c */ /* 0x000fe20003f44270 */
[----:B------:R-:W-:Y:S01]  /*1d50*/  BSSY.RECONVERGENT B0, `(.L_x_1956) ;  /* 0x0000013000007945 */ /* 0x000fe20003800200 */
[----:B------:R-:W-:Y:S01]  /*1d60*/  ISETP.NE.AND P3, PT, R59, RZ, PT ;  /* 0x000000ff3b00720c */ /* 0x000fe20003f65270 */
        /* <DEDUP_REMOVED lines=17> */
.L_x_1957:
[----:B------:R-:W-:Y:S05]  /*1e80*/  BSYNC.RECONVERGENT B0 ;  /* 0x0000000000007941 */ /* 0x000fea0003800200 */
.L_x_1956:
[----:B------:R-:W-:Y:S06]  /*1e90*/  BAR.SYNC.DEFER_BLOCKING 0x0 ;  /* 0x0000000000007b1d */ /* 0x000fec0000010000 */
[----:B------:R-:W-:Y:S04]  /*1ea0*/  BSSY.RECONVERGENT B0, `(.L_x_1958) ;  /* 0x0000037000007945 */ /* 0x000fe80003800200 */
[----:B------:R-:W-:Y:S05]  /*1eb0*/  @P3 BRA `(.L_x_1959) ;  /* 0x0000000000d43947 */ /* 0x000fea0003800000 */
[----:B------:R-:W4:Y:S01]  /*1ec0*/  S2UR UR5, SR_CgaCtaId ;  /* 0x00000000000579c3 */ /* 0x000f220000008800 */
[----:B------:R-:W-:Y:S02]  /*1ed0*/  UMOV UR4, 0x400 ;  /* 0x0000040000047882 */ /* 0x000fe40000000000 */
[----:B----4-:R-:W-:-:S09]  /*1ee0*/  ULEA UR4, UR5, UR4, 0x18 ;  /* 0x0000000405047291 */ /* 0x010fd2000f8ec0ff */
[----:B---3--:R-:W2:Y:S04]  /*1ef0*/  LDS.128 R16, [UR4+0x20] ;  /* 0x00002004ff107984 */ /* 0x008ea80008000c00 */
[----:B------:R-:W3:Y:S04]  /*1f00*/  LDS.128 R28, [UR4+0x30] ;  /* 0x00003004ff1c7984 */ /* 0x000ee80008000c00 */
[----:B-1----:R-:W1:Y:S01]  /*1f10*/  LDS.128 R24, [UR4+0x40] ;  /* 0x00004004ff187984 */ /* 0x002e620008000c00 */
[----:B--2---:R-:W-:Y:S01]  /*1f20*/  FADD.FTZ R23, R20, R16 ;  /* 0x0000001014177221 */ /* 0x004fe20000010000 */
[----:B------:R-:W-:-:S03]  /*1f30*/  FADD.FTZ R16, R21, R17 ;  /* 0x0000001115107221 */ /* 0x000fc60000010000 */
[----:B------:R-:W-:Y:S01]  /*1f40*/  FADD.FTZ R17, R23, R18 ;  /* 0x0000001217117221 */ /* 0x000fe20000010000 */
[----:B------:R-:W-:Y:S01]  /*1f50*/  FADD.FTZ R16, R16, R19 ;  /* 0x0000001310107221 */ /* 0x000fe20000010000 */
[----:B0-----:R-:W0:Y:S02]  /*1f60*/  LDS.128 R20, [UR4+0x50] ;  /* 0x00005004ff147984 */ /* 0x001e240008000c00 */
[----:B---3--:R-:W-:Y:S01]  /*1f70*/  FADD.FTZ R17, R17, R28 ;  /* 0x0000001c11117221 */ /* 0x008fe20000010000 */
[----:B------:R-:W-:-:S03]  /*1f80*/  FADD.FTZ R16, R16, R29 ;  /* 0x0000001d10107221 */ /* 0x000fc60000010000 */
[----:B------:R-:W-:Y:S01]  /*1f90*/  FADD.FTZ R17, R17, R30 ;  /* 0x0000001e11117221 */ /* 0x000fe20000010000 */
[----:B------:R-:W-:-:S03]  /*1fa0*/  FADD.FTZ R16, R16, R31 ;  /* 0x0000001f10107221 */ /* 0x000fc60000010000 */
[----:B-1----:R-:W-:Y:S01]  /*1fb0*/  FADD.FTZ R29, R17, R24 ;  /* 0x00000018111d7221 */ /* 0x002fe20000010000 */
[----:B------:R-:W-:Y:S02]  /*1fc0*/  FADD.FTZ R24, R16, R25 ;  /* 0x0000001910187221 */ /* 0x000fe40000010000 */
[----:B------:R-:W1:Y:S01]  /*1fd0*/  LDS.128 R16, [UR4+0x60] ;  /* 0x00006004ff107984 */ /* 0x000e620008000c00 */
[----:B------:R-:W-:Y:S01]  /*1fe0*/  FADD.FTZ R29, R29, R26 ;  /* 0x0000001a1d1d7221 */ /* 0x000fe20000010000 */
[----:B------:R-:W-:Y:S02]  /*1ff0*/  FADD.FTZ R28, R24, R27 ;  /* 0x0000001b181c7221 */ /* 0x000fe40000010000 */
[----:B------:R-:W2:Y:S01]  /*2000*/  LDS.128 R24, [UR4+0x70] ;  /* 0x00007004ff187984 */ /* 0x000ea20008000c00 */
[----:B0-----:R-:W-:Y:S01]  /*2010*/  FADD.FTZ R29, R29, R20 ;  /* 0x000000141d1d7221 */ /* 0x001fe20000010000 */
[----:B------:R-:W-:-:S03]  /*2020*/  FADD.FTZ R20, R28, R21 ;  /* 0x000000151c147221 */ /* 0x000fc60000010000 */
[----:B------:R-:W-:Y:S01]  /*2030*/  FADD.FTZ R21, R29, R22 ;  /* 0x000000161d157221 */ /* 0x000fe20000010000 */
[----:B------:R-:W-:Y:S01]  /*2040*/  FADD.FTZ R20, R20, R23 ;  /* 0x0000001714147221 */ /* 0x000fe20000010000 */
[----:B------:R-:W0:Y:S02]  /*2050*/  LDS.128 R28, [UR4+0x80] ;  /* 0x00008004ff1c7984 */ /* 0x000e240008000c00 */
        /* <DEDUP_REMOVED lines=8> */
[----:B------:R-:W-:-:S03]  /*20e0*/  FADD.FTZ R24, R20, R27 ;  /* 0x0000001b14187221 */ /* 0x000fc60000010000 */
[----:B0-----:R-:W-:Y:S01]  /*20f0*/  FADD.FTZ R25, R21, R28 ;  /* 0x0000001c15197221 */ /* 0x001fe20000010000 */
[----:B------:R-:W-:Y:S01]  /*2100*/  FADD.FTZ R28, R24, R29 ;  /* 0x0000001d181c7221 */ /* 0x000fe20000010000 */
[----:B------:R-:W0:Y:S02]  /*2110*/  LDS.128 R20, [UR4+0xa0] ;  /* 0x0000a004ff147984 */ /* 0x000e240008000c00 */
[----:B------:R-:W-:Y:S01]  /*2120*/  FADD.FTZ R29, R25, R30 ;  /* 0x0000001e191d7221 */ /* 0x000fe20000010000 */
[----:B------:R-:W-:Y:S01]  /*2130*/  FADD.FTZ R28, R28, R31 ;  /* 0x0000001f1c1c7221 */ /* 0x000fe20000010000 */
[----:B------:R-:W2:Y:S02]  /*2140*/  LDS.128 R24, [UR4+0xb0] ;  /* 0x0000b004ff187984 */ /* 0x000ea40008000c00 */
[----:B-1----:R-:W-:Y:S01]  /*2150*/  FADD.FTZ R29, R29, R16 ;  /* 0x000000101d1d7221 */ /* 0x002fe20000010000 */
[----:B------:R-:W-:-:S03]  /*2160*/  FADD.FTZ R28, R28, R17 ;  /* 0x000000111c1c7221 */ /* 0x000fc60000010000 */
[----:B------:R-:W-:Y:S01]  /*2170*/  FADD.FTZ R29, R29, R18 ;  /* 0x000000121d1d7221 */ /* 0x000fe20000010000 */
[----:B------:R-:W-:-:S03]  /*2180*/  FADD.FTZ R28, R28, R19 ;  /* 0x000000131c1c7221 */ /* 0x000fc60000010000 */
[----:B0-----:R-:W-:Y:S01]  /*2190*/  FADD.FTZ R29, R29, R20 ;  /* 0x000000141d1d7221 */ /* 0x001fe20000010000 */
[----:B------:R-:W-:-:S03]  /*21a0*/  FADD.FTZ R28, R28, R21 ;  /* 0x000000151c1c7221 */ /* 0x000fc60000010000 */
[----:B------:R-:W-:Y:S01]  /*21b0*/  FADD.FTZ R29, R29, R22 ;  /* 0x000000161d1d7221 */ /* 0x000fe20000010000 */
[----:B------:R-:W-:-:S03]  /*21c0*/  FADD.FTZ R28, R28, R23 ;  /* 0x000000171c1c7221 */ /* 0x000fc60000010000 */
[----:B--2---:R-:W-:Y:S01]  /*21d0*/  FADD.FTZ R29, R29, R24 ;  /* 0x000000181d1d7221 */ /* 0x004fe20000010000 */
[----:B------:R-:W-:-:S03]  /*21e0*/  FADD.FTZ R28, R28, R25 ;  /* 0x000000191c1c7221 */ /* 0x000fc60000010000 */
[----:B------:R-:W-:Y:S01]  /*21f0*/  FADD.FTZ R20, R29, R26 ;  /* 0x0000001a1d147221 */ /* 0x000fe20000010000 */
[----:B------:R-:W-:-:S07]  /*2200*/  FADD.FTZ R21, R28, R27 ;  /* 0x0000001b1c157221 */ /* 0x000fce0000010000 */
.L_x_1959:
[----:B------:R-:W-:Y:S05]  /*2210*/  BSYNC.RECONVERGENT B0 ;  /* 0x0000000000007941 */ /* 0x000fea0003800200 */
.L_x_1958:
[----:B------:R-:W4:Y:S02]  /*2220*/  LDCU UR4, c[0x0][0x370] ;  /* 0x00006e00ff0477ac */ /* 0x000f240008000800 */
[----:B----4-:R-:W-:-:S09]  /*2230*/  UISETP.GE.U32.AND UP0, UPT, UR4, 0x2, UPT ;  /* 0x000000020400788c */ /* 0x010fd2000bf06070 */
[----:B------:R-:W-:Y:S05]  /*2240*/  BRA.U !UP0, `(.L_x_1960) ;  /* 0x0000000908b87547 */ /* 0x000fea000b800000 */
[----:B------:R-:W4:Y:S01]  /*2250*/  LDC R17, c[0x0][0x370] ;  /* 0x0000dc00ff117b82 */ /* 0x000f220000000800 */
[----:B------:R-:W-:-:S05]  /*2260*/  LOP3.LUT R18, R62, 0x1, RZ, 0xc0, !PT ;  /* 0x000000013e127812 */ /* 0x000fca00078ec0ff */
[----:B---3--:R-:W-:Y:S02]  /*2270*/  IMAD R16, R18, R57, RZ ;  /* 0x0000003912107224 */ /* 0x008fe400078e02ff */
[----:B------:R-:W3:Y:S02]  /*2280*/  LDC.64 R30, c[0x0][0x3b8] ;  /* 0x0000ee00ff1e7b82 */ /* 0x000ee40000000a00 */
[----:B----4-:R-:W-:-:S05]  /*2290*/  IMAD R16, R16, R17, RZ ;  /* 0x0000001110107224 */ /* 0x010fca00078e02ff */
[----:B------:R-:W-:-:S05]  /*22a0*/  SHF.L.U32 R17, R16, 0x1, RZ ;  /* 0x0000000110117819 */ /* 0x000fca00000006ff */
[----:B---3--:R-:W-:Y:S01]  /*22b0*/  IMAD.WIDE R30, R17, 0x4, R30 ;  /* 0x00000004111e7825 */ /* 0x008fe200078e021e */
[----:B------:R-:W-:Y:S06]  /*22c0*/  @P3 BRA `(.L_x_1961) ;  /* 0x0000000000543947 */ /* 0x000fec0003800000 */
[----:B------:R-:W3:Y:S01]  /*22d0*/  LDC.64 R16, c[0x0][0x3b0] ;  /* 0x0000ec00ff107b82 */ /* 0x000ee20000000a00 */
[-CC-:B------:R-:W-:Y:S01]  /*22e0*/  IMAD R19, R18, R57.reuse, R60.reuse ;  /* 0x0000003912137224 */ /* 0x180fe200078e023c */
[----:B------:R-:W-:Y:S01]  /*22f0*/  LOP3.LUT P2, R22, R62, 0x2, RZ, 0xc0, !PT ;  /* 0x000000023e167812 */ /* 0x000fe2000784c0ff */
[----:B--2---:R-:W-:Y:S02]  /*2300*/  IMAD R23, R58, R57, R60 ;  /* 0x000000393a177224 */ /* 0x004fe400078e023c */
[----:B---3--:R-:W-:-:S04]  /*2310*/  IMAD.WIDE.U32 R16, R19, 0x4, R16 ;  /* 0x0000000413107825 */ /* 0x008fc800078e0010 */
[----:B------:R-:W-:Y:S01]  /*2320*/  IMAD.WIDE.U32 R18, R23, 0x8, R30 ;  /* 0x0000000817127825 */ /* 0x000fe200078e001e */
[----:B------:R-:W-:Y:S02]  /*2330*/  IADD3 R23, PT, PT, -R22, 0x1, RZ ;  /* 0x0000000116177810 */ /* 0x000fe40007ffe1ff */
[----:B------:R-:W2:Y:S02]  /*2340*/  LDC R22, c[0x0][0x370] ;  /* 0x0000dc00ff167b82 */ /* 0x000ea40000000800 */
[----:B------:R3:W-:Y:S01]  /*2350*/  STG.E.64 desc[UR6][R18.64], R20 ;  /* 0x0000001412007986 */ /* 0x0007e2000c101b06 */
[----:B------:R-:W-:Y:S06]  /*2360*/  MEMBAR.ALL.GPU ;  /* 0x0000000000007992 */ /* 0x000fec000000a000 */
[----:B------:R-:W-:-:S00]  /*2370*/  ERRBAR ;  /* 0x00000000000079ab */ /* 0x000fc00000000000 */
[----:B------:R-:W-:Y:S06]  /*2380*/  CGAERRBAR ;  /* 0x00000000000075ab */ /* 0x000fec0000000000 */
[----:B------:R3:W-:Y:S01]  /*2390*/  REDG.E.ADD.S32.STRONG.GPU desc[UR6][R16.64], R23 ;  /* 0x000000171000798e */ /* 0x0007e2000c12e306 */
[----:B--2---:R-:W-:-:S04]  /*23a0*/  SEL R25, R22, RZ, !P2 ;  /* 0x000000ff16197207 */ /* 0x004fc80005000000 */
[----:B------:R-:W-:-:S13]  /*23b0*/  ISETP.NE.AND P2, PT, R25, -0x1, PT ;  /* 0xffffffff1900780c */ /* 0x000fda0003f45270 */
[----:B---3--:R-:W-:Y:S05]  /*23c0*/  @!P2 BRA `(.L_x_1961) ;  /* 0x000000000014a947 */ /* 0x008fea0003800000 */
.L_x_1962:
[----:B------:R-:W2:Y:S04]  /*23d0*/  LDG.E.STRONG.GPU R18, desc[UR6][R16.64] ;  /* 0x0000000610127981 */ /* 0x000ea8000c1ef900 */
[----:B--2---:R-:W-:Y:S01]  /*23e0*/  CCTL.IVALL ;  /* 0x00000000ff00798f */ /* 0x004fe20002000000 */
[----:B------:R-:W-:Y:S05]  /*23f0*/  YIELD ;  /* 0x0000000000007946 */ /* 0x000fea0003800000 */
[----:B------:R-:W-:-:S13]  /*2400*/  ISETP.NE.AND P2, PT, R18, R25, PT ;  /* 0x000000191200720c */ /* 0x000fda0003f45270 */
[----:B------:R-:W-:Y:S05]  /*2410*/  @P2 BRA `(.L_x_1962) ;  /* 0xfffffffc00ec2947 */ /* 0x000fea000383ffff */
.L_x_1961:
[----:B------:R-:W3:Y:S01]  /*2420*/  LDC R16, c[0x0][0x370] ;  /* 0x0000dc00ff107b82 */ /* 0x000ee20000000800 */
[----:B------:R-:W-:Y:S05]  /*2430*/  WARPSYNC.ALL ;  /* 0x0000000000007948 */ /* 0x000fea0003800000 */
[----:B---3--:R-:W-:Y:S02]  /*2440*/  ISETP.GE.U32.AND P2, PT, R16, 0x8, PT ;  /* 0x000000081000780c */ /* 0x008fe40003f46070 */
[----:B------:R-:W-:Y:S01]  /*2450*/  BAR.SYNC.DEFER_BLOCKING 0x0 ;  /* 0x0000000000007b1d */ /* 0x000fe20000010000 */
[----:B------:R-:W-:-:S10]  /*2460*/  HFMA2 R26, -RZ, RZ, 0, 0 ;  /* 0x00000000ff1a7431 */ /* 0x000fd400000001ff */
[----:B------:R-:W-:Y:S05]  /*2470*/  @!P2 BRA `(.L_x_1963) ;  /* 0x000000040020a947 */ /* 0x000fea0003800000 */
[CC--:B------:R-:W-:Y:S01]  /*2480*/  LEA R28, R57.reuse, R60.reuse, 0x1 ;  /* 0x0000003c391c7211 */ /* 0x0c0fe200078e08ff */
[C-C-:B------:R-:W-:Y:S01]  /*2490*/  IMAD R26, R57.reuse, 0x6, R60.reuse ;  /* 0x00000006391a7824 */ /* 0x140fe200078e023c */
[CC--:B------:R-:W-:Y:S01]  /*24a0*/  LEA R27, R57.reuse, R60.reuse, 0x2 ;  /* 0x0000003c391b7211 */ /* 0x0c0fe200078e10ff */
[C-C-:B------:R-:W-:Y:S01]  /*24b0*/  IMAD R25, R57.reuse, 0x5, R60.reuse ;  /* 0x0000000539197824 */ /* 0x140fe200078e023c */
[----:B------:R-:W-:Y:S01]  /*24c0*/  IADD3 R22, PT, PT, R60, R57, RZ ;  /* 0x000000393c167210 */ /* 0x000fe20007ffe0ff */
[C-C-:B-1----:R-:W-:Y:S01]  /*24d0*/  IMAD R24, R57.reuse, 0x3, R60.reuse ;  /* 0x0000000339187824 */ /* 0x142fe200078e023c */
[----:B------:R-:W-:Y:S01]  /*24e0*/  IADD3 R19, PT, PT, -R58, RZ, RZ ;  /* 0x000000ff3a137210 */ /* 0x000fe20007ffe1ff */
[----:B--2---:R-:W-:Y:S01]  /*24f0*/  IMAD R23, R57, 0x7, R60 ;  /* 0x0000000739177824 */ /* 0x004fe200078e023c */
[----:B------:R-:W-:Y:S01]  /*2500*/  MOV R18, R60 ;  /* 0x0000003c00127202 */ /* 0x000fe20000000f00 */
[----:B------:R-:W-:-:S06]  /*2510*/  UMOV UR4, URZ ;  /* 0x000000ff00047c82 */ /* 0x000fcc0008000000 */
.L_x_1964:
[----:B------:R-:W-:-:S13]  /*2520*/  ISETP.EQ.OR P2, PT, R19, RZ, P3 ;  /* 0x000000ff1300720c */ /* 0x000fda0001f42670 */
[----:B------:R-:W-:-:S06]  /*2530*/  @!P2 IMAD.WIDE.U32 R16, R18, 0x8, R30 ;  /* 0x000000081210a825 */ /* 0x000fcc00078e001e */
[----:B------:R-:W0:Y:S01]  /*2540*/  @!P2 LDG.E.64 R16, desc[UR6][R16.64] ;  /* 0x000000061010a981 */ /* 0x000e22000c1e1b00 */
[----:B------:R-:W-:-:S06]  /*2550*/  UIADD3 UR5, UPT, UPT, UR4, 0x1, URZ ;  /* 0x0000000104057890 */ /* 0x000fcc000fffe0ff */
[----:B------:R-:W-:Y:S01]  /*2560*/  ISETP.EQ.OR P4, PT, R58, UR5, P3 ;  /* 0x000000053a007c0c */ /* 0x000fe20009f82670 */
[----:B------:R-:W-:Y:S01]  /*2570*/  UIADD3 UR5, UPT, UPT, UR4, 0x2, URZ ;  /* 0x0000000204057890 */ /* 0x000fe2000fffe0ff */
[----:B0-----:R-:W-:Y:S01]  /*2580*/  @!P2 FADD.FTZ R20, R20, R16 ;  /* 0x000000101414a221 */ /* 0x001fe20000010000 */
[----:B------:R-:W-:-:S10]  /*2590*/  @!P2 FADD.FTZ R21, R21, R17 ;  /* 0x000000111515a221 */ /* 0x000fd40000010000 */
[----:B------:R-:W-:-:S06]  /*25a0*/  @!P4 IMAD.WIDE.U32 R16, R22, 0x8, R30 ;  /* 0x000000081610c825 */ /* 0x000fcc00078e001e */
        /* <DEDUP_REMOVED lines=32> */
[----:B------:R-:W0:Y:S01]  /*27b0*/  LDC R29, c[0x0][0x370] ;  /* 0x0000dc00ff1d7b82 */ /* 0x000e220000000800 */
[----:B------:R-:W-:Y:S01]  /*27c0*/  UIADD3 UR4, UPT, UPT, UR4, 0x8, URZ ;  /* 0x0000000804047890 */ /* 0x000fe2000fffe0ff */
[----:B--2---:R-:W-:Y:S01]  /*27d0*/  @!P2 FADD.FTZ R20, R20, R16 ;  /* 0x000000101414a221 */ /* 0x004fe20000010000 */
[----:B------:R-:W-:-:S09]  /*27e0*/  @!P2 FADD.FTZ R21, R21, R17 ;  /* 0x000000111515a221 */ /* 0x000fd20000010000 */
[----:B------:R-:W-:-:S06]  /*27f0*/  @!P4 IMAD.WIDE.U32 R16, R23, 0x8, R30 ;  /* 0x000000081710c825 */ /* 0x000fcc00078e001e */
[----:B------:R-:W2:Y:S01]  /*2800*/  @!P4 LDG.E.64 R16, desc[UR6][R16.64] ;  /* 0x000000061010c981 */ /* 0x000ea2000c1e1b00 */
[----:B0-----:R-:W-:Y:S02]  /*2810*/  LOP3.LUT R29, R29, 0x7ffffff8, RZ, 0xc0, !PT ;  /* 0x7ffffff81d1d7812 */ /* 0x001fe400078ec0ff */
[----:B------:R-:W-:Y:S02]  /*2820*/  IADD3 R19, PT, PT, R19, 0x8, RZ ;  /* 0x0000000813137810 */ /* 0x000fe40007ffe0ff */
[----:B------:R-:W-:Y:S02]  /*2830*/  ISETP.NE.AND P2, PT, R29, UR4, PT ;  /* 0x000000041d007c0c */ /* 0x000fe4000bf45270 */
[C---:B------:R-:W-:Y:S02]  /*2840*/  LEA R18, R57.reuse, R18, 0x3 ;  /* 0x0000001239127211 */ /* 0x040fe400078e18ff */
[C---:B------:R-:W-:Y:S02]  /*2850*/  LEA R22, R57.reuse, R22, 0x3 ;  /* 0x0000001639167211 */ /* 0x040fe400078e18ff */
[----:B------:R-:W-:-:S02]  /*2860*/  LEA R28, R57, R28, 0x3 ;  /* 0x0000001c391c7211 */ /* 0x000fc400078e18ff */
[C---:B------:R-:W-:Y:S02]  /*2870*/  LEA R24, R57.reuse, R24, 0x3 ;  /* 0x0000001839187211 */ /* 0x040fe400078e18ff */
        /* <DEDUP_REMOVED lines=8> */
.L_x_1963:
[----:B------:R-:W3:Y:S02]  /*2900*/  LDCU UR4, c[0x0][0x370] ;  /* 0x00006e00ff0477ac */ /* 0x000ee40008000800 */
[----:B---3--:R-:W-:-:S09]  /*2910*/  ULOP3.LUT UP0, URZ, UR4, 0x7, URZ, 0xc0, !UPT ;  /* 0x0000000704ff7892 */ /* 0x008fd2000f80c0ff */
[----:B------:R-:W-:Y:S05]  /*2920*/  BRA.U !UP0, `(.L_x_1960) ;  /* 0x0000000508007547 */ /* 0x000fea000b800000 */
[----:B------:R-:W3:Y:S01]  /*2930*/  LDCU UR4, c[0x0][0x370] ;  /* 0x00006e00ff0477ac */ /* 0x000ee20008000800 */
[----:B------:R-:W4:Y:S01]  /*2940*/  LDCU UR5, c[0x0][0x370] ;  /* 0x00006e00ff0577ac */ /* 0x000f220008000800 */
[----:B---3--:R-:W-:-:S04]  /*2950*/  ULOP3.LUT UR4, UR4, 0x7, URZ, 0xc0, !UPT ;  /* 0x0000000704047892 */ /* 0x008fc8000f8ec0ff */
[----:B------:R-:W-:Y:S02]  /*2960*/  UIADD3 UR4, UPT, UPT, UR4, -0x1, URZ ;  /* 0xffffffff04047890 */ /* 0x000fe4000fffe0ff */
[----:B----4-:R-:W-:Y:S02]  /*2970*/  ULOP3.LUT UP1, UR5, UR5, 0x3, URZ, 0xc0, !UPT ;  /* 0x0000000305057892 */ /* 0x010fe4000f82c0ff */
[----:B------:R-:W-:-:S09]  /*2980*/  UISETP.GE.U32.AND UP0, UPT, UR4, 0x3, UPT ;  /* 0x000000030400788c */ /* 0x000fd2000bf06070 */
[----:B------:R-:W-:Y:S05]  /*2990*/  BRA.U !UP0, `(.L_x_1965) ;  /* 0x0000000108707547 */ /* 0x000fea000b800000 */
[C---:B------:R-:W-:Y:S02]  /*29a0*/  IADD3 R19, PT, PT, R26.reuse, 0x1, RZ ;  /* 0x000000011a137810 */ /* 0x040fe40007ffe0ff */
[CC--:B------:R-:W-:Y:S02]  /*29b0*/  ISETP.EQ.OR P2, PT, R26.reuse, R58.reuse, P3 ;  /* 0x0000003a1a00720c */ /* 0x0c0fe40001f42670 */
[C---:B--2---:R-:W-:Y:S02]  /*29c0*/  IADD3 R23, PT, PT, R26.reuse, 0x2, RZ ;  /* 0x000000021a177810 */ /* 0x044fe40007ffe0ff */
        /* <DEDUP_REMOVED lines=14> */
[----:B-1----:R-:W-:-:S06]  /*2ab0*/  @!P6 IMAD.WIDE.U32 R24, R25, 0x8, R30 ;  /* 0x000000081918e825 */ /* 0x002fcc00078e001e */
        /* <DEDUP_REMOVED lines=10> */
.L_x_1965:
[----:B------:R-:W-:Y:S05]  /*2b60*/  BRA.U !UP1, `(.L_x_1960) ;  /* 0x0000000109707547 */ /* 0x000fea000b800000 */
[----:B------:R-:W3:Y:S01]  /*2b70*/  LDC R22, c[0x0][0x370] ;  /* 0x0000dc00ff167b82 */ /* 0x000ee20000000800 */
[----:B------:R-:W-:Y:S01]  /*2b80*/  UISETP.NE.AND UP0, UPT, UR5, 0x1, UPT ;  /* 0x000000010500788c */ /* 0x000fe2000bf05270 */
[----:B---3--:R-:W-:-:S08]  /*2b90*/  LOP3.LUT R22, R22, 0x1, RZ, 0xc0, !PT ;  /* 0x0000000116167812 */ /* 0x008fd000078ec0ff */
[----:B------:R-:W-:Y:S05]  /*2ba0*/  BRA.U !UP0, `(.L_x_1966) ;  /* 0x0000000108387547 */ /* 0x000fea000b800000 */
        /* <DEDUP_REMOVED lines=14> */
.L_x_1966:
        /* <DEDUP_REMOVED lines=9> */
.L_x_1967:
[----:B------:R-:W-:Y:S05]  /*2d20*/  BSYNC.RECONVERGENT B0 ;  /* 0x0000000000007941 */ /* 0x000fea0003800200 */
.L_x_1960:
[----:B------:R-:W4:Y:S01]  /*2d30*/  S2UR UR5, SR_CgaCtaId ;  /* 0x00000000000579c3 */ /* 0x000f220000008800 */
[----:B------:R-:W3:Y:S01]  /*2d40*/  LDCU UR8, c[0x0][0x414] ;  /* 0x00008280ff0877ac */ /* 0x000ee20008000800 */
[----:B------:R-:W-:Y:S01]  /*2d50*/  LOP3.LUT R27, R63, 0xffff, RZ, 0xc0, !PT ;  /* 0x0000ffff3f1b7812 */ /* 0x000fe200078ec0ff */
[----:B------:R-:W-:-:S03]  /*2d60*/  UMOV UR4, 0x400 ;  /* 0x0000040000047882 */ /* 0x000fc60000000000 */
[----:B------:R-:W-:Y:S02]  /*2d70*/  IADD3 R27, PT, PT, R72, R27, RZ ;  /* 0x0000001b481b7210 */ /* 0x000fe40007ffe0ff */
[----:B-1----:R-:W1:Y:S08]  /*2d80*/  @P0 LDC.64 R24, c[0x0][0x388] ;  /* 0x0000e200ff180b82 */ /* 0x002e700000000a00 */
[----:B------:R-:W0:Y:S01]  /*2d90*/  LDC.64 R18, c[0x0][0x3a0] ;  /* 0x0000e800ff127b82 */ /* 0x000e220000000a00 */
[----:B---3--:R-:W-:Y:S01]  /*2da0*/  @P0 FMUL.FTZ R16, R20, UR8 ;  /* 0x0000000814100c20 */ /* 0x008fe20008410000 */
[----:B------:R-:W-:Y:S01]  /*2db0*/  @P0 FMUL.FTZ R17, R21, UR8 ;  /* 0x0000000815110c20 */ /* 0x000fe20008410000 */
[----:B----4-:R-:W-:-:S05]  /*2dc0*/  ULEA UR4, UR5, UR4, 0x18 ;  /* 0x0000000405047291 */ /* 0x010fca000f8ec0ff */
[----:B--2---:R-:W2:Y:S01]  /*2dd0*/  LDC.64 R22, c[0x0][0x398] ;  /* 0x0000e600ff167b82 */ /* 0x004ea20000000a00 */
[----:B------:R-:W3:Y:S01]  /*2de0*/  LDCU UR5, c[0x0][0x404] ;  /* 0x00008080ff0577ac */ /* 0x000ee20008000800 */
[----:B-1----:R-:W-:Y:S02]  /*2df0*/  @P0 IMAD.WIDE R24, R61, 0x8, R24 ;  /* 0x000000083d180825 */ /* 0x002fe400078e0218 */
[----:B------:R-:W-:Y:S04]  /*2e00*/  @!P3 STS.64 [UR4+0xc8], R20 ;  /* 0x0000c814ff00b988 */ /* 0x000fe80008000a04 */
[----:B------:R1:W-:Y:S01]  /*2e10*/  @P0 STG.E.64 desc[UR6][R24.64], R16 ;  /* 0x0000001018000986 */ /* 0x0003e2000c101b06 */
[C---:B0-----:R-:W-:Y:S01]  /*2e20*/  IMAD.WIDE R18, R27.reuse, 0x4, R18 ;  /* 0x000000041b127825 */ /* 0x041fe200078e0212 */
[----:B------:R-:W-:Y:S03]  /*2e30*/  BAR.SYNC.DEFER_BLOCKING 0x0 ;  /* 0x0000000000007b1d */ /* 0x000fe60000010000 */
[----:B--2---:R-:W-:-:S03]  /*2e40*/  IMAD.WIDE R22, R27, 0x4, R22 ;  /* 0x000000041b167825 */ /* 0x004fc600078e0216 */
[----:B------:R-:W5:Y:S04]  /*2e50*/  LDG.E.64 R18, desc[UR6][R18.64] ;  /* 0x0000000612127981 */ /* 0x000f68000c1e1b00 */
[----:B------:R-:W0:Y:S01]  /*2e60*/  LDS.64 R20, [UR4+0xc8] ;  /* 0x0000c804ff147984 */ /* 0x000e220008000a00 */
[----:B------:R-:W2:Y:S03]  /*2e70*/  LDCU.U8 UR4, c[0x0][0x3fc] ;  /* 0x00007f80ff0477ac */ /* 0x000ea60008000000 */
[----:B-1----:R0:W5:Y:S02]  /*2e80*/  LDG.E.64 R16, desc[UR6][R22.64] ;  /* 0x0000000616107981 */ /* 0x002164000c1e1b00 */
[----:B0-----:R-:W-:-:S04]  /*2e90*/  FMUL.FTZ R22, R20, UR8 ;  /* 0x0000000814167c20 */ /* 0x001fc80008410000 */
[----:B------:R-:W-:-:S04]  /*2ea0*/  FMUL.FTZ R26, R22, R22 ;  /* 0x00000016161a7220 */ /* 0x000fc80000410000 */
[----:B------:R-:W-:-:S05]  /*2eb0*/  FFMA.FTZ R26, R21, UR8, -R26 ;  /* 0x00000008151a7c23 */ /* 0x000fca000801081a */
[----:B------:R-:W-:-:S13]  /*2ec0*/  FSETP.GTU.FTZ.AND P2, PT, R26, RZ, PT ;  /* 0x000000ff1a00720b */ /* 0x000fda0003f5c000 */
[----:B------:R-:W0:Y:S01]  /*2ed0*/  @P2 LDC R27, c[0x0][0x3a8] ;  /* 0x0000ea00ff1b2b82 */ /* 0x000e220000000800 */
[----:B------:R-:W-:Y:S01]  /*2ee0*/  HFMA2 R23, -RZ, RZ, 1.875, 0 ;  /* 0x3f800000ff177431 */ /* 0x000fe200000001ff */
[----:B--2---:R-:W-:Y:S01]  /*2ef0*/  UISETP.NE.AND UP0, UPT, UR4, URZ, UPT ;  /* 0x000000ff0400728c */ /* 0x004fe2000bf05270 */
[----:B---3--:R-:W-:Y:S01]  /*2f00*/  IMAD R24, R58, UR5, R71 ;  /* 0x000000053a187c24 */ /* 0x008fe2000f8e0247 */
[----:B------:R-:W-:Y:S04]  /*2f10*/  BSSY.RECONVERGENT B0, `(.L_x_1968) ;  /* 0x000039e000007945 */ /* 0x000fe80003800200 */
[----:B------:R-:W-:Y:S01]  /*2f20*/  IADD3 R25, PT, PT, R24, 0x40, RZ ;  /* 0x0000004018197810 */ /* 0x000fe20007ffe0ff */
[----:B0-----:R-:W-:-:S04]  /*2f30*/  @P2 FADD.FTZ R20, R26, R27 ;  /* 0x0000001b1a142221 */ /* 0x001fc80000010000 */
[----:B------:R0:W1:Y:S01]  /*2f40*/  @P2 MUFU.RSQ R23, R20 ;  /* 0x0000001400172308 */ /* 0x0000620000001400 */
[----:B------:R-:W-:Y:S02]  /*2f50*/  IADD3 R26, PT, PT, R24, 0x80, RZ ;  /* 0x00000080181a7810 */ /* 0x000fe40007ffe0ff */
[----:B------:R-:W-:Y:S02]  /*2f60*/  SHF.R.S32.HI R30, RZ, 0x1f, R25 ;  /* 0x0000001fff1e7819 */ /* 0x000fe40000011419 */
[----:B------:R-:W-:Y:S01]  /*2f70*/  SHF.R.S32.HI R27, RZ, 0x1f, R26 ;  /* 0x0000001fff1b7819 */ /* 0x000fe2000001141a */
[----:B------:R-:W-:Y:S06]  /*2f80*/  BRA.U UP0, `(.L_x_1969) ;  /* 0x0000001500f07547 */ /* 0x000fec000b800000 */
[----:B------:R-:W2:Y:S01]  /*2f90*/  LDCU.64 UR8, c[0x0][0x3e8] ;  /* 0x00007d00ff0877ac */ /* 0x000ea20008000a00 */
[----:B0-----:R-:W-:Y:S01]  /*2fa0*/  SHF.R.S32.HI R20, RZ, 0x1f, R24 ;  /* 0x0000001fff147819 */ /* 0x001fe20000011418 */
[----:B------:R-:W-:Y:S01]  /*2fb0*/  BSSY.RECONVERGENT B1, `(.L_x_1970) ;  /* 0x000001e000017945 */ /* 0x000fe20003800200 */
[----:B------:R-:W-:-:S04]  /*2fc0*/  IADD3 R31, PT, PT, R24, 0x20, RZ ;  /* 0x00000020181f7810 */ /* 0x000fc80007ffe0ff */
[----:B------:R-:W-:Y:S02]  /*2fd0*/  SHF.R.S32.HI R72, RZ, 0x1f, R31 ;  /* 0x0000001fff487819 */ /* 0x000fe4000001141f */
[----:B--2---:R-:W-:Y:S02]  /*2fe0*/  ISETP.GE.U32.AND P2, PT, R24, UR8, PT ;  /* 0x0000000818007c0c */ /* 0x004fe4000bf46070 */
[----:B------:R-:W-:Y:S02]  /*2ff0*/  ISETP.GE.U32.AND P3, PT, R31, UR8, PT ;  /* 0x000000081f007c0c */ /* 0x000fe4000bf66070 */
[----:B------:R-:W-:Y:S02]  /*3000*/  ISETP.GE.AND.EX P2, PT, R20, UR9, PT, P2 ;  /* 0x0000000914007c0c */ /* 0x000fe4000bf46320 */
[----:B------:R-:W-:Y:S02]  /*3010*/  ISETP.GE.U32.AND P4, PT, R25, UR8, PT ;  /* 0x0000000819007c0c */ /* 0x000fe4000bf86070 */
[----:B------:R-:W-:-:S02]  /*3020*/  ISETP.GE.U32.AND P1, PT, R70, UR8, PT ;  /* 0x0000000846007c0c */ /* 0x000fc4000bf26070 */
[----:B------:R-:W-:Y:S02]  /*3030*/  ISETP.GE.AND.EX P3, PT, R72, UR9, PT, P3 ;  /* 0x0000000948007c0c */ /* 0x000fe4000bf66330 */
[----:B------:R-:W-:Y:S02]  /*3040*/  ISETP.GE.AND.EX P4, PT, R30, UR9, PT, P4 ;  /* 0x000000091e007c0c */ /* 0x000fe4000bf86340 */
[----:B------:R-:W-:-:S03]  /*3050*/  ISETP.GE.AND.EX P1, PT, R55, UR9, PT, P1 ;  /* 0x0000000937007c0c */ /* 0x000fc6000bf26310 */
[----:B------:R-:W-:Y:S10]  /*3060*/  @P2 BRA `(.L_x_1971) ;  /* 0x0000000000482947 */ /* 0x000ff40003800000 */
[----:B------:R-:W0:Y:S01]  /*3070*/  LDCU.64 UR10, c[0x0][0x3e0] ;  /* 0x00007c00ff0a77ac */ /* 0x000e220008000a00 */
[----:B------:R-:W-:Y:S01]  /*3080*/  MOV R21, R77 ;  /* 0x0000004d00157202 */ /* 0x000fe20000000f00 */
[----:B------:R-:W-:Y:S01]  /*3090*/  FADD.FTZ R2, R2, -R22 ;  /* 0x8000001602027221 */ /* 0x000fe20000010000 */
[----:B------:R-:W2:Y:S01]  /*30a0*/  LDCU.64 UR4, c[0x0][0x380] ;  /* 0x00007000ff0477ac */ /* 0x000ea20008000a00 */
[----:B0-----:R-:W-:Y:S01]  /*30b0*/  IMAD R29, R20, UR10, RZ ;  /* 0x0000000a141d7c24 */ /* 0x001fe2000f8e02ff */
[----:B------:R-:W-:-:S03]  /*30c0*/  MOV R20, R74 ;  /* 0x0000004a00147202 */ /* 0x000fc60000000f00 */
[C---:B------:R-:W-:Y:S02]  /*30d0*/  IMAD R29, R24.reuse, UR11, R29 ;  /* 0x0000000b181d7c24 */ /* 0x040fe4000f8e021d */
[----:B------:R-:W-:-:S05]  /*30e0*/  IMAD.WIDE.U32 R20, R24, UR10, R20 ;  /* 0x0000000a18147c25 */ /* 0x000fca000f8e0014 */
[----:B------:R-:W-:Y:S02]  /*30f0*/  IADD3 R29, PT, PT, R21, R29, RZ ;  /* 0x0000001d151d7210 */ /* 0x000fe40007ffe0ff */
[----:B--2---:R-:W-:-:S04]  /*3100*/  LEA R28, P2, R20, UR4, 0x1 ;  /* 0x00000004141c7c11 */ /* 0x004fc8000f8408ff */
[----:B------:R-:W-:Y:S01]  /*3110*/  LEA.HI.X R29, R20, UR5, R29, 0x1, P2 ;  /* 0x00000005141d7c11 */ /* 0x000fe200090f0c1d */
[----:B------:R-:W-:Y:S01]  /*3120*/  FADD.FTZ R20, R3, -R22 ;  /* 0x8000001603147221 */ /* 0x000fe20000010000 */
[----:B-1----:R-:W-:-:S03]  /*3130*/  FMUL.FTZ R3, R2, R23 ;  /* 0x0000001702037220 */ /* 0x002fc60000410000 */
[----:B------:R-:W-:Y:S01]  /*3140*/  FMUL.FTZ R20, R20, R23 ;  /* 0x0000001714147220 */ /* 0x000fe20000410000 */
[----:B-----5:R-:W-:-:S03]  /*3150*/  FFMA.FTZ R3, R16, R3, R18 ;  /* 0x0000000310037223 */ /* 0x020fc60000010012 */
[----:B------:R-:W-:-:S05]  /*3160*/  FFMA.FTZ R20, R17, R20, R19 ;  /* 0x0000001411147223 */ /* 0x000fca0000010013 */
[----:B------:R-:W-:-:S05]  /*3170*/  F2FP.BF16.F32.PACK_AB R3, R20, R3 ;  /* 0x000000031403723e */ /* 0x000fca00000010ff */
[----:B------:R0:W-:Y:S02]  /*3180*/  STG.E desc[UR6][R28.64], R3 ;  /* 0x000000031c007986 */ /* 0x0001e4000c101906 */
.L_x_1971:
[----:B------:R-:W-:Y:S05]  /*3190*/  BSYNC.RECONVERGENT B1 ;  /* 0x0000000000017941 */ /* 0x000fea0003800200 */
.L_x_1970:
[----:B------:R-:W-:Y:S04]  /*31a0*/  BSSY.RECONVERGENT B1, `(.L_x_1972) ;  /* 0x0000014000017945 */ /* 0x000fe80003800200 */
[----:B------:R-:W-:Y:S05]  /*31b0*/  @P3 BRA `(.L_x_1973) ;  /* 0x0000000000483947 */ /* 0x000fea0003800000 */
[----:B------:R-:W2:Y:S01]  /*31c0*/  LDCU.64 UR4, c[0x0][0x3e0] ;  /* 0x00007c00ff0477ac */ /* 0x000ea20008000a00 */
[----:B------:R-:W-:Y:S01]  /*31d0*/  MOV R2, R74 ;  /* 0x0000004a00027202 */ /* 0x000fe20000000f00 */
[--C-:B------:R-:W-:Y:S01]  /*31e0*/  FADD.FTZ R4, R4, -R22.reuse ;  /* 0x8000001604047221 */ /* 0x100fe20000010000 */
[----:B0-----:R-:W-:Y:S01]  /*31f0*/  MOV R3, R77 ;  /* 0x0000004d00037202 */ /* 0x001fe20000000f00 */
        /* <DEDUP_REMOVED lines=14> */
.L_x_1973:
[----:B------:R-:W-:Y:S05]  /*32e0*/  BSYNC.RECONVERGENT B1 ;  /* 0x0000000000017941 */ /* 0x000fea0003800200 */
.L_x_1972:
[----:B------:R-:W-:Y:S01]  /*32f0*/  BSSY.RECONVERGENT B1, `(.L_x_1974) ;  /* 0x0000016000017945 */ /* 0x000fe20003800200 */
[C---:B------:R-:W-:Y:S02]  /*3300*/  IADD3 R20, PT, PT, R24.reuse, 0xa0, RZ ;  /* 0x000000a018147810 */ /* 0x040fe40007ffe0ff */
[----:B------:R-:W-:Y:S01]  /*3310*/  IADD3 R21, PT, PT, R24, 0xc0, RZ ;  /* 0x000000c018157810 */ /* 0x000fe20007ffe0ff */
[----:B------:R-:W-:Y:S06]  /*3320*/  @P4 BRA `(.L_x_1975) ;  /* 0x0000000000484947 */ /* 0x000fec0003800000 */
[----:B------:R-:W3:Y:S01]  /*3330*/  LDCU.64 UR4, c[0x0][0x3e0] ;  /* 0x00007c00ff0477ac */ /* 0x000ee20008000a00 */
[----:B------:R-:W-:Y:S01]  /*3340*/  MOV R2, R74 ;  /* 0x0000004a00027202 */ /* 0x000fe20000000f00 */
[--C-:B------:R-:W-:Y:S01]  /*3350*/  FADD.FTZ R6, R6, -R22.reuse ;  /* 0x8000001606067221 */ /* 0x100fe20000010000 */
[----:B0-2---:R-:W-:Y:S01]  /*3360*/  MOV R3, R77 ;  /* 0x0000004d00037202 */ /* 0x005fe20000000f00 */
[----:B------:R-:W0:Y:S01]  /*3370*/  LDCU.64 UR10, c[0x0][0x380] ;  /* 0x00007000ff0a77ac */ /* 0x000e220008000a00 */
[----:B------:R-:W-:Y:S01]  /*3380*/  FADD.FTZ R4, R7, -R22 ;  /* 0x8000001607047221 */ /* 0x000fe20000010000 */
[----:B-1----:R-:W-:-:S03]  /*3390*/  FMUL.FTZ R5, R6, R23 ;  /* 0x0000001706057220 */ /* 0x002fc60000410000 */
[----:B------:R-:W-:Y:S01]  /*33a0*/  FMUL.FTZ R4, R4, R23 ;  /* 0x0000001704047220 */ /* 0x000fe20000410000 */
[----:B-----5:R-:W-:-:S03]  /*33b0*/  FFMA.FTZ R6, R16, R5, R18 ;  /* 0x0000000510067223 */ /* 0x020fc60000010012 */
[----:B------:R-:W-:Y:S01]  /*33c0*/  FFMA.FTZ R7, R17, R4, R19 ;  /* 0x0000000411077223 */ /* 0x000fe20000010013 */
        /* <DEDUP_REMOVED lines=8> */
.L_x_1975:
[----:B------:R-:W-:Y:S05]  /*3450*/  BSYNC.RECONVERGENT B1 ;  /* 0x0000000000017941 */ /* 0x000fea0003800200 */
.L_x_1974:
[----:B------:R-:W-:Y:S04]  /*3460*/  BSSY.RECONVERGENT B1, `(.L_x_1976) ;  /* 0x0000014000017945 */ /* 0x000fe80003800200 */
[----:B------:R-:W-:Y:S05]  /*3470*/  @P1 BRA `(.L_x_1977) ;  /* 0x0000000000481947 */ /* 0x000fea0003800000 */
[----:B------:R-:W4:Y:S01]  /*3480*/  LDCU.64 UR4, c[0x0][0x3e0] ;  /* 0x00007c00ff0477ac */ /* 0x000f220008000a00 */
[----:B------:R-:W-:Y:S01]  /*3490*/  MOV R2, R74 ;  /* 0x0000004a00027202 */ /* 0x000fe20000000f00 */
[--C-:B--23--:R-:W-:Y:S01]  /*34a0*/  FADD.FTZ R4, R9, -R22.reuse ;  /* 0x8000001609047221 */ /* 0x10cfe20000010000 */
[----:B0-----:R-:W-:Y:S01]  /*34b0*/  MOV R3, R77 ;  /* 0x0000004d00037202 */ /* 0x001fe20000000f00 */
[----:B------:R-:W0:Y:S01]  /*34c0*/  LDCU.64 UR10, c[0x0][0x380] ;  /* 0x00007000ff0a77ac */ /* 0x000e220008000a00 */
[----:B------:R-:W-:Y:S01]  /*34d0*/  FADD.FTZ R8, R8, -R22 ;  /* 0x8000001608087221 */ /* 0x000fe20000010000 */
[----:B-1----:R-:W-:-:S03]  /*34e0*/  FMUL.FTZ R5, R4, R23 ;  /* 0x0000001704057220 */ /* 0x002fc60000410000 */
[----:B------:R-:W-:Y:S01]  /*34f0*/  FMUL.FTZ R8, R8, R23 ;  /* 0x0000001708087220 */ /* 0x000fe20000410000 */
[----:B-----5:R-:W-:Y:S01]  /*3500*/  FFMA.FTZ R6, R16, R5, R18 ;  /* 0x0000000510067223 */ /* 0x020fe20000010012 */
[----:B----4-:R-:W-:Y:S02]  /*3510*/  IMAD R7, R55, UR4, RZ ;  /* 0x0000000437077c24 */ /* 0x010fe4000f8e02ff */
        /* <DEDUP_REMOVED lines=8> */
.L_x_1977:
[----:B------:R-:W-:Y:S05]  /*35a0*/  BSYNC.RECONVERGENT B1 ;  /* 0x0000000000017941 */ /* 0x000fea0003800200 */
.L_x_1976:
[----:B------:R-:W-:Y:S01]  /*35b0*/  ISETP.GE.U32.AND P5, PT, R26, UR8, PT ;  /* 0x000000081a007c0c */ /* 0x000fe2000bfa6070 */
[----:B------:R-:W-:Y:S01]  /*35c0*/  BSSY.RECONVERGENT B1, `(.L_x_1978) ;  /* 0x0000023000017945 */ /* 0x000fe20003800200 */
[----:B------:R-:W-:Y:S02]  /*35d0*/  ISETP.GE.U32.AND P2, PT, R20, UR8, PT ;  /* 0x0000000814007c0c */ /* 0x000fe4000bf46070 */
[----:B------:R-:W-:Y:S02]  /*35e0*/  ISETP.GE.AND.EX P5, PT, R27, UR9, PT, P5 ;  /* 0x000000091b007c0c */ /* 0x000fe4000bfa6350 */
[----:B------:R-:W-:Y:S02]  /*35f0*/  ISETP.GE.U32.AND P1, PT, R21, UR8, PT ;  /* 0x0000000815007c0c */ /* 0x000fe4000bf26070 */
[----:B------:R-:W-:Y:S02]  /*3600*/  ISETP.GE.U32.AND P6, PT, R69, UR8, PT ;  /* 0x0000000845007c0c */ /* 0x000fe4000bfc6070 */
[----:B------:R-:W-:-:S02]  /*3610*/  ISETP.GE.U32.AND P3, PT, R68, UR8, PT ;  /* 0x0000000844007c0c */ /* 0x000fc4000bf66070 */
        /* <DEDUP_REMOVED lines=8> */
[C---:B------:R-:W-:Y:S02]  /*36a0*/  IADD3 R6, PT, PT, R24.reuse, 0x140, RZ ;  /* 0x0000014018067810 */ /* 0x040fe40007ffe0ff */
[----:B------:R-:W-:Y:S01]  /*36b0*/  IADD3 R7, PT, PT, R24, 0x1a0, RZ ;  /* 0x000001a018077810 */ /* 0x000fe20007ffe0ff */
[----:B------:R-:W-:Y:S08]  /*36c0*/  @P5 BRA `(.L_x_1979) ;  /* 0x0000000000485947 */ /* 0x000ff00003800000 */
[----:B------:R-:W1:Y:S01]  /*36d0*/  LDCU.64 UR4, c[0x0][0x3e0] ;  /* 0x00007c00ff0477ac */ /* 0x000e620008000a00 */
[----:B------:R-:W-:Y:S01]  /*36e0*/  MOV R2, R74 ;  /* 0x0000004a00027202 */ /* 0x000fe20000000f00 */
[--C-:B--234-:R-:W-:Y:S01]  /*36f0*/  FADD.FTZ R4, R11, -R22.reuse ;  /* 0x800000160b047221 */ /* 0x11cfe20000010000 */
[----:B0-----:R-:W-:Y:S01]  /*3700*/  MOV R3, R77 ;  /* 0x0000004d00037202 */ /* 0x001fe20000000f00 */
        /* <DEDUP_REMOVED lines=14> */
.L_x_1979:
[----:B------:R-:W-:Y:S05]  /*37f0*/  BSYNC.RECONVERGENT B1 ;  /* 0x0000000000017941 */ /* 0x000fea0003800200 */
.L_x_1978:
[----:B------:R-:W-:Y:S04]  /*3800*/  BSSY.RECONVERGENT B1, `(.L_x_1980) ;  /* 0x0000014000017945 */ /* 0x000fe80003800200 */
[----:B------:R-:W-:Y:S05]  /*3810*/  @P2 BRA `(.L_x_1981) ;  /* 0x0000000000482947 */ /* 0x000fea0003800000 */
[----:B------:R-:W1:Y:S01]  /*3820*/  LDCU.64 UR4, c[0x0][0x3e0] ;  /* 0x00007c00ff0477ac */ /* 0x000e620008000a00 */
[----:B------:R-:W-:Y:S01]  /*3830*/  MOV R2, R74 ;  /* 0x0000004a00027202 */ /* 0x000fe20000000f00 */
[--C-:B------:R-:W-:Y:S01]  /*3840*/  FADD.FTZ R12, R12, -R22.reuse ;  /* 0x800000160c0c7221 */ /* 0x100fe20000010000 */
[----:B0-234-:R-:W-:Y:S01]  /*3850*/  MOV R3, R77 ;  /* 0x0000004d00037202 */ /* 0x01dfe20000000f00 */
[----:B------:R-:W0:Y:S01]  /*3860*/  LDCU.64 UR10, c[0x0][0x380] ;  /* 0x00007000ff0a77ac */ /* 0x000e220008000a00 */
[----:B------:R-:W-:Y:S01]  /*3870*/  FADD.FTZ R4, R13, -R22 ;  /* 0x800000160d047221 */ /* 0x000fe20000010000 */
[----:B-1----:R-:W-:-:S03]  /*3880*/  FMUL.FTZ R5, R12, R23 ;  /* 0x000000170c057220 */ /* 0x002fc60000410000 */
[----:B------:R-:W-:-:S04]  /*3890*/  FMUL.FTZ R4, R4, R23 ;  /* 0x0000001704047220 */ /* 0x000fc80000410000 */
[----:B-----5:R-:W-:Y:S01]  /*38a0*/  FFMA.FTZ R10, R17, R4, R19 ;  /* 0x00000004110a7223 */ /* 0x020fe20000010013 */
[----:B------:R-:W-:Y:S02]  /*38b0*/  IMAD R9, R9, UR4, RZ ;  /* 0x0000000409097c24 */ /* 0x000fe4000f8e02ff */
[----:B------:R-:W-:-:S04]  /*38c0*/  IMAD.WIDE.U32 R2, R20, UR4, R2 ;  /* 0x0000000414027c25 */ /* 0x000fc8000f8e0002 */
[----:B------:R-:W-:Y:S02]  /*38d0*/  IMAD R11, R20, UR5, R9 ;  /* 0x00000005140b7c24 */ /* 0x000fe4000f8e0209 */
[----:B------:R-:W-:Y:S01]  /*38e0*/  FFMA.FTZ R9, R16, R5, R18 ;  /* 0x0000000510097223 */ /* 0x000fe20000010012 */
[----:B0-----:R-:W-:Y:S02]  /*38f0*/  LEA R4, P2, R2, UR10, 0x1 ;  /* 0x0000000a02047c11 */ /* 0x001fe4000f8408ff */
[----:B------:R-:W-:Y:S02]  /*3900*/  IADD3 R11, PT, PT, R3, R11, RZ ;  /* 0x0000000b030b7210 */ /* 0x000fe40007ffe0ff */
[----:B------:R-:W-:Y:S02]  /*3910*/  F2FP.BF16.F32.PACK_AB R3, R10, R9 ;  /* 0x000000090a03723e */ /* 0x000fe400000010ff */
[----:B------:R-:W-:-:S05]  /*3920*/  LEA.HI.X R5, R2, UR11, R11, 0x1, P2 ;  /* 0x0000000b02057c11 */ /* 0x000fca00090f0c0b */
[----:B------:R0:W-:Y:S02]  /*3930*/  STG.E desc[UR6][R4.64], R3 ;  /* 0x0000000304007986 */ /* 0x0001e4000c101906 */
.L_x_1981:
[----:B------:R-:W-:Y:S05]  /*3940*/  BSYNC.RECONVERGENT B1 ;  /* 0x0000000000017941 */ /* 0x000fea0003800200 */
.L_x_1980:
        /* <DEDUP_REMOVED lines=20> */
.L_x_1983:
[----:B------:R-:W-:Y:S05]  /*3a90*/  BSYNC.RECONVERGENT B1 ;  /* 0x0000000000017941 */ /* 0x000fea0003800200 */
.L_x_1982:
        /* <DEDUP_REMOVED lines=20> */
.L_x_1985:
[----:B------:R-:W-:Y:S05]  /*3be0*/  BSYNC.RECONVERGENT B1 ;  /* 0x0000000000017941 */ /* 0x000fea0003800200 */
.L_x_1984:
        /* <DEDUP_REMOVED lines=20> */
.L_x_1987:
[----:B------:R-:W-:Y:S05]  /*3d30*/  BSYNC.RECONVERGENT B1 ;  /* 0x0000000000017941 */ /* 0x000fea0003800200 */
.L_x_1986:
        /* <DEDUP_REMOVED lines=20> */
.L_x_1989:
[----:B------:R-:W-:Y:S05]  /*3e80*/  BSYNC.RECONVERGENT B1 ;  /* 0x0000000000017941 */ /* 0x000fea0003800200 */
.L_x_1988:
[----:B------:R-:W-:Y:S01]  /*3e90*/  ISETP.GE.U32.AND P5, PT, R6, UR8, PT ;  /* 0x0000000806007c0c */ /* 0x000fe2000bfa6070 */
[----:B------:R-:W-:Y:S01]  /*3ea0*/  BSSY.RECONVERGENT B1, `(.L_x_1990) ;  /* 0x0000023000017945 */ /* 0x000fe20003800200 */
[----:B0-234-:R-:W-:Y:S02]  /*3eb0*/  SHF.R.S32.HI R5, RZ, 0x1f, R6 ;  /* 0x0000001fff057819 */ /* 0x01dfe40000011406 */
[----:B------:R-:W-:Y:S02]  /*3ec0*/  IADD3 R24, PT, PT, R24, 0x1e0, RZ ;  /* 0x000001e018187810 */ /* 0x000fe40007ffe0ff */
[----:B------:R-:W-:Y:S02]  /*3ed0*/  ISETP.GE.AND.EX P5, PT, R5, UR9, PT, P5 ;  /* 0x0000000905007c0c */ /* 0x000fe4000bfa6350 */
[----:B------:R-:W-:Y:S02]  /*3ee0*/  ISETP.GE.U32.AND P2, PT, R66, UR8, PT ;  /* 0x0000000842007c0c */ /* 0x000fe4000bf46070 */
[----:B------:R-:W-:-:S02]  /*3ef0*/  ISETP.GE.U32.AND P1, PT, R65, UR8, PT ;  /* 0x0000000841007c0c */ /* 0x000fc4000bf26070 */
[----:B------:R-:W-:Y:S02]  /*3f00*/  ISETP.GE.U32.AND P6, PT, R7, UR8, PT ;  /* 0x0000000807007c0c */ /* 0x000fe4000bfc6070 */
[----:B------:R-:W-:Y:S02]  /*3f10*/  ISETP.GE.U32.AND P3, PT, R64, UR8, PT ;  /* 0x0000000840007c0c */ /* 0x000fe4000bf66070 */
[----:B------:R-:W-:Y:S02]  /*3f20*/  ISETP.GE.U32.AND P4, PT, R24, UR8, PT ;  /* 0x0000000818007c0c */ /* 0x000fe4000bf86070 */
[----:B------:R-:W-:Y:S02]  /*3f30*/  SHF.R.S32.HI R9, RZ, 0x1f, R7 ;  /* 0x0000001fff097819 */ /* 0x000fe40000011407 */
[----:B------:R-:W-:Y:S02]  /*3f40*/  SHF.R.S32.HI R8, RZ, 0x1f, R24 ;  /* 0x0000001fff087819 */ /* 0x000fe40000011418 */
[----:B------:R-:W-:-:S02]  /*3f50*/  ISETP.GE.AND.EX P2, PT, R51, UR9, PT, P2 ;  /* 0x0000000933007c0c */ /* 0x000fc4000bf46320 */
[----:B------:R-:W-:Y:S02]  /*3f60*/  ISETP.GE.AND.EX P1, PT, R50, UR9, PT, P1 ;  /* 0x0000000932007c0c */ /* 0x000fe4000bf26310 */
[----:B------:R-:W-:Y:S02]  /*3f70*/  ISETP.GE.AND.EX P6, PT, R9, UR9, PT, P6 ;  /* 0x0000000909007c0c */ /* 0x000fe4000bfc6360 */
[----:B------:R-:W-:Y:S02]  /*3f80*/  ISETP.GE.AND.EX P3, PT, R0, UR9, PT, P3 ;  /* 0x0000000900007c0c */ /* 0x000fe4000bf66330 */
[----:B------:R-:W-:Y:S01]  /*3f90*/  ISETP.GE.AND.EX P4, PT, R8, UR9, PT, P4 ;  /* 0x0000000908007c0c */ /* 0x000fe2000bf86340 */
[----:B------:R-:W-:-:S12]  /*3fa0*/  @P5 BRA `(.L_x_1991) ;  /* 0x0000000000485947 */ /* 0x000fd80003800000 */
[----:B------:R-:W0:Y:S01]  /*3fb0*/  LDCU.64 UR4, c[0x0][0x3e0] ;  /* 0x00007c00ff0477ac */ /* 0x000e220008000a00 */
[----:B------:R-:W-:Y:S01]  /*3fc0*/  MOV R2, R74 ;  /* 0x0000004a00027202 */ /* 0x000fe20000000f00 */
[--C-:B------:R-:W-:Y:S01]  /*3fd0*/  FADD.FTZ R4, R39, -R22.reuse ;  /* 0x8000001627047221 */ /* 0x100fe20000010000 */
[----:B------:R-:W-:Y:S01]  /*3fe0*/  MOV R3, R77 ;  /* 0x0000004d00037202 */ /* 0x000fe20000000f00 */
[----:B------:R-:W2:Y:S01]  /*3ff0*/  LDCU.64 UR10, c[0x0][0x380] ;  /* 0x00007000ff0a77ac */ /* 0x000ea20008000a00 */
[----:B------:R-:W-:-:S04]  /*4000*/  FADD.FTZ R38, R38, -R22 ;  /* 0x8000001626267221 */ /* 0x000fc80000010000 */
[-C--:B-1----:R-:W-:Y:S01]  /*4010*/  FMUL.FTZ R38, R38, R23.reuse ;  /* 0x0000001726267220 */ /* 0x082fe20000410000 */
[----:B0-----:R-:W-:Y:S02]  /*4020*/  IMAD R11, R5, UR4, RZ ;  /* 0x00000004050b7c24 */ /* 0x001fe4000f8e02ff */
[----:B------:R-:W-:Y:S01]  /*4030*/  FMUL.FTZ R5, R4, R23 ;  /* 0x0000001704057220 */ /* 0x000fe20000410000 */
[----:B------:R-:W-:-:S04]  /*4040*/  IMAD.WIDE.U32 R2, R6, UR4, R2 ;  /* 0x0000000406027c25 */ /* 0x000fc8000f8e0002 */
[----:B------:R-:W-:Y:S02]  /*4050*/  IMAD R13, R6, UR5, R11 ;  /* 0x00000005060d7c24 */ /* 0x000fe4000f8e020b */
[----:B-----5:R-:W-:Y:S01]  /*4060*/  FFMA.FTZ R6, R16, R5, R18 ;  /* 0x0000000510067223 */ /* 0x020fe20000010012 */
[----:B------:R-:W-:Y:S01]  /*4070*/  FFMA.FTZ R11, R17, R38, R19 ;  /* 0x00000026110b7223 */ /* 0x000fe20000010013 */
[C---:B--2---:R-:W-:Y:S02]  /*4080*/  LEA R4, P5, R2.reuse, UR10, 0x1 ;  /* 0x0000000a02047c11 */ /* 0x044fe4000f8a08ff */
[----:B------:R-:W-:Y:S02]  /*4090*/  IADD3 R13, PT, PT, R3, R13, RZ ;  /* 0x0000000d030d7210 */ /* 0x000fe40007ffe0ff */
[----:B------:R-:W-:Y:S02]  /*40a0*/  F2FP.BF16.F32.PACK_AB R3, R11, R6 ;  /* 0x000000060b03723e */ /* 0x000fe400000010ff */
[----:B------:R-:W-:-:S05]  /*40b0*/  LEA.HI.X R5, R2, UR11, R13, 0x1, P5 ;  /* 0x0000000b02057c11 */ /* 0x000fca000a8f0c0d */
[----:B------:R0:W-:Y:S02]  /*40c0*/  STG.E desc[UR6][R4.64], R3 ;  /* 0x0000000304007986 */ /* 0x0001e4000c101906 */
.L_x_1991:
[----:B------:R-:W-:Y:S05]  /*40d0*/  BSYNC.RECONVERGENT B1 ;  /* 0x0000000000017941 */ /* 0x000fea0003800200 */
.L_x_1990:
[----:B------:R-:W-:Y:S04]  /*40e0*/  BSSY.RECONVERGENT B1, `(.L_x_1992) ;  /* 0x0000014000017945 */ /* 0x000fe80003800200 */
[----:B------:R-:W-:Y:S05]  /*40f0*/  @P2 BRA `(.L_x_1993) ;  /* 0x0000000000482947 */ /* 0x000fea0003800000 */
[----:B------:R-:W2:Y:S01]  /*4100*/  LDCU.64 UR4, c[0x0][0x3e0] ;  /* 0x00007c00ff0477ac */ /* 0x000ea20008000a00 */
[----:B------:R-:W-:Y:S01]  /*4110*/  MOV R2, R74 ;  /* 0x0000004a00027202 */ /* 0x000fe20000000f00 */
[--C-:B0-----:R-:W-:Y:S01]  /*4120*/  FADD.FTZ R4, R41, -R22.reuse ;  /* 0x8000001629047221 */ /* 0x101fe20000010000 */
[----:B------:R-:W-:Y:S01]  /*4130*/  MOV R3, R77 ;  /* 0x0000004d00037202 */ /* 0x000fe20000000f00 */
[----:B------:R-:W0:Y:S01]  /*4140*/  LDCU.64 UR10, c[0x0][0x380] ;  /* 0x00007000ff0a77ac */ /* 0x000e220008000a00 */
[----:B------:R-:W-:Y:S01]  /*4150*/  FADD.FTZ R40, R40, -R22 ;  /* 0x8000001628287221 */ /* 0x000fe20000010000 */
[----:B-1----:R-:W-:-:S03]  /*4160*/  FMUL.FTZ R5, R4, R23 ;  /* 0x0000001704057220 */ /* 0x002fc60000410000 */
[----:B------:R-:W-:Y:S01]  /*4170*/  FMUL.FTZ R40, R40, R23 ;  /* 0x0000001728287220 */ /* 0x000fe20000410000 */
[----:B-----5:R-:W-:Y:S01]  /*4180*/  FFMA.FTZ R6, R16, R5, R18 ;  /* 0x0000000510067223 */ /* 0x020fe20000010012 */
[----:B--2---:R-:W-:Y:S02]  /*4190*/  IMAD R11, R51, UR4, RZ ;  /* 0x00000004330b7c24 */ /* 0x004fe4000f8e02ff */
        /* <DEDUP_REMOVED lines=8> */
.L_x_1993:
[----:B------:R-:W-:Y:S05]  /*4220*/  BSYNC.RECONVERGENT B1 ;  /* 0x0000000000017941 */ /* 0x000fea0003800200 */
.L_x_1992:
[----:B------:R-:W-:Y:S04]  /*4230*/  BSSY.RECONVERGENT B1, `(.L_x_1994) ;  /* 0x0000014000017945 */ /* 0x000fe80003800200 */
[----:B------:R-:W-:Y:S05]  /*4240*/  @P1 BRA `(.L_x_1995) ;  /* 0x0000000000481947 */ /* 0x000fea0003800000 */
[----:B------:R-:W3:Y:S01]  /*4250*/  LDCU.64 UR4, c[0x0][0x3e0] ;  /* 0x00007c00ff0477ac */ /* 0x000ee20008000a00 */
[----:B------:R-:W-:Y:S01]  /*4260*/  MOV R2, R74 ;  /* 0x0000004a00027202 */ /* 0x000fe20000000f00 */
[--C-:B------:R-:W-:Y:S01]  /*4270*/  FADD.FTZ R42, R42, -R22.reuse ;  /* 0x800000162a2a7221 */ /* 0x100fe20000010000 */
[----:B0-2---:R-:W-:Y:S01]  /*4280*/  MOV R3, R77 ;  /* 0x0000004d00037202 */ /* 0x005fe20000000f00 */
[----:B------:R-:W0:Y:S01]  /*4290*/  LDCU.64 UR10, c[0x0][0x380] ;  /* 0x00007000ff0a77ac */ /* 0x000e220008000a00 */
[----:B------:R-:W-:Y:S01]  /*42a0*/  FADD.FTZ R4, R43, -R22 ;  /* 0x800000162b047221 */ /* 0x000fe20000010000 */
[----:B-1----:R-:W-:-:S03]  /*42b0*/  FMUL.FTZ R5, R42, R23 ;  /* 0x000000172a057220 */ /* 0x002fc60000410000 */
[----:B------:R-:W-:-:S04]  /*42c0*/  FMUL.FTZ R4, R4, R23 ;  /* 0x0000001704047220 */ /* 0x000fc80000410000 */
        /* <DEDUP_REMOVED lines=10> */
.L_x_1995:
[----:B------:R-:W-:Y:S05]  /*4370*/  BSYNC.RECONVERGENT B1 ;  /* 0x0000000000017941 */ /* 0x000fea0003800200 */
.L_x_1994:
[----:B------:R-:W-:Y:S04]  /*4380*/  BSSY.RECONVERGENT B1, `(.L_x_1996) ;  /* 0x0000014000017945 */ /* 0x000fe80003800200 */
[----:B------:R-:W-:Y:S05]  /*4390*/  @P6 BRA `(.L_x_1997) ;  /* 0x0000000000486947 */ /* 0x000fea0003800000 */
[----:B------:R-:W4:Y:S01]  /*43a0*/  LDCU.64 UR4, c[0x0][0x3e0] ;  /* 0x00007c00ff0477ac */ /* 0x000f220008000a00 */
[----:B------:R-:W-:Y:S01]  /*43b0*/  MOV R2, R74 ;  /* 0x0000004a00027202 */ /* 0x000fe20000000f00 */
[--C-:B0-23--:R-:W-:Y:S01]  /*43c0*/  FADD.FTZ R4, R45, -R22.reuse ;  /* 0x800000162d047221 */ /* 0x10dfe20000010000 */
[----:B------:R-:W-:Y:S01]  /*43d0*/  MOV R3, R77 ;  /* 0x0000004d00037202 */ /* 0x000fe20000000f00 */
[----:B------:R-:W0:Y:S01]  /*43e0*/  LDCU.64 UR10, c[0x0][0x380] ;  /* 0x00007000ff0a77ac */ /* 0x000e220008000a00 */
[----:B------:R-:W-:Y:S01]  /*43f0*/  FADD.FTZ R44, R44, -R22 ;  /* 0x800000162c2c7221 */ /* 0x000fe20000010000 */
[----:B-1----:R-:W-:-:S03]  /*4400*/  FMUL.FTZ R5, R4, R23 ;  /* 0x0000001704057220 */ /* 0x002fc60000410000 */
[----:B------:R-:W-:Y:S01]  /*4410*/  FMUL.FTZ R44, R44, R23 ;  /* 0x000000172c2c7220 */ /* 0x000fe20000410000 */
[----:B----4-:R-:W-:Y:S02]  /*4420*/  IMAD R6, R9, UR4, RZ ;  /* 0x0000000409067c24 */ /* 0x010fe4000f8e02ff */
[----:B------:R-:W-:-:S04]  /*4430*/  IMAD.WIDE.U32 R2, R7, UR4, R2 ;  /* 0x0000000407027c25 */ /* 0x000fc8000f8e0002 */
[----:B------:R-:W-:Y:S02]  /*4440*/  IMAD R9, R7, UR5, R6 ;  /* 0x0000000507097c24 */ /* 0x000fe4000f8e0206 */
[----:B-----5:R-:W-:Y:S01]  /*4450*/  FFMA.FTZ R6, R16, R5, R18 ;  /* 0x0000000510067223 */ /* 0x020fe20000010012 */
[----:B------:R-:W-:Y:S01]  /*4460*/  FFMA.FTZ R7, R17, R44, R19 ;  /* 0x0000002c11077223 */ /* 0x000fe20000010013 */
[C---:B0-----:R-:W-:Y:S02]  /*4470*/  LEA R4, P1, R2.reuse, UR10, 0x1 ;  /* 0x0000000a02047c11 */ /* 0x041fe4000f8208ff */
[----:B------:R-:W-:Y:S02]  /*4480*/  IADD3 R9, PT, PT, R3, R9, RZ ;  /* 0x0000000903097210 */ /* 0x000fe40007ffe0ff */
[----:B------:R-:W-:Y:S02]  /*4490*/  F2FP.BF16.F32.PACK_AB R3, R7, R6 ;  /* 0x000000060703723e */ /* 0x000fe400000010ff */
[----:B------:R-:W-:-:S05]  /*44a0*/  LEA.HI.X R5, R2, UR11, R9, 0x1, P1 ;  /* 0x0000000b02057c11 */ /* 0x000fca00088f0c09 */
[----:B------:R4:W-:Y:S02]  /*44b0*/  STG.E desc[UR6][R4.64], R3 ;  /* 0x0000000304007986 */ /* 0x0009e4000c101906 */
.L_x_1997:
[----:B------:R-:W-:Y:S05]  /*44c0*/  BSYNC.RECONVERGENT B1 ;  /* 0x0000000000017941 */ /* 0x000fea0003800200 */
.L_x_1996:
[----:B------:R-:W-:Y:S04]  /*44d0*/  BSSY.RECONVERGENT B1, `(.L_x_1998) ;  /* 0x0000014000017945 */ /* 0x000fe80003800200 */
[----:B------:R-:W-:Y:S05]  /*44e0*/  @P3 BRA `(.L_x_1999) ;  /* 0x0000000000483947 */ /* 0x000fea0003800000 */
[----:B------:R-:W1:Y:S01]  /*44f0*/  LDCU.64 UR4, c[0x0][0x3e0] ;  /* 0x00007c00ff0477ac */ /* 0x000e620008000a00 */
[----:B------:R-:W-:Y:S01]  /*4500*/  MOV R2, R74 ;  /* 0x0000004a00027202 */ /* 0x000fe20000000f00 */
[--C-:B0-234-:R-:W-:Y:S01]  /*4510*/  FADD.FTZ R4, R47, -R22.reuse ;  /* 0x800000162f047221 */ /* 0x11dfe20000010000 */
        /* <DEDUP_REMOVED lines=15> */
.L_x_1999:
[----:B------:R-:W-:Y:S05]  /*4610*/  BSYNC.RECONVERGENT B1 ;  /* 0x0000000000017941 */ /* 0x000fea0003800200 */
.L_x_1998:
[----:B------:R-:W-:Y:S05]  /*4620*/  @P4 BRA `(.L_x_2000) ;  /* 0x0000002000b04947 */ /* 0x000fea0003800000 */
[----:B------:R-:W0:Y:S01]  /*4630*/  LDCU.64 UR4, c[0x0][0x3e0] ;  /* 0x00007c00ff0477ac */ /* 0x000e220008000a00 */
[--C-:B------:R-:W-:Y:S01]  /*4640*/  FADD.FTZ R2, R49, -R22.reuse ;  /* 0x8000001631027221 */ /* 0x100fe20000010000 */
[----:B------:R-:W-:Y:S01]  /*4650*/  MOV R75, R77 ;  /* 0x0000004d004b7202 */ /* 0x000fe20000000f00 */
[----:B------:R-:W-:Y:S01]  /*4660*/  FADD.FTZ R22, R48, -R22 ;  /* 0x8000001630167221 */ /* 0x000fe20000010000 */
[----:B------:R-:W0:Y:S02]  /*4670*/  LDCU.64 UR8, c[0x0][0x380] ;  /* 0x00007000ff0877ac */ /* 0x000e240008000a00 */
[-C--:B01234-:R-:W-:Y:S01]  /*4680*/  FMUL.FTZ R3, R2, R23.reuse ;  /* 0x0000001702037220 */ /* 0x09ffe20000410000 */
[----:B------:R-:W-:-:S04]  /*4690*/  FMUL.FTZ R22, R22, R23 ;  /* 0x0000001716167220 */ /* 0x000fc80000410000 */
[----:B-----5:R-:W-:Y:S01]  /*46a0*/  FFMA.FTZ R22, R17, R22, R19 ;  /* 0x0000001611167223 */ /* 0x020fe20000010013 */
[----:B------:R-:W-:Y:S02]  /*46b0*/  IMAD R5, R8, UR4, RZ ;  /* 0x0000000408057c24 */ /* 0x000fe4000f8e02ff */
[----:B------:R-:W-:-:S04]  /*46c0*/  IMAD.WIDE.U32 R74, R24, UR4, R74 ;  /* 0x00000004184a7c25 */ /* 0x000fc8000f8e004a */
[----:B------:R-:W-:Y:S02]  /*46d0*/  IMAD R7, R24, UR5, R5 ;  /* 0x0000000518077c24 */ /* 0x000fe4000f8e0205 */
[----:B------:R-:W-:Y:S01]  /*46e0*/  FFMA.FTZ R5, R16, R3, R18 ;  /* 0x0000000310057223 */ /* 0x000fe20000010012 */
[----:B------:R-:W-:Y:S02]  /*46f0*/  LEA R2, P1, R74, UR8, 0x1 ;  /* 0x000000084a027c11 */ /* 0x000fe4000f8208ff */
[----:B------:R-:W-:Y:S02]  /*4700*/  IADD3 R7, PT, PT, R75, R7, RZ ;  /* 0x000000074b077210 */ /* 0x000fe40007ffe0ff */
[----:B------:R-:W-:Y:S02]  /*4710*/  F2FP.BF16.F32.PACK_AB R5, R22, R5 ;  /* 0x000000051605723e */ /* 0x000fe400000010ff */
[----:B------:R-:W-:-:S05]  /*4720*/  LEA.HI.X R3, R74, UR9, R7, 0x1, P1 ;  /* 0x000000094a037c11 */ /* 0x000fca00088f0c07 */
[----:B------:R0:W-:Y:S01]  /*4730*/  STG.E desc[UR6][R2.64], R5 ;  /* 0x0000000502007986 */ /* 0x0001e2000c101906 */
[----:B------:R-:W-:Y:S05]  /*4740*/  BRA `(.L_x_2000) ;  /* 0x0000002000687947 */ /* 0x000fea0003800000 */
.L_x_1969:
[----:B------:R-:W2:Y:S01]  /*4750*/  LDCU.64 UR4, c[0x0][0x3e8] ;  /* 0x00007d00ff0477ac */ /* 0x000ea20008000a00 */
[----:B0-----:R-:W-:Y:S01]  /*4760*/  SHF.R.S32.HI R20, RZ, 0x1f, R24 ;  /* 0x0000001fff147819 */ /* 0x001fe20000011418 */
[----:B------:R-:W-:Y:S01]  /*4770*/  BSSY.RECONVERGENT B1, `(.L_x_2001) ;  /* 0x0000027000017945 */ /* 0x000fe20003800200 */
[C---:B------:R-:W-:Y:S02]  /*4780*/  IADD3 R28, PT, PT, R24.reuse, 0x20, RZ ;  /* 0x00000020181c7810 */ /* 0x040fe40007ffe0ff */
[----:B------:R-:W-:Y:S02]  /*4790*/  SHF.R.S32.HI R30, RZ, 0x1f, R25 ;  /* 0x0000001fff1e7819 */ /* 0x000fe40000011419 */
[----:B------:R-:W-:Y:S02]  /*47a0*/  SHF.R.S32.HI R29, RZ, 0x1f, R28 ;  /* 0x0000001fff1d7819 */ /* 0x000fe4000001141c */
[----:B--2---:R-:W-:Y:S02]  /*47b0*/  ISETP.GE.U32.AND P2, PT, R24, UR4, PT ;  /* 0x0000000418007c0c */ /* 0x004fe4000bf46070 */
[----:B------:R-:W-:-:S02]  /*47c0*/  ISETP.GE.U32.AND P3, PT, R28, UR4, PT ;  /* 0x000000041c007c0c */ /* 0x000fc4000bf66070 */
[----:B------:R-:W-:Y:S02]  /*47d0*/  ISETP.GE.AND.EX P2, PT, R20, UR5, PT, P2 ;  /* 0x0000000514007c0c */ /* 0x000fe4000bf46320 */
[----:B------:R-:W-:Y:S02]  /*47e0*/  ISETP.GE.U32.AND P4, PT, R25, UR4, PT ;  /* 0x0000000419007c0c */ /* 0x000fe4000bf86070 */
[----:B------:R-:W-:Y:S02]  /*47f0*/  ISETP.GE.AND.EX P3, PT, R29, UR5, PT, P3 ;  /* 0x000000051d007c0c */ /* 0x000fe4000bf66330 */
[----:B------:R-:W-:-:S07]  /*4800*/  ISETP.GE.AND.EX P4, PT, R30, UR5, PT, P4 ;  /* 0x000000051e007c0c */ /* 0x000fce000bf86340 */
[----:B------:R-:W-:Y:S06]  /*4810*/  @P2 BRA `(.L_x_2002) ;  /* 0x0000000000702947 */ /* 0x000fec0003800000 */
        /* <DEDUP_REMOVED lines=10> */
[----:B------:R-:W2:Y:S08]  /*48c0*/  MUFU.EX2 R2, R2 ;  /* 0x0000000200027308 */ /* 0x000eb00000000800 */
[----:B------:R-:W3:Y:S01]  /*48d0*/  MUFU.EX2 R21, R21 ;  /* 0x0000001500157308 */ /* 0x000ee20000000800 */
[----:B--2---:R-:W-:Y:S01]  /*48e0*/  FADD.FTZ R3, R2, 1 ;  /* 0x3f80000002037421 */ /* 0x004fe20000010000 */
[----:B0-----:R-:W-:Y:S01]  /*48f0*/  IMAD R2, R20, UR8, RZ ;  /* 0x0000000814027c24 */ /* 0x001fe2000f8e02ff */
[----:B------:R-:W-:-:S03]  /*4900*/  MOV R20, R74 ;  /* 0x0000004a00147202 */ /* 0x000fc60000000f00 */
[----:B------:R-:W-:Y:S02]  /*4910*/  IMAD R2, R24, UR9, R2 ;  /* 0x0000000918027c24 */ /* 0x000fe4000f8e0202 */
[----:B------:R-:W0:Y:S01]  /*4920*/  MUFU.RCP R3, R3 ;  /* 0x0000000300037308 */ /* 0x000e220000001000 */
[----:B---3--:R-:W-:Y:S01]  /*4930*/  FADD.FTZ R73, R21, 1 ;  /* 0x3f80000015497421 */ /* 0x008fe20000010000 */
[----:B------:R-:W-:-:S06]  /*4940*/  MOV R21, R77 ;  /* 0x0000004d00157202 */ /* 0x000fcc0000000f00 */
[----:B------:R-:W2:Y:S01]  /*4950*/  MUFU.RCP R73, R73 ;  /* 0x0000004900497308 */ /* 0x000ea20000001000 */
[----:B------:R-:W-:-:S04]  /*4960*/  IMAD.WIDE.U32 R20, R24, UR8, R20 ;  /* 0x0000000818147c25 */ /* 0x000fc8000f8e0014 */
[----:B0-----:R-:W-:Y:S01]  /*4970*/  FMUL.FTZ R31, R31, R3 ;  /* 0x000000031f1f7220 */ /* 0x001fe20000410000 */
[----:B------:R-:W-:Y:S02]  /*4980*/  IADD3 R3, PT, PT, R21, R2, RZ ;  /* 0x0000000215037210 */ /* 0x000fe40007ffe0ff */
[----:B-1----:R-:W-:-:S04]  /*4990*/  LEA R2, P2, R20, UR10, 0x1 ;  /* 0x0000000a14027c11 */ /* 0x002fc8000f8408ff */
[----:B------:R-:W-:Y:S01]  /*49a0*/  LEA.HI.X R3, R20, UR11, R3, 0x1, P2 ;  /* 0x0000000b14037c11 */ /* 0x000fe200090f0c03 */
[----:B--2---:R-:W-:-:S05]  /*49b0*/  FMUL.FTZ R72, R72, R73 ;  /* 0x0000004948487220 */ /* 0x004fca0000410000 */
[----:B------:R-:W-:-:S05]  /*49c0*/  F2FP.BF16.F32.PACK_AB R31, R72, R31 ;  /* 0x0000001f481f723e */ /* 0x000fca00000010ff */
[----:B------:R0:W-:Y:S02]  /*49d0*/  STG.E desc[UR6][R2.64], R31 ;  /* 0x0000001f02007986 */ /* 0x0001e4000c101906 */
.L_x_2002:
[----:B------:R-:W-:Y:S05]  /*49e0*/  BSYNC.RECONVERGENT B1 ;  /* 0x0000000000017941 */ /* 0x000fea0003800200 */
.L_x_2001:
[----:B------:R-:W-:Y:S04]  /*49f0*/  BSSY.RECONVERGENT B1, `(.L_x_2003) ;  /* 0x000001e000017945 */ /* 0x000fe80003800200 */
[----:B------:R-:W-:Y:S05]  /*4a00*/  @P3 BRA `(.L_x_2004) ;  /* 0x0000000000703947 */ /* 0x000fea0003800000 */
[--C-:B------:R-:W-:Y:S01]  /*4a10*/  FADD.FTZ R4, R4, -R22.reuse ;  /* 0x8000001604047221 */ /* 0x100fe20000010000 */
[----:B0-----:R-:W-:Y:S01]  /*4a20*/  FADD.FTZ R2, R5, -R22 ;  /* 0x8000001605027221 */ /* 0x001fe20000010000 */
        /* <DEDUP_REMOVED lines=12> */
[----:B--2---:R-:W-:Y:S01]  /*4af0*/  FADD.FTZ R21, R2, 1 ;  /* 0x3f80000002157421 */ /* 0x004fe20000010000 */
[----:B------:R-:W-:-:S06]  /*4b00*/  MOV R2, R74 ;  /* 0x0000004a00027202 */ /* 0x000fcc0000000f00 */
[----:B------:R-:W2:Y:S01]  /*4b10*/  MUFU.RCP R21, R21 ;  /* 0x0000001500157308 */ /* 0x000ea20000001000 */
[----:B0-----:R-:W-:Y:S01]  /*4b20*/  FADD.FTZ R20, R3, 1 ;  /* 0x3f80000003147421 */ /* 0x001fe20000010000 */
[----:B------:R-:W-:-:S06]  /*4b30*/  MOV R3, R77 ;  /* 0x0000004d00037202 */ /* 0x000fcc0000000f00 */
[----:B------:R-:W0:Y:S01]  /*4b40*/  MUFU.RCP R20, R20 ;  /* 0x0000001400147308 */ /* 0x000e220000001000 */
[----:B------:R-:W-:-:S05]  /*4b50*/  IMAD.WIDE.U32 R28, R28, UR8, R2 ;  /* 0x000000081c1c7c25 */ /* 0x000fca000f8e0002 */
[----:B------:R-:W-:Y:S02]  /*4b60*/  IADD3 R31, PT, PT, R29, R31, RZ ;  /* 0x0000001f1d1f7210 */ /* 0x000fe40007ffe0ff */
[----:B-1----:R-:W-:Y:S01]  /*4b70*/  LEA R2, P2, R28, UR10, 0x1 ;  /* 0x0000000a1c027c11 */ /* 0x002fe2000f8408ff */
[----:B--2---:R-:W-:-:S03]  /*4b80*/  FMUL.FTZ R4, R4, R21 ;  /* 0x0000001504047220 */ /* 0x004fc60000410000 */
[----:B------:R-:W-:Y:S01]  /*4b90*/  LEA.HI.X R3, R28, UR11, R31, 0x1, P2 ;  /* 0x0000000b1c037c11 */ /* 0x000fe200090f0c1f */
[----:B0-----:R-:W-:-:S05]  /*4ba0*/  FMUL.FTZ R5, R5, R20 ;  /* 0x0000001405057220 */ /* 0x001fca0000410000 */
[----:B------:R-:W-:-:S05]  /*4bb0*/  F2FP.BF16.F32.PACK_AB R5, R5, R4 ;  /* 0x000000040505723e */ /* 0x000fca00000010ff */
[----:B------:R2:W-:Y:S02]  /*4bc0*/  STG.E desc[UR6][R2.64], R5 ;  /* 0x0000000502007986 */ /* 0x0005e4000c101906 */
.L_x_2004:
[----:B------:R-:W-:Y:S05]  /*4bd0*/  BSYNC.RECONVERGENT B1 ;  /* 0x0000000000017941 */ /* 0x000fea0003800200 */
.L_x_2003:
[----:B------:R-:W-:Y:S01]  /*4be0*/  BSSY.RECONVERGENT B1, `(.L_x_2005) ;  /* 0x0000020000017945 */ /* 0x000fe20003800200 */
[C---:B------:R-:W-:Y:S02]  /*4bf0*/  IADD3 R20, PT, PT, R24.reuse, 0xa0, RZ ;  /* 0x000000a018147810 */ /* 0x040fe40007ffe0ff */
[----:B------:R-:W-:Y:S01]  /*4c00*/  IADD3 R21, PT, PT, R24, 0xc0, RZ ;  /* 0x000000c018157810 */ /* 0x000fe20007ffe0ff */
[----:B------:R-:W-:Y:S06]  /*4c10*/  @P4 BRA `(.L_x_2006) ;  /* 0x0000000000704947 */ /* 0x000fec0003800000 */
[--C-:B------:R-:W-:Y:S01]  /*4c20*/  FADD.FTZ R6, R6, -R22.reuse ;  /* 0x8000001606067221 */ /* 0x100fe20000010000 */
[----:B0-2---:R-:W-:Y:S01]  /*4c30*/  FADD.FTZ R2, R7, -R22 ;  /* 0x8000001607027221 */ /* 0x005fe20000010000 */
        /* <DEDUP_REMOVED lines=10> */
[----:B0-----:R-:W-:-:S07]  /*4ce0*/  IMAD R30, R30, UR8, RZ ;  /* 0x000000081e1e7c24 */ /* 0x001fce000f8e02ff */
[----:B------:R-:W0:Y:S01]  /*4cf0*/  MUFU.EX2 R7, R7 ;  /* 0x0000000700077308 */ /* 0x000e220000000800 */
[----:B--2---:R-:W-:Y:S01]  /*4d00*/  FADD.FTZ R6, R2, 1 ;  /* 0x3f80000002067421 */ /* 0x004fe20000010000 */
[----:B------:R-:W-:-:S06]  /*4d10*/  MOV R2, R74 ;  /* 0x0000004a00027202 */ /* 0x000fcc0000000f00 */
[----:B------:R-:W2:Y:S01]  /*4d20*/  MUFU.RCP R6, R6 ;  /* 0x0000000600067308 */ /* 0x000ea20000001000 */
[----:B------:R-:W-:-:S04]  /*4d30*/  IMAD.WIDE.U32 R2, R25, UR8, R2 ;  /* 0x0000000819027c25 */ /* 0x000fc8000f8e0002 */
[----:B0-----:R-:W-:Y:S01]  /*4d40*/  FADD.FTZ R28, R7, 1 ;  /* 0x3f800000071c7421 */ /* 0x001fe20000010000 */
[----:B------:R-:W-:-:S03]  /*4d50*/  IMAD R25, R25, UR9, R30 ;  /* 0x0000000919197c24 */ /* 0x000fc6000f8e021e */
[----:B------:R-:W0:Y:S02]  /*4d60*/  MUFU.RCP R29, R28 ;  /* 0x0000001c001d7308 */ /* 0x000e240000001000 */
[----:B------:R-:W-:Y:S01]  /*4d70*/  IADD3 R25, PT, PT, R3, R25, RZ ;  /* 0x0000001903197210 */ /* 0x000fe20007ffe0ff */
[----:B--2---:R-:W-:Y:S01]  /*4d80*/  FMUL.FTZ R7, R5, R6 ;  /* 0x0000000605077220 */ /* 0x004fe20000410000 */
[----:B0-----:R-:W-:Y:S01]  /*4d90*/  FMUL.FTZ R30, R4, R29 ;  /* 0x0000001d041e7220 */ /* 0x001fe20000410000 */
[----:B-1----:R-:W-:-:S04]  /*4da0*/  LEA R4, P2, R2, UR10, 0x1 ;  /* 0x0000000a02047c11 */ /* 0x002fc8000f8408ff */
[----:B------:R-:W-:Y:S02]  /*4db0*/  LEA.HI.X R5, R2, UR11, R25, 0x1, P2 ;  /* 0x0000000b02057c11 */ /* 0x000fe400090f0c19 */
[----:B------:R-:W-:-:S05]  /*4dc0*/  F2FP.BF16.F32.PACK_AB R7, R30, R7 ;  /* 0x000000071e07723e */ /* 0x000fca00000010ff */
[----:B------:R3:W-:Y:S02]  /*4dd0*/  STG.E desc[UR6][R4.64], R7 ;  /* 0x0000000704007986 */ /* 0x0007e4000c101906 */
.L_x_2006:
[----:B------:R-:W-:Y:S05]  /*4de0*/  BSYNC.RECONVERGENT B1 ;  /* 0x0000000000017941 */ /* 0x000fea0003800200 */
.L_x_2005:
[----:B------:R-:W-:Y:S04]  /*4df0*/  BSSY.RECONVERGENT B1, `(.L_x_2007) ;  /* 0x000001e000017945 */ /* 0x000fe80003800200 */
[----:B------:R-:W-:Y:S05]  /*4e00*/  @P1 BRA `(.L_x_2008) ;  /* 0x0000000000701947 */ /* 0x000fea0003800000 */
[--C-:B0-2---:R-:W-:Y:S01]  /*4e10*/  FADD.FTZ R2, R9, -R22.reuse ;  /* 0x8000001609027221 */ /* 0x105fe20000010000 */
[----:B------:R-:W-:Y:S01]  /*4e20*/  FADD.FTZ R8, R8, -R22 ;  /* 0x8000001608087221 */ /* 0x000fe20000010000 */
[----:B------:R-:W0:Y:S01]  /*4e30*/  LDCU.64 UR8, c[0x0][0x3e0] ;  /* 0x00007c00ff0877ac */ /* 0x000e220008000a00 */
[----:B---3--:R-:W-:Y:S01]  /*4e40*/  MOV R5, R77 ;  /* 0x0000004d00057202 */ /* 0x008fe20000000f00 */
        /* <DEDUP_REMOVED lines=14> */
[----:B------:R-:W-:-:S04]  /*4f30*/  IMAD.WIDE.U32 R4, R70, UR8, R4 ;  /* 0x0000000846047c25 */ /* 0x000fc8000f8e0004 */
[----:B0-----:R-:W-:Y:S01]  /*4f40*/  FADD.FTZ R9, R8, 1 ;  /* 0x3f80000008097421 */ /* 0x001fe20000010000 */
[----:B------:R-:W-:-:S03]  /*4f50*/  IADD3 R25, PT, PT, R5, R25, RZ ;  /* 0x0000001905197210 */ /* 0x000fc60007ffe0ff */
[----:B------:R-:W0:Y:S01]  /*4f60*/  MUFU.RCP R28, R9 ;  /* 0x00000009001c7308 */ /* 0x000e220000001000 */
[----:B--2---:R-:W-:Y:S01]  /*4f70*/  FMUL.FTZ R7, R2, R7 ;  /* 0x0000000702077220 */ /* 0x004fe20000410000 */
[----:B-1----:R-:W-:Y:S01]  /*4f80*/  LEA R2, P1, R4, UR10, 0x1 ;  /* 0x0000000a04027c11 */ /* 0x002fe2000f8208ff */
[----:B0-----:R-:W-:-:S03]  /*4f90*/  FMUL.FTZ R28, R3, R28 ;  /* 0x0000001c031c7220 */ /* 0x001fc60000410000 */
[----:B------:R-:W-:Y:S02]  /*4fa0*/  LEA.HI.X R3, R4, UR11, R25, 0x1, P1 ;  /* 0x0000000b04037c11 */ /* 0x000fe400088f0c19 */
[----:B------:R-:W-:-:S05]  /*4fb0*/  F2FP.BF16.F32.PACK_AB R7, R28, R7 ;  /* 0x000000071c07723e */ /* 0x000fca00000010ff */
[----:B------:R4:W-:Y:S02]  /*4fc0*/  STG.E desc[UR6][R2.64], R7 ;  /* 0x0000000702007986 */ /* 0x0009e4000c101906 */
.L_x_2008:
[----:B------:R-:W-:Y:S05]  /*4fd0*/  BSYNC.RECONVERGENT B1 ;  /* 0x0000000000017941 */ /* 0x000fea0003800200 */
.L_x_2007:
        /* <DEDUP_REMOVED lines=16> */
[----:B---34-:R-:W-:Y:S01]  /*50e0*/  IADD3 R7, PT, PT, R24, 0x1a0, RZ ;  /* 0x000001a018077810 */ /* 0x018fe20007ffe0ff */
[----:B------:R-:W-:Y:S08]  /*50f0*/  @P5 BRA `(.L_x_2010) ;  /* 0x0000000000705947 */ /* 0x000ff00003800000 */
[--C-:B0-2---:R-:W-:Y:S01]  /*5100*/  FADD.FTZ R2, R11, -R22.reuse ;  /* 0x800000160b027221 */ /* 0x105fe20000010000 */
[----:B------:R-:W-:Y:S01]  /*5110*/  FADD.FTZ R10, R10, -R22 ;  /* 0x800000160a0a7221 */ /* 0x000fe20000010000 */
        /* <DEDUP_REMOVED lines=18> */
[----:B------:R-:W-:-:S05]  /*5240*/  IADD3 R27, PT, PT, R3, R27, RZ ;  /* 0x0000001b031b7210 */ /* 0x000fca0007ffe0ff */
[----:B------:R-:W0:Y:S01]  /*5250*/  MUFU.RCP R25, R25 ;  /* 0x0000001900197308 */ /* 0x000e220000001000 */
[----:B--2---:R-:W-:Y:S01]  /*5260*/  FMUL.FTZ R11, R5, R10 ;  /* 0x0000000a050b7220 */ /* 0x004fe20000410000 */
[----:B0-----:R-:W-:Y:S01]  /*5270*/  FMUL.FTZ R26, R4, R25 ;  /* 0x00000019041a7220 */ /* 0x001fe20000410000 */
[----:B-1----:R-:W-:-:S04]  /*5280*/  LEA R4, P5, R2, UR10, 0x1 ;  /* 0x0000000a02047c11 */ /* 0x002fc8000f8a08ff */
[----:B------:R-:W-:Y:S02]  /*5290*/  LEA.HI.X R5, R2, UR11, R27, 0x1, P5 ;  /* 0x0000000b02057c11 */ /* 0x000fe4000a8f0c1b */
[----:B------:R-:W-:-:S05]  /*52a0*/  F2FP.BF16.F32.PACK_AB R11, R26, R11 ;  /* 0x0000000b1a0b723e */ /* 0x000fca00000010ff */
[----:B------:R3:W-:Y:S02]  /*52b0*/  STG.E desc[UR6][R4.64], R11 ;  /* 0x0000000b04007986 */ /* 0x0007e4000c101906 */
.L_x_2010:
[----:B------:R-:W-:Y:S05]  /*52c0*/  BSYNC.RECONVERGENT B1 ;  /* 0x0000000000017941 */ /* 0x000fea0003800200 */
.L_x_2009:
[----:B------:R-:W-:Y:S04]  /*52d0*/  BSSY.RECONVERGENT B1, `(.L_x_2011) ;  /* 0x000001e000017945 */ /* 0x000fe80003800200 */
[----:B------:R-:W-:Y:S05]  /*52e0*/  @P2 BRA `(.L_x_2012) ;  /* 0x0000000000702947 */ /* 0x000fea0003800000 */
[--C-:B0-2---:R-:W-:Y:S01]  /*52f0*/  FADD.FTZ R2, R13, -R22.reuse ;  /* 0x800000160d027221 */ /* 0x105fe20000010000 */
[----:B------:R-:W-:Y:S01]  /*5300*/  FADD.FTZ R12, R12, -R22 ;  /* 0x800000160c0c7221 */ /* 0x000fe20000010000 */
[----:B------:R-:W0:Y:S02]  /*5310*/  LDCU.64 UR8, c[0x0][0x3e0] ;  /* 0x00007c00ff0877ac */ /* 0x000e240008000a00 */
[-C--:B-1----:R-:W-:Y:S01]  /*5320*/  FMUL.FTZ R10, R2, R23.reuse ;  /* 0x00000017020a7220 */ /* 0x082fe20000410000 */
[----:B------:R-:W-:Y:S01]  /*5330*/  FMUL.FTZ R3, R12, R23 ;  /* 0x000000170c037220 */ /* 0x000fe20000410000 */
[----:B------:R-:W1:Y:S02]  /*5340*/  LDCU.64 UR10, c[0x0][0x380] ;  /* 0x00007000ff0a77ac */ /* 0x000e640008000a00 */
[----:B-----5:R-:W-:Y:S01]  /*5350*/  FFMA.FTZ R13, R17, R10, R19 ;  /* 0x0000000a110d7223 */ /* 0x020fe20000010013 */
[----:B---3--:R-:W-:Y:S01]  /*5360*/  FFMA.FTZ R4, R16, R3, R18 ;  /* 0x0000000310047223 */ /* 0x008fe20000010012 */
[----:B------:R-:W-:-:S02]  /*5370*/  MOV R3, R77 ;  /* 0x0000004d00037202 */ /* 0x000fc40000000f00 */
        /* <DEDUP_REMOVED lines=19> */
.L_x_2012:
[----:B------:R-:W-:Y:S05]  /*54b0*/  BSYNC.RECONVERGENT B1 ;  /* 0x0000000000017941 */ /* 0x000fea0003800200 */
.L_x_2011:
[----:B------:R-:W-:Y:S04]  /*54c0*/  BSSY.RECONVERGENT B1, `(.L_x_2013) ;  /* 0x000001e000017945 */ /* 0x000fe80003800200 */
[----:B------:R-:W-:Y:S05]  /*54d0*/  @P1 BRA `(.L_x_2014) ;  /* 0x0000000000701947 */ /* 0x000fea0003800000 */
[--C-:B------:R-:W-:Y:S01]  /*54e0*/  FADD.FTZ R14, R14, -R22.reuse ;  /* 0x800000160e0e7221 */ /* 0x100fe20000010000 */
[----:B0-2---:R-:W-:Y:S01]  /*54f0*/  FADD.FTZ R2, R15, -R22 ;  /* 0x800000160f027221 */ /* 0x005fe20000010000 */
[----:B------:R-:W0:Y:S02]  /*5500*/  LDCU.64 UR8, c[0x0][0x3e0] ;  /* 0x00007c00ff0877ac */ /* 0x000e240008000a00 */
[-C--:B-1----:R-:W-:Y:S01]  /*5510*/  FMUL.FTZ R3, R14, R23.reuse ;  /* 0x000000170e037220 */ /* 0x082fe20000410000 */
[----:B---34-:R-:W-:Y:S01]  /*5520*/  FMUL.FTZ R4, R2, R23 ;  /* 0x0000001702047220 */ /* 0x018fe20000410000 */
[----:B------:R-:W1:Y:S02]  /*5530*/  LDCU.64 UR10, c[0x0][0x380] ;  /* 0x00007000ff0a77ac */ /* 0x000e640008000a00 */
[----:B-----5:R-:W-:Y:S01]  /*5540*/  FFMA.FTZ R12, R16, R3, R18 ;  /* 0x00000003100c7223 */ /* 0x020fe20000010012 */
[----:B------:R-:W-:Y:S01]  /*5550*/  FFMA.FTZ R11, R17, R4, R19 ;  /* 0x00000004110b7223 */ /* 0x000fe20000010013 */
[----:B------:R-:W-:-:S02]  /*5560*/  MOV R3, R77 ;  /* 0x0000004d00037202 */ /* 0x000fc40000000f00 */
        /* <DEDUP_REMOVED lines=10> */
[----:B------:R-:W-:Y:S01]  /*5610*/  IMAD R21, R21, UR9, R8 ;  /* 0x0000000915157c24 */ /* 0x000fe2000f8e0208 */
[----:B-1----:R-:W-:-:S04]  /*5620*/  LEA R4, P1, R2, UR10, 0x1 ;  /* 0x0000000a02047c11 */ /* 0x002fc8000f8208ff */
[----:B------:R-:W0:Y:S01]  /*5630*/  MUFU.RCP R10, R10 ;  /* 0x0000000a000a7308 */ /* 0x000e220000001000 */
[----:B------:R-:W-:-:S04]  /*5640*/  IADD3 R21, PT, PT, R3, R21, RZ ;  /* 0x0000001503157210 */ /* 0x000fc80007ffe0ff */
[----:B------:R-:W-:Y:S01]  /*5650*/  LEA.HI.X R5, R2, UR11, R21, 0x1, P1 ;  /* 0x0000000b02057c11 */ /* 0x000fe200088f0c15 */
[----:B--2---:R-:W-:Y:S01]  /*5660*/  FMUL.FTZ R8, R12, R9 ;  /* 0x000000090c087220 */ /* 0x004fe20000410000 */
[----:B0-----:R-:W-:-:S05]  /*5670*/  FMUL.FTZ R11, R11, R10 ;  /* 0x0000000a0b0b7220 */ /* 0x001fca0000410000 */
[----:B------:R-:W-:-:S05]  /*5680*/  F2FP.BF16.F32.PACK_AB R11, R11, R8 ;  /* 0x000000080b0b723e */ /* 0x000fca00000010ff */
[----:B------:R0:W-:Y:S02]  /*5690*/  STG.E desc[UR6][R4.64], R11 ;  /* 0x0000000b04007986 */ /* 0x0001e4000c101906 */
.L_x_2014:
[----:B------:R-:W-:Y:S05]  /*56a0*/  BSYNC.RECONVERGENT B1 ;  /* 0x0000000000017941 */ /* 0x000fea0003800200 */
.L_x_2013:
[----:B------:R-:W-:Y:S04]  /*56b0*/  BSSY.RECONVERGENT B1, `(.L_x_2015) ;  /* 0x000001e000017945 */ /* 0x000fe80003800200 */
[----:B------:R-:W-:Y:S05]  /*56c0*/  @P6 BRA `(.L_x_2016) ;  /* 0x0000000000706947 */ /* 0x000fea0003800000 */
[--C-:B------:R-:W-:Y:S01]  /*56d0*/  FADD.FTZ R32, R32, -R22.reuse ;  /* 0x8000001620207221 */ /* 0x100fe20000010000 */
[----:B0-2---:R-:W-:Y:S01]  /*56e0*/  FADD.FTZ R2, R33, -R22 ;  /* 0x8000001621027221 */ /* 0x005fe20000010000 */
[----:B------:R-:W0:Y:S01]  /*56f0*/  LDCU.64 UR8, c[0x0][0x3e0] ;  /* 0x00007c00ff0877ac */ /* 0x000e220008000a00 */
[----:B---34-:R-:W-:Y:S01]  /*5700*/  MOV R5, R77 ;  /* 0x0000004d00057202 */ /* 0x018fe20000000f00 */
        /* <DEDUP_REMOVED lines=14> */
[----:B--2---:R-:W-:Y:S01]  /*57f0*/  FADD.FTZ R8, R2, 1 ;  /* 0x3f80000002087421 */ /* 0x004fe20000010000 */
[----:B-1----:R-:W-:-:S05]  /*5800*/  LEA R2, P1, R4, UR10, 0x1 ;  /* 0x0000000a04027c11 */ /* 0x002fca000f8208ff */
[----:B------:R-:W1:Y:S01]  /*5810*/  MUFU.RCP R8, R8 ;  /* 0x0000000800087308 */ /* 0x000e620000001000 */
[----:B0-----:R-:W-:Y:S01]  /*5820*/  FADD.FTZ R10, R3, 1 ;  /* 0x3f800000030a7421 */ /* 0x001fe20000010000 */
[----:B------:R-:W-:-:S06]  /*5830*/  LEA.HI.X R3, R4, UR11, R13, 0x1, P1 ;  /* 0x0000000b04037c11 */ /* 0x000fcc00088f0c0d */
[----:B------:R-:W0:Y:S01]  /*5840*/  MUFU.RCP R10, R10 ;  /* 0x0000000a000a7308 */ /* 0x000e220000001000 */
[----:B-1----:R-:W-:Y:S01]  /*5850*/  FMUL.FTZ R9, R9, R8 ;  /* 0x0000000809097220 */ /* 0x002fe20000410000 */
[----:B0-----:R-:W-:-:S05]  /*5860*/  FMUL.FTZ R12, R11, R10 ;  /* 0x0000000a0b0c7220 */ /* 0x001fca0000410000 */
[----:B------:R-:W-:-:S05]  /*5870*/  F2FP.BF16.F32.PACK_AB R9, R12, R9 ;  /* 0x000000090c09723e */ /* 0x000fca00000010ff */
[----:B------:R0:W-:Y:S02]  /*5880*/  STG.E desc[UR6][R2.64], R9 ;  /* 0x0000000902007986 */ /* 0x0001e4000c101906 */
.L_x_2016:
[----:B------:R-:W-:Y:S05]  /*5890*/  BSYNC.RECONVERGENT B1 ;  /* 0x0000000000017941 */ /* 0x000fea0003800200 */
.L_x_2015:
        /* <DEDUP_REMOVED lines=30> */
.L_x_2018:
[----:B------:R-:W-:Y:S05]  /*5a80*/  BSYNC.RECONVERGENT B1 ;  /* 0x0000000000017941 */ /* 0x000fea0003800200 */
.L_x_2017:
        /* <DEDUP_REMOVED lines=30> */
.L_x_2020:
[----:B------:R-:W-:Y:S05]  /*5c70*/  BSYNC.RECONVERGENT B1 ;  /* 0x0000000000017941 */ /* 0x000fea0003800200 */
.L_x_2019:
[----:B------:R-:W-:Y:S01]  /*5c80*/  ISETP.GE.U32.AND P5, PT, R6, UR4, PT ;  /* 0x0000000406007c0c */ /* 0x000fe2000bfa6070 */
[----:B------:R-:W-:Y:S01]  /*5c90*/  BSSY.RECONVERGENT B1, `(.L_x_2021) ;  /* 0x000002d000017945 */ /* 0x000fe20003800200 */
[----:B0-2---:R-:W-:Y:S02]  /*5ca0*/  SHF.R.S32.HI R3, RZ, 0x1f, R6 ;  /* 0x0000001fff037819 */ /* 0x005fe40000011406 */
[----:B------:R-:W-:Y:S02]  /*5cb0*/  IADD3 R24, PT, PT, R24, 0x1e0, RZ ;  /* 0x000001e018187810 */ /* 0x000fe40007ffe0ff */
[----:B------:R-:W-:Y:S02]  /*5cc0*/  ISETP.GE.AND.EX P5, PT, R3, UR5, PT, P5 ;  /* 0x0000000503007c0c */ /* 0x000fe4000bfa6350 */
[----:B------:R-:W-:Y:S02]  /*5cd0*/  ISETP.GE.U32.AND P2, PT, R66, UR4, PT ;  /* 0x0000000442007c0c */ /* 0x000fe4000bf46070 */
[----:B------:R-:W-:-:S02]  /*5ce0*/  ISETP.GE.U32.AND P1, PT, R65, UR4, PT ;  /* 0x0000000441007c0c */ /* 0x000fc4000bf26070 */
[----:B------:R-:W-:Y:S02]  /*5cf0*/  ISETP.GE.U32.AND P6, PT, R7, UR4, PT ;  /* 0x0000000407007c0c */ /* 0x000fe4000bfc6070 */
[----:B------:R-:W-:Y:S02]  /*5d00*/  ISETP.GE.U32.AND P3, PT, R64, UR4, PT ;  /* 0x0000000440007c0c */ /* 0x000fe4000bf66070 */
[----:B------:R-:W-:Y:S02]  /*5d10*/  ISETP.GE.U32.AND P4, PT, R24, UR4, PT ;  /* 0x0000000418007c0c */ /* 0x000fe4000bf86070 */
[----:B----4-:R-:W-:Y:S02]  /*5d20*/  SHF.R.S32.HI R9, RZ, 0x1f, R7 ;  /* 0x0000001fff097819 */ /* 0x010fe40000011407 */
[----:B------:R-:W-:Y:S02]  /*5d30*/  SHF.R.S32.HI R8, RZ, 0x1f, R24 ;  /* 0x0000001fff087819 */ /* 0x000fe40000011418 */
[----:B------:R-:W-:-:S02]  /*5d40*/  ISETP.GE.AND.EX P2, PT, R51, UR5, PT, P2 ;  /* 0x0000000533007c0c */ /* 0x000fc4000bf46320 */
[----:B------:R-:W-:Y:S02]  /*5d50*/  ISETP.GE.AND.EX P1, PT, R50, UR5, PT, P1 ;  /* 0x0000000532007c0c */ /* 0x000fe4000bf26310 */
[----:B------:R-:W-:Y:S02]  /*5d60*/  ISETP.GE.AND.EX P6, PT, R9, UR5, PT, P6 ;  /* 0x0000000509007c0c */ /* 0x000fe4000bfc6360 */
[----:B------:R-:W-:Y:S02]  /*5d70*/  ISETP.GE.AND.EX P3, PT, R0, UR5, PT, P3 ;  /* 0x0000000500007c0c */ /* 0x000fe4000bf66330 */
[----:B------:R-:W-:Y:S01]  /*5d80*/  ISETP.GE.AND.EX P4, PT, R8, UR5, PT, P4 ;  /* 0x0000000508007c0c */ /* 0x000fe2000bf86340 */
[----:B------:R-:W-:-:S12]  /*5d90*/  @P5 BRA `(.L_x_2022) ;  /* 0x0000000000705947 */ /* 0x000fd80003800000 */
[--C-:B------:R-:W-:Y:S01]  /*5da0*/  FADD.FTZ R2, R39, -R22.reuse ;  /* 0x8000001627027221 */ /* 0x100fe20000010000 */
[----:B------:R-:W-:Y:S01]  /*5db0*/  FADD.FTZ R38, R38, -R22 ;  /* 0x8000001626267221 */ /* 0x000fe20000010000 */
[----:B------:R-:W0:Y:S02]  /*5dc0*/  LDCU.64 UR8, c[0x0][0x3e0] ;  /* 0x00007c00ff0877ac */ /* 0x000e240008000a00 */
[-C--:B-1-3--:R-:W-:Y:S01]  /*5dd0*/  FMUL.FTZ R5, R2, R23.reuse ;  /* 0x0000001702057220 */ /* 0x08afe20000410000 */
[----:B------:R-:W-:Y:S01]  /*5de0*/  FMUL.FTZ R38, R38, R23 ;  /* 0x0000001726267220 */ /* 0x000fe20000410000 */
[----:B------:R-:W1:Y:S02]  /*5df0*/  LDCU.64 UR10, c[0x0][0x380] ;  /* 0x00007000ff0a77ac */ /* 0x000e640008000a00 */
[----:B-----5:R-:W-:Y:S01]  /*5e00*/  FFMA.FTZ R5, R16, R5, R18 ;  /* 0x0000000510057223 */ /* 0x020fe20000010012 */
[----:B------:R-:W-:-:S03]  /*5e10*/  FFMA.FTZ R38, R17, R38, R19 ;  /* 0x0000002611267223 */ /* 0x000fc60000010013 */
[----:B------:R-:W-:Y:S01]  /*5e20*/  FMUL.FTZ R2, R5, -1.4426950216293334961 ;  /* 0xbfb8aa3b05027820 */ /* 0x000fe20000410000 */
[----:B------:R-:W-:-:S05]  /*5e30*/  FMUL.FTZ R4, R38, -1.4426950216293334961 ;  /* 0xbfb8aa3b26047820 */ /* 0x000fca0000410000 */
[----:B------:R-:W2:Y:S01]  /*5e40*/  MUFU.EX2 R2, R2 ;  /* 0x0000000200027308 */ /* 0x000ea20000000800 */
[----:B0-----:R-:W-:Y:S01]  /*5e50*/  IMAD R13, R3, UR8, RZ ;  /* 0x00000008030d7c24 */ /* 0x001fe2000f8e02ff */
[----:B------:R-:W-:-:S03]  /*5e60*/  MOV R3, R77 ;  /* 0x0000004d00037202 */ /* 0x000fc60000000f00 */
[----:B------:R-:W-:-:S03]  /*5e70*/  IMAD R15, R6, UR9, R13 ;  /* 0x00000009060f7c24 */ /* 0x000fc6000f8e020d */
[----:B------:R-:W0:Y:S01]  /*5e80*/  MUFU.EX2 R4, R4 ;  /* 0x0000000400047308 */ /* 0x000e220000000800 */
[----:B--2---:R-:W-:Y:S01]  /*5e90*/  FADD.FTZ R10, R2, 1 ;  /* 0x3f800000020a7421 */ /* 0x004fe20000010000 */
[----:B------:R-:W-:-:S06]  /*5ea0*/  MOV R2, R74 ;  /* 0x0000004a00027202 */ /* 0x000fcc0000000f00 */
[----:B------:R-:W2:Y:S01]  /*5eb0*/  MUFU.RCP R10, R10 ;  /* 0x0000000a000a7308 */ /* 0x000ea20000001000 */
[----:B------:R-:W-:-:S04]  /*5ec0*/  IMAD.WIDE.U32 R2, R6, UR8, R2 ;  /* 0x0000000806027c25 */ /* 0x000fc8000f8e0002 */
[----:B0-----:R-:W-:Y:S01]  /*5ed0*/  FADD.FTZ R11, R4, 1 ;  /* 0x3f800000040b7421 */ /* 0x001fe20000010000 */
[----:B-1----:R-:W-:-:S05]  /*5ee0*/  LEA R4, P5, R2, UR10, 0x1 ;  /* 0x0000000a02047c11 */ /* 0x002fca000f8a08ff */
[----:B------:R-:W0:Y:S01]  /*5ef0*/  MUFU.RCP R11, R11 ;  /* 0x0000000b000b7308 */ /* 0x000e220000001000 */
[----:B------:R-:W-:Y:S01]  /*5f00*/  IADD3 R15, PT, PT, R3, R15, RZ ;  /* 0x0000000f030f7210 */ /* 0x000fe20007ffe0ff */
[----:B--2---:R-:W-:-:S03]  /*5f10*/  FMUL.FTZ R6, R5, R10 ;  /* 0x0000000a05067220 */ /* 0x004fc60000410000 */
[----:B------:R-:W-:Y:S01]  /*5f20*/  LEA.HI.X R5, R2, UR11, R15, 0x1, P5 ;  /* 0x0000000b02057c11 */ /* 0x000fe2000a8f0c0f */
[----:B0-----:R-:W-:-:S05]  /*5f30*/  FMUL.FTZ R13, R38, R11 ;  /* 0x0000000b260d7220 */ /* 0x001fca0000410000 */
[----:B------:R-:W-:-:S05]  /*5f40*/  F2FP.BF16.F32.PACK_AB R13, R13, R6 ;  /* 0x000000060d0d723e */ /* 0x000fca00000010ff */
[----:B------:R0:W-:Y:S02]  /*5f50*/  STG.E desc[UR6][R4.64], R13 ;  /* 0x0000000d04007986 */ /* 0x0001e4000c101906 */
.L_x_2022:
[----:B------:R-:W-:Y:S05]  /*5f60*/  BSYNC.RECONVERGENT B1 ;  /* 0x0000000000017941 */ /* 0x000fea0003800200 */
.L_x_2021:
[----:B------:R-:W-:Y:S04]  /*5f70*/  BSSY.RECONVERGENT B1, `(.L_x_2023) ;  /* 0x000001e000017945 */ /* 0x000fe80003800200 */
[----:B------:R-:W-:Y:S05]  /*5f80*/  @P2 BRA `(.L_x_2024) ;  /* 0x0000000000702947 */ /* 0x000fea0003800000 */
[--C-:B------:R-:W-:Y:S01]  /*5f90*/  FADD.FTZ R2, R41, -R22.reuse ;  /* 0x8000001629027221 */ /* 0x100fe20000010000 */
[----:B------:R-:W-:Y:S01]  /*5fa0*/  FADD.FTZ R40, R40, -R22 ;  /* 0x8000001628287221 */ /* 0x000fe20000010000 */
[----:B------:R-:W2:Y:S01]  /*5fb0*/  LDCU.64 UR8, c[0x0][0x3e0] ;  /* 0x00007c00ff0877ac */ /* 0x000ea20008000a00 */
[----:B0--3--:R-:W-:Y:S01]  /*5fc0*/  MOV R4, R74 ;  /* 0x0000004a00047202 */ /* 0x009fe20000000f00 */
[-C--:B-1----:R-:W-:Y:S01]  /*5fd0*/  FMUL.FTZ R3, R2, R23.reuse ;  /* 0x0000001702037220 */ /* 0x082fe20000410000 */
[----:B------:R-:W-:Y:S01]  /*5fe0*/  FMUL.FTZ R40, R40, R23 ;  /* 0x0000001728287220 */ /* 0x000fe20000410000 */
        /* <DEDUP_REMOVED lines=12> */
[----:B-1----:R-:W-:Y:S01]  /*60b0*/  FADD.FTZ R6, R2, 1 ;  /* 0x3f80000002067421 */ /* 0x002fe20000010000 */
[----:B0-----:R-:W-:-:S05]  /*60c0*/  LEA R2, P2, R4, UR10, 0x1 ;  /* 0x0000000a04027c11 */ /* 0x001fca000f8408ff */
[----:B------:R-:W0:Y:S01]  /*60d0*/  MUFU.RCP R6, R6 ;  /* 0x0000000600067308 */ /* 0x000e220000001000 */
[----:B--2---:R-:W-:Y:S01]  /*60e0*/  FADD.FTZ R11, R3, 1 ;  /* 0x3f800000030b7421 */ /* 0x004fe20000010000 */
[----:B------:R-:W-:-:S06]  /*60f0*/  LEA.HI.X R3, R4, UR11, R15, 0x1, P2 ;  /* 0x0000000b04037c11 */ /* 0x000fcc00090f0c0f */
[----:B------:R-:W1:Y:S01]  /*6100*/  MUFU.RCP R11, R11 ;  /* 0x0000000b000b7308 */ /* 0x000e620000001000 */
[----:B0-----:R-:W-:Y:S01]  /*6110*/  FMUL.FTZ R10, R13, R6 ;  /* 0x000000060d0a7220 */ /* 0x001fe20000410000 */
[----:B-1----:R-:W-:-:S05]  /*6120*/  FMUL.FTZ R13, R40, R11 ;  /* 0x0000000b280d7220 */ /* 0x002fca0000410000 */
[----:B------:R-:W-:-:S05]  /*6130*/  F2FP.BF16.F32.PACK_AB R13, R13, R10 ;  /* 0x0000000a0d0d723e */ /* 0x000fca00000010ff */
[----:B------:R2:W-:Y:S02]  /*6140*/  STG.E desc[UR6][R2.64], R13 ;  /* 0x0000000d02007986 */ /* 0x0005e4000c101906 */
.L_x_2024:
[----:B------:R-:W-:Y:S05]  /*6150*/  BSYNC.RECONVERGENT B1 ;  /* 0x0000000000017941 */ /* 0x000fea0003800200 */
.L_x_2023:
[----:B------:R-:W-:Y:S04]  /*6160*/  BSSY.RECONVERGENT B1, `(.L_x_2025) ;  /* 0x000001e000017945 */ /* 0x000fe80003800200 */
[----:B------:R-:W-:Y:S05]  /*6170*/  @P1 BRA `(.L_x_2026) ;  /* 0x0000000000701947 */ /* 0x000fea0003800000 */
[--C-:B------:R-:W-:Y:S01]  /*6180*/  FADD.FTZ R42, R42, -R22.reuse ;  /* 0x800000162a2a7221 */ /* 0x100fe20000010000 */
[----:B--2---:R-:W-:Y:S01]  /*6190*/  FADD.FTZ R2, R43, -R22 ;  /* 0x800000162b027221 */ /* 0x004fe20000010000 */
[----:B------:R-:W2:Y:S02]  /*61a0*/  LDCU.64 UR8, c[0x0][0x3e0] ;  /* 0x00007c00ff0877ac */ /* 0x000ea40008000a00 */
[-C--:B-1----:R-:W-:Y:S01]  /*61b0*/  FMUL.FTZ R3, R42, R23.reuse ;  /* 0x000000172a037220 */ /* 0x082fe20000410000 */
[----:B0--3--:R-:W-:Y:S01]  /*61c0*/  FMUL.FTZ R4, R2, R23 ;  /* 0x0000001702047220 */ /* 0x009fe20000410000 */
[----:B------:R-:W0:Y:S02]  /*61d0*/  LDCU.64 UR10, c[0x0][0x380] ;  /* 0x00007000ff0a77ac */ /* 0x000e240008000a00 */
[----:B-----5:R-:W-:Y:S01]  /*61e0*/  FFMA.FTZ R5, R16, R3, R18 ;  /* 0x0000000310057223 */ /* 0x020fe20000010012 */
[----:B------:R-:W-:Y:S01]  /*61f0*/  FFMA.FTZ R12, R17, R4, R19 ;  /* 0x00000004110c7223 */ /* 0x000fe20000010013 */
[----:B------:R-:W-:-:S02]  /*6200*/  MOV R3, R77 ;  /* 0x0000004d00037202 */ /* 0x000fc40000000f00 */
[----:B------:R-:W-:Y:S01]  /*6210*/  FMUL.FTZ R2, R5, -1.4426950216293334961 ;  /* 0xbfb8aa3b05027820 */ /* 0x000fe20000410000 */
[----:B------:R-:W-:-:S05]  /*6220*/  FMUL.FTZ R4, R12, -1.4426950216293334961 ;  /* 0xbfb8aa3b0c047820 */ /* 0x000fca0000410000 */
[----:B------:R-:W1:Y:S01]  /*6230*/  MUFU.EX2 R2, R2 ;  /* 0x0000000200027308 */ /* 0x000e620000000800 */
[----:B--2---:R-:W-:-:S04]  /*6240*/  IMAD R10, R50, UR8, RZ ;  /* 0x00000008320a7c24 */ /* 0x004fc8000f8e02ff */
[----:B------:R-:W-:-:S03]  /*6250*/  IMAD R15, R65, UR9, R10 ;  /* 0x00000009410f7c24 */ /* 0x000fc6000f8e020a */
[----:B------:R-:W2:Y:S01]  /*6260*/  MUFU.EX2 R4, R4 ;  /* 0x0000000400047308 */ /* 0x000ea20000000800 */
[----:B-1----:R-:W-:Y:S01]  /*6270*/  FADD.FTZ R6, R2, 1 ;  /* 0x3f80000002067421 */ /* 0x002fe20000010000 */
[----:B------:R-:W-:-:S06]  /*6280*/  MOV R2, R74 ;  /* 0x0000004a00027202 */ /* 0x000fcc0000000f00 */
[----:B------:R-:W1:Y:S01]  /*6290*/  MUFU.RCP R6, R6 ;  /* 0x0000000600067308 */ /* 0x000e620000001000 */
[----:B------:R-:W-:-:S04]  /*62a0*/  IMAD.WIDE.U32 R2, R65, UR8, R2 ;  /* 0x0000000841027c25 */ /* 0x000fc8000f8e0002 */
[----:B--2---:R-:W-:Y:S01]  /*62b0*/  FADD.FTZ R11, R4, 1 ;  /* 0x3f800000040b7421 */ /* 0x004fe20000010000 */
[----:B0-----:R-:W-:-:S05]  /*62c0*/  LEA R4, P1, R2, UR10, 0x1 ;  /* 0x0000000a02047c11 */ /* 0x001fca000f8208ff */
[----:B------:R-:W0:Y:S01]  /*62d0*/  MUFU.RCP R11, R11 ;  /* 0x0000000b000b7308 */ /* 0x000e220000001000 */
[----:B------:R-:W-:Y:S01]  /*62e0*/  IADD3 R15, PT, PT, R3, R15, RZ ;  /* 0x0000000f030f7210 */ /* 0x000fe20007ffe0ff */
[----:B-1----:R-:W-:-:S03]  /*62f0*/  FMUL.FTZ R10, R5, R6 ;  /* 0x00000006050a7220 */ /* 0x002fc60000410000 */
[----:B------:R-:W-:Y:S01]  /*6300*/  LEA.HI.X R5, R2, UR11, R15, 0x1, P1 ;  /* 0x0000000b02057c11 */ /* 0x000fe200088f0c0f */
[----:B0-----:R-:W-:-:S05]  /*6310*/  FMUL.FTZ R13, R12, R11 ;  /* 0x0000000b0c0d7220 */ /* 0x001fca0000410000 */
[----:B------:R-:W-:-:S05]  /*6320*/  F2FP.BF16.F32.PACK_AB R13, R13, R10 ;  /* 0x0000000a0d0d723e */ /* 0x000fca00000010ff */
[----:B------:R4:W-:Y:S02]  /*6330*/  STG.E desc[UR6][R4.64], R13 ;  /* 0x0000000d04007986 */ /* 0x0009e4000c101906 */
.L_x_2026:
[----:B------:R-:W-:Y:S05]  /*6340*/  BSYNC.RECONVERGENT B1 ;  /* 0x0000000000017941 */ /* 0x000fea0003800200 */
.L_x_2025:
[----:B------:R-:W-:Y:S04]  /*6350*/  BSSY.RECONVERGENT B1, `(.L_x_2027) ;  /* 0x000001e000017945 */ /* 0x000fe80003800200 */
[----:B------:R-:W-:Y:S05]  /*6360*/  @P6 BRA `(.L_x_2028) ;  /* 0x0000000000706947 */ /* 0x000fea0003800000 */
[--C-:B--2---:R-:W-:Y:S01]  /*6370*/  FADD.FTZ R2, R45, -R22.reuse ;  /* 0x800000162d027221 */ /* 0x104fe20000010000 */
[----:B------:R-:W-:Y:S01]  /*6380*/  FADD.FTZ R44, R44, -R22 ;  /* 0x800000162c2c7221 */ /* 0x000fe20000010000 */
[----:B------:R-:W2:Y:S02]  /*6390*/  LDCU.64 UR8, c[0x0][0x3e0] ;  /* 0x00007c00ff0877ac */ /* 0x000ea40008000a00 */
[-C--:B-1----:R-:W-:Y:S01]  /*63a0*/  FMUL.FTZ R3, R2, R23.reuse ;  /* 0x0000001702037220 */ /* 0x082fe20000410000 */
[----:B------:R-:W-:Y:S01]  /*63b0*/  FMUL.FTZ R44, R44, R23 ;  /* 0x000000172c2c7220 */ /* 0x000fe20000410000 */
[----:B------:R-:W1:Y:S02]  /*63c0*/  LDCU.64 UR10, c[0x0][0x380] ;  /* 0x00007000ff0a77ac */ /* 0x000e640008000a00 */
[----:B0--345:R-:W-:Y:S01]  /*63d0*/  FFMA.FTZ R5, R16, R3, R18 ;  /* 0x0000000310057223 */ /* 0x039fe20000010012 */
[----:B------:R-:W-:Y:S01]  /*63e0*/  FFMA.FTZ R11, R17, R44, R19 ;  /* 0x0000002c110b7223 */ /* 0x000fe20000010013 */
[----:B------:R-:W-:-:S02]  /*63f0*/  MOV R3, R77 ;  /* 0x0000004d00037202 */ /* 0x000fc40000000f00 */
[----:B------:R-:W-:Y:S01]  /*6400*/  FMUL.FTZ R2, R5, -1.4426950216293334961 ;  /* 0xbfb8aa3b05027820 */ /* 0x000fe20000410000 */
[----:B------:R-:W-:-:S05]  /*6410*/  FMUL.FTZ R4, R11, -1.4426950216293334961 ;  /* 0xbfb8aa3b0b047820 */ /* 0x000fca0000410000 */
[----:B------:R-:W0:Y:S01]  /*6420*/  MUFU.EX2 R2, R2 ;  /* 0x0000000200027308 */ /* 0x000e220000000800 */
[----:B--2---:R-:W-:-:S04]  /*6430*/  IMAD R12, R9, UR8, RZ ;  /* 0x00000008090c7c24 */ /* 0x004fc8000f8e02ff */
[----:B------:R-:W-:-:S03]  /*6440*/  IMAD R9, R7, UR9, R12 ;  /* 0x0000000907097c24 */ /* 0x000fc6000f8e020c */
[----:B------:R-:W2:Y:S01]  /*6450*/  MUFU.EX2 R4, R4 ;  /* 0x0000000400047308 */ /* 0x000ea20000000800 */
[----:B0-----:R-:W-:Y:S01]  /*6460*/  FADD.FTZ R6, R2, 1 ;  /* 0x3f80000002067421 */ /* 0x001fe20000010000 */
[----:B------:R-:W-:-:S06]  /*6470*/  MOV R2, R74 ;  /* 0x0000004a00027202 */ /* 0x000fcc0000000f00 */
[----:B------:R-:W0:Y:S01]  /*6480*/  MUFU.RCP R6, R6 ;  /* 0x0000000600067308 */ /* 0x000e220000001000 */
[----:B------:R-:W-:-:S04]  /*6490*/  IMAD.WIDE.U32 R2, R7, UR8, R2 ;  /* 0x0000000807027c25 */ /* 0x000fc8000f8e0002 */
[----:B--2---:R-:W-:Y:S01]  /*64a0*/  FADD.FTZ R10, R4, 1 ;  /* 0x3f800000040a7421 */ /* 0x004fe20000010000 */
[----:B-1----:R-:W-:-:S05]  /*64b0*/  LEA R4, P1, R2, UR10, 0x1 ;  /* 0x0000000a02047c11 */ /* 0x002fca000f8208ff */
[----:B------:R-:W1:Y:S01]  /*64c0*/  MUFU.RCP R10, R10 ;  /* 0x0000000a000a7308 */ /* 0x000e620000001000 */
[----:B------:R-:W-:Y:S01]  /*64d0*/  IADD3 R9, PT, PT, R3, R9, RZ ;  /* 0x0000000903097210 */ /* 0x000fe20007ffe0ff */
[----:B0-----:R-:W-:-:S03]  /*64e0*/  FMUL.FTZ R7, R5, R6 ;  /* 0x0000000605077220 */ /* 0x001fc60000410000 */
[----:B------:R-:W-:Y:S01]  /*64f0*/  LEA.HI.X R5, R2, UR11, R9, 0x1, P1 ;  /* 0x0000000b02057c11 */ /* 0x000fe200088f0c09 */
[----:B-1----:R-:W-:-:S05]  /*6500*/  FMUL.FTZ R12, R11, R10 ;  /* 0x0000000a0b0c7220 */ /* 0x002fca0000410000 */
[----:B------:R-:W-:-:S05]  /*6510*/  F2FP.BF16.F32.PACK_AB R7, R12, R7 ;  /* 0x000000070c07723e */ /* 0x000fca00000010ff */
[----:B------:R0:W-:Y:S02]  /*6520*/  STG.E desc[UR6][R4.64], R7 ;  /* 0x0000000704007986 */ /* 0x0001e4000c101906 */
.L_x_2028:
[----:B------:R-:W-:Y:S05]  /*6530*/  BSYNC.RECONVERGENT B1 ;  /* 0x0000000000017941 */ /* 0x000fea0003800200 */
.L_x_2027:
        /* <DEDUP_REMOVED lines=8> */
[----:B0----5:R-:W-:Y:S01]  /*65c0*/  FFMA.FTZ R7, R16, R3, R18 ;  /* 0x0000000310077223 */ /* 0x021fe20000010012 */
[----:B------:R-:W-:Y:S01]  /*65d0*/  FFMA.FTZ R46, R17, R46, R19 ;  /* 0x0000002e112e7223 */ /* 0x000fe20000010013 */
[----:B------:R-:W-:-:S02]  /*65e0*/  MOV R3, R77 ;  /* 0x0000004d00037202 */ /* 0x000fc40000000f00 */
[----:B------:R-:W-:Y:S01]  /*65f0*/  FMUL.FTZ R2, R7, -1.4426950216293334961 ;  /* 0xbfb8aa3b07027820 */ /* 0x000fe20000410000 */
[----:B---34-:R-:W-:-:S05]  /*6600*/  FMUL.FTZ R4, R46, -1.4426950216293334961 ;  /* 0xbfb8aa3b2e047820 */ /* 0x018fca0000410000 */
        /* <DEDUP_REMOVED lines=11> */
[----:B------:R-:W-:-:S04]  /*66c0*/  IADD3 R5, PT, PT, R3, R5, RZ ;  /* 0x0000000503057210 */ /* 0x000fc80007ffe0ff */
[----:B------:R-:W-:Y:S01]  /*66d0*/  LEA.HI.X R5, R2, UR11, R5, 0x1, P1 ;  /* 0x0000000b02057c11 */ /* 0x000fe200088f0c05 */
[----:B0-----:R-:W-:Y:S01]  /*66e0*/  FMUL.FTZ R7, R7, R6 ;  /* 0x0000000607077220 */ /* 0x001fe20000410000 */
[----:B-1----:R-:W-:-:S05]  /*66f0*/  FMUL.FTZ R10, R46, R9 ;  /* 0x000000092e0a7220 */ /* 0x002fca0000410000 */
[----:B------:R-:W-:-:S05]  /*6700*/  F2FP.BF16.F32.PACK_AB R7, R10, R7 ;  /* 0x000000070a07723e */ /* 0x000fca00000010ff */
[----:B------:R0:W-:Y:S02]  /*6710*/  STG.E desc[UR6][R4.64], R7 ;  /* 0x0000000704007986 */ /* 0x0001e4000c101906 */
.L_x_2030:
[----:B------:R-:W-:Y:S05]  /*6720*/  BSYNC.RECONVERGENT B1 ;  /* 0x0000000000017941 */ /* 0x000fea0003800200 */
.L_x_2029:
[----:B------:R-:W-:Y:S05]  /*6730*/  @P4 BRA `(.L_x_2000) ;  /* 0x00000000006c4947 */ /* 0x000fea0003800000 */
[--C-:B--2---:R-:W-:Y:S01]  /*6740*/  FADD.FTZ R2, R49, -R22.reuse ;  /* 0x8000001631027221 */ /* 0x104fe20000010000 */
[----:B------:R-:W-:Y:S01]  /*6750*/  FADD.FTZ R22, R48, -R22 ;  /* 0x8000001630167221 */ /* 0x000fe20000010000 */
[----:B------:R-:W2:Y:S01]  /*6760*/  LDCU.64 UR4, c[0x0][0x3e0] ;  /* 0x00007c00ff0477ac */ /* 0x000ea20008000a00 */
[----:B------:R-:W-:Y:S01]  /*6770*/  MOV R75, R77 ;  /* 0x0000004d004b7202 */ /* 0x000fe20000000f00 */
[-C--:B-1----:R-:W-:Y:S01]  /*6780*/  FMUL.FTZ R3, R2, R23.reuse ;  /* 0x0000001702037220 */ /* 0x082fe20000410000 */
[----:B------:R-:W-:Y:S01]  /*6790*/  FMUL.FTZ R22, R22, R23 ;  /* 0x0000001716167220 */ /* 0x000fe20000410000 */
[----:B------:R-:W1:Y:S02]  /*67a0*/  LDCU.64 UR8, c[0x0][0x380] ;  /* 0x00007000ff0877ac */ /* 0x000e640008000a00 */
[----:B0--345:R-:W-:Y:S01]  /*67b0*/  FFMA.FTZ R5, R16, R3, R18 ;  /* 0x0000000310057223 */ /* 0x039fe20000010012 */
[----:B------:R-:W-:-:S03]  /*67c0*/  FFMA.FTZ R17, R17, R22, R19 ;  /* 0x0000001611117223 */ /* 0x000fc60000010013 */
        /* <DEDUP_REMOVED lines=8> */
[----:B0-----:R-:W-:Y:S01]  /*6850*/  FADD.FTZ R4, R2, 1 ;  /* 0x3f80000002047421 */ /* 0x001fe20000010000 */
[----:B-1----:R-:W-:-:S05]  /*6860*/  LEA R2, P1, R74, UR8, 0x1 ;  /* 0x000000084a027c11 */ /* 0x002fca000f8208ff */
        /* <DEDUP_REMOVED lines=8> */
.L_x_2000:
[----:B------:R-:W-:Y:S05]  /*68f0*/  BSYNC.RECONVERGENT B0 ;  /* 0x0000000000007941 */ /* 0x000fea0003800200 */
.L_x_1968:
        /* <DEDUP_REMOVED lines=8> */
.L_x_2032:
        /* <DEDUP_REMOVED lines=16> */
.L_x_3449:


//--------------------- .text._Z35group_norm_nhwc_fwd_one_pass_kernelI11Bf16IOBf16WLi64ELi42ELi672EEv26Group_norm_nhwc_fwd_params --------------------------
	.section	.text._Z35group_norm_nhwc_fwd_one_pass_kernelI11Bf16IOBf16WLi64ELi42ELi672EEv26Group_norm_nhwc_fwd_params,"ax",@progbits
	.align	128
        .global         _Z35group_norm_nhwc_fwd_one_pass_kernelI11Bf16IOBf16WLi64ELi42ELi672EEv26Group_norm_nhwc_fwd_params
        .type           _Z35group_norm_nhwc_fwd_one_pass_kernelI11Bf16IOBf16WLi64ELi42ELi672EEv26Group_norm_nhwc_fwd_params,@function
        .size           _Z35group_norm_nhwc_fwd_one_pass_kernelI11Bf16IOBf16WLi64ELi42ELi672EEv26Group_norm_nhwc_fwd_params,(.L_x_3450 - _Z35group_norm_nhwc_fwd_one_pass_kernelI11Bf16IOBf16WLi64ELi42ELi672EEv26Group_norm_nhwc_fwd_params)
        .other          _Z35group_norm_nhwc_fwd_one_pass_kernelI11Bf16IOBf16WLi64ELi42ELi672EEv26Group_norm_nhwc_fwd_params,@"STO_CUDA_ENTRY STV_DEFAULT"
_Z35group_norm_nhwc_fwd_one_pass_kernelI11Bf16IOBf16WLi64ELi42ELi672EEv26Group_norm_nhwc_fwd_params:
.text._Z35group_norm_nhwc_fwd_one_pass_kernelI11Bf16IOBf16WLi64ELi42ELi672EEv26Group_norm_nhwc_fwd_params:
        /* <DEDUP_REMOVED lines=29> */
[----:B------:R-:W-:-:S05]  /*01d0*/  IADD3 R0, PT, PT, R0, R3, RZ ;  /* 0x0000000300007210 */ /* 0x000fca0007ffe0ff */
[----:B------:R-:W-:-:S05]  /*01e0*/  IMAD.SHL.U32 R0, R0, 0x2, RZ ;  /* 0x0000000200007824 */ /* 0x000fca00078e00ff */
[----:B----4-:R-:W-:-:S07]  /*01f0*/  LOP3.LUT R5, R0, 0xffff, RZ, 0xc0, !PT ;  /* 0x0000ffff00057812 */ /* 0x010fce00078ec0ff */
.L_x_2052:
[----:B0-----:R-:W0:Y:S01]  /*0200*/  LDC R13, c[0x0][0x3f8] ;  /* 0x0000fe00ff0d7b82 */ /* 0x001e220000000800 */
[----:B-1----:R-:W1:Y:S01]  /*0210*/  LDCU.64 UR8, c[0x0][0x3e8] ;  /* 0x00007d00ff0877ac */ /* 0x002e620008000a00 */
[----:B------:R-:W-:Y:S01]  /*0220*/  SHF.R.S32.HI R15, RZ, 0x1f, R23 ;  /* 0x0000001fff0f7819 */ /* 0x000fe20000011417 */
[----:B------:R-:W-:Y:S01]  /*0230*/  HFMA2 R21, -RZ, RZ, 0, 0 ;  /* 0x00000000ff157431 */ /* 0x000fe200000001ff */
[----:B0-2---:R-:W-:Y:S02]  /*0240*/  IABS R7, R13 ;  /* 0x0000000d00077213 */ /* 0x005fe40000000000 */
[----:B------:R-:W-:Y:S02]  /*0250*/  ISETP.NE.AND P3, PT, R13, RZ, PT ;  /* 0x000000ff0d00720c */ /* 0x000fe40003f65270 */
[----:B------:R-:W0:Y:S08]  /*0260*/  I2F.RP R0, R7 ;  /* 0x0000000700007306 */ /* 0x000e300000209400 */
[----:B0-----:R-:W0:Y:S02]  /*0270*/  MUFU.RCP R0, R0 ;  /* 0x0000000000007308 */ /* 0x001e240000001000 */
[----:B0-----:R-:W-:-:S06]  /*0280*/  IADD3 R2, PT, PT, R0, 0xffffffe, RZ ;  /* 0x0ffffffe00027810 */ /* 0x001fcc0007ffe0ff */
[----:B------:R0:W2:Y:S02]  /*0290*/  F2I.FTZ.U32.TRUNC.NTZ R3, R2 ;  /* 0x0000000200037305 */ /* 0x0000a4000021f000 */
[----:B0-----:R-:W-:Y:S01]  /*02a0*/  HFMA2 R2, -RZ, RZ, 0, 0 ;  /* 0x00000000ff027431 */ /* 0x001fe200000001ff */
[----:B--2---:R-:W-:-:S05]  /*02b0*/  IADD3 R4, PT, PT, RZ, -R3, RZ ;  /* 0x80000003ff047210 */ /* 0x004fca0007ffe0ff */
[----:B------:R-:W-:Y:S01]  /*02c0*/  IMAD R9, R4, R7, RZ ;  /* 0x0000000704097224 */ /* 0x000fe200078e02ff */
[----:B------:R-:W-:-:S03]  /*02d0*/  IABS R4, UR7 ;  /* 0x0000000700047c13 */ /* 0x000fc60008000000 */
[----:B------:R-:W-:-:S06]  /*02e0*/  IMAD.HI.U32 R3, R3, R9, R2 ;  /* 0x0000000903037227 */ /* 0x000fcc00078e0002 */
[----:B------:R-:W-:-:S04]  /*02f0*/  IMAD.HI.U32 R3, R3, R4, RZ ;  /* 0x0000000403037227 */ /* 0x000fc800078e00ff */
[----:B------:R-:W-:-:S04]  /*0300*/  IMAD.MOV R0, RZ, RZ, -R3 ;  /* 0x000000ffff007224 */ /* 0x000fc800078e0a03 */
[----:B------:R-:W-:-:S05]  /*0310*/  IMAD R0, R7, R0, R4 ;  /* 0x0000000007007224 */ /* 0x000fca00078e0204 */
[----:B------:R-:W-:-:S13]  /*0320*/  ISETP.GT.U32.AND P2, PT, R7, R0, PT ;  /* 0x000000000700720c */ /* 0x000fda0003f44070 */
[-C--:B------:R-:W-:Y:S02]  /*0330*/  @!P2 IADD3 R0, PT, PT, R0, -R7.reuse, RZ ;  /* 0x800000070000a210 */ /* 0x080fe40007ffe0ff */
[----:B------:R-:W-:Y:S02]  /*0340*/  @!P2 IADD3 R3, PT, PT, R3, 0x1, RZ ;  /* 0x000000010303a810 */ /* 0x000fe40007ffe0ff */
[----:B------:R-:W-:Y:S02]  /*0350*/  ISETP.GE.U32.AND P1, PT, R0, R7, PT ;  /* 0x000000070000720c */ /* 0x000fe40003f26070 */
[----:B------:R-:W-:-:S04]  /*0360*/  LOP3.LUT R0, R13, UR7, RZ, 0x3c, !PT ;  /* 0x000000070d007c12 */ /* 0x000fc8000f8e3cff */
[----:B------:R-:W-:Y:S01]  /*0370*/  ISETP.GE.AND P4, PT, R0, RZ, PT ;  /* 0x000000ff0000720c */ /* 0x000fe20003f86270 */
[----:B------:R-:W-:-:S05]  /*0380*/  VIADD R0, R23, 0x20 ;  /* 0x0000002017007836 */ /* 0x000fca0000000000 */
        /* <DEDUP_REMOVED lines=10> */
[----:B------:R-:W-:Y:S01]  /*0430*/  IADD3 R20, PT, PT, -R11, RZ, RZ ;  /* 0x000000ff0b147210 */ /* 0x000fe20007ffe1ff */
[----:B------:R-:W1:Y:S01]  /*0440*/  @!P2 LDC.64 R6, c[0x0][0x3e0] ;  /* 0x0000f800ff06ab82 */ /* 0x000e620000000a00 */
[----:B------:R-:W-:-:S03]  /*0450*/  SHF.R.S32.HI R4, RZ, 0x1f, R11 ;  /* 0x0000001fff047819 */ /* 0x000fc6000001140b */
[----:B------:R-:W-:-:S04]  /*0460*/  IMAD R20, R13, R20, UR7 ;  /* 0x000000070d147e24 */ /* 0x000fc8000f8e0214 */
[----:B------:R-:W2:Y:S01]  /*0470*/  @!P1 LDC.64 R8, c[0x0][0x3e0] ;  /* 0x0000f800ff089b82 */ /* 0x000ea20000000a00 */
[----:B------:R-:W-:Y:S02]  /*0480*/  IMAD R20, R20, 0x2a, RZ ;  /* 0x0000002a14147824 */ /* 0x000fe400078e02ff */
[----:B0-----:R-:W-:-:S03]  /*0490*/  IMAD R10, R4, UR8, RZ ;  /* 0x00000008040a7c24 */ /* 0x001fc6000f8e02ff */
[C---:B------:R-:W-:Y:S01]  /*04a0*/  IADD3 R24, P3, PT, R20.reuse, R5, RZ ;  /* 0x0000000514187210 */ /* 0x040fe20007f7e0ff */
[----:B------:R-:W-:Y:S01]  /*04b0*/  IMAD R27, R11, UR9, R10 ;  /* 0x000000090b1b7c24 */ /* 0x000fe2000f8e020a */
[----:B------:R-:W0:Y:S02]  /*04c0*/  @!P1 LDC.64 R2, c[0x0][0x390] ;  /* 0x0000e400ff029b82 */ /* 0x000e240000000a00 */
[----:B------:R-:W-:-:S03]  /*04d0*/  LEA.HI.X.SX32 R25, R20, RZ, 0x1, P3 ;  /* 0x000000ff14197211 */ /* 0x000fc600018f0eff */
[----:B------:R-:W-:-:S03]  /*04e0*/  IMAD.WIDE.U32 R24, R11, UR8, R24 ;  /* 0x000000080b187c25 */ /* 0x000fc6000f8e0018 */
[----:B------:R-:W3:Y:S01]  /*04f0*/  @!P2 LDC.64 R4, c[0x0][0x390] ;  /* 0x0000e400ff04ab82 */ /* 0x000ee20000000a00 */
[----:B------:R-:W-:Y:S01]  /*0500*/  IMAD.IADD R27, R25, 0x1, R27 ;  /* 0x00000001191b7824 */ /* 0x000fe200078e021b */
[----:B------:R-:W-:Y:S01]  /*0510*/  @!P1 MOV R26, R24 ;  /* 0x00000018001a9202 */ /* 0x000fe20000000f00 */
[----:B-1----:R-:W-:Y:S02]  /*0520*/  @!P2 IMAD R12, R17, R6, RZ ;  /* 0x00000006110ca224 */ /* 0x002fe400078e02ff */
[----:B--2---:R-:W-:Y:S01]  /*0530*/  @!P1 IMAD R10, R15, R8, RZ ;  /* 0x000000080f0a9224 */ /* 0x004fe200078e02ff */
[----:B------:R-:W-:Y:S01]  /*0540*/  @!P2 MOV R13, R27 ;  /* 0x0000001b000da202 */ /* 0x000fe20000000f00 */
[----:B------:R-:W-:Y:S01]  /*0550*/  @!P2 IMAD R15, R0, R7, R12 ;  /* 0x00000007000fa224 */ /* 0x000fe200078e020c */
[----:B------:R-:W-:Y:S01]  /*0560*/  @!P2 MOV R12, R24 ;  /* 0x00000018000ca202 */ /* 0x000fe20000000f00 */
        /* <DEDUP_REMOVED lines=17> */
[C---:B--2---:R-:W-:Y:S02]  /*0680*/  PRMT R2, R21.reuse, 0x7632, R2 ;  /* 0x0000763215027816 */ /* 0x044fe40000000002 */
[----:B------:R-:W-:Y:S02]  /*0690*/  SHF.L.U32 R21, R21, 0x10, RZ ;  /* 0x0000001015157819 */ /* 0x000fe400000006ff */
[C---:B---3--:R-:W-:Y:S01]  /*06a0*/  PRMT R0, R3.reuse, 0x7632, R0 ;  /* 0x0000763203007816 */ /* 0x048fe20000000000 */
[----:B------:R-:W-:Y:S01]  /*06b0*/  IMAD.U32 R2, R2, 0x10000, RZ ;  /* 0x0001000002027824 */ /* 0x000fe200078e00ff */
[----:B------:R-:W-:Y:S02]  /*06c0*/  SHF.L.U32 R3, R3, 0x10, RZ ;  /* 0x0000001003037819 */ /* 0x000fe400000006ff */
[----:B------:R-:W-:Y:S01]  /*06d0*/  SHF.L.U32 R0, R0, 0x10, RZ ;  /* 0x0000001000007819 */ /* 0x000fe200000006ff */
[----:B------:R-:W-:Y:S01]  /*06e0*/  FMUL.FTZ R8, R2, R2 ;  /* 0x0000000202087220 */ /* 0x000fe20000410000 */
[----:B------:R-:W-:-:S03]  /*06f0*/  FADD.FTZ R5, R21, R2 ;  /* 0x0000000215057221 */ /* 0x000fc60000010000 */
[----:B------:R-:W-:Y:S01]  /*0700*/  FMUL.FTZ R12, R0, R0 ;  /* 0x00000000000c7220 */ /* 0x000fe20000410000 */
        /* <DEDUP_REMOVED lines=41> */
.L_x_2034:
[----:B------:R-:W-:Y:S05]  /*09a0*/  BSYNC.RECONVERGENT B0 ;  /* 0x0000000000007941 */ /* 0x000fea0003800200 */
.L_x_2033:
        /* <DEDUP_REMOVED lines=58> */
.L_x_2036:
[----:B------:R-:W-:Y:S05]  /*0d50*/  BSYNC.RECONVERGENT B0 ;  /* 0x0000000000007941 */ /* 0x000fea0003800200 */
.L_x_2035:
[----:B------:R-:W-:Y:S05]  /*0d60*/  @!P1 BRA `(.L_x_2037) ;  /* 0x0000000c00a49947 */ /* 0x000fea0003800000 */
[----:B-1----:R-:W1:Y:S01]  /*0d70*/  LDC.64 R4, c[0x0][0x3b8] ;  /* 0x0000ee00ff047b82 */ /* 0x002e620000000a00 */
[----:B------:R-:W-:Y:S01]  /*0d80*/  ULOP3.LUT UR10, UR4, 0x1, URZ, 0xc0, !UPT ;  /* 0x00000001040a7892 */ /* 0x000fe2000f8ec0ff */
[----:B------:R-:W-:-:S03]  /*0d90*/  ISETP.GE.U32.AND P3, PT, R22, 0x8, PT ;  /* 0x000000081600780c */ /* 0x000fc60003f66070 */
[----:B------:R-:W-:-:S06]  /*0da0*/  UIMAD UR5, UR10, UR18, URZ ;  /* 0x000000120a0572a4 */ /* 0x000fcc000f8e02ff */
[----:B------:R-:W-:-:S04]  /*0db0*/  IMAD R6, R22, UR5, RZ ;  /* 0x0000000516067c24 */ /* 0x000fc8000f8e02ff */
[----:B------:R-:W-:-:S04]  /*0dc0*/  IMAD.SHL.U32 R7, R6, 0x2, RZ ;  /* 0x0000000206077824 */ /* 0x000fc800078e00ff */
        /* <DEDUP_REMOVED lines=10> */
[----:B------:R-:W-:Y:S01]  /*0e70*/  MOV R7, UR11 ;  /* 0x0000000b00077c02 */ /* 0x000fe20008000f00 */
        /* <DEDUP_REMOVED lines=13> */
.L_x_2039:
[----:B-1----:R-:W2:Y:S04]  /*0f50*/  LDG.E.STRONG.GPU R6, desc[UR14][R4.64] ;  /* 0x0000000e04067981 */ /* 0x002ea8000c1ef900 */
[----:B--2---:R-:W-:Y:S01]  /*0f60*/  CCTL.IVALL ;  /* 0x00000000ff00798f */ /* 0x004fe20002000000 */
[----:B------:R-:W-:Y:S05]  /*0f70*/  YIELD ;  /* 0x0000000000007946 */ /* 0x000fea0003800000 */
[----:B------:R-:W-:-:S13]  /*0f80*/  ISETP.NE.AND P1, PT, R6, R11, PT ;  /* 0x0000000b0600720c */ /* 0x000fda0003f25270 */
[----:B------:R-:W-:Y:S05]  /*0f90*/  @P1 BRA `(.L_x_2039) ;  /* 0xfffffffc00ec1947 */ /* 0x000fea000383ffff */
.L_x_2038:
        /* <DEDUP_REMOVED lines=15> */
.L_x_2041:
[----:B------:R-:W-:Y:S01]  /*1090*/  UIADD3 UR23, UPT, UPT, UR5, 0x1, URZ ;  /* 0x0000000105177890 */ /* 0x000fe2000fffe0ff */
[----:B------:R-:W-:Y:S01]  /*10a0*/  ISETP.EQ.OR P5, PT, RZ, UR22, P2 ;  /* 0x00000016ff007c0c */ /* 0x000fe200097a2670 */
[----:B------:R-:W-:-:S04]  /*10b0*/  UIADD3 UR24, UPT, UPT, UR5, 0x2, URZ ;  /* 0x0000000205187890 */ /* 0x000fc8000fffe0ff */
[----:B-1----:R-:W-:Y:S02]  /*10c0*/  IMAD.U32 R4, RZ, RZ, UR23 ;  /* 0x00000017ff047e24 */ /* 0x002fe4000f8e00ff */
[----:B------:R-:W-:-:S03]  /*10d0*/  MOV R5, UR24 ;  /* 0x0000001800057c02 */ /* 0x000fc60008000f00 */
[----:B------:R-:W-:Y:S02]  /*10e0*/  ISETP.EQ.OR P6, PT, R4, UR13, P2 ;  /* 0x0000000d04007c0c */ /* 0x000fe400097c2670 */
[----:B------:R-:W-:Y:S01]  /*10f0*/  ISETP.EQ.OR P1, PT, R5, UR13, P2 ;  /* 0x0000000d05007c0c */ /* 0x000fe20009722670 */
[----:B------:R-:W-:-:S05]  /*1100*/  VOTEU.ALL UP0, P5 ;  /* 0x0000000000ff7886 */ /* 0x000fca0002800000 */
[----:B------:R-:W-:-:S05]  /*1110*/  @!UP0 UIMAD.WIDE.U32 UR24, UR8, 0x8, UR16 ;  /* 0x00000008081888a5 */ /* 0x000fca000f8e0010 */
[----:B------:R-:W-:Y:S01]  /*1120*/  VOTEU.ALL UP0, P6 ;  /* 0x0000000000ff7886 */ /* 0x000fe20003000000 */
[----:B------:R-:W-:Y:S01]  /*1130*/  MOV R6, UR24 ;  /* 0x0000001800067c02 */ /* 0x000fe20008000f00 */
[----:B------:R-:W-:Y:S01]  /*1140*/  VOTEU.ALL UP1, P1 ;  /* 0x0000000000ff7886 */ /* 0x000fe20000820000 */
[----:B------:R-:W-:Y:S02]  /*1150*/  MOV R7, UR25 ;  /* 0x0000001900077c02 */ /* 0x000fe40008000f00 */
[----:B------:R-:W-:Y:S02]  /*1160*/  @!UP0 UIMAD.WIDE.U32 UR24, UR21, 0x8, UR16 ;  /* 0x00000008151888a5 */ /* 0x000fe4000f8e0010 */
[----:B------:R-:W-:Y:S02]  /*1170*/  @!UP1 UIMAD.WIDE.U32 UR26, UR9, 0x8, UR16 ;  /* 0x00000008091a98a5 */ /* 0x000fe4000f8e0010 */
[----:B------:R-:W0:Y:S02]  /*1180*/  @!P5 LDG.E.64 R6, desc[UR14][R6.64] ;  /* 0x0000000e0606d981 */ /* 0x000e24000c1e1b00 */
[----:B------:R-:W-:Y:S01]  /*1190*/  MOV R4, UR24 ;  /* 0x0000001800047c02 */ /* 0x000fe20008000f00 */
[----:B------:R-:W-:Y:S01]  /*11a0*/  IMAD.U32 R5, RZ, RZ, UR25 ;  /* 0x00000019ff057e24 */ /* 0x000fe2000f8e00ff */
[----:B------:R-:W-:-:S02]  /*11b0*/  MOV R10, UR26 ;  /* 0x0000001a000a7c02 */ /* 0x000fc40008000f00 */
[----:B--2---:R-:W-:-:S03]  /*11c0*/  MOV R11, UR27 ;  /* 0x0000001b000b7c02 */ /* 0x004fc60008000f00 */
        /* <DEDUP_REMOVED lines=14> */
[----:B------:R-:W-:Y:S01]  /*12b0*/  IMAD.U32 R6, RZ, RZ, UR23 ;  /* 0x00000017ff067e24 */ /* 0x000fe2000f8e00ff */
[----:B------:R-:W-:Y:S01]  /*12c0*/  UIADD3 UR23, UPT, UPT, UR5, 0x7, URZ ;  /* 0x0000000705177890 */ /* 0x000fe2000fffe0ff */
[----:B------:R-:W-:Y:S01]  /*12d0*/  @!P5 FADD.FTZ R9, R9, R7 ;  /* 0x000000070909d221 */ /* 0x000fe20000010000 */
[----:B------:R-:W-:Y:S01]  /*12e0*/  MOV R7, UR24 ;  /* 0x0000001800077c02 */ /* 0x000fe20008000f00 */
[----:B------:R-:W-:Y:S01]  /*12f0*/  @!UP0 UIMAD.WIDE.U32 UR24, UR20, 0x8, UR16 ;  /* 0x00000008141888a5 */ /* 0x000fe2000f8e0010 */
[----:B------:R-:W-:Y:S01]  /*1300*/  ISETP.EQ.OR P5, PT, R6, UR13, P2 ;  /* 0x0000000d06007c0c */ /* 0x000fe200097a2670 */
[----:B------:R-:W-:Y:S02]  /*1310*/  IMAD.U32 R6, RZ, RZ, UR26 ;  /* 0x0000001aff067e24 */ /* 0x000fe4000f8e00ff */
[----:B--2---:R-:W-:Y:S01]  /*1320*/  @!P6 FADD.FTZ R8, R8, R4 ;  /* 0x000000040808e221 */ /* 0x004fe20000010000 */
[----:B------:R-:W-:Y:S01]  /*1330*/  @!P6 FADD.FTZ R9, R9, R5 ;  /* 0x000000050909e221 */ /* 0x000fe20000010000 */
[----:B------:R-:W-:-:S02]  /*1340*/  ISETP.EQ.OR P6, PT, R7, UR13, P2 ;  /* 0x0000000d07007c0c */ /* 0x000fc400097c2670 */
[----:B------:R-:W-:Y:S01]  /*1350*/  MOV R4, UR23 ;  /* 0x0000001700047c02 */ /* 0x000fe20008000f00 */
[----:B----4-:R-:W-:Y:S01]  /*1360*/  @!P1 FADD.FTZ R8, R8, R10 ;  /* 0x0000000a08089221 */ /* 0x010fe20000010000 */
[----:B------:R-:W-:Y:S01]  /*1370*/  @!P1 FADD.FTZ R9, R9, R11 ;  /* 0x0000000b09099221 */ /* 0x000fe20000010000 */
[----:B------:R-:W-:Y:S02]  /*1380*/  MOV R5, UR25 ;  /* 0x0000001900057c02 */ /* 0x000fe40008000f00 */
[----:B------:R-:W-:Y:S01]  /*1390*/  ISETP.EQ.OR P1, PT, R4, UR13, P2 ;  /* 0x0000000d04007c0c */ /* 0x000fe20009722670 */
[----:B------:R-:W-:Y:S01]  /*13a0*/  VOTEU.ALL UP0, P5 ;  /* 0x0000000000ff7886 */ /* 0x000fe20002800000 */
[----:B------:R-:W-:Y:S02]  /*13b0*/  MOV R4, UR24 ;  /* 0x0000001800047c02 */ /* 0x000fe40008000f00 */
[----:B------:R-:W-:Y:S02]  /*13c0*/  MOV R7, UR27 ;  /* 0x0000001b00077c02 */ /* 0x000fe40008000f00 */
[----:B------:R-:W-:Y:S01]  /*13d0*/  VOTEU.ALL UP1, P6 ;  /* 0x0000000000ff7886 */ /* 0x000fe20003020000 */
[----:B------:R-:W-:Y:S01]  /*13e0*/  @!UP0 UIMAD.WIDE.U32 UR24, UR11, 0x8, UR16 ;  /* 0x000000080b1888a5 */ /* 0x000fe2000f8e0010 */
[----:B------:R-:W2:Y:S03]  /*13f0*/  @!P3 LDG.E.64 R4, desc[UR14][R4.64] ;  /* 0x0000000e0404b981 */ /* 0x000ea6000c1e1b00 */
[----:B------:R-:W-:Y:S01]  /*1400*/  @!UP1 UIMAD.WIDE.U32 UR26, UR10, 0x8, UR16 ;  /* 0x000000080a1a98a5 */ /* 0x000fe2000f8e0010 */
[----:B------:R-:W3:Y:S01]  /*1410*/  @!P4 LDG.E.64 R6, desc[UR14][R6.64] ;  /* 0x0000000e0606c981 */ /* 0x000ee2000c1e1b00 */
[----:B------:R-:W-:Y:S01]  /*1420*/  VOTEU.ALL UP0, P1 ;  /* 0x0000000000ff7886 */ /* 0x000fe20000800000 */
[----:B------:R-:W-:-:S02]  /*1430*/  MOV R10, UR24 ;  /* 0x00000018000a7c02 */ /* 0x000fc40008000f00 */
[----:B------:R-:W-:Y:S02]  /*1440*/  MOV R11, UR25 ;  /* 0x00000019000b7c02 */ /* 0x000fe40008000f00 */
[----:B------:R-:W-:Y:S01]  /*1450*/  @!UP0 UIMAD.WIDE.U32 UR24, UR19, 0x8, UR16 ;  /* 0x00000008131888a5 */ /* 0x000fe2000f8e0010 */
[----:B------:R-:W-:Y:S01]  /*1460*/  MOV R12, UR26 ;  /* 0x0000001a000c7c02 */ /* 0x000fe20008000f00 */
[----:B------:R-:W-:Y:S02]  /*1470*/  IMAD.U32 R13, RZ, RZ, UR27 ;  /* 0x0000001bff0d7e24 */ /* 0x000fe4000f8e00ff */
[----:B------:R-:W4:Y:S02]  /*1480*/  @!P5 LDG.E.64 R10, desc[UR14][R10.64] ;  /* 0x0000000e0a0ad981 */ /* 0x000f24000c1e1b00 */
[----:B------:R-:W-:Y:S02]  /*1490*/  MOV R14, UR24 ;  /* 0x00000018000e7c02 */ /* 0x000fe40008000f00 */
[----:B------:R-:W-:Y:S01]  /*14a0*/  MOV R15, UR25 ;  /* 0x00000019000f7c02 */ /* 0x000fe20008000f00 */
[----:B------:R-:W5:Y:S05]  /*14b0*/  @!P6 LDG.E.64 R12, desc[UR14][R12.64] ;  /* 0x0000000e0c0ce981 */ /* 0x000f6a000c1e1b00 */
[----:B------:R-:W5:Y:S01]  /*14c0*/  @!P1 LDG.E.64 R14, desc[UR14][R14.64] ;  /* 0x0000000e0e0e9981 */ /* 0x000f62000c1e1b00 */
[----:B------:R-:W-:-:S02]  /*14d0*/  UIADD3 UR5, UPT, UPT, UR5, 0x8, URZ ;  /* 0x0000000805057890 */ /* 0x000fc4000fffe0ff */
[----:B------:R-:W-:Y:S02]  /*14e0*/  UIADD3 UR22, UPT, UPT, UR22, 0x8, URZ ;  /* 0x0000000816167890 */ /* 0x000fe4000fffe0ff */
[----:B------:R-:W-:Y:S02]  /*14f0*/  ULEA UR8, UR18, UR8, 0x3 ;  /* 0x0000000812087291 */ /* 0x000fe4000f8e18ff */
[----:B------:R-:W-:Y:S02]  /*1500*/  ULEA UR21, UR18, UR21, 0x3 ;  /* 0x0000001512157291 */ /* 0x000fe4000f8e18ff */
[----:B------:R-:W-:Y:S02]  /*1510*/  ULEA UR9, UR18, UR9, 0x3 ;  /* 0x0000000912097291 */ /* 0x000fe4000f8e18ff */
[----:B------:R-:W-:Y:S02]  /*1520*/  ULEA UR20, UR18, UR20, 0x3 ;  /* 0x0000001412147291 */ /* 0x000fe4000f8e18ff */
[----:B------:R-:W-:-:S02]  /*1530*/  ULEA UR12, UR18, UR12, 0x3 ;  /* 0x0000000c120c7291 */ /* 0x000fc4000f8e18ff */
[----:B------:R-:W-:Y:S02]  /*1540*/  ULEA UR11, UR18, UR11, 0x3 ;  /* 0x0000000b120b7291 */ /* 0x000fe4000f8e18ff */
        /* <DEDUP_REMOVED lines=15> */
.L_x_2040:
        /* <DEDUP_REMOVED lines=11> */
[----:B------:R-:W-:Y:S01]  /*16f0*/  ISETP.EQ.OR P3, PT, R14, UR13, P2 ;  /* 0x0000000d0e007c0c */ /* 0x000fe20009762670 */
[----:B------:R-:W-:Y:S02]  /*1700*/  IMAD.U32 R4, RZ, RZ, UR10 ;  /* 0x0000000aff047e24 */ /* 0x000fe4000f8e00ff */
[----:B------:R-:W-:Y:S02]  /*1710*/  MOV R5, UR11 ;  /* 0x0000000b00057c02 */ /* 0x000fe40008000f00 */
        /* <DEDUP_REMOVED lines=17> */
[----:B------:R-:W-:Y:S01]  /*1830*/  IMAD.U32 R6, RZ, RZ, UR10 ;  /* 0x0000000aff067e24 */ /* 0x000fe2000f8e00ff */
[----:B------:R-:W-:Y:S01]  /*1840*/  MOV R7, UR11 ;  /* 0x0000000b00077c02 */ /* 0x000fe20008000f00 */
[----:B------:R-:W0:Y:S01]  /*1850*/  @!P3 LDG.E.64 R4, desc[UR14][R4.64] ;  /* 0x0000000e0404b981 */ /* 0x000e22000c1e1b00 */
[----:B------:R-:W-:Y:S01]  /*1860*/  @!UP3 UIMAD.WIDE.U32 UR10, UR12, 0x8, UR16 ;  /* 0x000000080c0ab8a5 */ /* 0x000fe2000f8e0010 */
[----:B------:R-:W-:Y:S02]  /*1870*/  MOV R12, UR8 ;  /* 0x00000008000c7c02 */ /* 0x000fe40008000f00 */
[----:B---3--:R-:W-:Y:S01]  /*1880*/  MOV R13, UR9 ;  /* 0x00000009000d7c02 */ /* 0x008fe20008000f00 */
[----:B------:R-:W3:Y:S02]  /*1890*/  @!P4 LDG.E.64 R6, desc[UR14][R6.64] ;  /* 0x0000000e0606c981 */ /* 0x000ee4000c1e1b00 */
[----:B------:R-:W-:Y:S01]  /*18a0*/  MOV R10, UR10 ;  /* 0x0000000a000a7c02 */ /* 0x000fe20008000f00 */
[----:B--2---:R-:W-:-:S02]  /*18b0*/  IMAD.U32 R11, RZ, RZ, UR11 ;  /* 0x0000000bff0b7e24 */ /* 0x004fc4000f8e00ff */
[----:B------:R-:W2:Y:S04]  /*18c0*/  @!P5 LDG.E.64 R12, desc[UR14][R12.64] ;  /* 0x0000000e0c0cd981 */ /* 0x000ea8000c1e1b00 */
[----:B------:R-:W4:Y:S01]  /*18d0*/  @!P6 LDG.E.64 R10, desc[UR14][R10.64] ;  /* 0x0000000e0a0ae981 */ /* 0x000f22000c1e1b00 */
[----:B------:R-:W-:-:S04]  /*18e0*/  IADD3 R14, PT, PT, R14, 0x4, RZ ;  /* 0x000000040e0e7810 */ /* 0x000fc80007ffe0ff */
        /* <DEDUP_REMOVED lines=9> */
.L_x_2042:
        /* <DEDUP_REMOVED lines=15> */
[----:B------:R-:W-:-:S05]  /*1a70*/  IMAD.U32 R5, RZ, RZ, UR11 ;  /* 0x0000000bff057e24 */ /* 0x000fca000f8e00ff */
[----:B------:R-:W-:Y:S01]  /*1a80*/  MOV R6, UR8 ;  /* 0x0000000800067c02 */ /* 0x000fe20008000f00 */
[----:B------:R-:W0:Y:S01]  /*1a90*/  @!P3 LDG.E.64 R4, desc[UR14][R4.64] ;  /* 0x0000000e0404b981 */ /* 0x000e22000c1e1b00 */
[----:B------:R-:W-:-:S06]  /*1aa0*/  MOV R7, UR9 ;  /* 0x0000000900077c02 */ /* 0x000fcc0008000f00 */
[----:B------:R-:W4:Y:S01]  /*1ab0*/  @!P1 LDG.E.64 R6, desc[UR14][R6.64] ;  /* 0x0000000e06069981 */ /* 0x000f22000c1e1b00 */
[----:B------:R-:W-:-:S04]  /*1ac0*/  IADD3 R10, PT, PT, R10, 0x2, RZ ;  /* 0x000000020a0a7810 */ /* 0x000fc80007ffe0ff */
[----:B------:R-:W-:Y:S01]  /*1ad0*/  R2UR UR5, R10 ;  /* 0x000000000a0572ca */ /* 0x000fe200000e0000 */
[----:B0-----:R-:W-:Y:S01]  /*1ae0*/  @!P3 FADD.FTZ R8, R8, R4 ;  /* 0x000000040808b221 */ /* 0x001fe20000010000 */
[----:B------:R-:W-:-:S03]  /*1af0*/  @!P3 FADD.FTZ R9, R9, R5 ;  /* 0x000000050909b221 */ /* 0x000fc60000010000 */
[----:B----4-:R-:W-:Y:S01]  /*1b00*/  @!P1 FADD.FTZ R8, R8, R6 ;  /* 0x0000000608089221 */ /* 0x010fe20000010000 */
[----:B------:R-:W-:-:S09]  /*1b10*/  @!P1 FADD.FTZ R9, R9, R7 ;  /* 0x0000000709099221 */ /* 0x000fd20000010000 */
.L_x_2043:
[----:B------:R-:W-:Y:S01]  /*1b20*/  MOV R5, UR5 ;  /* 0x0000000500057c02 */ /* 0x000fe20008000f00 */
[----:B------:R-:W-:Y:S01]  /*1b30*/  BSSY.RECONVERGENT B0, `(.L_x_2037) ;  /* 0x000000c000007945 */ /* 0x000fe20003800200 */
[----:B------:R-:W-:Y:S02]  /*1b40*/  LOP3.LUT R4, R22, 0x1, RZ, 0xc0, !PT ;  /* 0x0000000116047812 */ /* 0x000fe400078ec0ff */
[----:B------:R-:W-:-:S04]  /*1b50*/  ISETP.EQ.OR P1, PT, R5, UR13, P2 ;  /* 0x0000000d05007c0c */ /* 0x000fc80009722670 */
[----:B------:R-:W-:-:S13]  /*1b60*/  ISETP.NE.U32.OR P1, PT, R4, 0x1, P1 ;  /* 0x000000010400780c */ /* 0x000fda0000f25470 */
[----:B------:R-:W-:Y:S05]  /*1b70*/  @P1 BRA `(.L_x_2044) ;  /* 0x00000000001c1947 */ /* 0x000fea0003800000 */
[----:B------:R-:W-:Y:S01]  /*1b80*/  UIMAD UR8, UR18, UR5, UR6 ;  /* 0x00000005120872a4 */ /* 0x000fe2000f8e0206 */
[----:B------:R-:W-:-:S05]  /*1b90*/  IMAD.MOV.U32 R5, RZ, RZ, 0x8 ;  /* 0x00000008ff057424 */ /* 0x000fca00078e00ff */
[----:B------:R-:W-:-:S05]  /*1ba0*/  MOV R4, UR8 ;  /* 0x0000000800047c02 */ /* 0x000fca0008000f00 */
[----:B------:R-:W-:-:S06]  /*1bb0*/  IMAD.WIDE.U32 R4, R4, R5, UR16 ;  /* 0x0000001004047e25 */ /* 0x000fcc000f8e0005 */
[----:B------:R-:W0:Y:S02]  /*1bc0*/  LDG.E.64 R4, desc[UR14][R4.64] ;  /* 0x0000000e04047981 */ /* 0x000e24000c1e1b00 */
[----:B0-----:R-:W-:Y:S01]  /*1bd0*/  FADD.FTZ R8, R8, R4 ;  /* 0x0000000408087221 */ /* 0x001fe20000010000 */
[----:B------:R-:W-:-:S07]  /*1be0*/  FADD.FTZ R9, R9, R5 ;  /* 0x0000000509097221 */ /* 0x000fce0000010000 */
.L_x_2044:
[----:B------:R-:W-:Y:S05]  /*1bf0*/  BSYNC.RECONVERGENT B0 ;  /* 0x0000000000007941 */ /* 0x000fea0003800200 */
.L_x_2037:
[----:B-1----:R-:W1:Y:S01]  /*1c00*/  S2R R4, SR_TID.X ;  /* 0x0000000000047919 */ /* 0x002e620000002100 */
[----:B------:R-:W4:Y:S01]  /*1c10*/  S2UR UR8, SR_CgaCtaId ;  /* 0x00000000000879c3 */ /* 0x000f220000008800 */
[----:B------:R-:W5:Y:S01]  /*1c20*/  LDCU UR9, c[0x0][0x414] ;  /* 0x00008280ff0977ac */ /* 0x000f620008000800 */
[----:B------:R-:W-:Y:S01]  /*1c30*/  IMAD.U32 R15, RZ, RZ, UR7 ;  /* 0x00000007ff0f7e24 */ /* 0x000fe2000f8e00ff */
[----:B------:R-:W-:-:S05]  /*1c40*/  UMOV UR5, 0x400 ;  /* 0x0000040000057882 */ /* 0x000fca0000000000 */
[----:B---3--:R-:W3:Y:S08]  /*1c50*/  @P0 LDC.64 R12, c[0x0][0x388] ;  /* 0x0000e200ff0c0b82 */ /* 0x008ef00000000a00 */
[----:B------:R-:W0:Y:S01]  /*1c60*/  LDC.64 R6, c[0x0][0x398] ;  /* 0x0000e600ff067b82 */ /* 0x000e220000000a00 */
[----:B-----5:R-:W-:Y:S01]  /*1c70*/  @P0 FMUL.FTZ R14, R8, UR9 ;  /* 0x00000009080e0c20 */ /* 0x020fe20008410000 */
[----:B----4-:R-:W-:-:S06]  /*1c80*/  ULEA UR5, UR8, UR5, 0x18 ;  /* 0x0000000508057291 */ /* 0x010fcc000f8ec0ff */
[----:B--2---:R-:W2:Y:S01]  /*1c90*/  LDC.64 R10, c[0x0][0x3a0] ;  /* 0x0000e800ff0a7b82 */ /* 0x004ea20000000a00 */
[----:B-1----:R-:W-:Y:S01]  /*1ca0*/  LOP3.LUT R5, R4, 0xffff, RZ, 0xc0, !PT ;  /* 0x0000ffff04057812 */ /* 0x002fe200078ec0ff */
[----:B---3--:R-:W-:-:S04]  /*1cb0*/  @P0 IMAD.WIDE R12, R15, 0x8, R12 ;  /* 0x000000080f0c0825 */ /* 0x008fc800078e020c */
[----:B------:R-:W-:Y:S01]  /*1cc0*/  @P0 FMUL.FTZ R15, R9, UR9 ;  /* 0x00000009090f0c20 */ /* 0x000fe20008410000 */
[----:B------:R-:W-:Y:S01]  /*1cd0*/  @!P2 STS.64 [UR5+0xc8], R8 ;  /* 0x0000c808ff00a988 */ /* 0x000fe20008000a05 */
[----:B------:R-:W-:-:S03]  /*1ce0*/  IMAD R5, R5, 0xc31, RZ ;  /* 0x00000c3105057824 */ /* 0x000fc600078e02ff */
[----:B------:R1:W-:Y:S02]  /*1cf0*/  @P0 STG.E.64 desc[UR14][R12.64], R14 ;  /* 0x0000000e0c000986 */ /* 0x0003e4000c101b0e */
[----:B------:R-:W-:-:S04]  /*1d00*/  SHF.R.U32.HI R5, RZ, 0x10, R5 ;  /* 0x00000010ff057819 */ /* 0x000fc80000011605 */
[----:B------:R-:W-:-:S05]  /*1d10*/  PRMT R5, R5, 0x9910, RZ ;  /* 0x0000991005057816 */ /* 0x000fca00000000ff */
[----:B------:R-:W-:-:S05]  /*1d20*/  IMAD R5, R5, 0x15, RZ ;  /* 0x0000001505057824 */ /* 0x000fca00078e02ff */
[----:B------:R-:W-:-:S04]  /*1d30*/  IADD3 R5, PT, PT, RZ, -R5, RZ ;  /* 0x80000005ff057210 */ /* 0x000fc80007ffe0ff */
[----:B------:R-:W-:-:S04]  /*1d40*/  PRMT R5, R5, 0x7710, RZ ;  /* 0x0000771005057816 */ /* 0x000fc800000000ff */
[----:B------:R-:W-:-:S04]  /*1d50*/  IADD3 R5, PT, PT, R5, R4, RZ ;  /* 0x0000000405057210 */ /* 0x000fc80007ffe0ff */
[----:B------:R-:W-:-:S04]  /*1d60*/  SHF.L.U32 R5, R5, 0x1, RZ ;  /* 0x0000000105057819 */ /* 0x000fc800000006ff */
[----:B------:R-:W-:-:S04]  /*1d70*/  LOP3.LUT R5, R5, 0xffff, RZ, 0xc0, !PT ;  /* 0x0000ffff05057812 */ /* 0x000fc800078ec0ff */
[----:B------:R-:W-:-:S05]  /*1d80*/  IADD3 R17, PT, PT, R20, R5, RZ ;  /* 0x0000000514117210 */ /* 0x000fca0007ffe0ff */
[C---:B0-----:R-:W-:Y:S01]  /*1d90*/  IMAD.WIDE R6, R17.reuse, 0x2, R6 ;  /* 0x0000000211067825 */ /* 0x041fe200078e0206 */
[----:B------:R-:W-:Y:S03]  /*1da0*/  BAR.SYNC.DEFER_BLOCKING 0x0 ;  /* 0x0000000000007b1d */ /* 0x000fe60000010000 */
[----:B--2---:R-:W-:-:S03]  /*1db0*/  IMAD.WIDE R10, R17, 0x2, R10 ;  /* 0x00000002110a7825 */ /* 0x004fc600078e020a */
[----:B------:R-:W2:Y:S04]  /*1dc0*/  LDG.E.U16 R4, desc[UR14][R6.64] ;  /* 0x0000000e06047981 */ /* 0x000ea8000c1e1500 */
[----:B------:R-:W3:Y:S04]  /*1dd0*/  LDG.E.U16 R18, desc[UR14][R6.64+0x2] ;  /* 0x0000020e06127981 */ /* 0x000ee8000c1e1500 */
[----:B------:R-:W4:Y:S04]  /*1de0*/  LDG.E.U16 R19, desc[UR14][R10.64] ;  /* 0x0000000e0a137981 */ /* 0x000f28000c1e1500 */
[----:B------:R3:W5:Y:S01]  /*1df0*/  LDG.E.U16 R20, desc[UR14][R10.64+0x2] ;  /* 0x0000020e0a147981 */ /* 0x000762000c1e1500 */
[----:B-1----:R-:W-:Y:S01]  /*1e00*/  HFMA2 R12, -RZ, RZ, 1.875, 0 ;  /* 0x3f800000ff0c7431 */ /* 0x002fe200000001ff */
        /* <DEDUP_REMOVED lines=11> */
[----:B--2---:R-:W-:Y:S02]  /*1ec0*/  SHF.L.U32 R13, R4, 0x10, RZ ;  /* 0x00000010040d7819 */ /* 0x004fe400000006ff */
[----:B---3--:R-:W-:Y:S01]  /*1ed0*/  SHF.L.U32 R11, R18, 0x10, RZ ;  /* 0x00000010120b7819 */ /* 0x008fe200000006ff */
[----:B----4-:R-:W-:Y:S01]  /*1ee0*/  IMAD.U32 R10, R19, 0x10000, RZ ;  /* 0x00010000130a7824 */ /* 0x010fe200078e00ff */
[----:B-----5:R-:W-:Y:S01]  /*1ef0*/  SHF.L.U32 R4, R20, 0x10, RZ ;  /* 0x0000001014047819 */ /* 0x020fe200000006ff */
[----:B01----:R-:W-:Y:S06]  /*1f00*/  BRA.U UP0, `(.L_x_2046) ;  /* 0x0000000100c07547 */ /* 0x003fec000b800000 */
[----:B------:R-:W0:Y:S01]  /*1f10*/  LDCU.64 UR10, c[0x0][0x3e8] ;  /* 0x00007d00ff0a77ac */ /* 0x000e220008000a00 */
[----:B------:R-:W-:Y:S01]  /*1f20*/  SHF.R.S32.HI R8, RZ, 0x1f, R23 ;  /* 0x0000001fff087819 */ /* 0x000fe20000011417 */
[----:B------:R-:W-:Y:S01]  /*1f30*/  BSSY.RECONVERGENT B1, `(.L_x_2047) ;  /* 0x000001a000017945 */ /* 0x000fe20003800200 */
[----:B------:R-:W-:-:S04]  /*1f40*/  IADD3 R14, PT, PT, R23, 0x20, RZ ;  /* 0x00000020170e7810 */ /* 0x000fc80007ffe0ff */
[----:B------:R-:W-:Y:S02]  /*1f50*/  SHF.R.S32.HI R15, RZ, 0x1f, R14 ;  /* 0x0000001fff0f7819 */ /* 0x000fe4000001140e */
[----:B0-----:R-:W-:Y:S02]  /*1f60*/  ISETP.GE.U32.AND P1, PT, R23, UR10, PT ;  /* 0x0000000a17007c0c */ /* 0x001fe4000bf26070 */
        /* <DEDUP_REMOVED lines=8> */
[----:B------:R-:W1:Y:S01]  /*1ff0*/  LDCU.64 UR8, c[0x0][0x380] ;  /* 0x00007000ff0877ac */ /* 0x000e620008000a00 */
[----:B------:R-:W-:Y:S01]  /*2000*/  MOV R7, R27 ;  /* 0x0000001b00077202 */ /* 0x000fe20000000f00 */
[-C--:B------:R-:W-:Y:S01]  /*2010*/  FMUL.FTZ R9, R9, R12.reuse ;  /* 0x0000000c09097220 */ /* 0x080fe20000410000 */
[----:B------:R-:W-:-:S04]  /*2020*/  FMUL.FTZ R21, R21, R12 ;  /* 0x0000000c15157220 */ /* 0x000fc80000410000 */
[----:B------:R-:W-:Y:S01]  /*2030*/  FFMA.FTZ R21, R13, R21, R10 ;  /* 0x000000150d157223 */ /* 0x000fe2000001000a */
[----:B0-----:R-:W-:Y:S02]  /*2040*/  IMAD R2, R8, UR16, RZ ;  /* 0x0000001008027c24 */ /* 0x001fe4000f8e02ff */
[----:B------:R-:W-:-:S04]  /*2050*/  IMAD.WIDE.U32 R6, R23, UR16, R6 ;  /* 0x0000001017067c25 */ /* 0x000fc8000f8e0006 */
[----:B------:R-:W-:Y:S02]  /*2060*/  IMAD R17, R23, UR17, R2 ;  /* 0x0000001117117c24 */ /* 0x000fe4000f8e0202 */
[----:B------:R-:W-:Y:S01]  /*2070*/  FFMA.FTZ R2, R11, R9, R4 ;  /* 0x000000090b027223 */ /* 0x000fe20000010004 */
[----:B-1----:R-:W-:Y:S01]  /*2080*/  LEA R8, P1, R6, UR8, 0x1 ;  /* 0x0000000806087c11 */ /* 0x002fe2000f8208ff */
[----:B------:R-:W-:-:S03]  /*2090*/  IMAD.IADD R17, R7, 0x1, R17 ;  /* 0x0000000107117824 */ /* 0x000fc600078e0211 */
[----:B------:R-:W-:Y:S02]  /*20a0*/  F2FP.BF16.F32.PACK_AB R7, R2, R21 ;  /* 0x000000150207723e */ /* 0x000fe400000010ff */
[----:B------:R-:W-:-:S05]  /*20b0*/  LEA.HI.X R9, R6, UR9, R17, 0x1, P1 ;  /* 0x0000000906097c11 */ /* 0x000fca00088f0c11 */
[----:B------:R0:W-:Y:S02]  /*20c0*/  STG.E desc[UR14][R8.64], R7 ;  /* 0x0000000708007986 */ /* 0x0001e4000c10190e */
.L_x_2048:
[----:B------:R-:W-:Y:S05]  /*20d0*/  BSYNC.RECONVERGENT B1 ;  /* 0x0000000000017941 */ /* 0x000fea0003800200 */
.L_x_2047:
[----:B------:R-:W-:Y:S05]  /*20e0*/  @P2 BRA `(.L_x_2049) ;  /* 0x0000000400582947 */ /* 0x000fea0003800000 */
[----:B------:R-:W1:Y:S01]  /*20f0*/  LDCU.64 UR8, c[0x0][0x3e0] ;  /* 0x00007c00ff0877ac */ /* 0x000e620008000a00 */
[----:B------:R-:W-:Y:S01]  /*2100*/  MOV R25, R27 ;  /* 0x0000001b00197202 */ /* 0x000fe20000000f00 */
[--C-:B------:R-:W-:Y:S01]  /*2110*/  FADD.FTZ R3, R3, -R16.reuse ;  /* 0x8000001003037221 */ /* 0x100fe20000010000 */
[----:B0-----:R-:W-:Y:S01]  /*2120*/  FADD.FTZ R7, R0, -R16 ;  /* 0x8000001000077221 */ /* 0x001fe20000010000 */
[----:B------:R-:W0:Y:S02]  /*2130*/  LDCU.64 UR10, c[0x0][0x380] ;  /* 0x00007000ff0a77ac */ /* 0x000e240008000a00 */
[-C--:B------:R-:W-:Y:S01]  /*2140*/  FMUL.FTZ R3, R3, R12.reuse ;  /* 0x0000000c03037220 */ /* 0x080fe20000410000 */
[----:B------:R-:W-:-:S03]  /*2150*/  FMUL.FTZ R7, R7, R12 ;  /* 0x0000000c07077220 */ /* 0x000fc60000410000 */
[----:B------:R-:W-:Y:S01]  /*2160*/  FFMA.FTZ R10, R13, R3, R10 ;  /* 0x000000030d0a7223 */ /* 0x000fe2000001000a */
[----:B------:R-:W-:-:S05]  /*2170*/  FFMA.FTZ R7, R11, R7, R4 ;  /* 0x000000070b077223 */ /* 0x000fca0000010004 */
[----:B------:R-:W-:Y:S01]  /*2180*/  F2FP.BF16.F32.PACK_AB R7, R7, R10 ;  /* 0x0000000a0707723e */ /* 0x000fe200000010ff */
[----:B-1----:R-:W-:Y:S02]  /*2190*/  IMAD R15, R15, UR8, RZ ;  /* 0x000000080f0f7c24 */ /* 0x002fe4000f8e02ff */
[----:B------:R-:W-:-:S04]  /*21a0*/  IMAD.WIDE.U32 R24, R14, UR8, R24 ;  /* 0x000000080e187c25 */ /* 0x000fc8000f8e0018 */
[----:B------:R-:W-:Y:S01]  /*21b0*/  IMAD R15, R14, UR9, R15 ;  /* 0x000000090e0f7c24 */ /* 0x000fe2000f8e020f */
[----:B0-----:R-:W-:-:S04]  /*21c0*/  LEA R2, P1, R24, UR10, 0x1 ;  /* 0x0000000a18027c11 */ /* 0x001fc8000f8208ff */
[----:B------:R-:W-:-:S04]  /*21d0*/  IADD3 R15, PT, PT, R25, R15, RZ ;  /* 0x0000000f190f7210 */ /* 0x000fc80007ffe0ff */
[----:B------:R-:W-:-:S05]  /*21e0*/  LEA.HI.X R3, R24, UR11, R15, 0x1, P1 ;  /* 0x0000000b18037c11 */ /* 0x000fca00088f0c0f */
[----:B------:R1:W-:Y:S01]  /*21f0*/  STG.E desc[UR14][R2.64], R7 ;  /* 0x0000000702007986 */ /* 0x0003e2000c10190e */
[----:B------:R-:W-:Y:S05]  /*2200*/  BRA `(.L_x_2049) ;  /* 0x0000000400107947 */ /* 0x000fea0003800000 */
.L_x_2046:
        /* <DEDUP_REMOVED lines=10> */
[--C-:B------:R-:W-:Y:S01]  /*22b0*/  FADD.FTZ R7, R2, -R16.reuse ;  /* 0x8000001002077221 */ /* 0x100fe20000010000 */
[----:B------:R-:W-:Y:S01]  /*22c0*/  FADD.FTZ R21, R21, -R16 ;  /* 0x8000001015157221 */ /* 0x000fe20000010000 */
[----:B------:R-:W0:Y:S02]  /*22d0*/  LDCU.64 UR10, c[0x0][0x3e0] ;  /* 0x00007c00ff0a77ac */ /* 0x000e240008000a00 */
[-C--:B------:R-:W-:Y:S01]  /*22e0*/  FMUL.FTZ R2, R7, R12.reuse ;  /* 0x0000000c07027220 */ /* 0x080fe20000410000 */
[----:B------:R-:W-:Y:S01]  /*22f0*/  FMUL.FTZ R8, R21, R12 ;  /* 0x0000000c15087220 */ /* 0x000fe20000410000 */
[----:B------:R-:W1:Y:S02]  /*2300*/  LDCU.64 UR16, c[0x0][0x380] ;  /* 0x00007000ff1077ac */ /* 0x000e640008000a00 */
[----:B------:R-:W-:Y:S01]  /*2310*/  FFMA.FTZ R2, R11, R2, R4 ;  /* 0x000000020b027223 */ /* 0x000fe20000010004 */
        /* <DEDUP_REMOVED lines=8> */
[----:B--2---:R-:W-:-:S07]  /*23a0*/  FADD.FTZ R19, R18, 1 ;  /* 0x3f80000012137421 */ /* 0x004fce0000010000 */
[----:B------:R-:W2:Y:S01]  /*23b0*/  MUFU.RCP R19, R19 ;  /* 0x0000001300137308 */ /* 0x000ea20000001000 */
[----:B0-----:R-:W-:Y:S01]  /*23c0*/  FADD.FTZ R17, R7, 1 ;  /* 0x3f80000007117421 */ /* 0x001fe20000010000 */
[----:B------:R-:W-:Y:S02]  /*23d0*/  IMAD.MOV.U32 R7, RZ, RZ, R27 ;  /* 0x000000ffff077224 */ /* 0x000fe400078e001b */
[----:B------:R-:W-:-:S04]  /*23e0*/  IMAD.WIDE.U32 R6, R23, UR10, R6 ;  /* 0x0000000a17067c25 */ /* 0x000fc8000f8e0006 */
[----:B------:R-:W0:Y:S01]  /*23f0*/  MUFU.RCP R9, R17 ;  /* 0x0000001100097308 */ /* 0x000e220000001000 */
[----:B------:R-:W-:Y:S01]  /*2400*/  IADD3 R29, PT, PT, R7, R29, RZ ;  /* 0x0000001d071d7210 */ /* 0x000fe20007ffe0ff */
[----:B--2---:R-:W-:Y:S01]  /*2410*/  FMUL.FTZ R21, R2, R19 ;  /* 0x0000001302157220 */ /* 0x004fe20000410000 */
[----:B0-----:R-:W-:Y:S01]  /*2420*/  FMUL.FTZ R18, R8, R9 ;  /* 0x0000000908127220 */ /* 0x001fe20000410000 */
[----:B-1----:R-:W-:-:S04]  /*2430*/  LEA R8, P1, R6, UR16, 0x1 ;  /* 0x0000001006087c11 */ /* 0x002fc8000f8208ff */
[----:B------:R-:W-:Y:S02]  /*2440*/  LEA.HI.X R9, R6, UR17, R29, 0x1, P1 ;  /* 0x0000001106097c11 */ /* 0x000fe400088f0c1d */
[----:B------:R-:W-:-:S05]  /*2450*/  F2FP.BF16.F32.PACK_AB R21, R21, R18 ;  /* 0x000000121515723e */ /* 0x000fca00000010ff */
[----:B------:R0:W-:Y:S02]  /*2460*/  STG.E desc[UR14][R8.64], R21 ;  /* 0x0000001508007986 */ /* 0x0001e4000c10190e */
.L_x_2051:
[----:B------:R-:W-:Y:S05]  /*2470*/  BSYNC.RECONVERGENT B1 ;  /* 0x0000000000017941 */ /* 0x000fea0003800200 */
.L_x_2050:
[----:B------:R-:W-:Y:S05]  /*2480*/  @P2 BRA `(.L_x_2049) ;  /* 0x0000000000702947 */ /* 0x000fea0003800000 */
[--C-:B------:R-:W-:Y:S01]  /*2490*/  FADD.FTZ R7, R0, -R16.reuse ;  /* 0x8000001000077221 */ /* 0x100fe20000010000 */
[----:B------:R-:W-:Y:S01]  /*24a0*/  FADD.FTZ R3, R3, -R16 ;  /* 0x8000001003037221 */ /* 0x000fe20000010000 */
[----:B------:R-:W1:Y:S01]  /*24b0*/  LDCU.64 UR8, c[0x0][0x3e0] ;  /* 0x00007c00ff0877ac */ /* 0x000e620008000a00 */
[----:B------:R-:W-:Y:S01]  /*24c0*/  MOV R2, R24 ;  /* 0x0000001800027202 */ /* 0x000fe20000000f00 */
[-C--:B------:R-:W-:Y:S01]  /*24d0*/  FMUL.FTZ R7, R7, R12.reuse ;  /* 0x0000000c07077220 */ /* 0x080fe20000410000 */
[----:B------:R-:W-:Y:S01]  /*24e0*/  FMUL.FTZ R3, R3, R12 ;  /* 0x0000000c03037220 */ /* 0x000fe20000410000 */
[----:B------:R-:W2:Y:S02]  /*24f0*/  LDCU.64 UR10, c[0x0][0x380] ;  /* 0x00007000ff0a77ac */ /* 0x000ea40008000a00 */
[----:B0-----:R-:W-:Y:S01]  /*2500*/  FFMA.FTZ R9, R11, R7, R4 ;  /* 0x000000070b097223 */ /* 0x001fe20000010004 */
[----:B------:R-:W-:Y:S01]  /*2510*/  FFMA.FTZ R10, R13, R3, R10 ;  /* 0x000000030d0a7223 */ /* 0x000fe2000001000a */
[----:B------:R-:W-:-:S02]  /*2520*/  MOV R3, R27 ;  /* 0x0000001b00037202 */ /* 0x000fc40000000f00 */
[----:B------:R-:W-:Y:S01]  /*2530*/  FMUL.FTZ R6, R9, -1.4426950216293334961 ;  /* 0xbfb8aa3b09067820 */ /* 0x000fe20000410000 */
[----:B------:R-:W-:-:S05]  /*2540*/  FMUL.FTZ R0, R10, -1.4426950216293334961 ;  /* 0xbfb8aa3b0a007820 */ /* 0x000fca0000410000 */
[----:B------:R-:W0:Y:S01]  /*2550*/  MUFU.EX2 R6, R6 ;  /* 0x0000000600067308 */ /* 0x000e220000000800 */
[----:B-1----:R-:W-:Y:S02]  /*2560*/  IMAD R14, R14, UR8, RZ ;  /* 0x000000080e0e7c24 */ /* 0x002fe4000f8e02ff */
[----:B------:R-:W-:-:S05]  /*2570*/  IMAD.WIDE.U32 R2, R15, UR8, R2 ;  /* 0x000000080f027c25 */ /* 0x000fca000f8e0002 */
[----:B------:R-:W1:Y:S01]  /*2580*/  MUFU.EX2 R0, R0 ;  /* 0x0000000000007308 */ /* 0x000e620000000800 */
[----:B------:R-:W-:-:S05]  /*2590*/  IMAD R15, R15, UR9, R14 ;  /* 0x000000090f0f7c24 */ /* 0x000fca000f8e020e */
[----:B------:R-:W-:Y:S01]  /*25a0*/  IADD3 R15, PT, PT, R3, R15, RZ ;  /* 0x0000000f030f7210 */ /* 0x000fe20007ffe0ff */
[----:B0-----:R-:W-:Y:S01]  /*25b0*/  FADD.FTZ R8, R6, 1 ;  /* 0x3f80000006087421 */ /* 0x001fe20000010000 */
[----:B--2---:R-:W-:-:S05]  /*25c0*/  LEA R6, P1, R2, UR10, 0x1 ;  /* 0x0000000a02067c11 */ /* 0x004fca000f8208ff */
[----:B------:R-:W0:Y:S01]  /*25d0*/  MUFU.RCP R8, R8 ;  /* 0x0000000800087308 */ /* 0x000e220000001000 */
[----:B-1----:R-:W-:-:S07]  /*25e0*/  FADD.FTZ R4, R0, 1 ;  /* 0x3f80000000047421 */ /* 0x002fce0000010000 */
[----:B------:R-:W1:Y:S01]  /*25f0*/  MUFU.RCP R7, R4 ;  /* 0x0000000400077308 */ /* 0x000e620000001000 */
[----:B0-----:R-:W-:Y:S01]  /*2600*/  FMUL.FTZ R9, R9, R8 ;  /* 0x0000000809097220 */ /* 0x001fe20000410000 */
[----:B-1----:R-:W-:Y:S01]  /*2610*/  FMUL.FTZ R10, R10, R7 ;  /* 0x000000070a0a7220 */ /* 0x002fe20000410000 */
[----:B------:R-:W-:-:S04]  /*2620*/  LEA.HI.X R7, R2, UR11, R15, 0x1, P1 ;  /* 0x0000000b02077c11 */ /* 0x000fc800088f0c0f */
[----:B------:R-:W-:-:S05]  /*2630*/  F2FP.BF16.F32.PACK_AB R9, R9, R10 ;  /* 0x0000000a0909723e */ /* 0x000fca00000010ff */
[----:B------:R2:W-:Y:S02]  /*2640*/  STG.E desc[UR14][R6.64], R9 ;  /* 0x0000000906007986 */ /* 0x0005e4000c10190e */
.L_x_2049:
[----:B------:R-:W-:Y:S05]  /*2650*/  BSYNC.RECONVERGENT B0 ;  /* 0x0000000000007941 */ /* 0x000fea0003800200 */
.L_x_2045:
[----:B------:R-:W3:Y:S01]  /*2660*/  LDCU UR5, c[0x0][0x3f8] ;  /* 0x00007f00ff0577ac */ /* 0x000ee20008000800 */
[----:B------:R-:W3:Y:S01]  /*2670*/  LDCU UR8, c[0x0][0x3c8] ;  /* 0x00007900ff0877ac */ /* 0x000ee20008000800 */
[----:B------:R-:W-:Y:S02]  /*2680*/  UIADD3 UR7, UPT, UPT, UR18, UR7, URZ ;  /* 0x0000000712077290 */ /* 0x000fe4000fffe0ff */
[----:B------:R-:W-:Y:S02]  /*2690*/  UIADD3 UR4, UPT, UPT, UR4, 0x1, URZ ;  /* 0x0000000104047890 */ /* 0x000fe4000fffe0ff */
[----:B---3--:R-:W-:-:S04]  /*26a0*/  UIMAD UR5, UR5, UR8, URZ ;  /* 0x00000008050572a4 */ /* 0x008fc8000f8e02ff */
[----:B------:R-:W-:-:S09]  /*26b0*/  UISETP.GE.AND UP0, UPT, UR7, UR5, UPT ;  /* 0x000000050700728c */ /* 0x000fd2000bf06270 */
[----:B------:R-:W-:Y:S05]  /*26c0*/  BRA.U !UP0, `(.L_x_2052) ;  /* 0xffffffd908cc7547 */ /* 0x000fea000b83ffff */
[----:B------:R-:W-:Y:S05]  /*26d0*/  EXIT ;  /* 0x000000000000794d */ /* 0x000fea0003800000 */
.L_x_2053:
        /* <DEDUP_REMOVED lines=10> */
.L_x_3450:


//--------------------- .text._Z35group_norm_nhwc_fwd_one_pass_kernelI11Bf16IOBf16WLi128ELi42ELi672EEv26Group_norm_nhwc_fwd_params --------------------------
	.section	.text._Z35group_norm_nhwc_fwd_one_pass_kernelI11Bf16IOBf16WLi128ELi42ELi672EEv26Group_norm_nhwc_fwd_params,"ax",@progbits
	.align	128
        .global         _Z35group_norm_nhwc_fwd_one_pass_kernelI11Bf16IOBf16WLi128ELi42ELi672EEv26Group_norm_nhwc_fwd_params
        .type           _Z35group_norm_nhwc_fwd_one_pass_kernelI11Bf16IOBf16WLi128ELi42ELi672EEv26Group_norm_nhwc_fwd_params,@function
        .size           _Z35group_norm_nhwc_fwd_one_pass_kernelI11Bf16IOBf16WLi128ELi42ELi672EEv26Group_norm_nhwc_fwd_params,(.L_x_3451 - _Z35group_norm_nhwc_fwd_one_pass_kernelI11Bf16IOBf16WLi128ELi42ELi672EEv26Group_norm_nhwc_fwd_params)
        .other          _Z35group_norm_nhwc_fwd_one_pass_kernelI11Bf16IOBf16WLi128ELi42ELi672EEv26Group_norm_nhwc_fwd_params,@"STO_CUDA_ENTRY STV_DEFAULT"
_Z35group_norm_nhwc_fwd_one_pass_kernelI11Bf16IOBf16WLi128ELi42ELi672EEv26Group_norm_nhwc_fwd_params:
.text._Z35group_norm_nhwc_fwd_one_pass_kernelI11Bf16IOBf16WLi128ELi42ELi672EEv26Group_norm_nhwc_fwd_params:
        /* <DEDUP_REMOVED lines=48> */
.L_x_2081:
[----:B0-----:R-:W0:Y:S01]  /*0300*/  LDCU UR5, c[0x0][0x3f8] ;  /* 0x00007f00ff0577ac */ /* 0x001e220008000800 */
[----:B------:R-:W-:Y:S01]  /*0310*/  IABS R8, UR12 ;  /* 0x0000000c00087c13 */ /* 0x000fe20008000000 */
        /* <DEDUP_REMOVED lines=9> */
[----:B0--3--:R-:W-:-:S04]  /*03b0*/  MOV R3, UR5 ;  /* 0x0000000500037c02 */ /* 0x009fc80008000f00 */
[----:B----4-:R-:W-:Y:S02]  /*03c0*/  IABS R6, R3 ;  /* 0x0000000300067213 */ /* 0x010fe40000000000 */
[----:B-1----:R-:W-:Y:S02]  /*03d0*/  ISETP.GE.U32.AND P2, PT, R26, UR16, PT ;  /* 0x000000101a007c0c */ /* 0x002fe4000bf46070 */
[----:B------:R-:W0:Y:S01]  /*03e0*/  I2F.RP R3, R6 ;  /* 0x0000000600037306 */ /* 0x000e220000209400 */
[----:B------:R-:W-:Y:S02]  /*03f0*/  ISETP.GE.U32.AND P3, PT, R25, UR16, PT ;  /* 0x0000001019007c0c */ /* 0x000fe4000bf66070 */
[----:B------:R-:W-:Y:S02]  /*0400*/  ISETP.GE.AND.EX P2, PT, R10, UR17, PT, P2 ;  /* 0x000000110a007c0c */ /* 0x000fe4000bf46320 */
[----:B------:R-:W-:-:S03]  /*0410*/  ISETP.GE.AND.EX P3, PT, R21, UR17, PT, P3 ;  /* 0x0000001115007c0c */ /* 0x000fc6000bf66330 */
[----:B0-----:R-:W0:Y:S08]  /*0420*/  MUFU.RCP R3, R3 ;  /* 0x0000000300037308 */ /* 0x001e300000001000 */
[----:B------:R-:W1:Y:S08]  /*0430*/  @!P2 LDC.64 R12, c[0x0][0x3e0] ;  /* 0x0000f800ff0cab82 */ /* 0x000e700000000a00 */
[----:B------:R-:W3:Y:S01]  /*0440*/  @!P2 LDC.64 R8, c[0x0][0x390] ;  /* 0x0000e400ff08ab82 */ /* 0x000ee20000000a00 */
        /* <DEDUP_REMOVED lines=71> */
[----:B------:R-:W-:Y:S01]  /*08c0*/  MOV R19, RZ ;  /* 0x000000ff00137202 */ /* 0x000fe20000000f00 */
[----:B0-----:R-:W-:Y:S01]  /*08d0*/  @!P4 IMAD.MOV.U32 R9, RZ, RZ, R7 ;  /* 0x000000ffff09c224 */ /* 0x001fe200078e0007 */
[----:B------:R-:W-:Y:S01]  /*08e0*/  @!P4 MOV R8, R4 ;  /* 0x000000040008c202 */ /* 0x000fe20000000f00 */
[----:B---3--:R-:W-:-:S03]  /*08f0*/  @!P4 IMAD R3, R23, R12, RZ ;  /* 0x0000000c1703c224 */ /* 0x008fc600078e02ff */
[----:B------:R-:W3:Y:S01]  /*0900*/  @!P1 LDG.E R19, desc[UR18][R10.64] ;  /* 0x000000120a139981 */ /* 0x000ee2000c1e1900 */
[----:B------:R-:W-:Y:S02]  /*0910*/  HFMA2 R24, -RZ, RZ, 0, 0 ;  /* 0x00000000ff187431 */ /* 0x000fe400000001ff */
[----:B------:R-:W-:-:S04]  /*0920*/  @!P4 IMAD.WIDE.U32 R8, R27, R12, R8 ;  /* 0x0000000c1b08c225 */ /* 0x000fc800078e0008 */
[----:B------:R-:W-:Y:S02]  /*0930*/  @!P4 IMAD R3, R27, R13, R3 ;  /* 0x0000000d1b03c224 */ /* 0x000fe400078e0203 */
[----:B------:R-:W-:Y:S01]  /*0940*/  HFMA2 R23, -RZ, RZ, 0, 0 ;  /* 0x00000000ff177431 */ /* 0x000fe200000001ff */
[----:B----4-:R-:W-:Y:S01]  /*0950*/  @!P4 LEA R14, P2, R8, R14, 0x1 ;  /* 0x0000000e080ec211 */ /* 0x010fe200078408ff */
[----:B------:R0:W4:Y:S01]  /*0960*/  @!P3 LDG.E R24, desc[UR18][R16.64] ;  /* 0x000000121018b981 */ /* 0x000122000c1e1900 */
[----:B------:R-:W-:-:S04]  /*0970*/  @!P4 IADD3 R3, PT, PT, R9, R3, RZ ;  /* 0x000000030903c210 */ /* 0x000fc80007ffe0ff */
[----:B------:R-:W-:-:S05]  /*0980*/  @!P4 LEA.HI.X R15, R8, R15, R3, 0x1, P2 ;  /* 0x0000000f080fc211 */ /* 0x000fca00010f0c03 */
[----:B------:R-:W5:Y:S01]  /*0990*/  @!P4 LDG.E R23, desc[UR18][R14.64] ;  /* 0x000000120e17c981 */ /* 0x000f62000c1e1900 */
        /* <DEDUP_REMOVED lines=9> */
[C---:B---3--:R-:W-:Y:S01]  /*0a30*/  PRMT R18, R19.reuse, 0x7632, R18 ;  /* 0x0000763213127816 */ /* 0x048fe20000000012 */
[----:B------:R-:W-:-:S03]  /*0a40*/  IMAD.U32 R19, R19, 0x10000, RZ ;  /* 0x0001000013137824 */ /* 0x000fc600078e00ff */
[----:B------:R-:W-:-:S05]  /*0a50*/  SHF.L.U32 R18, R18, 0x10, RZ ;  /* 0x0000001012127819 */ /* 0x000fca00000006ff */
[C---:B------:R-:W-:Y:S01]  /*0a60*/  FADD.FTZ R3, R19.reuse, R18 ;  /* 0x0000001213037221 */ /* 0x040fe20000010000 */
[----:B------:R-:W-:Y:S01]  /*0a70*/  FMUL.FTZ R10, R18, R18 ;  /* 0x00000012120a7220 */ /* 0x000fe20000410000 */
[----:B----4-:R-:W-:Y:S02]  /*0a80*/  PRMT R16, R24, 0x7632, R16 ;  /* 0x0000763218107816 */ /* 0x010fe40000000010 */
[----:B------:R-:W-:Y:S01]  /*0a90*/  FADD.FTZ R3, RZ, R3 ;  /* 0x00000003ff037221 */ /* 0x000fe20000010000 */
[----:B------:R-:W-:Y:S01]  /*0aa0*/  FFMA.FTZ R10, R19, R19, R10 ;  /* 0x00000013130a7223 */ /* 0x000fe2000001000a */
[----:B------:R-:W-:Y:S02]  /*0ab0*/  SHF.L.U32 R16, R16, 0x10, RZ ;  /* 0x0000001010107819 */ /* 0x000fe400000006ff */
[----:B------:R-:W-:Y:S01]  /*0ac0*/  FADD.FTZ R8, R3, R8 ;  /* 0x0000000803087221 */ /* 0x000fe20000010000 */
[----:B-----5:R-:W-:Y:S01]  /*0ad0*/  PRMT R3, R23, 0x7632, R3 ;  /* 0x0000763217037816 */ /* 0x020fe20000000003 */
[----:B------:R-:W-:Y:S01]  /*0ae0*/  FFMA.FTZ R9, R22, R22, R9 ;  /* 0x0000001616097223 */ /* 0x000fe20000010009 */
[----:B------:R-:W-:Y:S01]  /*0af0*/  FADD.FTZ R10, RZ, R10 ;  /* 0x0000000aff0a7221 */ /* 0x000fe20000010000 */
[----:B------:R-:W-:Y:S01]  /*0b00*/  SHF.L.U32 R24, R24, 0x10, RZ ;  /* 0x0000001018187819 */ /* 0x000fe200000006ff */
[----:B------:R-:W-:Y:S01]  /*0b10*/  FMUL.FTZ R12, R16, R16 ;  /* 0x00000010100c7220 */ /* 0x000fe20000410000 */
[----:B------:R-:W-:Y:S01]  /*0b20*/  SHF.L.U32 R3, R3, 0x10, RZ ;  /* 0x0000001003037819 */ /* 0x000fe200000006ff */
[----:B------:R-:W-:Y:S01]  /*0b30*/  FADD.FTZ R9, R10, R9 ;  /* 0x000000090a097221 */ /* 0x000fe20000010000 */
[----:B------:R-:W-:-:S02]  /*0b40*/  IMAD.U32 R23, R23, 0x10000, RZ ;  /* 0x0001000017177824 */ /* 0x000fc400078e00ff */
[C---:B------:R-:W-:Y:S01]  /*0b50*/  FADD.FTZ R10, R24.reuse, R16 ;  /* 0x00000010180a7221 */ /* 0x040fe20000010000 */
[----:B------:R-:W-:Y:S01]  /*0b60*/  FFMA.FTZ R12, R24, R24, R12 ;  /* 0x00000018180c7223 */ /* 0x000fe2000001000c */
[----:B------:R-:W-:Y:S01]  /*0b70*/  FMUL.FTZ R11, R3, R3 ;  /* 0x00000003030b7220 */ /* 0x000fe20000410000 */
[----:B------:R-:W-:Y:S01]  /*0b80*/  FADD.FTZ R14, R23, R3 ;  /* 0x00000003170e7221 */ /* 0x000fe20000010000 */
[----:B------:R-:W-:Y:S01]  /*0b90*/  FADD.FTZ R8, R8, R10 ;  /* 0x0000000a08087221 */ /* 0x000fe20000010000 */
[----:B------:R-:W-:Y:S01]  /*0ba0*/  FADD.FTZ R9, R9, R12 ;  /* 0x0000000c09097221 */ /* 0x000fe20000010000 */
[----:B------:R-:W-:Y:S02]  /*0bb0*/  FFMA.FTZ R11, R23, R23, R11 ;  /* 0x00000017170b7223 */ /* 0x000fe4000001000b */
[----:B------:R-:W-:Y:S02]  /*0bc0*/  FADD.FTZ R14, R8, R14 ;  /* 0x0000000e080e7221 */ /* 0x000fe40000010000 */
[----:B------:R-:W-:-:S03]  /*0bd0*/  FADD.FTZ R15, R9, R11 ;  /* 0x0000000b090f7221 */ /* 0x000fc60000010000 */
        /* <DEDUP_REMOVED lines=31> */
.L_x_2055:
[----:B------:R-:W-:Y:S05]  /*0dd0*/  BSYNC.RECONVERGENT B0 ;  /* 0x0000000000007941 */ /* 0x000fea0003800200 */
.L_x_2054:
        /* <DEDUP_REMOVED lines=59> */
.L_x_2057:
[----:B------:R-:W-:Y:S05]  /*1190*/  BSYNC.RECONVERGENT B0 ;  /* 0x0000000000007941 */ /* 0x000fea0003800200 */
.L_x_2056:
        /* <DEDUP_REMOVED lines=15> */
[----:B------:R-:W-:Y:S01]  /*1290*/  MOV R10, UR17 ;  /* 0x00000011000a7c02 */ /* 0x000fe20008000f00 */
[----:B------:R-:W-:Y:S02]  /*12a0*/  UIMAD.WIDE.U32 UR14, UR14, 0x8, UR20 ;  /* 0x000000080e0e78a5 */ /* 0x000fe4000f8e0014 */
[----:B------:R-:W-:-:S04]  /*12b0*/  UIADD3 UR16, UPT, UPT, -UR16, 0x1, URZ ;  /* 0x0000000110107890 */ /* 0x000fc8000fffe1ff */
[----:B--2---:R-:W-:Y:S02]  /*12c0*/  MOV R11, UR15 ;  /* 0x0000000f000b7c02 */ /* 0x004fe40008000f00 */
[----:B------:R-:W-:Y:S01]  /*12d0*/  IMAD.U32 R12, RZ, RZ, UR16 ;  /* 0x00000010ff0c7e24 */ /* 0x000fe2000f8e00ff */
        /* <DEDUP_REMOVED lines=12> */
.L_x_2060:
[----:B------:R-:W2:Y:S04]  /*13a0*/  LDG.E.STRONG.GPU R11, desc[UR18][R8.64] ;  /* 0x00000012080b7981 */ /* 0x000ea8000c1ef900 */
[----:B--2---:R-:W-:Y:S01]  /*13b0*/  CCTL.IVALL ;  /* 0x00000000ff00798f */ /* 0x004fe20002000000 */
[----:B------:R-:W-:Y:S05]  /*13c0*/  YIELD ;  /* 0x0000000000007946 */ /* 0x000fea0003800000 */
[----:B------:R-:W-:-:S13]  /*13d0*/  ISETP.NE.AND P4, PT, R11, R10, PT ;  /* 0x0000000a0b00720c */ /* 0x000fda0003f85270 */
[----:B------:R-:W-:Y:S05]  /*13e0*/  @P4 BRA `(.L_x_2060) ;  /* 0xfffffffc00ec4947 */ /* 0x000fea000383ffff */
.L_x_2059:
        /* <DEDUP_REMOVED lines=15> */
.L_x_2062:
[----:B------:R-:W-:Y:S01]  /*14e0*/  UIADD3 UR29, UPT, UPT, UR5, 0x1, URZ ;  /* 0x00000001051d7890 */ /* 0x000fe2000fffe0ff */
[----:B------:R-:W-:-:S05]  /*14f0*/  ISETP.EQ.OR P2, PT, RZ, UR28, P3 ;  /* 0x0000001cff007c0c */ /* 0x000fca0009f42670 */
[----:B------:R-:W-:-:S04]  /*1500*/  MOV R8, UR29 ;  /* 0x0000001d00087c02 */ /* 0x000fc80008000f00 */
[----:B------:R-:W-:-:S04]  /*1510*/  ISETP.EQ.OR P4, PT, R8, UR23, P3 ;  /* 0x0000001708007c0c */ /* 0x000fc80009f82670 */
[----:B------:R-:W-:-:S05]  /*1520*/  VOTEU.ALL UP1, P2 ;  /* 0x0000000000ff7886 */ /* 0x000fca0001020000 */
[----:B------:R-:W-:-:S04]  /*1530*/  @!UP1 UIMAD.WIDE.U32 UR30, UR14, 0x8, UR20 ;  /* 0x000000080e1e98a5 */ /* 0x000fc8000f8e0014 */
[----:B------:R-:W-:Y:S02]  /*1540*/  VOTEU.ALL UP1, P4 ;  /* 0x0000000000ff7886 */ /* 0x000fe40002020000 */
[----:B------:R-:W-:Y:S02]  /*1550*/  MOV R8, UR30 ;  /* 0x0000001e00087c02 */ /* 0x000fe40008000f00 */
[----:B------:R-:W-:Y:S01]  /*1560*/  MOV R9, UR31 ;  /* 0x0000001f00097c02 */ /* 0x000fe20008000f00 */
[----:B------:R-:W-:-:S05]  /*1570*/  @!UP1 UIMAD.WIDE.U32 UR30, UR27, 0x8, UR20 ;  /* 0x000000081b1e98a5 */ /* 0x000fca000f8e0014 */
[----:B------:R-:W0:Y:S01]  /*1580*/  @!P2 LDG.E.64 R8, desc[UR18][R8.64] ;  /* 0x000000120808a981 */ /* 0x000e22000c1e1b00 */
[----:B------:R-:W-:Y:S01]  /*1590*/  MOV R10, UR30 ;  /* 0x0000001e000a7c02 */ /* 0x000fe20008000f00 */
[----:B--2---:R-:W-:-:S06]  /*15a0*/  IMAD.U32 R11, RZ, RZ, UR31 ;  /* 0x0000001fff0b7e24 */ /* 0x004fcc000f8e00ff */
        /* <DEDUP_REMOVED lines=10> */
[----:B------:R-:W-:Y:S02]  /*1650*/  MOV R12, UR30 ;  /* 0x0000001e000c7c02 */ /* 0x000fe40008000f00 */
[----:B------:R-:W-:Y:S01]  /*1660*/  MOV R13, UR31 ;  /* 0x0000001f000d7c02 */ /* 0x000fe20008000f00 */
[----:B------:R-:W-:Y:S02]  /*1670*/  @!UP1 UIMAD.WIDE.U32 UR30, UR15, 0x8, UR20 ;  /* 0x000000080f1e98a5 */ /* 0x000fe4000f8e0014 */
[----:B------:R-:W-:-:S03]  /*1680*/  UIADD3 UR29, UPT, UPT, UR5, 0x4, URZ ;  /* 0x00000004051d7890 */ /* 0x000fc6000fffe0ff */
[----:B------:R-:W3:Y:S01]  /*1690*/  @!P5 LDG.E.64 R12, desc[UR18][R12.64] ;  /* 0x000000120c0cd981 */ /* 0x000ee2000c1e1b00 */
[----:B0-----:R-:W-:Y:S01]  /*16a0*/  @!P2 FADD.FTZ R14, R14, R8 ;  /* 0x000000080e0ea221 */ /* 0x001fe20000010000 */
[----:B------:R-:W-:Y:S01]  /*16b0*/  @!P2 FADD.FTZ R15, R15, R9 ;  /* 0x000000090f0fa221 */ /* 0x000fe20000010000 */
[----:B------:R-:W-:Y:S01]  /*16c0*/  IMAD.U32 R8, RZ, RZ, UR30 ;  /* 0x0000001eff087e24 */ /* 0x000fe2000f8e00ff */
        /* <DEDUP_REMOVED lines=32> */
[----:B------:R-:W-:Y:S01]  /*18d0*/  IMAD.U32 R8, RZ, RZ, UR30 ;  /* 0x0000001eff087e24 */ /* 0x000fe2000f8e00ff */
[----:B------:R-:W-:Y:S01]  /*18e0*/  MOV R9, UR31 ;  /* 0x0000001f00097c02 */ /* 0x000fe20008000f00 */
        /* <DEDUP_REMOVED lines=26> */
.L_x_2061:
[----:B------:R-:W-:-:S04]  /*1a90*/  LOP3.LUT R8, R0, 0x7, RZ, 0xc0, !PT ;  /* 0x0000000700087812 */ /* 0x000fc800078ec0ff */
[----:B------:R-:W-:-:S13]  /*1aa0*/  ISETP.NE.AND P2, PT, R8, RZ, PT ;  /* 0x000000ff0800720c */ /* 0x000fda0003f45270 */
[----:B------:R-:W-:Y:S05]  /*1ab0*/  @!P2 BRA `(.L_x_2058) ;  /* 0x00000004006ca947 */ /* 0x000fea0003800000 */
[----:B------:R-:W-:-:S04]  /*1ac0*/  IADD3 R8, PT, PT, R8, -0x1, RZ ;  /* 0xffffffff08087810 */ /* 0x000fc80007ffe0ff */
[----:B------:R-:W-:-:S13]  /*1ad0*/  ISETP.GE.U32.AND P2, PT, R8, 0x3, PT ;  /* 0x000000030800780c */ /* 0x000fda0003f46070 */
[----:B------:R-:W-:Y:S05]  /*1ae0*/  @!P2 BRA `(.L_x_2063) ;  /* 0x0000000000b8a947 */ /* 0x000fea0003800000 */
[----:B------:R-:W-:-:S05]  /*1af0*/  IMAD.U32 R8, RZ, RZ, UR5 ;  /* 0x00000005ff087e24 */ /* 0x000fca000f8e00ff */
[----:B------:R-:W-:-:S13]  /*1b00*/  ISETP.EQ.OR P2, PT, R8, UR23, P3 ;  /* 0x0000001708007c0c */ /* 0x000fda0009f42670 */
[----:B------:R-:W-:-:S05]  /*1b10*/  VOTEU.ALL UP1, P2 ;  /* 0x0000000000ff7886 */ /* 0x000fca0001020000 */
[----:B------:R-:W-:-:S04]  /*1b20*/  @!UP1 UIMAD UR14, UR5, UR22, UR6 ;  /* 0x00000016050e92a4 */ /* 0x000fc8000f8e0206 */
[----:B------:R-:W-:-:S06]  /*1b30*/  @!UP1 UIMAD.WIDE.U32 UR14, UR14, 0x8, UR20 ;  /* 0x000000080e0e98a5 */ /* 0x000fcc000f8e0014 */
[----:B------:R-:W-:Y:S02]  /*1b40*/  MOV R10, UR14 ;  /* 0x0000000e000a7c02 */ /* 0x000fe40008000f00 */
[----:B--2---:R-:W-:-:S06]  /*1b50*/  MOV R11, UR15 ;  /* 0x0000000f000b7c02 */ /* 0x004fcc0008000f00 */
        /* <DEDUP_REMOVED lines=16> */
[----:B------:R-:W-:Y:S01]  /*1c60*/  IMAD.U32 R8, RZ, RZ, UR14 ;  /* 0x0000000eff087e24 */ /* 0x000fe2000f8e00ff */
[----:B------:R-:W-:Y:S01]  /*1c70*/  MOV R9, UR15 ;  /* 0x0000000f00097c02 */ /* 0x000fe20008000f00 */
[----:B------:R-:W-:Y:S02]  /*1c80*/  @!UP1 UIMAD.WIDE.U32 UR14, UR16, 0x8, UR20 ;  /* 0x00000008100e98a5 */ /* 0x000fe4000f8e0014 */
[----:B------:R-:W-:-:S03]  /*1c90*/  @!UP2 UIMAD UR16, UR17, UR22, UR6 ;  /* 0x000000161110a2a4 */ /* 0x000fc6000f8e0206 */
[----:B------:R-:W2:Y:S01]  /*1ca0*/  @!P4 LDG.E.64 R8, desc[UR18][R8.64] ;  /* 0x000000120808c981 */ /* 0x000ea2000c1e1b00 */
[----:B------:R-:W-:Y:S01]  /*1cb0*/  @!UP2 UIMAD.WIDE.U32 UR16, UR16, 0x8, UR20 ;  /* 0x000000081010a8a5 */ /* 0x000fe2000f8e0014 */
[----:B------:R-:W-:Y:S02]  /*1cc0*/  MOV R12, UR14 ;  /* 0x0000000e000c7c02 */ /* 0x000fe40008000f00 */
        /* <DEDUP_REMOVED lines=8> */
[----:B------:R-:W-:-:S05]  /*1d50*/  IMAD.U32 R8, RZ, RZ, UR5 ;  /* 0x00000005ff087e24 */ /* 0x000fca000f8e00ff */
[----:B------:R-:W-:Y:S01]  /*1d60*/  IADD3 R8, PT, PT, R8, 0x4, RZ ;  /* 0x0000000408087810 */ /* 0x000fe20007ffe0ff */
[----:B------:R-:W-:-:S03]  /*1d70*/  @!P4 FADD.FTZ R15, R15, R9 ;  /* 0x000000090f0fc221 */ /* 0x000fc60000010000 */
[----:B------:R-:W-:Y:S01]  /*1d80*/  R2UR UR5, R8 ;  /* 0x00000000080572ca */ /* 0x000fe200000e0000 */
[----:B----4-:R-:W-:Y:S01]  /*1d90*/  @!P5 FADD.FTZ R14, R14, R12 ;  /* 0x0000000c0e0ed221 */ /* 0x010fe20000010000 */
[----:B------:R-:W-:-:S03]  /*1da0*/  @!P5 FADD.FTZ R15, R15, R13 ;  /* 0x0000000d0f0fd221 */ /* 0x000fc60000010000 */
[----:B---3--:R-:W-:Y:S01]  /*1db0*/  @!P6 FADD.FTZ R14, R14, R10 ;  /* 0x0000000a0e0ee221 */ /* 0x008fe20000010000 */
[----:B------:R-:W-:-:S09]  /*1dc0*/  @!P6 FADD.FTZ R15, R15, R11 ;  /* 0x0000000b0f0fe221 */ /* 0x000fd20000010000 */
.L_x_2063:
[----:B------:R-:W-:-:S13]  /*1dd0*/  LOP3.LUT P2, R8, R0, 0x3, RZ, 0xc0, !PT ;  /* 0x0000000300087812 */ /* 0x000fda000784c0ff */
        /* <DEDUP_REMOVED lines=16> */
[----:B------:R-:W-:Y:S01]  /*1ee0*/  IMAD.U32 R8, RZ, RZ, UR14 ;  /* 0x0000000eff087e24 */ /* 0x000fe2000f8e00ff */
[----:B------:R-:W-:Y:S01]  /*1ef0*/  MOV R9, UR15 ;  /* 0x0000000f00097c02 */ /* 0x000fe20008000f00 */
[----:B------:R-:W0:Y:S05]  /*1f00*/  @!P4 LDG.E.64 R10, desc[UR18][R10.64] ;  /* 0x000000120a0ac981 */ /* 0x000e2a000c1e1b00 */
[----:B------:R-:W2:Y:S01]  /*1f10*/  @!P2 LDG.E.64 R8, desc[UR18][R8.64] ;  /* 0x000000120808a981 */ /* 0x000ea2000c1e1b00 */
[----:B------:R-:W-:-:S04]  /*1f20*/  MOV R12, UR5 ;  /* 0x00000005000c7c02 */ /* 0x000fc80008000f00 */
[----:B------:R-:W-:-:S04]  /*1f30*/  IADD3 R12, PT, PT, R12, 0x2, RZ ;  /* 0x000000020c0c7810 */ /* 0x000fc80007ffe0ff */
[----:B------:R-:W-:Y:S01]  /*1f40*/  R2UR UR5, R12 ;  /* 0x000000000c0572ca */ /* 0x000fe200000e0000 */
[----:B0--3--:R-:W-:Y:S01]  /*1f50*/  @!P4 FADD.FTZ R14, R14, R10 ;  /* 0x0000000a0e0ec221 */ /* 0x009fe20000010000 */
[----:B------:R-:W-:-:S03]  /*1f60*/  @!P4 FADD.FTZ R15, R15, R11 ;  /* 0x0000000b0f0fc221 */ /* 0x000fc60000010000 */
[----:B--2---:R-:W-:Y:S01]  /*1f70*/  @!P2 FADD.FTZ R14, R14, R8 ;  /* 0x000000080e0ea221 */ /* 0x004fe20000010000 */
[----:B------:R-:W-:-:S09]  /*1f80*/  @!P2 FADD.FTZ R15, R15, R9 ;  /* 0x000000090f0fa221 */ /* 0x000fd20000010000 */
.L_x_2064:
        /* <DEDUP_REMOVED lines=11> */
[----:B0--3--:R-:W-:Y:S01]  /*2040*/  FADD.FTZ R14, R14, R8 ;  /* 0x000000080e0e7221 */ /* 0x009fe20000010000 */
[----:B------:R-:W-:-:S07]  /*2050*/  FADD.FTZ R15, R15, R9 ;  /* 0x000000090f0f7221 */ /* 0x000fce0000010000 */
.L_x_2065:
[----:B------:R-:W-:Y:S05]  /*2060*/  BSYNC.RECONVERGENT B0 ;  /* 0x0000000000007941 */ /* 0x000fea0003800200 */
.L_x_2058:
[----:B------:R-:W4:Y:S01]  /*2070*/  @P0 LDC.64 R8, c[0x0][0x388] ;  /* 0x0000e200ff080b82 */ /* 0x000f220000000a00 */
[----:B------:R-:W2:Y:S01]  /*2080*/  LDCU UR15, c[0x0][0x414] ;  /* 0x00008280ff0f77ac */ /* 0x000ea20008000800 */
[----:B-1----:R-:W-:Y:S02]  /*2090*/  MOV R10, UR12 ;  /* 0x0000000c000a7c02 */ /* 0x002fe40008000f00 */
[----:B------:R-:W-:Y:S01]  /*20a0*/  IADD3 R29, PT, PT, R29, UR13, RZ ;  /* 0x0000000d1d1d7c10 */ /* 0x000fe2000fffe0ff */
[----:B------:R-:W-:-:S03]  /*20b0*/  UMOV UR5, 0x400 ;  /* 0x0000040000057882 */ /* 0x000fc60000000000 */
        /* <DEDUP_REMOVED lines=8> */
[----:B------:R-:W2:Y:S01]  /*2140*/  LDC.64 R10, c[0x0][0x3a0] ;  /* 0x0000e800ff0a7b82 */ /* 0x000ea20000000a00 */
[----:B-1----:R-:W-:-:S07]  /*2150*/  IMAD.WIDE R8, R29, 0x2, R8 ;  /* 0x000000021d087825 */ /* 0x002fce00078e0208 */
[----:B------:R-:W-:Y:S01]  /*2160*/  BAR.SYNC.DEFER_BLOCKING 0x0 ;  /* 0x0000000000007b1d */ /* 0x000fe20000010000 */
[----:B--2---:R-:W-:-:S05]  /*2170*/  IMAD.WIDE R10, R29, 0x2, R10 ;  /* 0x000000021d0a7825 */ /* 0x004fca00078e020a */
[----:B------:R-:W2:Y:S04]  /*2180*/  LDG.E.U16 R12, desc[UR18][R8.64] ;  /* 0x00000012080c7981 */ /* 0x000ea8000c1e1500 */
[----:B------:R1:W4:Y:S04]  /*2190*/  LDG.E.U16 R13, desc[UR18][R8.64+0x2] ;  /* 0x00000212080d7981 */ /* 0x000328000c1e1500 */
[----:B---3--:R-:W3:Y:S04]  /*21a0*/  LDG.E.U16 R20, desc[UR18][R10.64] ;  /* 0x000000120a147981 */ /* 0x008ee8000c1e1500 */
[----:B------:R5:W3:Y:S01]  /*21b0*/  LDG.E.U16 R21, desc[UR18][R10.64+0x2] ;  /* 0x000002120a157981 */ /* 0x000ae2000c1e1500 */
[----:B------:R-:W-:Y:S03]  /*21c0*/  BSSY.RECONVERGENT B0, `(.L_x_2066) ;  /* 0x00000f6000007945 */ /* 0x000fe60003800200 */
[----:B-1----:R-:W1:Y:S02]  /*21d0*/  LDS.64 R8, [UR5+0xc8] ;  /* 0x0000c805ff087984 */ /* 0x002e640008000a00 */
[----:B-1----:R-:W-:-:S04]  /*21e0*/  FMUL.FTZ R8, R8, UR15 ;  /* 0x0000000f08087c20 */ /* 0x002fc80008410000 */
[----:B-----5:R-:W-:-:S04]  /*21f0*/  FMUL.FTZ R10, R8, R8 ;  /* 0x00000008080a7220 */ /* 0x020fc80000410000 */
[----:B------:R-:W-:-:S05]  /*2200*/  FFMA.FTZ R9, R9, UR15, -R10 ;  /* 0x0000000f09097c23 */ /* 0x000fca000801080a */
[----:B------:R-:W-:-:S13]  /*2210*/  FSETP.GTU.FTZ.AND P2, PT, R9, RZ, PT ;  /* 0x000000ff0900720b */ /* 0x000fda0003f5c000 */
[----:B------:R-:W1:Y:S02]  /*2220*/  @P2 LDC R10, c[0x0][0x3a8] ;  /* 0x0000ea00ff0a2b82 */ /* 0x000e640000000800 */
[----:B-1----:R-:W-:Y:S01]  /*2230*/  @P2 FADD.FTZ R10, R9, R10 ;  /* 0x0000000a090a2221 */ /* 0x002fe20000010000 */
[----:B------:R-:W-:-:S06]  /*2240*/  MOV R9, 0x3f800000 ;  /* 0x3f80000000097802 */ /* 0x000fcc0000000f00 */
[----:B------:R2:W1:Y:S02]  /*2250*/  @P2 MUFU.RSQ R9, R10 ;  /* 0x0000000a00092308 */ /* 0x0004640000001400 */
[----:B--2---:R-:W-:Y:S02]  /*2260*/  SHF.L.U32 R10, R12, 0x10, RZ ;  /* 0x000000100c0a7819 */ /* 0x004fe400000006ff */
[----:B----4-:R-:W-:Y:S01]  /*2270*/  SHF.L.U32 R11, R13, 0x10, RZ ;  /* 0x000000100d0b7819 */ /* 0x010fe200000006ff */
[----:B---3--:R-:W-:Y:S01]  /*2280*/  IMAD.U32 R20, R20, 0x10000, RZ ;  /* 0x0001000014147824 */ /* 0x008fe200078e00ff */
[----:B------:R-:W-:Y:S01]  /*2290*/  SHF.L.U32 R21, R21, 0x10, RZ ;  /* 0x0000001015157819 */ /* 0x000fe200000006ff */
[----:B-1----:R-:W-:Y:S06]  /*22a0*/  BRA.U UP0, `(.L_x_2067) ;  /* 0x0000000500847547 */ /* 0x002fec000b800000 */
[----:B------:R-:W1:Y:S01]  /*22b0*/  LDCU.64 UR16, c[0x0][0x3e8] ;  /* 0x00007d00ff1077ac */ /* 0x000e620008000a00 */
[----:B0-----:R-:W-:Y:S01]  /*22c0*/  SHF.R.S32.HI R15, RZ, 0x1f, R2 ;  /* 0x0000001fff0f7819 */ /* 0x001fe20000011402 */
[----:B------:R-:W-:Y:S01]  /*22d0*/  BSSY.RECONVERGENT B1, `(.L_x_2068) ;  /* 0x000001f000017945 */ /* 0x000fe20003800200 */
[----:B------:R-:W-:Y:S02]  /*22e0*/  SHF.R.S32.HI R12, RZ, 0x1f, R26 ;  /* 0x0000001fff0c7819 */ /* 0x000fe4000001141a */
[----:B------:R-:W-:Y:S02]  /*22f0*/  SHF.R.S32.HI R14, RZ, 0x1f, R25 ;  /* 0x0000001fff0e7819 */ /* 0x000fe40000011419 */
[----:B------:R-:W-:Y:S02]  /*2300*/  SHF.R.S32.HI R29, RZ, 0x1f, R27 ;  /* 0x0000001fff1d7819 */ /* 0x000fe4000001141b */
[----:B-1----:R-:W-:Y:S02]  /*2310*/  ISETP.GE.U32.AND P2, PT, R2, UR16, PT ;  /* 0x0000001002007c0c */ /* 0x002fe4000bf46070 */
        /* <DEDUP_REMOVED lines=14> */
[----:B------:R-:W-:-:S03]  /*2400*/  FMUL.FTZ R19, R19, R9 ;  /* 0x0000000913137220 */ /* 0x000fc60000410000 */
[----:B------:R-:W-:Y:S01]  /*2410*/  FMUL.FTZ R18, R18, R9 ;  /* 0x0000000912127220 */ /* 0x000fe20000410000 */
[----:B------:R-:W-:-:S03]  /*2420*/  FFMA.FTZ R19, R10, R19, R20 ;  /* 0x000000130a137223 */ /* 0x000fc60000010014 */
        /* <DEDUP_REMOVED lines=9> */
.L_x_2069:
[----:B------:R-:W-:Y:S05]  /*24c0*/  BSYNC.RECONVERGENT B1 ;  /* 0x0000000000017941 */ /* 0x000fea0003800200 */
.L_x_2068:
[----:B------:R-:W-:Y:S04]  /*24d0*/  BSSY.RECONVERGENT B1, `(.L_x_2070) ;  /* 0x0000015000017945 */ /* 0x000fe80003800200 */
[----:B------:R-:W-:Y:S05]  /*24e0*/  @P3 BRA `(.L_x_2071) ;  /* 0x00000000004c3947 */ /* 0x000fea0003800000 */
[----:B------:R-:W1:Y:S01]  /*24f0*/  LDCU.64 UR14, c[0x0][0x3e0] ;  /* 0x00007c00ff0e77ac */ /* 0x000e620008000a00 */
[----:B------:R-:W-:Y:S01]  /*2500*/  SHF.R.S32.HI R12, RZ, 0x1f, R26 ;  /* 0x0000001fff0c7819 */ /* 0x000fe2000001141a */
[----:B------:R-:W-:Y:S02]  /*2510*/  IMAD.MOV.U32 R13, RZ, RZ, R7 ;  /* 0x000000ffff0d7224 */ /* 0x000fe400078e0007 */
[--C-:B------:R-:W-:Y:S01]  /*2520*/  FADD.FTZ R22, R22, -R8.reuse ;  /* 0x8000000816167221 */ /* 0x100fe20000010000 */
[----:B------:R-:W2:Y:S01]  /*2530*/  LDCU.64 UR20, c[0x0][0x380] ;  /* 0x00007000ff1477ac */ /* 0x000ea20008000a00 */
[----:B------:R-:W-:Y:S02]  /*2540*/  FADD.FTZ R17, R17, -R8 ;  /* 0x8000000811117221 */ /* 0x000fe40000010000 */
[-C--:B------:R-:W-:Y:S02]  /*2550*/  FMUL.FTZ R22, R22, R9.reuse ;  /* 0x0000000916167220 */ /* 0x080fe40000410000 */
[----:B0-----:R-:W-:-:S02]  /*2560*/  FMUL.FTZ R18, R17, R9 ;  /* 0x0000000911127220 */ /* 0x001fc40000410000 */
[----:B------:R-:W-:Y:S02]  /*2570*/  FFMA.FTZ R17, R10, R22, R20 ;  /* 0x000000160a117223 */ /* 0x000fe40000010014 */
[----:B------:R-:W-:Y:S01]  /*2580*/  FFMA.FTZ R18, R11, R18, R21 ;  /* 0x000000120b127223 */ /* 0x000fe20000010015 */
[----:B-1----:R-:W-:Y:S01]  /*2590*/  IMAD R14, R12, UR14, RZ ;  /* 0x0000000e0c0e7c24 */ /* 0x002fe2000f8e02ff */
[----:B------:R-:W-:-:S03]  /*25a0*/  MOV R12, R4 ;  /* 0x00000004000c7202 */ /* 0x000fc60000000f00 */
[----:B------:R-:W-:Y:S01]  /*25b0*/  F2FP.BF16.F32.PACK_AB R17, R18, R17 ;  /* 0x000000111211723e */ /* 0x000fe200000010ff */
[C---:B------:R-:W-:Y:S02]  /*25c0*/  IMAD R14, R26.reuse, UR15, R14 ;  /* 0x0000000f1a0e7c24 */ /* 0x040fe4000f8e020e */
[----:B------:R-:W-:-:S05]  /*25d0*/  IMAD.WIDE.U32 R12, R26, UR14, R12 ;  /* 0x0000000e1a0c7c25 */ /* 0x000fca000f8e000c */
[----:B------:R-:W-:Y:S02]  /*25e0*/  IADD3 R13, PT, PT, R13, R14, RZ ;  /* 0x0000000e0d0d7210 */ /* 0x000fe40007ffe0ff */
[----:B--2---:R-:W-:-:S04]  /*25f0*/  LEA R14, P2, R12, UR20, 0x1 ;  /* 0x000000140c0e7c11 */ /* 0x004fc8000f8408ff */
[----:B------:R-:W-:-:S05]  /*2600*/  LEA.HI.X R15, R12, UR21, R13, 0x1, P2 ;  /* 0x000000150c0f7c11 */ /* 0x000fca00090f0c0d */
[----:B------:R1:W-:Y:S04]  /*2610*/  STG.E desc[UR18][R14.64], R17 ;  /* 0x000000110e007986 */ /* 0x0003e8000c101912 */
.L_x_2071:
[----:B------:R-:W-:Y:S05]  /*2620*/  BSYNC.RECONVERGENT B1 ;  /* 0x0000000000017941 */ /* 0x000fea0003800200 */
.L_x_2070:
[----:B------:R-:W-:Y:S04]  /*2630*/  BSSY.RECONVERGENT B1, `(.L_x_2072) ;  /* 0x0000015000017945 */ /* 0x000fe80003800200 */
[----:B------:R-:W-:Y:S05]  /*2640*/  @P4 BRA `(.L_x_2073) ;  /* 0x00000000004c4947 */ /* 0x000fea0003800000 */
[----:B------:R-:W2:Y:S01]  /*2650*/  LDCU.64 UR14, c[0x0][0x3e0] ;  /* 0x00007c00ff0e77ac */ /* 0x000ea20008000a00 */
[----:B01----:R-:W-:Y:S01]  /*2660*/  SHF.R.S32.HI R15, RZ, 0x1f, R25 ;  /* 0x0000001fff0f7819 */ /* 0x003fe20000011419 */
[--C-:B------:R-:W-:Y:S01]  /*2670*/  FADD.FTZ R24, R24, -R8.reuse ;  /* 0x8000000818187221 */ /* 0x100fe20000010000 */
[----:B------:R-:W-:Y:S01]  /*2680*/  MOV R12, R4 ;  /* 0x00000004000c7202 */ /* 0x000fe20000000f00 */
[----:B------:R-:W0:Y:S01]  /*2690*/  LDCU.64 UR20, c[0x0][0x380] ;  /* 0x00007000ff1477ac */ /* 0x000e220008000a00 */
[----:B------:R-:W-:Y:S01]  /*26a0*/  MOV R13, R7 ;  /* 0x00000007000d7202 */ /* 0x000fe20000000f00 */
[----:B------:R-:W-:Y:S01]  /*26b0*/  FADD.FTZ R14, R16, -R8 ;  /* 0x80000008100e7221 */ /* 0x000fe20000010000 */
[----:B------:R-:W-:-:S03]  /*26c0*/  FMUL.FTZ R16, R24, R9 ;  /* 0x0000000918107220 */ /* 0x000fc60000410000 */
[----:B------:R-:W-:Y:S01]  /*26d0*/  FMUL.FTZ R14, R14, R9 ;  /* 0x000000090e0e7220 */ /* 0x000fe20000410000 */
[----:B------:R-:W-:-:S03]  /*26e0*/  FFMA.FTZ R16, R10, R16, R20 ;  /* 0x000000100a107223 */ /* 0x000fc60000010014 */
[----:B------:R-:W-:Y:S01]  /*26f0*/  FFMA.FTZ R17, R11, R14, R21 ;  /* 0x0000000e0b117223 */ /* 0x000fe20000010015 */
[----:B--2---:R-:W-:-:S04]  /*2700*/  IMAD R15, R15, UR14, RZ ;  /* 0x0000000e0f0f7c24 */ /* 0x004fc8000f8e02ff */
[----:B------:R-:W-:Y:S01]  /*2710*/  F2FP.BF16.F32.PACK_AB R17, R17, R16 ;  /* 0x000000101111723e */ /* 0x000fe200000010ff */
[----:B------:R-:W-:-:S04]  /*2720*/  IMAD.WIDE.U32 R12, R25, UR14, R12 ;  /* 0x0000000e190c7c25 */ /* 0x000fc8000f8e000c */
[----:B------:R-:W-:Y:S01]  /*2730*/  IMAD R15, R25, UR15, R15 ;  /* 0x0000000f190f7c24 */ /* 0x000fe2000f8e020f */
[----:B0-----:R-:W-:-:S04]  /*2740*/  LEA R14, P2, R12, UR20, 0x1 ;  /* 0x000000140c0e7c11 */ /* 0x001fc8000f8408ff */
[----:B------:R-:W-:-:S04]  /*2750*/  IADD3 R15, PT, PT, R13, R15, RZ ;  /* 0x0000000f0d0f7210 */ /* 0x000fc80007ffe0ff */
[----:B------:R-:W-:-:S05]  /*2760*/  LEA.HI.X R15, R12, UR21, R15, 0x1, P2 ;  /* 0x000000150c0f7c11 */ /* 0x000fca00090f0c0f */
[----:B------:R2:W-:Y:S02]  /*2770*/  STG.E desc[UR18][R14.64], R17 ;  /* 0x000000110e007986 */ /* 0x0005e4000c101912 */
.L_x_2073:
[----:B------:R-:W-:Y:S05]  /*2780*/  BSYNC.RECONVERGENT B1 ;  /* 0x0000000000017941 */ /* 0x000fea0003800200 */
.L_x_2072:
[----:B------:R-:W-:Y:S05]  /*2790*/  @P1 BRA `(.L_x_2074) ;  /* 0x0000000800601947 */ /* 0x000fea0003800000 */
[----:B------:R-:W3:Y:S01]  /*27a0*/  LDCU.64 UR14, c[0x0][0x3e0] ;  /* 0x00007c00ff0e77ac */ /* 0x000ee20008000a00 */
[--C-:B------:R-:W-:Y:S01]  /*27b0*/  FADD.FTZ R6, R23, -R8.reuse ;  /* 0x8000000817067221 */ /* 0x100fe20000010000 */
[----:B------:R-:W-:Y:S01]  /*27c0*/  MOV R5, R7 ;  /* 0x0000000700057202 */ /* 0x000fe20000000f00 */
[----:B------:R-:W-:Y:S01]  /*27d0*/  FADD.FTZ R8, R3, -R8 ;  /* 0x8000000803087221 */ /* 0x000fe20000010000 */
[----:B------:R-:W4:Y:S01]  /*27e0*/  LDCU.64 UR16, c[0x0][0x380] ;  /* 0x00007000ff1077ac */ /* 0x000f220008000a00 */
[-C--:B------:R-:W-:Y:S02]  /*27f0*/  FMUL.FTZ R3, R6, R9.reuse ;  /* 0x0000000906037220 */ /* 0x080fe40000410000 */
[----:B------:R-:W-:Y:S02]  /*2800*/  FMUL.FTZ R8, R8, R9 ;  /* 0x0000000908087220 */ /* 0x000fe40000410000 */
[----:B------:R-:W-:Y:S02]  /*2810*/  FFMA.FTZ R3, R10, R3, R20 ;  /* 0x000000030a037223 */ /* 0x000fe40000010014 */
[----:B------:R-:W-:-:S05]  /*2820*/  FFMA.FTZ R8, R11, R8, R21 ;  /* 0x000000080b087223 */ /* 0x000fca0000010015 */
[----:B------:R-:W-:Y:S01]  /*2830*/  F2FP.BF16.F32.PACK_AB R3, R8, R3 ;  /* 0x000000030803723e */ /* 0x000fe200000010ff */
[----:B---3--:R-:W-:Y:S02]  /*2840*/  IMAD R12, R29, UR14, RZ ;  /* 0x0000000e1d0c7c24 */ /* 0x008fe4000f8e02ff */
[----:B------:R-:W-:-:S04]  /*2850*/  IMAD.WIDE.U32 R4, R27, UR14, R4 ;  /* 0x0000000e1b047c25 */ /* 0x000fc8000f8e0004 */
[----:B------:R-:W-:Y:S01]  /*2860*/  IMAD R7, R27, UR15, R12 ;  /* 0x0000000f1b077c24 */ /* 0x000fe2000f8e020c */
[----:B----4-:R-:W-:-:S03]  /*2870*/  LEA R6, P1, R4, UR16, 0x1 ;  /* 0x0000001004067c11 */ /* 0x010fc6000f8208ff */
[----:B------:R-:W-:-:S05]  /*2880*/  IMAD.IADD R7, R5, 0x1, R7 ;  /* 0x0000000105077824 */ /* 0x000fca00078e0207 */
[----:B------:R-:W-:-:S05]  /*2890*/  LEA.HI.X R7, R4, UR17, R7, 0x1, P1 ;  /* 0x0000001104077c11 */ /* 0x000fca00088f0c07 */
[----:B------:R3:W-:Y:S01]  /*28a0*/  STG.E desc[UR18][R6.64], R3 ;  /* 0x0000000306007986 */ /* 0x0007e2000c101912 */
[----:B------:R-:W-:Y:S05]  /*28b0*/  BRA `(.L_x_2074) ;  /* 0x0000000800187947 */ /* 0x000fea0003800000 */
.L_x_2067:
[----:B------:R-:W1:Y:S01]  /*28c0*/  LDCU.64 UR20, c[0x0][0x3e8] ;  /* 0x00007d00ff1477ac */ /* 0x000e620008000a00 */
[----:B------:R-:W-:Y:S01]  /*28d0*/  SHF.R.S32.HI R13, RZ, 0x1f, R26 ;  /* 0x0000001fff0d7819 */ /* 0x000fe2000001141a */
[----:B------:R-:W-:Y:S01]  /*28e0*/  BSSY.RECONVERGENT B1, `(.L_x_2075) ;  /* 0x0000027000017945 */ /* 0x000fe20003800200 */
[----:B------:R-:W-:Y:S02]  /*28f0*/  SHF.R.S32.HI R12, RZ, 0x1f, R25 ;  /* 0x0000001fff0c7819 */ /* 0x000fe40000011419 */
[----:B------:R-:W-:Y:S02]  /*2900*/  SHF.R.S32.HI R29, RZ, 0x1f, R27 ;  /* 0x0000001fff1d7819 */ /* 0x000fe4000001141b */
[----:B-1----:R-:W-:Y:S02]  /*2910*/  ISETP.GE.U32.AND P2, PT, R26, UR20, PT ;  /* 0x000000141a007c0c */ /* 0x002fe4000bf46070 */
        /* <DEDUP_REMOVED lines=8> */
[----:B------:R-:W1:Y:S01]  /*29a0*/  LDCU.64 UR14, c[0x0][0x3e0] ;  /* 0x00007c00ff0e77ac */ /* 0x000e620008000a00 */
[----:B0-----:R-:W-:Y:S01]  /*29b0*/  SHF.R.S32.HI R14, RZ, 0x1f, R2 ;  /* 0x0000001fff0e7819 */ /* 0x001fe20000011402 */
[-C--:B------:R-:W-:Y:S01]  /*29c0*/  FMUL.FTZ R12, R12, R9.reuse ;  /* 0x000000090c0c7220 */ /* 0x080fe20000410000 */
[----:B------:R-:W-:Y:S01]  /*29d0*/  FMUL.FTZ R19, R13, R9 ;  /* 0x000000090d137220 */ /* 0x000fe20000410000 */
[----:B------:R-:W0:Y:S02]  /*29e0*/  LDCU.64 UR16, c[0x0][0x380] ;  /* 0x00007000ff1077ac */ /* 0x000e240008000a00 */
[----:B------:R-:W-:Y:S01]  /*29f0*/  FFMA.FTZ R18, R10, R12, R20 ;  /* 0x0000000c0a127223 */ /* 0x000fe20000010014 */
[----:B------:R-:W-:-:S03]  /*2a00*/  FFMA.FTZ R19, R11, R19, R21 ;  /* 0x000000130b137223 */ /* 0x000fc60000010015 */
[----:B------:R-:W-:Y:S01]  /*2a10*/  FMUL.FTZ R13, R18, -1.4426950216293334961 ;  /* 0xbfb8aa3b120d7820 */ /* 0x000fe20000410000 */
[----:B------:R-:W-:-:S05]  /*2a20*/  FMUL.FTZ R12, R19, -1.4426950216293334961 ;  /* 0xbfb8aa3b130c7820 */ /* 0x000fca0000410000 */
[----:B------:R-:W2:Y:S01]  /*2a30*/  MUFU.EX2 R13, R13 ;  /* 0x0000000d000d7308 */ /* 0x000ea20000000800 */
[----:B-1----:R-:W-:-:S04]  /*2a40*/  IMAD R14, R14, UR14, RZ ;  /* 0x0000000e0e0e7c24 */ /* 0x002fc8000f8e02ff */
[----:B------:R-:W-:-:S03]  /*2a50*/  IMAD R14, R2, UR15, R14 ;  /* 0x0000000f020e7c24 */ /* 0x000fc6000f8e020e */
[----:B------:R-:W1:Y:S01]  /*2a60*/  MUFU.EX2 R12, R12 ;  /* 0x0000000c000c7308 */ /* 0x000e620000000800 */
[----:B--2---:R-:W-:-:S07]  /*2a70*/  FADD.FTZ R13, R13, 1 ;  /* 0x3f8000000d0d7421 */ /* 0x004fce0000010000 */
[----:B------:R-:W2:Y:S01]  /*2a80*/  MUFU.RCP R13, R13 ;  /* 0x0000000d000d7308 */ /* 0x000ea20000001000 */
[----:B-1----:R-:W-:-:S07]  /*2a90*/  FADD.FTZ R12, R12, 1 ;  /* 0x3f8000000c0c7421 */ /* 0x002fce0000010000 */
[----:B------:R-:W1:Y:S01]  /*2aa0*/  MUFU.RCP R12, R12 ;  /* 0x0000000c000c7308 */ /* 0x000e620000001000 */
[----:B--2---:R-:W-:Y:S01]  /*2ab0*/  FMUL.FTZ R18, R18, R13 ;  /* 0x0000000d12127220 */ /* 0x004fe20000410000 */
[----:B------:R-:W-:Y:S01]  /*2ac0*/  MOV R13, R7 ;  /* 0x00000007000d7202 */ /* 0x000fe20000000f00 */
[----:B-1----:R-:W-:Y:S01]  /*2ad0*/  FMUL.FTZ R19, R19, R12 ;  /* 0x0000000c13137220 */ /* 0x002fe20000410000 */
[----:B------:R-:W-:-:S04]  /*2ae0*/  MOV R12, R4 ;  /* 0x00000004000c7202 */ /* 0x000fc80000000f00 */
[----:B------:R-:W-:Y:S01]  /*2af0*/  F2FP.BF16.F32.PACK_AB R18, R19, R18 ;  /* 0x000000121312723e */ /* 0x000fe200000010ff */
[----:B------:R-:W-:-:S05]  /*2b00*/  IMAD.WIDE.U32 R12, R2, UR14, R12 ;  /* 0x0000000e020c7c25 */ /* 0x000fca000f8e000c */
[----:B------:R-:W-:Y:S02]  /*2b10*/  IADD3 R13, PT, PT, R13, R14, RZ ;  /* 0x0000000e0d0d7210 */ /* 0x000fe40007ffe0ff */
[----:B0-----:R-:W-:-:S04]  /*2b20*/  LEA R14, P1, R12, UR16, 0x1 ;  /* 0x000000100c0e7c11 */ /* 0x001fc8000f8208ff */
[----:B------:R-:W-:-:S05]  /*2b30*/  LEA.HI.X R15, R12, UR17, R13, 0x1, P1 ;  /* 0x000000110c0f7c11 */ /* 0x000fca00088f0c0d */
[----:B------:R1:W-:Y:S04]  /*2b40*/  STG.E desc[UR18][R14.64], R18 ;  /* 0x000000120e007986 */ /* 0x0003e8000c101912 */
.L_x_2076:
[----:B------:R-:W-:Y:S05]  /*2b50*/  BSYNC.RECONVERGENT B1 ;  /* 0x0000000000017941 */ /* 0x000fea0003800200 */
.L_x_2075:
[----:B------:R-:W-:Y:S04]  /*2b60*/  BSSY.RECONVERGENT B1, `(.L_x_2077) ;  /* 0x000001f000017945 */ /* 0x000fe80003800200 */
[----:B------:R-:W-:Y:S05]  /*2b70*/  @P2 BRA `(.L_x_2078) ;  /* 0x0000000000742947 */ /* 0x000fea0003800000 */
[--C-:B01----:R-:W-:Y:S01]  /*2b80*/  FADD.FTZ R14, R22, -R8.reuse ;  /* 0x80000008160e7221 */ /* 0x103fe20000010000 */
[----:B------:R-:W-:Y:S01]  /*2b90*/  FADD.FTZ R17, R17, -R8 ;  /* 0x8000000811117221 */ /* 0x000fe20000010000 */
[----:B------:R-:W0:Y:S01]  /*2ba0*/  LDCU.64 UR14, c[0x0][0x3e0] ;  /* 0x00007c00ff0e77ac */ /* 0x000e220008000a00 */
[----:B------:R-:W-:Y:S01]  /*2bb0*/  SHF.R.S32.HI R19, RZ, 0x1f, R26 ;  /* 0x0000001fff137819 */ /* 0x000fe2000001141a */
        /* <DEDUP_REMOVED lines=25> */
.L_x_2078:
[----:B------:R-:W-:Y:S05]  /*2d50*/  BSYNC.RECONVERGENT B1 ;  /* 0x0000000000017941 */ /* 0x000fea0003800200 */
.L_x_2077:
[----:B------:R-:W-:Y:S04]  /*2d60*/  BSSY.RECONVERGENT B1, `(.L_x_2079) ;  /* 0x000001f000017945 */ /* 0x000fe80003800200 */
[----:B------:R-:W-:Y:S05]  /*2d70*/  @P3 BRA `(.L_x_2080) ;  /* 0x0000000000743947 */ /* 0x000fea0003800000 */
[--C-:B------:R-:W-:Y:S01]  /*2d80*/  FADD.FTZ R12, R16, -R8.reuse ;  /* 0x80000008100c7221 */ /* 0x100fe20000010000 */
[----:B------:R-:W-:Y:S01]  /*2d90*/  FADD.FTZ R24, R24, -R8 ;  /* 0x8000000818187221 */ /* 0x000fe20000010000 */
[----:B------:R-:W3:Y:S01]  /*2da0*/  LDCU.64 UR14, c[0x0][0x3e0] ;  /* 0x00007c00ff0e77ac */ /* 0x000ee20008000a00 */
[----:B-1----:R-:W-:Y:S01]  /*2db0*/  SHF.R.S32.HI R18, RZ, 0x1f, R25 ;  /* 0x0000001fff127819 */ /* 0x002fe20000011419 */
[-C--:B------:R-:W-:Y:S01]  /*2dc0*/  FMUL.FTZ R12, R12, R9.reuse ;  /* 0x000000090c0c7220 */ /* 0x080fe20000410000 */
[----:B------:R-:W-:Y:S01]  /*2dd0*/  FMUL.FTZ R13, R24, R9 ;  /* 0x00000009180d7220 */ /* 0x000fe20000410000 */
[----:B------:R-:W1:Y:S02]  /*2de0*/  LDCU.64 UR16, c[0x0][0x380] ;  /* 0x00007000ff1077ac */ /* 0x000e640008000a00 */
[----:B0-2---:R-:W-:Y:S01]  /*2df0*/  FFMA.FTZ R15, R11, R12, R21 ;  /* 0x0000000c0b0f7223 */ /* 0x005fe20000010015 */
[----:B------:R-:W-:-:S03]  /*2e00*/  FFMA.FTZ R16, R10, R13, R20 ;  /* 0x0000000d0a107223 */ /* 0x000fc60000010014 */
[----:B------:R-:W-:Y:S01]  /*2e10*/  FMUL.FTZ R12, R15, -1.4426950216293334961 ;  /* 0xbfb8aa3b0f0c7820 */ /* 0x000fe20000410000 */
[----:B------:R-:W-:-:S04]  /*2e20*/  FMUL.FTZ R19, R16, -1.4426950216293334961 ;  /* 0xbfb8aa3b10137820 */ /* 0x000fc80000410000 */
[----:B------:R-:W0:Y:S01]  /*2e30*/  MUFU.EX2 R13, R19 ;  /* 0x00000013000d7308 */ /* 0x000e220000000800 */
[----:B---3--:R-:W-:-:S04]  /*2e40*/  IMAD R18, R18, UR14, RZ ;  /* 0x0000000e12127c24 */ /* 0x008fc8000f8e02ff */
[----:B------:R-:W-:-:S03]  /*2e50*/  IMAD R18, R25, UR15, R18 ;  /* 0x0000000f19127c24 */ /* 0x000fc6000f8e0212 */
[----:B------:R-:W2:Y:S01]  /*2e60*/  MUFU.EX2 R12, R12 ;  /* 0x0000000c000c7308 */ /* 0x000ea20000000800 */
[----:B0-----:R-:W-:-:S07]  /*2e70*/  FADD.FTZ R13, R13, 1 ;  /* 0x3f8000000d0d7421 */ /* 0x001fce0000010000 */
[----:B------:R0:W3:Y:S01]  /*2e80*/  MUFU.RCP R17, R13 ;  /* 0x0000000d00117308 */ /* 0x0000e20000001000 */
[----:B--2---:R-:W-:-:S07]  /*2e90*/  FADD.FTZ R12, R12, 1 ;  /* 0x3f8000000c0c7421 */ /* 0x004fce0000010000 */
[----:B------:R2:W4:Y:S01]  /*2ea0*/  MUFU.RCP R14, R12 ;  /* 0x0000000c000e7308 */ /* 0x0005220000001000 */
[----:B0-----:R-:W-:Y:S02]  /*2eb0*/  MOV R13, R7 ;  /* 0x00000007000d7202 */ /* 0x001fe40000000f00 */
[----:B--2---:R-:W-:Y:S01]  /*2ec0*/  MOV R12, R4 ;  /* 0x00000004000c7202 */ /* 0x004fe20000000f00 */
[----:B---3--:R-:W-:-:S04]  /*2ed0*/  FMUL.FTZ R17, R16, R17 ;  /* 0x0000001110117220 */ /* 0x008fc80000410000 */
[----:B------:R-:W-:-:S04]  /*2ee0*/  IMAD.WIDE.U32 R12, R25, UR14, R12 ;  /* 0x0000000e190c7c25 */ /* 0x000fc8000f8e000c */
[----:B----4-:R-:W-:Y:S01]  /*2ef0*/  FMUL.FTZ R16, R15, R14 ;  /* 0x0000000e0f107220 */ /* 0x010fe20000410000 */
[----:B-1----:R-:W-:Y:S02]  /*2f00*/  LEA R14, P1, R12, UR16, 0x1 ;  /* 0x000000100c0e7c11 */ /* 0x002fe4000f8208ff */
[----:B------:R-:W-:Y:S02]  /*2f10*/  IADD3 R18, PT, PT, R13, R18, RZ ;  /* 0x000000120d127210 */ /* 0x000fe40007ffe0ff */
[----:B------:R-:W-:Y:S02]  /*2f20*/  F2FP.BF16.F32.PACK_AB R17, R16, R17 ;  /* 0x000000111011723e */ /* 0x000fe400000010ff */
[----:B------:R-:W-:-:S05]  /*2f30*/  LEA.HI.X R15, R12, UR17, R18, 0x1, P1 ;  /* 0x000000110c0f7c11 */ /* 0x000fca00088f0c12 */
[----:B------:R3:W-:Y:S02]  /*2f40*/  STG.E desc[UR18][R14.64], R17 ;  /* 0x000000110e007986 */ /* 0x0007e4000c101912 */
.L_x_2080:
[----:B------:R-:W-:Y:S05]  /*2f50*/  BSYNC.RECONVERGENT B1 ;  /* 0x0000000000017941 */ /* 0x000fea0003800200 */
.L_x_2079:
[----:B------:R-:W-:Y:S05]  /*2f60*/  @P4 BRA `(.L_x_2074) ;  /* 0x00000000006c4947 */ /* 0x000fea0003800000 */
[--C-:B------:R-:W-:Y:S01]  /*2f70*/  FADD.FTZ R6, R23, -R8.reuse ;  /* 0x8000000817067221 */ /* 0x100fe20000010000 */
[----:B------:R-:W-:Y:S01]  /*2f80*/  FADD.FTZ R8, R3, -R8 ;  /* 0x8000000803087221 */ /* 0x000fe20000010000 */
[----:B------:R-:W4:Y:S02]  /*2f90*/  LDCU.64 UR14, c[0x0][0x3e0] ;  /* 0x00007c00ff0e77ac */ /* 0x000f240008000a00 */
[-C--:B------:R-:W-:Y:S01]  /*2fa0*/  FMUL.FTZ R5, R6, R9.reuse ;  /* 0x0000000906057220 */ /* 0x080fe20000410000 */
[----:B------:R-:W-:Y:S01]  /*2fb0*/  FMUL.FTZ R8, R8, R9 ;  /* 0x0000000908087220 */ /* 0x000fe20000410000 */
[----:B------:R-:W5:Y:S02]  /*2fc0*/  LDCU.64 UR16, c[0x0][0x380] ;  /* 0x00007000ff1077ac */ /* 0x000f640008000a00 */
[----:B------:R-:W-:Y:S01]  /*2fd0*/  FFMA.FTZ R10, R10, R5, R20 ;  /* 0x000000050a0a7223 */ /* 0x000fe20000010014 */
        /* <DEDUP_REMOVED lines=12> */
[----:B-----5:R-:W-:-:S05]  /*30a0*/  LEA R6, P1, R4, UR16, 0x1 ;  /* 0x0000001004067c11 */ /* 0x020fca000f8208ff */
[----:B------:R-:W4:Y:S01]  /*30b0*/  MUFU.RCP R8, R8 ;  /* 0x0000000800087308 */ /* 0x000f220000001000 */
[----:B------:R-:W-:-:S04]  /*30c0*/  IADD3 R7, PT, PT, R5, R7, RZ ;  /* 0x0000000705077210 */ /* 0x000fc80007ffe0ff */
[----:B------:R-:W-:Y:S01]  /*30d0*/  LEA.HI.X R7, R4, UR17, R7, 0x1, P1 ;  /* 0x0000001104077c11 */ /* 0x000fe200088f0c07 */
[----:B0-----:R-:W-:Y:S01]  /*30e0*/  FMUL.FTZ R10, R10, R3 ;  /* 0x000000030a0a7220 */ /* 0x001fe20000410000 */
[----:B----4-:R-:W-:-:S05]  /*30f0*/  FMUL.FTZ R11, R11, R8 ;  /* 0x000000080b0b7220 */ /* 0x010fca0000410000 */
[----:B------:R-:W-:-:S05]  /*3100*/  F2FP.BF16.F32.PACK_AB R11, R11, R10 ;  /* 0x0000000a0b0b723e */ /* 0x000fca00000010ff */
[----:B------:R4:W-:Y:S02]  /*3110*/  STG.E desc[UR18][R6.64], R11 ;  /* 0x0000000b06007986 */ /* 0x0009e4000c101912 */
.L_x_2074:
[----:B------:R-:W-:Y:S05]  /*3120*/  BSYNC.RECONVERGENT B0 ;  /* 0x0000000000007941 */ /* 0x000fea0003800200 */
.L_x_2066:
[----:B------:R-:W-:Y:S02]  /*3130*/  UIADD3 UR12, UPT, UPT, UR22, UR12, URZ ;  /* 0x0000000c160c7290 */ /* 0x000fe4000fffe0ff */
[----:B------:R-:W-:Y:S02]  /*3140*/  UIADD3 UR4, UPT, UPT, UR4, 0x1, URZ ;  /* 0x0000000104047890 */ /* 0x000fe4000fffe0ff */
[----:B------:R-:W-:-:S09]  /*3150*/  UISETP.GE.AND UP1, UPT, UR12, UR7, UPT ;  /* 0x000000070c00728c */ /* 0x000fd2000bf26270 */
[----:B------:R-:W-:Y:S05]  /*3160*/  BRA.U !UP1, `(.L_x_2081) ;  /* 0xffffffd109647547 */ /* 0x000fea000b83ffff */
[----:B------:R-:W-:Y:S05]  /*3170*/  EXIT ;  /* 0x000000000000794d */ /* 0x000fea0003800000 */
.L_x_2082:
        /* <DEDUP_REMOVED lines=16> */
.L_x_3451:


//--------------------- .text._Z35group_norm_nhwc_fwd_one_pass_kernelI11Bf16IOBf16WLi256ELi42ELi672EEv26Group_norm_nhwc_fwd_params --------------------------
	.section	.text._Z35group_norm_nhwc_fwd_one_pass_kernelI11Bf16IOBf16WLi256ELi42ELi672EEv26Group_norm_nhwc_fwd_params,"ax",@progbits
	.align	128
        .global         _Z35group_norm_nhwc_fwd_one_pass_kernelI11Bf16IOBf16WLi256ELi42ELi672EEv26Group_norm_nhwc_fwd_params
        .type           _Z35group_norm_nhwc_fwd_one_pass_kernelI11Bf16IOBf16WLi256ELi42ELi672EEv26Group_norm_nhwc_fwd_params,@function
        .size           _Z35group_norm_nhwc_fwd_one_pass_kernelI11Bf16IOBf16WLi256ELi42ELi672EEv26Group_norm_nhwc_fwd_params,(.L_x_3452 - _Z35group_norm_nhwc_fwd_one_pass_kernelI11Bf16IOBf16WLi256ELi42ELi672EEv26Group_norm_nhwc_fwd_params)
        .other          _Z35group_norm_nhwc_fwd_one_pass_kernelI11Bf16IOBf16WLi256ELi42ELi672EEv26Group_norm_nhwc_fwd_params,@"STO_CUDA_ENTRY STV_DEFAULT"
_Z35group_norm_nhwc_fwd_one_pass_kernelI11Bf16IOBf16WLi256ELi42ELi672EEv26Group_norm_nhwc_fwd_params:
.text._Z35group_norm_nhwc_fwd_one_pass_kernelI11Bf16IOBf16WLi256ELi42ELi672EEv26Group_norm_nhwc_fwd_params:
        /* <DEDUP_REMOVED lines=45> */
.L_x_2126:
[----:B0-----:R-:W0:Y:S01]  /*02d0*/  LDC R23, c[0x0][0x3f8] ;  /* 0x0000fe00ff177b82 */ /* 0x001e220000000800 */
[----:B-1----:R-:W1:Y:S01]  /*02e0*/  LDCU.64 UR4, c[0x0][0x3e8] ;  /* 0x00007d00ff0477ac */ /* 0x002e620008000a00 */
[----:B------:R-:W-:Y:S01]  /*02f0*/  LOP3.LUT R71, R10, 0xffff, RZ, 0xc0, !PT ;  /* 0x0000ffff0a477812 */ /* 0x000fe200078ec0ff */
[----:B--2---:R-:W2:Y:S01]  /*0300*/  LDCU.64 UR8, c[0x0][0x3f0] ;  /* 0x00007e00ff0877ac */ /* 0x004ea20008000a00 */
[----:B-1----:R-:W-:Y:S02]  /*0310*/  ISETP.GE.U32.AND P3, PT, R64, UR4, PT ;  /* 0x0000000440007c0c */ /* 0x002fe4000bf66070 */
[----:B------:R-:W-:Y:S02]  /*0320*/  ISETP.GE.U32.AND P5, PT, R62, UR4, PT ;  /* 0x000000043e007c0c */ /* 0x000fe4000bfa6070 */
[----:B------:R-:W-:Y:S02]  /*0330*/  ISETP.GE.AND.EX P3, PT, R11, UR5, PT, P3 ;  /* 0x000000050b007c0c */ /* 0x000fe4000bf66330 */
[----:B0--34-:R-:W-:-:S02]  /*0340*/  IABS R19, R23 ;  /* 0x0000001700137213 */ /* 0x019fc40000000000 */
        /* <DEDUP_REMOVED lines=242> */
.L_x_2084:
[----:B------:R-:W-:Y:S05]  /*1270*/  BSYNC.RECONVERGENT B0 ;  /* 0x0000000000007941 */ /* 0x000fea0003800200 */
.L_x_2083:
        /* <DEDUP_REMOVED lines=58> */
.L_x_2086:
[----:B------:R-:W-:Y:S05]  /*1620*/  BSYNC.RECONVERGENT B0 ;  /* 0x0000000000007941 */ /* 0x000fea0003800200 */
.L_x_2085:
        /* <DEDUP_REMOVED lines=25> */
.L_x_2089:
[----:B----4-:R-:W2:Y:S04]  /*17c0*/  LDG.E.STRONG.GPU R18, desc[UR6][R16.64] ;  /* 0x0000000610127981 */ /* 0x010ea8000c1ef900 */
[----:B--2---:R-:W-:Y:S01]  /*17d0*/  CCTL.IVALL ;  /* 0x00000000ff00798f */ /* 0x004fe20002000000 */
[----:B------:R-:W-:Y:S05]  /*17e0*/  YIELD ;  /* 0x0000000000007946 */ /* 0x000fea0003800000 */
[----:B------:R-:W-:-:S13]  /*17f0*/  ISETP.NE.AND P4, PT, R18, R23, PT ;  /* 0x000000171200720c */ /* 0x000fda0003f85270 */
[----:B------:R-:W-:Y:S05]  /*1800*/  @P4 BRA `(.L_x_2089) ;  /* 0xfffffffc00ec4947 */ /* 0x000fea000383ffff */
.L_x_2088:
        /* <DEDUP_REMOVED lines=15> */
.L_x_2091:
        /* <DEDUP_REMOVED lines=59> */
.L_x_2090:
        /* <DEDUP_REMOVED lines=35> */
.L_x_2092:
        /* <DEDUP_REMOVED lines=18> */
.L_x_2093:
        /* <DEDUP_REMOVED lines=9> */
.L_x_2094:
[----:B------:R-:W-:Y:S05]  /*2090*/  BSYNC.RECONVERGENT B0 ;  /* 0x0000000000007941 */ /* 0x000fea0003800200 */
.L_x_2087:
[----:B------:R-:W5:Y:S01]  /*20a0*/  S2UR UR5, SR_CgaCtaId ;  /* 0x00000000000579c3 */ /* 0x000f620000008800 */
[----:B------:R-:W0:Y:S01]  /*20b0*/  LDCU UR8, c[0x0][0x414] ;  /* 0x00008280ff0877ac */ /* 0x000e220008000800 */
[----:B------:R-:W-:Y:S01]  /*20c0*/  LOP3.LUT R25, R10, 0xffff, RZ, 0xc0, !PT ;  /* 0x0000ffff0a197812 */ /* 0x000fe200078ec0ff */
[----:B------:R-:W-:-:S03]  /*20d0*/  UMOV UR4, 0x400 ;  /* 0x0000040000047882 */ /* 0x000fc60000000000 */
[----:B------:R-:W-:Y:S02]  /*20e0*/  IADD3 R25, PT, PT, R66, R25, RZ ;  /* 0x0000001942197210 */ /* 0x000fe40007ffe0ff */
[----:B---34-:R-:W1:Y:S08]  /*20f0*/  @P0 LDC.64 R16, c[0x0][0x388] ;  /* 0x0000e200ff100b82 */ /* 0x018e700000000a00 */
[----:B--2---:R-:W2:Y:S01]  /*2100*/  LDC.64 R20, c[0x0][0x398] ;  /* 0x0000e600ff147b82 */ /* 0x004ea20000000a00 */
[----:B-----5:R-:W-:-:S07]  /*2110*/  ULEA UR4, UR5, UR4, 0x18 ;  /* 0x0000000405047291 */ /* 0x020fce000f8ec0ff */
[----:B------:R-:W3:Y:S01]  /*2120*/  LDC.64 R18, c[0x0][0x3a0] ;  /* 0x0000e800ff127b82 */ /* 0x000ee20000000a00 */
[----:B-1----:R-:W-:-:S04]  /*2130*/  @P0 IMAD.WIDE R22, R8, 0x8, R16 ;  /* 0x0000000808160825 */ /* 0x002fc800078e0210 */
[----:B0-----:R-:W-:Y:S01]  /*2140*/  @P0 FMUL.FTZ R16, R32, UR8 ;  /* 0x0000000820100c20 */ /* 0x001fe20008410000 */
[----:B------:R-:W-:Y:S01]  /*2150*/  @P0 FMUL.FTZ R17, R33, UR8 ;  /* 0x0000000821110c20 */ /* 0x000fe20008410000 */
[----:B------:R-:W-:Y:S04]  /*2160*/  @!P3 STS.64 [UR4+0xc8], R32 ;  /* 0x0000c820ff00b988 */ /* 0x000fe80008000a04 */
[----:B------:R-:W-:Y:S01]  /*2170*/  @P0 STG.E.64 desc[UR6][R22.64], R16 ;  /* 0x0000001016000986 */ /* 0x000fe2000c101b06 */
[C---:B--2---:R-:W-:Y:S01]  /*2180*/  IMAD.WIDE R20, R25.reuse, 0x2, R20 ;  /* 0x0000000219147825 */ /* 0x044fe200078e0214 */
[----:B------:R-:W-:Y:S03]  /*2190*/  BAR.SYNC.DEFER_BLOCKING 0x0 ;  /* 0x0000000000007b1d */ /* 0x000fe60000010000 */
[----:B---3--:R-:W-:-:S03]  /*21a0*/  IMAD.WIDE R24, R25, 0x2, R18 ;  /* 0x0000000219187825 */ /* 0x008fc600078e0212 */
[----:B------:R-:W2:Y:S04]  /*21b0*/  LDG.E.U16 R27, desc[UR6][R20.64] ;  /* 0x00000006141b7981 */ /* 0x000ea8000c1e1500 */
[----:B------:R0:W3:Y:S04]  /*21c0*/  LDG.E.U16 R28, desc[UR6][R20.64+0x2] ;  /* 0x00000206141c7981 */ /* 0x0000e8000c1e1500 */
[----:B------:R-:W4:Y:S04]  /*21d0*/  LDG.E.U16 R29, desc[UR6][R24.64] ;  /* 0x00000006181d7981 */ /* 0x000f28000c1e1500 */
[----:B------:R4:W5:Y:S01]  /*21e0*/  LDG.E.U16 R30, desc[UR6][R24.64+0x2] ;  /* 0x00000206181e7981 */ /* 0x000962000c1e1500 */
[----:B------:R-:W-:Y:S01]  /*21f0*/  BSSY.RECONVERGENT B0, `(.L_x_2095) ;  /* 0x00001cc000007945 */ /* 0x000fe20003800200 */
[----:B0-----:R-:W-:-:S02]  /*2200*/  MOV R20, 0x3f800000 ;  /* 0x3f80000000147802 */ /* 0x001fc40000000f00 */
        /* <DEDUP_REMOVED lines=11> */
[----:B---3--:R-:W-:Y:S02]  /*22c0*/  SHF.L.U32 R22, R28, 0x10, RZ ;  /* 0x000000101c167819 */ /* 0x008fe400000006ff */
[----:B----4-:R-:W-:Y:S02]  /*22d0*/  SHF.L.U32 R24, R29, 0x10, RZ ;  /* 0x000000101d187819 */ /* 0x010fe400000006ff */
[----:B-----5:R-:W-:Y:S01]  /*22e0*/  SHF.L.U32 R23, R30, 0x10, RZ ;  /* 0x000000101e177819 */ /* 0x020fe200000006ff */
[----:B01----:R-:W-:Y:S06]  /*22f0*/  BRA.U UP0, `(.L_x_2096) ;  /* 0x0000000900dc7547 */ /* 0x003fec000b800000 */
[----:B------:R-:W0:Y:S01]  /*2300*/  LDCU.64 UR8, c[0x0][0x3e8] ;  /* 0x00007d00ff0877ac */ /* 0x000e220008000a00 */
[----:B------:R-:W-:Y:S01]  /*2310*/  BSSY.RECONVERGENT B1, `(.L_x_2097) ;  /* 0x000001a000017945 */ /* 0x000fe20003800200 */
[----:B0-----:R-:W-:Y:S02]  /*2320*/  ISETP.GE.U32.AND P2, PT, R65, UR8, PT ;  /* 0x0000000841007c0c */ /* 0x001fe4000bf46070 */
[----:B------:R-:W-:Y:S02]  /*2330*/  ISETP.GE.U32.AND P3, PT, R64, UR8, PT ;  /* 0x0000000840007c0c */ /* 0x000fe4000bf66070 */
[----:B------:R-:W-:Y:S02]  /*2340*/  ISETP.GE.AND.EX P2, PT, R9, UR9, PT, P2 ;  /* 0x0000000909007c0c */ /* 0x000fe4000bf46320 */
[----:B------:R-:W-:Y:S02]  /*2350*/  ISETP.GE.U32.AND P5, PT, R62, UR8, PT ;  /* 0x000000083e007c0c */ /* 0x000fe4000bfa6070 */
[----:B------:R-:W-:-:S02]  /*2360*/  ISETP.GE.U32.AND P1, PT, R60, UR8, PT ;  /* 0x000000083c007c0c */ /* 0x000fc4000bf26070 */
[----:B------:R-:W-:-:S07]  /*2370*/  ISETP.GE.AND.EX P3, PT, R11, UR9, PT, P3 ;  /* 0x000000090b007c0c */ /* 0x000fce000bf66330 */
[----:B------:R-:W-:Y:S06]  /*2380*/  @P2 BRA `(.L_x_2098) ;  /* 0x0000000000482947 */ /* 0x000fec0003800000 */
        /* <DEDUP_REMOVED lines=13> */
[C---:B-1----:R-:W-:Y:S02]  /*2460*/  LEA R18, P2, R16.reuse, UR4, 0x1 ;  /* 0x0000000410127c11 */ /* 0x042fe4000f8408ff */
[----:B------:R-:W-:Y:S02]  /*2470*/  IADD3 R25, PT, PT, R17, R25, RZ ;  /* 0x0000001911197210 */ /* 0x000fe40007ffe0ff */
[----:B------:R-:W-:Y:S02]  /*2480*/  F2FP.BF16.F32.PACK_AB R17, R49, R12 ;  /* 0x0000000c3111723e */ /* 0x000fe400000010ff */
[----:B------:R-:W-:-:S05]  /*2490*/  LEA.HI.X R19, R16, UR5, R25, 0x1, P2 ;  /* 0x0000000510137c11 */ /* 0x000fca00090f0c19 */
[----:B------:R0:W-:Y:S02]  /*24a0*/  STG.E desc[UR6][R18.64], R17 ;  /* 0x0000001112007986 */ /* 0x0001e4000c101906 */
.L_x_2098:
[----:B------:R-:W-:Y:S05]  /*24b0*/  BSYNC.RECONVERGENT B1 ;  /* 0x0000000000017941 */ /* 0x000fea0003800200 */
.L_x_2097:
[----:B------:R-:W-:Y:S04]  /*24c0*/  BSSY.RECONVERGENT B1, `(.L_x_2099) ;  /* 0x0000014000017945 */ /* 0x000fe80003800200 */
[----:B------:R-:W-:Y:S05]  /*24d0*/  @P3 BRA `(.L_x_2100) ;  /* 0x0000000000483947 */ /* 0x000fea0003800000 */
[----:B------:R-:W1:Y:S01]  /*24e0*/  LDCU.64 UR4, c[0x0][0x3e0] ;  /* 0x00007c00ff0477ac */ /* 0x000e620008000a00 */
[----:B------:R-:W-:Y:S01]  /*24f0*/  MOV R16, R70 ;  /* 0x0000004600107202 */ /* 0x000fe20000000f00 */
[--C-:B0-----:R-:W-:Y:S01]  /*2500*/  FADD.FTZ R19, R14, -R26.reuse ;  /* 0x8000001a0e137221 */ /* 0x101fe20000010000 */
[----:B------:R-:W-:Y:S01]  /*2510*/  MOV R17, R69 ;  /* 0x0000004500117202 */ /* 0x000fe20000000f00 */
[----:B------:R-:W0:Y:S01]  /*2520*/  LDCU.64 UR10, c[0x0][0x380] ;  /* 0x00007000ff0a77ac */ /* 0x000e220008000a00 */
[----:B------:R-:W-:Y:S01]  /*2530*/  FADD.FTZ R51, R51, -R26 ;  /* 0x8000001a33337221 */ /* 0x000fe20000010000 */
[----:B------:R-:W-:-:S03]  /*2540*/  FMUL.FTZ R19, R19, R20 ;  /* 0x0000001413137220 */ /* 0x000fc60000410000 */
[----:B------:R-:W-:Y:S01]  /*2550*/  FMUL.FTZ R51, R51, R20 ;  /* 0x0000001433337220 */ /* 0x000fe20000410000 */
[----:B------:R-:W-:-:S03]  /*2560*/  FFMA.FTZ R12, R21, R19, R24 ;  /* 0x00000013150c7223 */ /* 0x000fc60000010018 */
[----:B------:R-:W-:Y:S01]  /*2570*/  FFMA.FTZ R51, R22, R51, R23 ;  /* 0x0000003316337223 */ /* 0x000fe20000010017 */
        /* <DEDUP_REMOVED lines=8> */
.L_x_2100:
[----:B------:R-:W-:Y:S05]  /*2600*/  BSYNC.RECONVERGENT B1 ;  /* 0x0000000000017941 */ /* 0x000fea0003800200 */
.L_x_2099:
        /* <DEDUP_REMOVED lines=12> */
[----:B------:R-:W2:Y:S01]  /*26d0*/  LDCU.64 UR4, c[0x0][0x3e0] ;  /* 0x00007c00ff0477ac */ /* 0x000ea20008000a00 */
[----:B------:R-:W-:Y:S01]  /*26e0*/  MOV R16, R70 ;  /* 0x0000004600107202 */ /* 0x000fe20000000f00 */
[--C-:B------:R-:W-:Y:S01]  /*26f0*/  FADD.FTZ R53, R53, -R26.reuse ;  /* 0x8000001a35357221 */ /* 0x100fe20000010000 */
[----:B01----:R-:W-:Y:S01]  /*2700*/  MOV R17, R69 ;  /* 0x0000004500117202 */ /* 0x003fe20000000f00 */
[----:B------:R-:W0:Y:S01]  /*2710*/  LDCU.64 UR10, c[0x0][0x380] ;  /* 0x00007000ff0a77ac */ /* 0x000e220008000a00 */
[----:B------:R-:W-:Y:S01]  /*2720*/  FADD.FTZ R19, R40, -R26 ;  /* 0x8000001a28137221 */ /* 0x000fe20000010000 */
[----:B------:R-:W-:-:S03]  /*2730*/  FMUL.FTZ R53, R53, R20 ;  /* 0x0000001435357220 */ /* 0x000fc60000410000 */
[----:B------:R-:W-:Y:S01]  /*2740*/  FMUL.FTZ R19, R19, R20 ;  /* 0x0000001413137220 */ /* 0x000fe20000410000 */
[----:B------:R-:W-:-:S03]  /*2750*/  FFMA.FTZ R53, R21, R53, R24 ;  /* 0x0000003515357223 */ /* 0x000fc60000010018 */
        /* <DEDUP_REMOVED lines=9> */
.L_x_2102:
[----:B------:R-:W-:Y:S05]  /*27f0*/  BSYNC.RECONVERGENT B1 ;  /* 0x0000000000017941 */ /* 0x000fea0003800200 */
.L_x_2101:
[----:B------:R-:W-:Y:S04]  /*2800*/  BSSY.RECONVERGENT B1, `(.L_x_2103) ;  /* 0x0000014000017945 */ /* 0x000fe80003800200 */
[----:B------:R-:W-:Y:S05]  /*2810*/  @P1 BRA `(.L_x_2104) ;  /* 0x0000000000481947 */ /* 0x000fea0003800000 */
[----:B------:R-:W3:Y:S01]  /*2820*/  LDCU.64 UR4, c[0x0][0x3e0] ;  /* 0x00007c00ff0477ac */ /* 0x000ee20008000a00 */
[----:B------:R-:W-:Y:S01]  /*2830*/  MOV R16, R70 ;  /* 0x0000004600107202 */ /* 0x000fe20000000f00 */
[--C-:B------:R-:W-:Y:S01]  /*2840*/  FADD.FTZ R55, R55, -R26.reuse ;  /* 0x8000001a37377221 */ /* 0x100fe20000010000 */
[----:B012---:R-:W-:Y:S01]  /*2850*/  MOV R17, R69 ;  /* 0x0000004500117202 */ /* 0x007fe20000000f00 */
[----:B------:R-:W0:Y:S01]  /*2860*/  LDCU.64 UR10, c[0x0][0x380] ;  /* 0x00007000ff0a77ac */ /* 0x000e220008000a00 */
[----:B------:R-:W-:Y:S01]  /*2870*/  FADD.FTZ R19, R42, -R26 ;  /* 0x8000001a2a137221 */ /* 0x000fe20000010000 */
[----:B------:R-:W-:-:S03]  /*2880*/  FMUL.FTZ R55, R55, R20 ;  /* 0x0000001437377220 */ /* 0x000fc60000410000 */
[----:B------:R-:W-:Y:S01]  /*2890*/  FMUL.FTZ R19, R19, R20 ;  /* 0x0000001413137220 */ /* 0x000fe20000410000 */
[----:B------:R-:W-:-:S03]  /*28a0*/  FFMA.FTZ R55, R21, R55, R24 ;  /* 0x0000003715377223 */ /* 0x000fc60000010018 */
        /* <DEDUP_REMOVED lines=9> */
.L_x_2104:
[----:B------:R-:W-:Y:S05]  /*2940*/  BSYNC.RECONVERGENT B1 ;  /* 0x0000000000017941 */ /* 0x000fea0003800200 */
.L_x_2103:
[----:B------:R-:W-:Y:S04]  /*2950*/  BSSY.RECONVERGENT B1, `(.L_x_2105) ;  /* 0x0000014000017945 */ /* 0x000fe80003800200 */
[----:B------:R-:W-:Y:S05]  /*2960*/  @P6 BRA `(.L_x_2106) ;  /* 0x0000000000486947 */ /* 0x000fea0003800000 */
[----:B------:R-:W4:Y:S01]  /*2970*/  LDCU.64 UR4, c[0x0][0x3e0] ;  /* 0x00007c00ff0477ac */ /* 0x000f220008000a00 */
[----:B------:R-:W-:Y:S01]  /*2980*/  MOV R16, R70 ;  /* 0x0000004600107202 */ /* 0x000fe20000000f00 */
[--C-:B0123--:R-:W-:Y:S01]  /*2990*/  FADD.FTZ R19, R44, -R26.reuse ;  /* 0x8000001a2c137221 */ /* 0x10ffe20000010000 */
[----:B------:R-:W-:Y:S01]  /*29a0*/  MOV R17, R69 ;  /* 0x0000004500117202 */ /* 0x000fe20000000f00 */
[----:B------:R-:W0:Y:S01]  /*29b0*/  LDCU.64 UR10, c[0x0][0x380] ;  /* 0x00007000ff0a77ac */ /* 0x000e220008000a00 */
[----:B------:R-:W-:Y:S01]  /*29c0*/  FADD.FTZ R57, R57, -R26 ;  /* 0x8000001a39397221 */ /* 0x000fe20000010000 */
[----:B------:R-:W-:-:S03]  /*29d0*/  FMUL.FTZ R19, R19, R20 ;  /* 0x0000001413137220 */ /* 0x000fc60000410000 */
[----:B------:R-:W-:Y:S01]  /*29e0*/  FMUL.FTZ R57, R57, R20 ;  /* 0x0000001439397220 */ /* 0x000fe20000410000 */
[----:B------:R-:W-:-:S03]  /*29f0*/  FFMA.FTZ R12, R21, R19, R24 ;  /* 0x00000013150c7223 */ /* 0x000fc60000010018 */
        /* <DEDUP_REMOVED lines=9> */
.L_x_2106:
[----:B------:R-:W-:Y:S05]  /*2a90*/  BSYNC.RECONVERGENT B1 ;  /* 0x0000000000017941 */ /* 0x000fea0003800200 */
.L_x_2105:
[----:B------:R-:W-:Y:S04]  /*2aa0*/  BSSY.RECONVERGENT B1, `(.L_x_2107) ;  /* 0x0000014000017945 */ /* 0x000fe80003800200 */
[----:B------:R-:W-:Y:S05]  /*2ab0*/  @P2 BRA `(.L_x_2108) ;  /* 0x0000000000482947 */ /* 0x000fea0003800000 */
[----:B------:R-:W5:Y:S01]  /*2ac0*/  LDCU.64 UR4, c[0x0][0x3e0] ;  /* 0x00007c00ff0477ac */ /* 0x000f620008000a00 */
[----:B------:R-:W-:Y:S01]  /*2ad0*/  MOV R16, R70 ;  /* 0x0000004600107202 */ /* 0x000fe20000000f00 */
[--C-:B------:R-:W-:Y:S01]  /*2ae0*/  FADD.FTZ R59, R59, -R26.reuse ;  /* 0x8000001a3b3b7221 */ /* 0x100fe20000010000 */
[----:B01234-:R-:W-:Y:S01]  /*2af0*/  MOV R17, R69 ;  /* 0x0000004500117202 */ /* 0x01ffe20000000f00 */
[----:B------:R-:W0:Y:S01]  /*2b00*/  LDCU.64 UR10, c[0x0][0x380] ;  /* 0x00007000ff0a77ac */ /* 0x000e220008000a00 */
[----:B------:R-:W-:Y:S01]  /*2b10*/  FADD.FTZ R19, R46, -R26 ;  /* 0x8000001a2e137221 */ /* 0x000fe20000010000 */
[----:B------:R-:W-:-:S03]  /*2b20*/  FMUL.FTZ R59, R59, R20 ;  /* 0x000000143b3b7220 */ /* 0x000fc60000410000 */
[----:B------:R-:W-:Y:S01]  /*2b30*/  FMUL.FTZ R19, R19, R20 ;  /* 0x0000001413137220 */ /* 0x000fe20000410000 */
[----:B------:R-:W-:-:S03]  /*2b40*/  FFMA.FTZ R59, R21, R59, R24 ;  /* 0x0000003b153b7223 */ /* 0x000fc60000010018 */
[----:B------:R-:W-:Y:S01]  /*2b50*/  FFMA.FTZ R12, R22, R19, R23 ;  /* 0x00000013160c7223 */ /* 0x000fe20000010017 */
[----:B-----5:R-:W-:Y:S02]  /*2b60*/  IMAD R25, R43, UR4, RZ ;  /* 0x000000042b197c24 */ /* 0x020fe4000f8e02ff */
[----:B------:R-:W-:-:S04]  /*2b70*/  IMAD.WIDE.U32 R16, R56, UR4, R16 ;  /* 0x0000000438107c25 */ /* 0x000fc8000f8e0010 */
[----:B------:R-:W-:Y:S01]  /*2b80*/  IMAD R25, R56, UR5, R25 ;  /* 0x0000000538197c24 */ /* 0x000fe2000f8e0219 */
[----:B0-----:R-:W-:-:S04]  /*2b90*/  LEA R18, P1, R16, UR10, 0x1 ;  /* 0x0000000a10127c11 */ /* 0x001fc8000f8208ff */
[----:B------:R-:W-:Y:S02]  /*2ba0*/  IADD3 R25, PT, PT, R17, R25, RZ ;  /* 0x0000001911197210 */ /* 0x000fe40007ffe0ff */
[----:B------:R-:W-:Y:S02]  /*2bb0*/  F2FP.BF16.F32.PACK_AB R17, R12, R59 ;  /* 0x0000003b0c11723e */ /* 0x000fe400000010ff */
[----:B------:R-:W-:-:S05]  /*2bc0*/  LEA.HI.X R19, R16, UR11, R25, 0x1, P1 ;  /* 0x0000000b10137c11 */ /* 0x000fca00088f0c19 */
[----:B------:R0:W-:Y:S02]  /*2bd0*/  STG.E desc[UR6][R18.64], R17 ;  /* 0x0000001112007986 */ /* 0x0001e4000c101906 */
.L_x_2108:
[----:B------:R-:W-:Y:S05]  /*2be0*/  BSYNC.RECONVERGENT B1 ;  /* 0x0000000000017941 */ /* 0x000fea0003800200 */
.L_x_2107:
        /* <DEDUP_REMOVED lines=20> */
.L_x_2110:
[----:B------:R-:W-:Y:S05]  /*2d30*/  BSYNC.RECONVERGENT B1 ;  /* 0x0000000000017941 */ /* 0x000fea0003800200 */
.L_x_2109:
[----:B------:R-:W-:Y:S05]  /*2d40*/  @P4 BRA `(.L_x_2111) ;  /* 0x0000001000584947 */ /* 0x000fea0003800000 */
[----:B------:R-:W5:Y:S01]  /*2d50*/  LDCU.64 UR4, c[0x0][0x3e0] ;  /* 0x00007c00ff0477ac */ /* 0x000f620008000a00 */
[----:B------:R-:W-:Y:S01]  /*2d60*/  MOV R68, R70 ;  /* 0x0000004600447202 */ /* 0x000fe20000000f00 */
[--C-:B------:R-:W-:Y:S01]  /*2d70*/  FADD.FTZ R63, R63, -R26.reuse ;  /* 0x8000001a3f3f7221 */ /* 0x100fe20000010000 */
[----:B01234-:R-:W-:Y:S01]  /*2d80*/  FADD.FTZ R17, R50, -R26 ;  /* 0x8000001a32117221 */ /* 0x01ffe20000010000 */
[----:B------:R-:W0:Y:S02]  /*2d90*/  LDCU.64 UR8, c[0x0][0x380] ;  /* 0x00007000ff0877ac */ /* 0x000e240008000a00 */
[-C--:B------:R-:W-:Y:S01]  /*2da0*/  FMUL.FTZ R63, R63, R20.reuse ;  /* 0x000000143f3f7220 */ /* 0x080fe20000410000 */
[----:B------:R-:W-:-:S04]  /*2db0*/  FMUL.FTZ R17, R17, R20 ;  /* 0x0000001411117220 */ /* 0x000fc80000410000 */
[----:B------:R-:W-:Y:S01]  /*2dc0*/  FFMA.FTZ R22, R22, R17, R23 ;  /* 0x0000001116167223 */ /* 0x000fe20000010017 */
[----:B-----5:R-:W-:Y:S02]  /*2dd0*/  IMAD R19, R47, UR4, RZ ;  /* 0x000000042f137c24 */ /* 0x020fe4000f8e02ff */
[----:B------:R-:W-:-:S04]  /*2de0*/  IMAD.WIDE.U32 R68, R52, UR4, R68 ;  /* 0x0000000434447c25 */ /* 0x000fc8000f8e0044 */
[----:B------:R-:W-:Y:S02]  /*2df0*/  IMAD R25, R52, UR5, R19 ;  /* 0x0000000534197c24 */ /* 0x000fe4000f8e0213 */
[----:B------:R-:W-:Y:S01]  /*2e00*/  FFMA.FTZ R19, R21, R63, R24 ;  /* 0x0000003f15137223 */ /* 0x000fe20000010018 */
[----:B0-----:R-:W-:Y:S02]  /*2e10*/  LEA R16, P1, R68, UR8, 0x1 ;  /* 0x0000000844107c11 */ /* 0x001fe4000f8208ff */
[----:B------:R-:W-:Y:S02]  /*2e20*/  IADD3 R25, PT, PT, R69, R25, RZ ;  /* 0x0000001945197210 */ /* 0x000fe40007ffe0ff */
[----:B------:R-:W-:Y:S02]  /*2e30*/  F2FP.BF16.F32.PACK_AB R19, R22, R19 ;  /* 0x000000131613723e */ /* 0x000fe400000010ff */
[----:B------:R-:W-:-:S05]  /*2e40*/  LEA.HI.X R17, R68, UR9, R25, 0x1, P1 ;  /* 0x0000000944117c11 */ /* 0x000fca00088f0c19 */
[----:B------:R0:W-:Y:S01]  /*2e50*/  STG.E desc[UR6][R16.64], R19 ;  /* 0x0000001310007986 */ /* 0x0001e2000c101906 */
[----:B------:R-:W-:Y:S05]  /*2e60*/  BRA `(.L_x_2111) ;  /* 0x0000001000107947 */ /* 0x000fea0003800000 */
.L_x_2096:
[----:B------:R-:W0:Y:S01]  /*2e70*/  LDCU.64 UR10, c[0x0][0x3e8] ;  /* 0x00007d00ff0a77ac */ /* 0x000e220008000a00 */
[----:B------:R-:W-:Y:S01]  /*2e80*/  BSSY.RECONVERGENT B1, `(.L_x_2112) ;  /* 0x0000022000017945 */ /* 0x000fe20003800200 */
[----:B0-----:R-:W-:Y:S02]  /*2e90*/  ISETP.GE.U32.AND P2, PT, R64, UR10, PT ;  /* 0x0000000a40007c0c */ /* 0x001fe4000bf46070 */
[----:B------:R-:W-:Y:S02]  /*2ea0*/  ISETP.GE.U32.AND P5, PT, R62, UR10, PT ;  /* 0x0000000a3e007c0c */ /* 0x000fe4000bfa6070 */
[----:B------:R-:W-:Y:S02]  /*2eb0*/  ISETP.GE.U32.AND P6, PT, R60, UR10, PT ;  /* 0x0000000a3c007c0c */ /* 0x000fe4000bfc6070 */
[----:B------:R-:W-:Y:S01]  /*2ec0*/  ISETP.GE.AND.EX P2, PT, R11, UR11, PT, P2 ;  /* 0x0000000b0b007c0c */ /* 0x000fe2000bf46320 */
[----:B------:R-:W-:-:S12]  /*2ed0*/  @P1 BRA `(.L_x_2113) ;  /* 0x0000000000701947 */ /* 0x000fd80003800000 */
[--C-:B------:R-:W-:Y:S01]  /*2ee0*/  FADD.FTZ R17, R12, -R26.reuse ;  /* 0x8000001a0c117221 */ /* 0x100fe20000010000 */
[----:B------:R-:W-:Y:S01]  /*2ef0*/  FADD.FTZ R49, R49, -R26 ;  /* 0x8000001a31317221 */ /* 0x000fe20000010000 */
[----:B------:R-:W0:Y:S01]  /*2f00*/  LDCU.64 UR4, c[0x0][0x3e0] ;  /* 0x00007c00ff0477ac */ /* 0x000e220008000a00 */
[----:B------:R-:W-:Y:S01]  /*2f10*/  MOV R18, R70 ;  /* 0x0000004600127202 */ /* 0x000fe20000000f00 */
[-C--:B------:R-:W-:Y:S01]  /*2f20*/  FMUL.FTZ R17, R17, R20.reuse ;  /* 0x0000001411117220 */ /* 0x080fe20000410000 */
[----:B------:R-:W-:Y:S01]  /*2f30*/  FMUL.FTZ R49, R49, R20 ;  /* 0x0000001431317220 */ /* 0x000fe20000410000 */
[----:B------:R-:W1:Y:S01]  /*2f40*/  LDCU.64 UR8, c[0x0][0x380] ;  /* 0x00007000ff0877ac */ /* 0x000e620008000a00 */
[----:B------:R-:W-:Y:S01]  /*2f50*/  MOV R19, R69 ;  /* 0x0000004500137202 */ /* 0x000fe20000000f00 */
[----:B------:R-:W-:Y:S01]  /*2f60*/  FFMA.FTZ R28, R21, R17, R24 ;  /* 0x00000011151c7223 */ /* 0x000fe20000010018 */
        /* <DEDUP_REMOVED lines=19> */
.L_x_2113:
[----:B------:R-:W-:Y:S05]  /*30a0*/  BSYNC.RECONVERGENT B1 ;  /* 0x0000000000017941 */ /* 0x000fea0003800200 */
.L_x_2112:
[----:B------:R-:W-:Y:S04]  /*30b0*/  BSSY.RECONVERGENT B1, `(.L_x_2114) ;  /* 0x000001e000017945 */ /* 0x000fe80003800200 */
[----:B------:R-:W-:Y:S05]  /*30c0*/  @P2 BRA `(.L_x_2115) ;  /* 0x0000000000702947 */ /* 0x000fea0003800000 */
[--C-:B0-----:R-:W-:Y:S01]  /*30d0*/  FADD.FTZ R17, R14, -R26.reuse ;  /* 0x8000001a0e117221 */ /* 0x101fe20000010000 */
        /* <DEDUP_REMOVED lines=27> */
.L_x_2115:
[----:B------:R-:W-:Y:S05]  /*3290*/  BSYNC.RECONVERGENT B1 ;  /* 0x0000000000017941 */ /* 0x000fea0003800200 */
.L_x_2114:
        /* <DEDUP_REMOVED lines=13> */
[----:B01----:R-:W-:Y:S01]  /*3370*/  FADD.FTZ R17, R40, -R26 ;  /* 0x8000001a28117221 */ /* 0x003fe20000010000 */
        /* <DEDUP_REMOVED lines=26> */
.L_x_2117:
[----:B------:R-:W-:Y:S05]  /*3520*/  BSYNC.RECONVERGENT B1 ;  /* 0x0000000000017941 */ /* 0x000fea0003800200 */
.L_x_2116:
[----:B------:R-:W-:Y:S04]  /*3530*/  BSSY.RECONVERGENT B1, `(.L_x_2118) ;  /* 0x000001e000017945 */ /* 0x000fe80003800200 */
[----:B------:R-:W-:Y:S05]  /*3540*/  @P6 BRA `(.L_x_2119) ;  /* 0x0000000000706947 */ /* 0x000fea0003800000 */
[--C-:B------:R-:W-:Y:S01]  /*3550*/  FADD.FTZ R55, R55, -R26.reuse ;  /* 0x8000001a37377221 */ /* 0x100fe20000010000 */
[----:B012---:R-:W-:Y:S01]  /*3560*/  FADD.FTZ R17, R42, -R26 ;  /* 0x8000001a2a117221 */ /* 0x007fe20000010000 */
        /* <DEDUP_REMOVED lines=26> */
.L_x_2119:
[----:B------:R-:W-:Y:S05]  /*3710*/  BSYNC.RECONVERGENT B1 ;  /* 0x0000000000017941 */ /* 0x000fea0003800200 */
.L_x_2118:
[----:B------:R-:W-:Y:S04]  /*3720*/  BSSY.RECONVERGENT B1, `(.L_x_2120) ;  /* 0x000001e000017945 */ /* 0x000fe80003800200 */
[----:B------:R-:W-:Y:S05]  /*3730*/  @P1 BRA `(.L_x_2121) ;  /* 0x0000000000701947 */ /* 0x000fea0003800000 */
[--C-:B0123--:R-:W-:Y:S01]  /*3740*/  FADD.FTZ R17, R44, -R26.reuse ;  /* 0x8000001a2c117221 */ /* 0x10ffe20000010000 */
        /* <DEDUP_REMOVED lines=27> */
.L_x_2121:
[----:B------:R-:W-:Y:S05]  /*3900*/  BSYNC.RECONVERGENT B1 ;  /* 0x0000000000017941 */ /* 0x000fea0003800200 */
.L_x_2120:
[----:B------:R-:W-:Y:S04]  /*3910*/  BSSY.RECONVERGENT B1, `(.L_x_2122) ;  /* 0x000001e000017945 */ /* 0x000fe80003800200 */
[----:B------:R-:W-:Y:S05]  /*3920*/  @P2 BRA `(.L_x_2123) ;  /* 0x0000000000702947 */ /* 0x000fea0003800000 */
[--C-:B------:R-:W-:Y:S01]  /*3930*/  FADD.FTZ R59, R59, -R26.reuse ;  /* 0x8000001a3b3b7221 */ /* 0x100fe20000010000 */
[----:B01234-:R-:W-:Y:S01]  /*3940*/  FADD.FTZ R17, R46, -R26 ;  /* 0x8000001a2e117221 */ /* 0x01ffe20000010000 */
        /* <DEDUP_REMOVED lines=26> */
.L_x_2123:
[----:B------:R-:W-:Y:S05]  /*3af0*/  BSYNC.RECONVERGENT B1 ;  /* 0x0000000000017941 */ /* 0x000fea0003800200 */
.L_x_2122:
        /* <DEDUP_REMOVED lines=8> */
[----:B------:R-:W1:Y:S02]  /*3b80*/  LDCU.64 UR8, c[0x0][0x380] ;  /* 0x00007000ff0877ac */ /* 0x000e640008000a00 */
[----:B------:R-:W-:Y:S01]  /*3b90*/  FFMA.FTZ R61, R21, R61, R24 ;  /* 0x0000003d153d7223 */ /* 0x000fe20000010018 */
        /* <DEDUP_REMOVED lines=20> */
.L_x_2125:
[----:B------:R-:W-:Y:S05]  /*3ce0*/  BSYNC.RECONVERGENT B1 ;  /* 0x0000000000017941 */ /* 0x000fea0003800200 */
.L_x_2124:
        /* <DEDUP_REMOVED lines=24> */
[----:B0-----:R-:W-:Y:S01]  /*3e70*/  FMUL.FTZ R19, R17, R18 ;  /* 0x0000001211137220 */ /* 0x001fe20000410000 */
[----:B------:R-:W-:-:S04]  /*3e80*/  LEA.HI.X R17, R68, UR9, R21, 0x1, P1 ;  /* 0x0000000944117c11 */ /* 0x000fc800088f0c15 */
[----:B------:R-:W-:-:S05]  /*3e90*/  F2FP.BF16.F32.PACK_AB R19, R19, R12 ;  /* 0x0000000c1313723e */ /* 0x000fca00000010ff */
[----:B------:R0:W-:Y:S02]  /*3ea0*/  STG.E desc[UR6][R16.64], R19 ;  /* 0x0000001310007986 */ /* 0x0001e4000c101906 */
.L_x_2111:
[----:B------:R-:W-:Y:S05]  /*3eb0*/  BSYNC.RECONVERGENT B0 ;  /* 0x0000000000007941 */ /* 0x000fea0003800200 */
.L_x_2095:
[----:B------:R-:W5:Y:S01]  /*3ec0*/  LDCU UR4, c[0x0][0x3f8] ;  /* 0x00007f00ff0477ac */ /* 0x000f620008000800 */
[----:B------:R-:W-:Y:S02]  /*3ed0*/  IADD3 R8, PT, PT, R5, R8, RZ ;  /* 0x0000000805087210 */ /* 0x000fe40007ffe0ff */
[----:B------:R-:W-:Y:S01]  /*3ee0*/  IADD3 R6, PT, PT, R6, 0x1, RZ ;  /* 0x0000000106067810 */ /* 0x000fe20007ffe0ff */
[----:B------:R-:W5:Y:S02]  /*3ef0*/  LDCU UR5, c[0x0][0x3c8] ;  /* 0x00007900ff0577ac */ /* 0x000f640008000800 */
[----:B-----5:R-:W-:-:S06]  /*3f00*/  UIMAD UR4, UR4, UR5, URZ ;  /* 0x00000005040472a4 */ /* 0x020fcc000f8e02ff */
[----:B------:R-:W-:-:S13]  /*3f10*/  ISETP.GE.AND P1, PT, R8, UR4, PT ;  /* 0x0000000408007c0c */ /* 0x000fda000bf26270 */
[----:B------:R-:W-:Y:S05]  /*3f20*/  @!P1 BRA `(.L_x_2126) ;  /* 0xffffffc000e89947 */ /* 0x000fea000383ffff */
[----:B------:R-:W-:Y:S05]  /*3f30*/  EXIT ;  /* 0x000000000000794d */ /* 0x000fea0003800000 */
.L_x_2127:
        /* <DEDUP_REMOVED lines=12> */
.L_x_3452:


//--------------------- .text._Z35group_norm_nhwc_fwd_one_pass_kernelI11Bf16IOBf16WLi512ELi42ELi672EEv26Group_norm_nhwc_fwd_params --------------------------
	.section	.text._Z35group_norm_nhwc_fwd_one_pass_kernelI11Bf16IOBf16WLi512ELi42ELi672EEv26Group_norm_nhwc_fwd_params,"ax",@progbits
	.align	128
        .global         _Z35group_norm_nhwc_fwd_one_pass_kernelI11Bf16IOBf16WLi512ELi42ELi672EEv26Group_norm_nhwc_fwd_params
        .type           _Z35group_norm_nhwc_fwd_one_pass_kernelI11Bf16IOBf16WLi512ELi42ELi672EEv26Group_norm_nhwc_fwd_params,@function
        .size           _Z35group_norm_nhwc_fwd_one_pass_kernelI11Bf16IOBf16WLi512ELi42ELi672EEv26Group_norm_nhwc_fwd_params,(.L_x_3453 - _Z35group_norm_nhwc_fwd_one_pass_kernelI11Bf16IOBf16WLi512ELi42ELi672EEv26Group_norm_nhwc_fwd_params)
        .other          _Z35group_norm_nhwc_fwd_one_pass_kernelI11Bf16IOBf16WLi512ELi42ELi672EEv26Group_norm_nhwc_fwd_params,@"STO_CUDA_ENTRY STV_DEFAULT"
_Z35group_norm_nhwc_fwd_one_pass_kernelI11Bf16IOBf16WLi512ELi42ELi672EEv26Group_norm_nhwc_fwd_params:
.text._Z35group_norm_nhwc_fwd_one_pass_kernelI11Bf16IOBf16WLi512ELi42ELi672EEv26Group_norm_nhwc_fwd_params:
        /* <DEDUP_REMOVED lines=43> */
.L_x_2203:
[----:B0-----:R-:W0:Y:S01]  /*02b0*/  LDC R8, c[0x0][0x3f8] ;  /* 0x0000fe00ff087b82 */ /* 0x001e220000000800 */
[----:B-1----:R-:W1:Y:S01]  /*02c0*/  LDCU UR8, c[0x0][0x404] ;  /* 0x00008080ff0877ac */ /* 0x002e620008000800 */
[----:B------:R-:W-:Y:S02]  /*02d0*/  LOP3.LUT R75, R63, 0xffff, RZ, 0xc0, !PT ;  /* 0x0000ffff3f4b7812 */ /* 0x000fe400078ec0ff */
[----:B------:R-:W-:Y:S01]  /*02e0*/  MOV R20, RZ ;  /* 0x000000ff00147202 */ /* 0x000fe20000000f00 */
[----:B--2---:R-:W2:Y:S01]  /*02f0*/  LDCU.64 UR4, c[0x0][0x3e8] ;  /* 0x00007d00ff0477ac */ /* 0x004ea20008000a00 */
[----:B-1----:R-:W-:Y:S01]  /*0300*/  IMAD R21, R58, UR8, R71 ;  /* 0x000000083a157c24 */ /* 0x002fe2000f8e0247 */
[----:B------:R-:W1:Y:S01]  /*0310*/  LDCU.64 UR8, c[0x0][0x3f0] ;  /* 0x00007e00ff0877ac */ /* 0x000e620008000a00 */
[----:B0--34-:R-:W-:-:S03]  /*0320*/  IABS R5, R8 ;  /* 0x0000000800057213 */ /* 0x019fc60000000000 */
[----:B------:R-:W-:Y:S01]  /*0330*/  SHF.R.S32.HI R11, RZ, 0x1f, R21 ;  /* 0x0000001fff0b7819 */ /* 0x000fe20000011415 */
[----:B------:R-:W0:Y:S01]  /*0340*/  I2F.RP R4, R5 ;  /* 0x0000000500047306 */ /* 0x000e220000209400 */
[C---:B------:R-:W-:Y:S02]  /*0350*/  IADD3 R27, PT, PT, R21.reuse, 0x80, RZ ;  /* 0x00000080151b7810 */ /* 0x040fe40007ffe0ff */
[C---:B------:R-:W-:Y:S02]  /*0360*/  IADD3 R15, PT, PT, R21.reuse, 0xc0, RZ ;  /* 0x000000c0150f7810 */ /* 0x040fe40007ffe0ff */
[----:B------:R-:W-:Y:S02]  /*0370*/  SHF.R.S32.HI R17, RZ, 0x1f, R27 ;  /* 0x0000001fff117819 */ /* 0x000fe4000001141b */
[----:B------:R-:W-:Y:S02]  /*0380*/  SHF.R.S32.HI R33, RZ, 0x1f, R15 ;  /* 0x0000001fff217819 */ /* 0x000fe4000001140f */
[----:B------:R-:W-:-:S02]  /*0390*/  IADD3 R29, PT, PT, R21, 0x100, RZ ;  /* 0x00000100151d7810 */ /* 0x000fc40007ffe0ff */
[----:B------:R-:W-:Y:S02]  /*03a0*/  IADD3 R23, PT, PT, R21, 0x120, RZ ;  /* 0x0000012015177810 */ /* 0x000fe40007ffe0ff */
[----:B--2---:R-:W-:Y:S01]  /*03b0*/  ISETP.GE.U32.AND P6, PT, R29, UR4, PT ;  /* 0x000000041d007c0c */ /* 0x004fe2000bfc6070 */
[----:B0-----:R-:W0:Y:S01]  /*03c0*/  MUFU.RCP R4, R4 ;  /* 0x0000000400047308 */ /* 0x001e220000001000 */
[----:B------:R-:W-:Y:S02]  /*03d0*/  SHF.R.S32.HI R25, RZ, 0x1f, R29 ;  /* 0x0000001fff197819 */ /* 0x000fe4000001141d */
[----:B------:R-:W-:Y:S02]  /*03e0*/  SHF.R.S32.HI R31, RZ, 0x1f, R23 ;  /* 0x0000001fff1f7819 */ /* 0x000fe40000011417 */
[----:B------:R-:W-:Y:S02]  /*03f0*/  ISETP.GE.AND.EX P6, PT, R25, UR5, PT, P6 ;  /* 0x0000000519007c0c */ /* 0x000fe4000bfc6360 */
[----:B0-----:R-:W-:-:S04]  /*0400*/  IADD3 R2, PT, PT, R4, 0xffffffe, RZ ;  /* 0x0ffffffe04027810 */ /* 0x001fc80007ffe0ff */
        /* <DEDUP_REMOVED lines=15> */
[----:B------:R-:W-:-:S11]  /*0500*/  ISETP.NE.AND P2, PT, R8, RZ, PT ;  /* 0x000000ff0800720c */ /* 0x000fd60003f45270 */
[----:B------:R-:W-:Y:S02]  /*0510*/  @P1 IADD3 R3, PT, PT, R3, 0x1, RZ ;  /* 0x0000000103031810 */ /* 0x000fe40007ffe0ff */
[----:B------:R-:W-:Y:S02]  /*0520*/  ISETP.GE.U32.AND P1, PT, R21, UR4, PT ;  /* 0x0000000415007c0c */ /* 0x000fe4000bf26070 */
[----:B------:R-:W-:Y:S02]  /*0530*/  MOV R5, R3 ;  /* 0x0000000300057202 */ /* 0x000fe40000000f00 */
[----:B------:R-:W-:Y:S02]  /*0540*/  ISETP.GE.AND.EX P1, PT, R11, UR5, PT, P1 ;  /* 0x000000050b007c0c */ /* 0x000fe4000bf26310 */
[----:B------:R-:W-:Y:S02]  /*0550*/  @!P3 IADD3 R5, PT, PT, -R5, RZ, RZ ;  /* 0x000000ff0505b210 */ /* 0x000fe40007ffe1ff */
[----:B------:R-:W-:-:S02]  /*0560*/  @!P2 LOP3.LUT R5, RZ, R8, RZ, 0x33, !PT ;  /* 0x00000008ff05a212 */ /* 0x000fc400078e33ff */
[----:B------:R-:W-:Y:S02]  /*0570*/  ISETP.GE.U32.AND P2, PT, R27, UR4, PT ;  /* 0x000000041b007c0c */ /* 0x000fe4000bf46070 */
[----:B------:R-:W-:Y:S02]  /*0580*/  IADD3 R72, PT, PT, -R5, RZ, RZ ;  /* 0x000000ff05487210 */ /* 0x000fe40007ffe1ff */
[----:B------:R-:W-:Y:S02]  /*0590*/  ISETP.GE.AND.EX P2, PT, R17, UR5, PT, P2 ;  /* 0x0000000511007c0c */ /* 0x000fe4000bf46320 */
[----:B------:R-:W-:Y:S01]  /*05a0*/  SHF.R.S32.HI R4, RZ, 0x1f, R5 ;  /* 0x0000001fff047819 */ /* 0x000fe20000011405 */
[----:B------:R-:W0:Y:S01]  /*05b0*/  @!P1 LDC.64 R2, c[0x0][0x3e0] ;  /* 0x0000f800ff029b82 */ /* 0x000e220000000a00 */
[----:B------:R-:W-:Y:S01]  /*05c0*/  IMAD R72, R8, R72, R61 ;  /* 0x0000004808487224 */ /* 0x000fe200078e023d */
[----:B------:R-:W-:Y:S02]  /*05d0*/  ISETP.GE.U32.AND P3, PT, R15, UR4, PT ;  /* 0x000000040f007c0c */ /* 0x000fe4000bf66070 */
[----:B-1----:R-:W-:-:S02]  /*05e0*/  IMAD R4, R4, UR8, RZ ;  /* 0x0000000804047c24 */ /* 0x002fc4000f8e02ff */
[----:B------:R-:W-:Y:S01]  /*05f0*/  IMAD R72, R72, 0x2a, RZ ;  /* 0x0000002a48487824 */ /* 0x000fe200078e02ff */
[----:B------:R-:W-:Y:S01]  /*0600*/  ISETP.GE.AND.EX P3, PT, R33, UR5, PT, P3 ;  /* 0x0000000521007c0c */ /* 0x000fe2000bf66330 */
[----:B------:R-:W1:Y:S01]  /*0610*/  @!P1 LDC.64 R8, c[0x0][0x390] ;  /* 0x0000e400ff089b82 */ /* 0x000e620000000a00 */
[----:B------:R-:W-:Y:S02]  /*0620*/  IMAD R77, R5, UR9, R4 ;  /* 0x00000009054d7c24 */ /* 0x000fe4000f8e0204 */
[----:B------:R-:W-:-:S04]  /*0630*/  IADD3 R74, P4, PT, R72, R75, RZ ;  /* 0x0000004b484a7210 */ /* 0x000fc80007f9e0ff */
[----:B------:R-:W-:Y:S01]  /*0640*/  LEA.HI.X.SX32 R75, R72, RZ, 0x1, P4 ;  /* 0x000000ff484b7211 */ /* 0x000fe200020f0eff */
[----:B------:R-:W2:Y:S01]  /*0650*/  @!P2 LDC.64 R6, c[0x0][0x3e0] ;  /* 0x0000f800ff06ab82 */ /* 0x000ea20000000a00 */
[----:B------:R-:W-:Y:S01]  /*0660*/  ISETP.GE.U32.AND P4, PT, R23, UR4, PT ;  /* 0x0000000417007c0c */ /* 0x000fe2000bf86070 */
[----:B------:R-:W-:-:S03]  /*0670*/  IMAD.WIDE.U32 R74, R5, UR8, R74 ;  /* 0x00000008054a7c25 */ /* 0x000fc6000f8e004a */
[----:B------:R-:W-:Y:S01]  /*0680*/  ISETP.GE.AND.EX P4, PT, R31, UR5, PT, P4 ;  /* 0x000000051f007c0c */ /* 0x000fe2000bf86340 */
[----:B0-----:R-:W-:Y:S01]  /*0690*/  @!P1 IMAD R4, R11, R2, RZ ;  /* 0x000000020b049224 */ /* 0x001fe200078e02ff */
[----:B------:R-:W-:Y:S01]  /*06a0*/  IADD3 R77, PT, PT, R75, R77, RZ ;  /* 0x0000004d4b4d7210 */ /* 0x000fe20007ffe0ff */
[----:B------:R-:W0:Y:S01]  /*06b0*/  @!P2 LDC.64 R18, c[0x0][0x390] ;  /* 0x0000e400ff12ab82 */ /* 0x000e220000000a00 */
[----:B------:R-:W-:Y:S01]  /*06c0*/  @!P1 MOV R76, R74 ;  /* 0x0000004a004c9202 */ /* 0x000fe20000000f00 */
[----:B------:R-:W-:-:S04]  /*06d0*/  @!P1 IMAD R11, R21, R3, R4 ;  /* 0x00000003150b9224 */ /* 0x000fc800078e0204 */
[----:B------:R-:W-:Y:S02]  /*06e0*/  @!P1 IMAD.WIDE.U32 R2, R21, R2, R76 ;  /* 0x0000000215029225 */ /* 0x000fe400078e004c */
[----:B------:R-:W3:Y:S03]  /*06f0*/  @!P3 LDC.64 R4, c[0x0][0x3e0] ;  /* 0x0000f800ff04bb82 */ /* 0x000ee60000000a00 */
[----:B------:R-:W-:Y:S02]  /*0700*/  @!P1 IADD3 R3, PT, PT, R3, R11, RZ ;  /* 0x0000000b03039210 */ /* 0x000fe40007ffe0ff */
[----:B-1----:R-:W-:-:S03]  /*0710*/  @!P1 LEA R8, P5, R2, R8, 0x1 ;  /* 0x0000000802089211 */ /* 0x002fc600078a08ff */
[----:B------:R-:W1:Y:S01]  /*0720*/  @!P6 LDC.64 R10, c[0x0][0x3e0] ;  /* 0x0000f800ff0aeb82 */ /* 0x000e620000000a00 */
[----:B------:R-:W-:Y:S01]  /*0730*/  @!P1 LEA.HI.X R9, R2, R9, R3, 0x1, P5 ;  /* 0x0000000902099211 */ /* 0x000fe200028f0c03 */
[----:B--2---:R-:W-:Y:S01]  /*0740*/  @!P2 IMAD R2, R17, R6, RZ ;  /* 0x000000061102a224 */ /* 0x004fe200078e02ff */
[----:B------:R-:W-:-:S05]  /*0750*/  @!P2 MOV R3, R77 ;  /* 0x0000004d0003a202 */ /* 0x000fca0000000f00 */
[----:B------:R-:W2:Y:S01]  /*0760*/  @!P3 LDC.64 R12, c[0x0][0x390] ;  /* 0x0000e400ff0cbb82 */ /* 0x000ea20000000a00 */
[----:B------:R-:W-:Y:S01]  /*0770*/  @!P2 IMAD R35, R27, R7, R2 ;  /* 0x000000071b23a224 */ /* 0x000fe200078e0202 */
[----:B------:R-:W-:Y:S01]  /*0780*/  @!P2 MOV R2, R74 ;  /* 0x0000004a0002a202 */ /* 0x000fe20000000f00 */
[----:B------:R4:W5:Y:S01]  /*0790*/  @!P1 LDG.E R20, desc[UR6][R8.64] ;  /* 0x0000000608149981 */ /* 0x000962000c1e1900 */
[----:B------:R-:W-:Y:S02]  /*07a0*/  IADD3 R17, PT, PT, R21, 0x140, RZ ;  /* 0x0000014015117810 */ /* 0x000fe40007ffe0ff */
[----:B------:R-:W-:Y:S01]  /*07b0*/  MOV R16, RZ ;  /* 0x000000ff00107202 */ /* 0x000fe20000000f00 */
[----:B------:R-:W-:Y:S01]  /*07c0*/  @!P2 IMAD.WIDE.U32 R6, R27, R6, R2 ;  /* 0x000000061b06a225 */ /* 0x000fe200078e0002 */
[----:B------:R-:W-:Y:S01]  /*07d0*/  ISETP.GE.U32.AND P5, PT, R17, UR4, PT ;  /* 0x0000000411007c0c */ /* 0x000fe2000bfa6070 */
[----:B------:R-:W2:Y:S01]  /*07e0*/  @!P4 LDC.64 R2, c[0x0][0x3e0] ;  /* 0x0000f800ff02cb82 */ /* 0x000ea20000000a00 */
[----:B------:R-:W-:Y:S01]  /*07f0*/  SHF.R.S32.HI R27, RZ, 0x1f, R17 ;  /* 0x0000001fff1b7819 */ /* 0x000fe20000011411 */
[----:B---3--:R-:W-:Y:S01]  /*0800*/  @!P3 IMAD R14, R33, R4, RZ ;  /* 0x00000004210eb224 */ /* 0x008fe200078e02ff */
[----:B------:R-:W-:-:S02]  /*0810*/  @!P2 IADD3 R7, PT, PT, R7, R35, RZ ;  /* 0x000000230707a210 */ /* 0x000fc40007ffe0ff */
[----:B----4-:R-:W-:Y:S01]  /*0820*/  @!P3 MOV R8, R74 ;  /* 0x0000004a0008b202 */ /* 0x010fe20000000f00 */
[----:B------:R-:W-:Y:S01]  /*0830*/  @!P3 IMAD R33, R15, R5, R14 ;  /* 0x000000050f21b224 */ /* 0x000fe200078e020e */
[----:B------:R-:W-:Y:S02]  /*0840*/  @!P3 MOV R9, R77 ;  /* 0x0000004d0009b202 */ /* 0x000fe40000000f00 */
[----:B------:R-:W-:Y:S02]  /*0850*/  ISETP.GE.AND.EX P5, PT, R27, UR5, PT, P5 ;  /* 0x000000051b007c0c */ /* 0x000fe4000bfa6350 */
[C---:B0-----:R-:W-:Y:S01]  /*0860*/  @!P2 LEA R18, P1, R6.reuse, R18, 0x1 ;  /* 0x000000120612a211 */ /* 0x041fe200078208ff */
[----:B------:R-:W-:Y:S01]  /*0870*/  @!P3 IMAD.WIDE.U32 R4, R15, R4, R8 ;  /* 0x000000040f04b225 */ /* 0x000fe200078e0008 */
[----:B------:R-:W-:Y:S01]  /*0880*/  IADD3 R15, PT, PT, R21, 0x1a0, RZ ;  /* 0x000001a0150f7810 */ /* 0x000fe20007ffe0ff */
[----:B------:R-:W0:Y:S01]  /*0890*/  @!P6 LDC.64 R8, c[0x0][0x390] ;  /* 0x0000e400ff08eb82 */ /* 0x000e220000000a00 */
[----:B------:R-:W-:Y:S01]  /*08a0*/  @!P2 LEA.HI.X R19, R6, R19, R7, 0x1, P1 ;  /* 0x000000130613a211 */ /* 0x000fe200008f0c07 */
[----:B-1----:R-:W-:Y:S01]  /*08b0*/  @!P6 IMAD R14, R25, R10, RZ ;  /* 0x0000000a190ee224 */ /* 0x002fe200078e02ff */
[----:B------:R-:W-:-:S02]  /*08c0*/  @!P3 IADD3 R5, PT, PT, R5, R33, RZ ;  /* 0x000000210505b210 */ /* 0x000fc40007ffe0ff */
[C---:B--2---:R-:W-:Y:S01]  /*08d0*/  @!P3 LEA R12, P1, R4.reuse, R12, 0x1 ;  /* 0x0000000c040cb211 */ /* 0x044fe200078208ff */
[----:B------:R-:W-:Y:S01]  /*08e0*/  @!P6 IMAD R33, R29, R11, R14 ;  /* 0x0000000b1d21e224 */ /* 0x000fe200078e020e */
[----:B------:R-:W-:Y:S01]  /*08f0*/  MOV R14, RZ ;  /* 0x000000ff000e7202 */ /* 0x000fe20000000f00 */
[----:B------:R-:W1:Y:S01]  /*0900*/  @!P5 LDC.64 R6, c[0x0][0x3e0] ;  /* 0x0000f800ff06db82 */ /* 0x000e620000000a00 */
[----:B------:R-:W-:Y:S01]  /*0910*/  @!P3 LEA.HI.X R13, R4, R13, R5, 0x1, P1 ;  /* 0x0000000d040db211 */ /* 0x000fe200008f0c05 */
[----:B------:R2:W3:Y:S01]  /*0920*/  @!P2 LDG.E R16, desc[UR6][R18.64] ;  /* 0x000000061210a981 */ /* 0x0004e2000c1e1900 */
[----:B------:R-:W-:Y:S01]  /*0930*/  ISETP.GE.U32.AND P1, PT, R15, UR4, PT ;  /* 0x000000040f007c0c */ /* 0x000fe2000bf26070 */
[----:B------:R-:W-:Y:S01]  /*0940*/  @!P4 IMAD R22, R31, R2, RZ ;  /* 0x000000021f16c224 */ /* 0x000fe200078e02ff */
[----:B------:R-:W-:Y:S01]  /*0950*/  SHF.R.S32.HI R25, RZ, 0x1f, R15 ;  /* 0x0000001fff197819 */ /* 0x000fe2000001140f */
[----:B------:R4:W3:Y:S01]  /*0960*/  @!P3 LDG.E R14, desc[UR6][R12.64] ;  /* 0x000000060c0eb981 */ /* 0x0008e2000c1e1900 */
[----:B------:R-:W-:Y:S01]  /*0970*/  ISETP.GE.U32.AND P2, PT, R69, UR4, PT ;  /* 0x0000000445007c0c */ /* 0x000fe2000bf46070 */
[----:B------:R-:W1:Y:S01]  /*0980*/  @!P4 LDC.64 R4, c[0x0][0x390] ;  /* 0x0000e400ff04cb82 */ /* 0x000e620000000a00 */
[----:B------:R-:W-:-:S02]  /*0990*/  ISETP.GE.AND.EX P1, PT, R25, UR5, PT, P1 ;  /* 0x0000000519007c0c */ /* 0x000fc4000bf26310 */
[----:B------:R-:W-:Y:S02]  /*09a0*/  ISETP.GE.AND.EX P2, PT, R54, UR5, PT, P2 ;  /* 0x0000000536007c0c */ /* 0x000fe4000bf46320 */
[-C--:B--2---:R-:W-:Y:S02]  /*09b0*/  @!P6 MOV R18, R74.reuse ;  /* 0x0000004a0012e202 */ /* 0x084fe40000000f00 */
[-C--:B------:R-:W-:Y:S02]  /*09c0*/  @!P6 MOV R19, R77.reuse ;  /* 0x0000004d0013e202 */ /* 0x080fe40000000f00 */
[----:B----4-:R-:W-:Y:S02]  /*09d0*/  @!P4 MOV R12, R74 ;  /* 0x0000004a000cc202 */ /* 0x010fe40000000f00 */
[----:B------:R-:W-:Y:S01]  /*09e0*/  @!P4 MOV R13, R77 ;  /* 0x0000004d000dc202 */ /* 0x000fe20000000f00 */
[----:B------:R-:W-:Y:S02]  /*09f0*/  @!P6 IMAD.WIDE.U32 R10, R29, R10, R18 ;  /* 0x0000000a1d0ae225 */ /* 0x000fe400078e0012 */
[----:B------:R-:W2:Y:S02]  /*0a00*/  @!P1 LDC.64 R18, c[0x0][0x3e0] ;  /* 0x0000f800ff129b82 */ /* 0x000ea40000000a00 */
[----:B------:R-:W-:-:S02]  /*0a10*/  @!P4 IMAD R29, R23, R3, R22 ;  /* 0x00000003171dc224 */ /* 0x000fc400078e0216 */
[----:B------:R-:W-:Y:S01]  /*0a20*/  @!P4 IMAD.WIDE.U32 R2, R23, R2, R12 ;  /* 0x000000021702c225 */ /* 0x000fe200078e000c */
[----:B------:R-:W-:-:S03]  /*0a30*/  @!P6 IADD3 R11, PT, PT, R11, R33, RZ ;  /* 0x000000210b0be210 */ /* 0x000fc60007ffe0ff */
[----:B------:R-:W4:Y:S01]  /*0a40*/  @!P5 LDC.64 R22, c[0x0][0x390] ;  /* 0x0000e400ff16db82 */ /* 0x000f220000000a00 */
[C---:B0-----:R-:W-:Y:S02]  /*0a50*/  @!P6 LEA R8, P3, R10.reuse, R8, 0x1 ;  /* 0x000000080a08e211 */ /* 0x041fe400078608ff */
[----:B------:R-:W-:Y:S02]  /*0a60*/  MOV R34, RZ ;  /* 0x000000ff00227202 */ /* 0x000fe40000000f00 */
[----:B------:R-:W-:-:S03]  /*0a70*/  @!P6 LEA.HI.X R9, R10, R9, R11, 0x1, P3 ;  /* 0x000000090a09e211 */ /* 0x000fc600018f0c0b */
[----:B------:R-:W0:Y:S01]  /*0a80*/  @!P2 LDC.64 R10, c[0x0][0x3e0] ;  /* 0x0000f800ff0aab82 */ /* 0x000e220000000a00 */
[----:B------:R-:W-:Y:S01]  /*0a90*/  @!P4 IADD3 R3, PT, PT, R3, R29, RZ ;  /* 0x0000001d0303c210 */ /* 0x000fe20007ffe0ff */
[----:B------:R1:W3:Y:S02]  /*0aa0*/  @!P6 LDG.E R34, desc[UR6][R8.64] ;  /* 0x000000060822e981 */ /* 0x0002e4000c1e1900 */
[C---:B-1----:R-:W-:Y:S01]  /*0ab0*/  @!P4 LEA R4, P3, R2.reuse, R4, 0x1 ;  /* 0x000000040204c211 */ /* 0x042fe200078608ff */
[----:B------:R-:W-:Y:S01]  /*0ac0*/  @!P5 IMAD R12, R27, R6, RZ ;  /* 0x000000061b0cd224 */ /* 0x000fe200078e02ff */
[----:B------:R-:W-:Y:S02]  /*0ad0*/  MOV R36, RZ ;  /* 0x000000ff00247202 */ /* 0x000fe40000000f00 */
[----:B------:R-:W-:Y:S01]  /*0ae0*/  @!P4 LEA.HI.X R5, R2, R5, R3, 0x1, P3 ;  /* 0x000000050205c211 */ /* 0x000fe200018f0c03 */
[----:B------:R-:W-:Y:S01]  /*0af0*/  @!P5 IMAD R13, R17, R7, R12 ;  /* 0x00000007110dd224 */ /* 0x000fe200078e020c */
[----:B------:R-:W-:Y:S01]  /*0b00*/  @!P5 MOV R8, R74 ;  /* 0x0000004a0008d202 */ /* 0x000fe20000000f00 */
[----:B------:R-:W1:Y:S01]  /*0b10*/  @!P1 LDC.64 R2, c[0x0][0x390] ;  /* 0x0000e400ff029b82 */ /* 0x000e620000000a00 */
[----:B------:R-:W-:Y:S01]  /*0b20*/  @!P5 MOV R9, R77 ;  /* 0x0000004d0009d202 */ /* 0x000fe20000000f00 */
[----:B------:R2:W3:Y:S01]  /*0b30*/  @!P4 LDG.E R36, desc[UR6][R4.64] ;  /* 0x000000060424c981 */ /* 0x0004e2000c1e1900 */
[----:B------:R-:W-:-:S02]  /*0b40*/  ISETP.GE.U32.AND P3, PT, R68, UR4, PT ;  /* 0x0000000444007c0c */ /* 0x000fc4000bf66070 */
[----:B------:R-:W-:Y:S01]  /*0b50*/  ISETP.GE.U32.AND P6, PT, R70, UR4, PT ;  /* 0x0000000446007c0c */ /* 0x000fe2000bfc6070 */
[----:B------:R-:W-:Y:S01]  /*0b60*/  @!P5 IMAD.WIDE.U32 R6, R17, R6, R8 ;  /* 0x000000061106d225 */ /* 0x000fe200078e0008 */
[----:B------:R-:W-:Y:S02]  /*0b70*/  ISETP.GE.AND.EX P3, PT, R53, UR5, PT, P3 ;  /* 0x0000000535007c0c */ /* 0x000fe4000bf66330 */
[----:B------:R-:W-:Y:S02]  /*0b80*/  ISETP.GE.AND.EX P4, PT, R55, UR5, PT, P6 ;  /* 0x0000000537007c0c */ /* 0x000fe4000bf86360 */
[----:B------:R-:W-:Y:S01]  /*0b90*/  @!P5 IADD3 R7, PT, PT, R7, R13, RZ ;  /* 0x0000000d0707d210 */ /* 0x000fe20007ffe0ff */
[----:B--2---:R-:W2:Y:S01]  /*0ba0*/  @!P2 LDC.64 R4, c[0x0][0x390] ;  /* 0x0000e400ff04ab82 */ /* 0x004ea20000000a00 */
[----:B----4-:R-:W-:Y:S01]  /*0bb0*/  @!P5 LEA R22, P6, R6, R22, 0x1 ;  /* 0x000000160616d211 */ /* 0x010fe200078c08ff */
[----:B------:R-:W-:-:S03]  /*0bc0*/  @!P1 IMAD R8, R25, R18, RZ ;  /* 0x0000001219089224 */ /* 0x000fc600078e02ff */
[----:B------:R-:W-:Y:S02]  /*0bd0*/  @!P5 LEA.HI.X R23, R6, R23, R7, 0x1, P6 ;  /* 0x000000170617d211 */ /* 0x000fe400030f0c07 */
[----:B------:R-:W-:Y:S02]  /*0be0*/  @!P1 MOV R6, R74 ;  /* 0x0000004a00069202 */ /* 0x000fe40000000f00 */
[----:B------:R-:W-:Y:S01]  /*0bf0*/  @!P1 MOV R7, R77 ;  /* 0x0000004d00079202 */ /* 0x000fe20000000f00 */
[C---:B------:R-:W-:Y:S02]  /*0c00*/  @!P1 IMAD R17, R15.reuse, R19, R8 ;  /* 0x000000130f119224 */ /* 0x040fe400078e0208 */
[----:B0-----:R-:W-:Y:S01]  /*0c10*/  @!P2 IMAD R12, R54, R10, RZ ;  /* 0x0000000a360ca224 */ /* 0x001fe200078e02ff */
[----:B------:R-:W0:Y:S01]  /*0c20*/  @!P3 LDC.64 R8, c[0x0][0x3e0] ;  /* 0x0000f800ff08bb82 */ /* 0x000e220000000a00 */
[----:B------:R-:W-:Y:S01]  /*0c30*/  @!P1 IMAD.WIDE.U32 R18, R15, R18, R6 ;  /* 0x000000120f129225 */ /* 0x000fe200078e0006 */
[----:B------:R-:W-:-:S03]  /*0c40*/  @!P2 MOV R13, R77 ;  /* 0x0000004d000da202 */ /* 0x000fc60000000f00 */
[----:B------:R-:W-:-:S03]  /*0c50*/  @!P2 IMAD R15, R69, R11, R12 ;  /* 0x0000000b450fa224 */ /* 0x000fc600078e020c */
[----:B------:R-:W4:Y:S01]  /*0c60*/  @!P4 LDC.64 R6, c[0x0][0x3e0] ;  /* 0x0000f800ff06cb82 */ /* 0x000f220000000a00 */
[----:B------:R-:W-:Y:S02]  /*0c70*/  @!P2 MOV R12, R74 ;  /* 0x0000004a000ca202 */ /* 0x000fe40000000f00 */
[----:B------:R-:W-:Y:S02]  /*0c80*/  MOV R39, RZ ;  /* 0x000000ff00277202 */ /* 0x000fe40000000f00 */
[----:B------:R-:W-:Y:S01]  /*0c90*/  @!P1 IADD3 R11, PT, PT, R19, R17, RZ ;  /* 0x00000011130b9210 */ /* 0x000fe20007ffe0ff */
[----:B------:R-:W-:Y:S01]  /*0ca0*/  @!P2 IMAD.WIDE.U32 R12, R69, R10, R12 ;  /* 0x0000000a450ca225 */ /* 0x000fe200078e000c */
[----:B-1----:R-:W-:Y:S02]  /*0cb0*/  @!P1 LEA R2, P6, R18, R2, 0x1 ;  /* 0x0000000212029211 */ /* 0x002fe400078c08ff */
[----:B------:R1:W3:Y:S01]  /*0cc0*/  @!P5 LDG.E R39, desc[UR6][R22.64] ;  /* 0x000000061627d981 */ /* 0x0002e2000c1e1900 */
[----:B------:R-:W-:-:S02]  /*0cd0*/  ISETP.GE.U32.AND P5, PT, R67, UR4, PT ;  /* 0x0000000443007c0c */ /* 0x000fc4000bfa6070 */
[----:B------:R-:W-:Y:S02]  /*0ce0*/  @!P1 LEA.HI.X R3, R18, R3, R11, 0x1, P6 ;  /* 0x0000000312039211 */ /* 0x000fe400030f0c0b */
[----:B------:R-:W-:Y:S02]  /*0cf0*/  @!P2 IADD3 R11, PT, PT, R13, R15, RZ ;  /* 0x0000000f0d0ba210 */ /* 0x000fe40007ffe0ff */
[C---:B--2---:R-:W-:Y:S01]  /*0d00*/  @!P2 LEA R10, P6, R12.reuse, R4, 0x1 ;  /* 0x000000040c0aa211 */ /* 0x044fe200078c08ff */
[----:B-1----:R-:W1:Y:S03]  /*0d10*/  @!P3 LDC.64 R22, c[0x0][0x390] ;  /* 0x0000e400ff16bb82 */ /* 0x002e660000000a00 */
[----:B------:R-:W-:Y:S02]  /*0d20*/  @!P2 LEA.HI.X R11, R12, R5, R11, 0x1, P6 ;  /* 0x000000050c0ba211 */ /* 0x000fe400030f0c0b */
[----:B------:R-:W-:-:S02]  /*0d30*/  CS2R R18, SRZ ;  /* 0x0000000000127805 */ /* 0x000fc4000001ff00 */
[----:B------:R-:W-:Y:S01]  /*0d40*/  ISETP.GE.AND.EX P5, PT, R52, UR5, PT, P5 ;  /* 0x0000000534007c0c */ /* 0x000fe2000bfa6350 */
[----:B------:R-:W2:Y:S01]  /*0d50*/  @!P4 LDC.64 R4, c[0x0][0x390] ;  /* 0x0000e400ff04cb82 */ /* 0x000ea20000000a00 */
[----:B0-----:R-:W-:Y:S02]  /*0d60*/  @!P3 IMAD R13, R53, R8, RZ ;  /* 0x00000008350db224 */ /* 0x001fe400078e02ff */
[----:B------:R0:W3:Y:S01]  /*0d70*/  @!P2 LDG.E R19, desc[UR6][R10.64] ;  /* 0x000000060a13a981 */ /* 0x0000e2000c1e1900 */
[----:B----4-:R-:W-:Y:S02]  /*0d80*/  @!P4 IMAD R12, R55, R6, RZ ;  /* 0x00000006370cc224 */ /* 0x010fe400078e02ff */
[----:B------:R-:W-:Y:S02]  /*0d90*/  @!P3 IMAD R17, R68, R9, R13 ;  /* 0x000000094411b224 */ /* 0x000fe400078e020d */
[----:B------:R-:W-:Y:S01]  /*0da0*/  @!P4 IMAD R15, R70, R7, R12 ;  /* 0x00000007460fc224 */ /* 0x000fe200078e020c */
[----:B------:R-:W-:-:S03]  /*0db0*/  ISETP.GE.U32.AND P6, PT, R66, UR4, PT ;  /* 0x0000000442007c0c */ /* 0x000fc6000bfc6070 */
[----:B------:R-:W4:Y:S01]  /*0dc0*/  @!P5 LDC.64 R12, c[0x0][0x3e0] ;  /* 0x0000f800ff0cdb82 */ /* 0x000f220000000a00 */
[----:B0-----:R-:W-:Y:S02]  /*0dd0*/  @!P3 MOV R10, R74 ;  /* 0x0000004a000ab202 */ /* 0x001fe40000000f00 */
[----:B------:R-:W-:-:S03]  /*0de0*/  @!P3 MOV R11, R77 ;  /* 0x0000004d000bb202 */ /* 0x000fc60000000f00 */
[----:B------:R-:W-:Y:S01]  /*0df0*/  @!P3 IMAD.WIDE.U32 R8, R68, R8, R10 ;  /* 0x000000084408b225 */ /* 0x000fe200078e000a */
[----:B------:R-:W-:Y:S02]  /*0e00*/  @!P4 MOV R10, R74 ;  /* 0x0000004a000ac202 */ /* 0x000fe40000000f00 */
[----:B------:R-:W-:Y:S02]  /*0e10*/  @!P4 MOV R11, R77 ;  /* 0x0000004d000bc202 */ /* 0x000fe40000000f00 */
[----:B------:R-:W-:Y:S02]  /*0e20*/  ISETP.GE.AND.EX P6, PT, R51, UR5, PT, P6 ;  /* 0x0000000533007c0c */ /* 0x000fe4000bfc6360 */
[----:B------:R-:W-:Y:S01]  /*0e30*/  @!P3 IADD3 R9, PT, PT, R9, R17, RZ ;  /* 0x000000110909b210 */ /* 0x000fe20007ffe0ff */
[----:B------:R-:W-:Y:S01]  /*0e40*/  @!P4 IMAD.WIDE.U32 R6, R70, R6, R10 ;  /* 0x000000064606c225 */ /* 0x000fe200078e000a */
[----:B-1----:R-:W-:-:S04]  /*0e50*/  @!P3 LEA R22, P2, R8, R22, 0x1 ;  /* 0x000000160816b211 */ /* 0x002fc800078408ff */
[----:B------:R-:W-:Y:S02]  /*0e60*/  @!P3 LEA.HI.X R23, R8, R23, R9, 0x1, P2 ;  /* 0x000000170817b211 */ /* 0x000fe400010f0c09 */
[----:B------:R-:W-:Y:S02]  /*0e70*/  @!P4 IADD3 R7, PT, PT, R7, R15, RZ ;  /* 0x0000000f0707c210 */ /* 0x000fe40007ffe0ff */
[C---:B--2---:R-:W-:Y:S01]  /*0e80*/  @!P4 LEA R4, P2, R6.reuse, R4, 0x1 ;  /* 0x000000040604c211 */ /* 0x044fe200078408ff */
[----:B------:R-:W0:Y:S03]  /*0e90*/  @!P6 LDC.64 R8, c[0x0][0x3e0] ;  /* 0x0000f800ff08eb82 */ /* 0x000e260000000a00 */
[----:B------:R-:W-:Y:S02]  /*0ea0*/  @!P4 LEA.HI.X R5, R6, R5, R7, 0x1, P2 ;  /* 0x000000050605c211 */ /* 0x000fe400010f0c07 */
[----:B------:R-:W-:-:S03]  /*0eb0*/  ISETP.GE.U32.AND P2, PT, R65, UR4, PT ;  /* 0x0000000441007c0c */ /* 0x000fc6000bf46070 */
[----:B------:R-:W1:Y:S01]  /*0ec0*/  @!P5 LDC.64 R6, c[0x0][0x390] ;  /* 0x0000e400ff06db82 */ /* 0x000e620000000a00 */
[----:B------:R-:W-:Y:S01]  /*0ed0*/  ISETP.GE.AND.EX P2, PT, R50, UR5, PT, P2 ;  /* 0x0000000532007c0c */ /* 0x000fe2000bf46320 */
[----:B----4-:R-:W-:Y:S01]  /*0ee0*/  @!P5 IMAD R10, R52, R12, RZ ;  /* 0x0000000c340ad224 */ /* 0x010fe200078e02ff */
[----:B------:R-:W-:Y:S01]  /*0ef0*/  @!P5 MOV R24, R74 ;  /* 0x0000004a0018d202 */ /* 0x000fe20000000f00 */
[----:B------:R2:W4:Y:S02]  /*0f00*/  @!P4 LDG.E R18, desc[UR6][R4.64] ;  /* 0x000000060412c981 */ /* 0x000524000c1e1900 */
[C---:B------:R-:W-:Y:S01]  /*0f10*/  @!P5 IMAD R13, R67.reuse, R13, R10 ;  /* 0x0000000d430dd224 */ /* 0x040fe200078e020a */
[----:B------:R-:W-:Y:S01]  /*0f20*/  @!P5 MOV R25, R77 ;  /* 0x0000004d0019d202 */ /* 0x000fe20000000f00 */
[----:B------:R-:W5:Y:S01]  /*0f30*/  @!P6 LDC.64 R10, c[0x0][0x390] ;  /* 0x0000e400ff0aeb82 */ /* 0x000f620000000a00 */
[----:B------:R-:W-:Y:S01]  /*0f40*/  MOV R17, RZ ;  /* 0x000000ff00117202 */ /* 0x000fe20000000f00 */
[----:B------:R-:W-:-:S05]  /*0f50*/  @!P5 IMAD.WIDE.U32 R24, R67, R12, R24 ;  /* 0x0000000c4318d225 */ /* 0x000fca00078e0018 */
[----:B------:R0:W4:Y:S01]  /*0f60*/  @!P3 LDG.E R17, desc[UR6][R22.64] ;  /* 0x000000061611b981 */ /* 0x000122000c1e1900 */
[----:B--2---:R-:W2:Y:S01]  /*0f70*/  @!P2 LDC.64 R4, c[0x0][0x3e0] ;  /* 0x0000f800ff04ab82 */ /* 0x004ea20000000a00 */
[----:B------:R-:W-:Y:S02]  /*0f80*/  @!P5 IADD3 R13, PT, PT, R25, R13, RZ ;  /* 0x0000000d190dd210 */ /* 0x000fe40007ffe0ff */
[----:B-1----:R-:W-:Y:S01]  /*0f90*/  @!P5 LEA R12, P3, R24, R6, 0x1 ;  /* 0x00000006180cd211 */ /* 0x002fe200078608ff */
[----:B0-----:R-:W-:Y:S01]  /*0fa0*/  @!P6 IMAD R6, R51, R8, RZ ;  /* 0x000000083306e224 */ /* 0x001fe200078e02ff */
[----:B------:R-:W-:Y:S02]  /*0fb0*/  @!P6 MOV R22, R74 ;  /* 0x0000004a0016e202 */ /* 0x000fe40000000f00 */
[----:B------:R-:W-:Y:S01]  /*0fc0*/  @!P6 MOV R23, R77 ;  /* 0x0000004d0017e202 */ /* 0x000fe20000000f00 */
[----:B------:R-:W-:Y:S01]  /*0fd0*/  @!P6 IMAD R9, R66, R9, R6 ;  /* 0x000000094209e224 */ /* 0x000fe200078e0206 */
[----:B------:R-:W-:-:S02]  /*0fe0*/  @!P5 LEA.HI.X R13, R24, R7, R13, 0x1, P3 ;  /* 0x00000007180dd211 */ /* 0x000fc400018f0c0d */
[----:B------:R-:W-:Y:S01]  /*0ff0*/  MOV R15, RZ ;  /* 0x000000ff000f7202 */ /* 0x000fe20000000f00 */
[----:B------:R-:W0:Y:S01]  /*1000*/  @!P2 LDC.64 R6, c[0x0][0x390] ;  /* 0x0000e400ff06ab82 */ /* 0x000e220000000a00 */
[----:B------:R-:W-:Y:S01]  /*1010*/  @!P6 IMAD.WIDE.U32 R22, R66, R8, R22 ;  /* 0x000000084216e225 */ /* 0x000fe200078e0016 */
[----:B------:R-:W-:-:S03]  /*1020*/  ISETP.GE.U32.AND P3, PT, R64, UR4, PT ;  /* 0x0000000440007c0c */ /* 0x000fc6000bf66070 */
[----:B------:R1:W4:Y:S01]  /*1030*/  @!P5 LDG.E R15, desc[UR6][R12.64] ;  /* 0x000000060c0fd981 */ /* 0x000322000c1e1900 */
[----:B------:R-:W-:Y:S02]  /*1040*/  @!P6 IADD3 R8, PT, PT, R23, R9, RZ ;  /* 0x000000091708e210 */ /* 0x000fe40007ffe0ff */
[----:B-----5:R-:W-:Y:S02]  /*1050*/  @!P6 LEA R10, P5, R22, R10, 0x1 ;  /* 0x0000000a160ae211 */ /* 0x020fe400078a08ff */
[----:B------:R-:W-:Y:S02]  /*1060*/  ISETP.GE.AND.EX P3, PT, R0, UR5, PT, P3 ;  /* 0x0000000500007c0c */ /* 0x000fe4000bf66330 */
[----:B------:R-:W-:Y:S01]  /*1070*/  @!P6 LEA.HI.X R11, R22, R11, R8, 0x1, P5 ;  /* 0x0000000b160be211 */ /* 0x000fe200028f0c08 */
[----:B--2---:R-:W-:Y:S01]  /*1080*/  @!P2 IMAD R24, R50, R4, RZ ;  /* 0x000000043218a224 */ /* 0x004fe200078e02ff */
[----:B------:R-:W-:Y:S02]  /*1090*/  @!P2 MOV R8, R74 ;  /* 0x0000004a0008a202 */ /* 0x000fe40000000f00 */
[----:B------:R-:W-:Y:S01]  /*10a0*/  @!P2 MOV R9, R77 ;  /* 0x0000004d0009a202 */ /* 0x000fe20000000f00 */
[C---:B------:R-:W-:Y:S01]  /*10b0*/  @!P2 IMAD R5, R65.reuse, R5, R24 ;  /* 0x000000054105a224 */ /* 0x040fe200078e0218 */
[----:B------:R-:W-:Y:S01]  /*10c0*/  MOV R32, RZ ;  /* 0x000000ff00207202 */ /* 0x000fe20000000f00 */
[----:B------:R-:W-:Y:S01]  /*10d0*/  @!P2 IMAD.WIDE.U32 R8, R65, R4, R8 ;  /* 0x000000044108a225 */ /* 0x000fe200078e0008 */
[----:B------:R-:W-:-:S03]  /*10e0*/  IADD3 R27, PT, PT, R21, 0x1c0, RZ ;  /* 0x000001c0151b7810 */ /* 0x000fc60007ffe0ff */
[----:B-1----:R-:W1:Y:S01]  /*10f0*/  @!P3 LDC.64 R12, c[0x0][0x390] ;  /* 0x0000e400ff0cbb82 */ /* 0x002e620000000a00 */
[----:B------:R2:W5:Y:S01]  /*1100*/  @!P6 LDG.E R32, desc[UR6][R10.64] ;  /* 0x000000060a20e981 */ /* 0x000562000c1e1900 */
[----:B------:R-:W-:Y:S02]  /*1110*/  @!P2 IADD3 R9, PT, PT, R9, R5, RZ ;  /* 0x000000050909a210 */ /* 0x000fe40007ffe0ff */
[----:B------:R-:W-:-:S04]  /*1120*/  ISETP.GE.U32.AND P5, PT, R27, UR4, PT ;  /* 0x000000041b007c0c */ /* 0x000fc8000bfa6070 */
[----:B------:R-:W1:Y:S01]  /*1130*/  @!P3 LDC.64 R4, c[0x0][0x3e0] ;  /* 0x0000f800ff04bb82 */ /* 0x000e620000000a00 */
[----:B------:R-:W-:Y:S02]  /*1140*/  SHF.R.S32.HI R29, RZ, 0x1f, R27 ;  /* 0x0000001fff1d7819 */ /* 0x000fe4000001141b */
[C---:B0-----:R-:W-:Y:S02]  /*1150*/  @!P2 LEA R24, P6, R8.reuse, R6, 0x1 ;  /* 0x000000060818a211 */ /* 0x041fe400078c08ff */
[----:B------:R-:W-:Y:S02]  /*1160*/  IADD3 R21, PT, PT, R21, 0x1e0, RZ ;  /* 0x000001e015157810 */ /* 0x000fe40007ffe0ff */
[----:B------:R-:W-:Y:S02]  /*1170*/  ISETP.GE.AND.EX P5, PT, R29, UR5, PT, P5 ;  /* 0x000000051d007c0c */ /* 0x000fe4000bfa6350 */
[----:B------:R-:W-:Y:S02]  /*1180*/  @!P2 LEA.HI.X R25, R8, R7, R9, 0x1, P6 ;  /* 0x000000070819a211 */ /* 0x000fe400030f0c09 */
[----:B------:R-:W-:-:S02]  /*1190*/  ISETP.GE.U32.AND P6, PT, R21, UR4, PT ;  /* 0x0000000415007c0c */ /* 0x000fc4000bfc6070 */
[----:B------:R-:W-:-:S04]  /*11a0*/  SHF.R.S32.HI R31, RZ, 0x1f, R21 ;  /* 0x0000001fff1f7819 */ /* 0x000fc80000011415 */
[----:B------:R-:W-:-:S03]  /*11b0*/  ISETP.GE.AND.EX P6, PT, R31, UR5, PT, P6 ;  /* 0x000000051f007c0c */ /* 0x000fc6000bfc6360 */
[----:B--2---:R-:W0:Y:S01]  /*11c0*/  @!P5 LDC.64 R10, c[0x0][0x3e0] ;  /* 0x0000f800ff0adb82 */ /* 0x004e220000000a00 */
[----:B-1----:R-:W-:Y:S01]  /*11d0*/  @!P3 IMAD R6, R0, R4, RZ ;  /* 0x000000040006b224 */ /* 0x002fe200078e02ff */
[----:B------:R-:W-:-:S08]  /*11e0*/  @!P3 MOV R22, R74 ;  /* 0x0000004a0016b202 */ /* 0x000fd00000000f00 */
[----:B------:R-:W1:Y:S01]  /*11f0*/  @!P6 LDC.64 R8, c[0x0][0x3e0] ;  /* 0x0000f800ff08eb82 */ /* 0x000e620000000a00 */
[----:B------:R-:W-:Y:S01]  /*1200*/  @!P3 MOV R23, R77 ;  /* 0x0000004d0017b202 */ /* 0x000fe20000000f00 */
[----:B------:R-:W-:Y:S01]  /*1210*/  @!P3 IMAD R33, R64, R5, R6 ;  /* 0x000000054021b224 */ /* 0x000fe200078e0206 */
[----:B------:R-:W-:-:S05]  /*1220*/  MOV R41, RZ ;  /* 0x000000ff00297202 */ /* 0x000fca0000000f00 */
[----:B------:R-:W2:Y:S01]  /*1230*/  @!P5 LDC.64 R6, c[0x0][0x390] ;  /* 0x0000e400ff06db82 */ /* 0x000ea20000000a00 */
[----:B------:R-:W-:Y:S01]  /*1240*/  @!P3 IMAD.WIDE.U32 R22, R64, R4, R22 ;  /* 0x000000044016b225 */ /* 0x000fe200078e0016 */
[----:B------:R-:W5:Y:S06]  /*1250*/  @!P2 LDG.E R41, desc[UR6][R24.64] ;  /* 0x000000061829a981 */ /* 0x000f6c000c1e1900 */
[----:B------:R-:W2:Y:S01]  /*1260*/  @!P6 LDC.64 R4, c[0x0][0x390] ;  /* 0x0000e400ff04eb82 */ /* 0x000ea20000000a00 */
[----:B------:R-:W-:Y:S02]  /*1270*/  @!P3 IADD3 R23, PT, PT, R23, R33, RZ ;  /* 0x000000211717b210 */ /* 0x000fe40007ffe0ff */
[----:B------:R-:W-:-:S02]  /*1280*/  @!P3 LEA R12, P2, R22, R12, 0x1 ;  /* 0x0000000c160cb211 */ /* 0x000fc400078408ff */
[----:B------:R-:W-:Y:S01]  /*1290*/  MOV R42, RZ ;  /* 0x000000ff002a7202 */ /* 0x000fe20000000f00 */
[----:B0-----:R-:W-:Y:S01]  /*12a0*/  @!P5 IMAD R26, R29, R10, RZ ;  /* 0x0000000a1d1ad224 */ /* 0x001fe200078e02ff */
[----:B------:R-:W-:Y:S02]  /*12b0*/  @!P3 LEA.HI.X R13, R22, R13, R23, 0x1, P2 ;  /* 0x0000000d160db211 */ /* 0x000fe400010f0c17 */
[----:B------:R-:W-:Y:S02]  /*12c0*/  @!P5 MOV R22, R74 ;  /* 0x0000004a0016d202 */ /* 0x000fe40000000f00 */
[----:B------:R-:W-:Y:S01]  /*12d0*/  @!P5 MOV R23, R77 ;  /* 0x0000004d0017d202 */ /* 0x000fe20000000f00 */
[----:B------:R-:W-:Y:S01]  /*12e0*/  @!P5 IMAD R29, R27, R11, R26 ;  /* 0x0000000b1b1dd224 */ /* 0x000fe200078e021a */
[----:B------:R0:W5:Y:S01]  /*12f0*/  @!P3 LDG.E R42, desc[UR6][R12.64] ;  /* 0x000000060c2ab981 */ /* 0x000162000c1e1900 */
[----:B-1----:R-:W-:Y:S02]  /*1300*/  @!P6 IMAD R26, R31, R8, RZ ;  /* 0x000000081f1ae224 */ /* 0x002fe400078e02ff */
[----:B------:R-:W-:Y:S01]  /*1310*/  @!P5 IMAD.WIDE.U32 R10, R27, R10, R22 ;  /* 0x0000000a1b0ad225 */ /* 0x000fe200078e0016 */
[----:B------:R-:W-:-:S02]  /*1320*/  MOV R45, RZ ;  /* 0x000000ff002d7202 */ /* 0x000fc40000000f00 */
[----:B0-----:R-:W-:Y:S02]  /*1330*/  @!P6 MOV R12, R74 ;  /* 0x0000004a000ce202 */ /* 0x001fe40000000f00 */
[----:B------:R-:W-:Y:S01]  /*1340*/  @!P6 MOV R13, R77 ;  /* 0x0000004d000de202 */ /* 0x000fe20000000f00 */
[----:B------:R-:W-:Y:S01]  /*1350*/  @!P6 IMAD R23, R21, R9, R26 ;  /* 0x000000091517e224 */ /* 0x000fe200078e021a */
[----:B------:R-:W-:Y:S01]  /*1360*/  @!P5 IADD3 R11, PT, PT, R11, R29, RZ ;  /* 0x0000001d0b0bd210 */ /* 0x000fe20007ffe0ff */
[----:B------:R0:W5:Y:S01]  /*1370*/  @!P1 LDG.E R45, desc[UR6][R2.64] ;  /* 0x00000006022d9981 */ /* 0x000162000c1e1900 */
[C---:B--2---:R-:W-:Y:S01]  /*1380*/  @!P5 LEA R6, P2, R10.reuse, R6, 0x1 ;  /* 0x000000060a06d211 */ /* 0x044fe200078408ff */
[----:B------:R-:W-:Y:S01]  /*1390*/  @!P6 IMAD.WIDE.U32 R8, R21, R8, R12 ;  /* 0x000000081508e225 */ /* 0x000fe200078e000c */
[----:B------:R-:W-:Y:S02]  /*13a0*/  MOV R47, RZ ;  /* 0x000000ff002f7202 */ /* 0x000fe40000000f00 */
[----:B------:R-:W-:-:S02]  /*13b0*/  @!P5 LEA.HI.X R7, R10, R7, R11, 0x1, P2 ;  /* 0x000000070a07d211 */ /* 0x000fc400010f0c0b */
[----:B------:R-:W-:Y:S02]  /*13c0*/  @!P6 IADD3 R9, PT, PT, R9, R23, RZ ;  /* 0x000000170909e210 */ /* 0x000fe40007ffe0ff */
[C---:B------:R-:W-:Y:S01]  /*13d0*/  @!P6 LEA R4, P1, R8.reuse, R4, 0x1 ;  /* 0x000000040804e211 */ /* 0x040fe200078208ff */
[----:B------:R1:W2:Y:S01]  /*13e0*/  @!P5 LDG.E R47, desc[UR6][R6.64] ;  /* 0x00000006062fd981 */ /* 0x0002a2000c1e1900 */
[----:B------:R-:W-:Y:S02]  /*13f0*/  MOV R49, RZ ;  /* 0x000000ff00317202 */ /* 0x000fe40000000f00 */
[----:B------:R-:W-:-:S05]  /*1400*/  @!P6 LEA.HI.X R5, R8, R5, R9, 0x1, P1 ;  /* 0x000000050805e211 */ /* 0x000fca00008f0c09 */
[----:B------:R3:W2:Y:S01]  /*1410*/  @!P6 LDG.E R49, desc[UR6][R4.64] ;  /* 0x000000060431e981 */ /* 0x0006a2000c1e1900 */
[C---:B------:R-:W-:Y:S02]  /*1420*/  PRMT R8, R20.reuse, 0x7632, R8 ;  /* 0x0000763214087816 */ /* 0x040fe40000000008 */
[----:B0-----:R-:W-:Y:S02]  /*1430*/  SHF.L.U32 R2, R20, 0x10, RZ ;  /* 0x0000001014027819 */ /* 0x001fe400000006ff */
[----:B------:R-:W-:-:S05]  /*1440*/  SHF.L.U32 R3, R8, 0x10, RZ ;  /* 0x0000001008037819 */ /* 0x000fca00000006ff */
[----:B------:R-:W-:Y:S01]  /*1450*/  FMUL.FTZ R11, R3, R3 ;  /* 0x00000003030b7220 */ /* 0x000fe20000410000 */
[----:B-1----:R-:W-:-:S03]  /*1460*/  FADD.FTZ R7, R2, R3 ;  /* 0x0000000302077221 */ /* 0x002fc60000010000 */
[----:B------:R-:W-:Y:S01]  /*1470*/  FFMA.FTZ R11, R2, R2, R11 ;  /* 0x00000002020b7223 */ /* 0x000fe2000001000b */
[----:B------:R-:W-:-:S03]  /*1480*/  FADD.FTZ R10, RZ, R7 ;  /* 0x00000007ff0a7221 */ /* 0x000fc60000010000 */
[----:B------:R-:W-:Y:S01]  /*1490*/  FADD.FTZ R11, RZ, R11 ;  /* 0x0000000bff0b7221 */ /* 0x000fe20000010000 */
[C---:B---3--:R-:W-:Y:S02]  /*14a0*/  PRMT R35, R34.reuse, 0x7632, R35 ;  /* 0x0000763222237816 */ /* 0x048fe40000000023 */
[----:B------:R-:W-:Y:S02]  /*14b0*/  SHF.L.U32 R34, R34, 0x10, RZ ;  /* 0x0000001022227819 */ /* 0x000fe400000006ff */
[----:B------:R-:W-:Y:S02]  /*14c0*/  SHF.L.U32 R35, R35, 0x10, RZ ;  /* 0x0000001023237819 */ /* 0x000fe400000006ff */
[C---:B------:R-:W-:Y:S02]  /*14d0*/  PRMT R37, R36.reuse, 0x7632, R37 ;  /* 0x0000763224257816 */ /* 0x040fe40000000025 */
[----:B------:R-:W-:Y:S02]  /*14e0*/  SHF.L.U32 R36, R36, 0x10, RZ ;  /* 0x0000001024247819 */ /* 0x000fe400000006ff */
[----:B------:R-:W-:-:S02]  /*14f0*/  SHF.L.U32 R37, R37, 0x10, RZ ;  /* 0x0000001025257819 */ /* 0x000fc400000006ff */
[C---:B------:R-:W-:Y:S02]  /*1500*/  PRMT R8, R19.reuse, 0x7632, R8 ;  /* 0x0000763213087816 */ /* 0x040fe40000000008 */
[----:B------:R-:W-:Y:S02]  /*1510*/  SHF.L.U32 R4, R19, 0x10, RZ ;  /* 0x0000001013047819 */ /* 0x000fe400000006ff */
[----:B------:R-:W-:Y:S02]  /*1520*/  SHF.L.U32 R7, R8, 0x10, RZ ;  /* 0x0000001008077819 */ /* 0x000fe400000006ff */
[----:B----4-:R-:W-:-:S04]  /*1530*/  PRMT R9, R18, 0x7632, R9 ;  /* 0x0000763212097816 */ /* 0x010fc80000000009 */
[----:B------:R-:W-:Y:S02]  /*1540*/  SHF.L.U32 R5, R9, 0x10, RZ ;  /* 0x0000001009057819 */ /* 0x000fe400000006ff */
[----:B------:R-:W-:-:S03]  /*1550*/  SHF.L.U32 R6, R18, 0x10, RZ ;  /* 0x0000001012067819 */ /* 0x000fc600000006ff */
[----:B------:R-:W-:Y:S01]  /*1560*/  FMUL.FTZ R19, R5, R5 ;  /* 0x0000000505137220 */ /* 0x000fe20000410000 */
[----:B------:R-:W-:Y:S01]  /*1570*/  PRMT R9, R17, 0x7632, R9 ;  /* 0x0000763211097816 */ /* 0x000fe20000000009 */
[C---:B------:R-:W-:Y:S02]  /*1580*/  FADD.FTZ R13, R6.reuse, R5 ;  /* 0x00000005060d7221 */ /* 0x040fe40000010000 */
[----:B------:R-:W-:Y:S01]  /*1590*/  FFMA.FTZ R12, R6, R6, R19 ;  /* 0x00000006060c7223 */ /* 0x000fe20000010013 */
[----:B------:R-:W-:Y:S01]  /*15a0*/  FMUL.FTZ R19, R7, R7 ;  /* 0x0000000707137220 */ /* 0x000fe20000410000 */
[----:B------:R-:W-:Y:S01]  /*15b0*/  SHF.L.U32 R8, R9, 0x10, RZ ;  /* 0x0000001009087819 */ /* 0x000fe200000006ff */
[----:B------:R-:W-:Y:S01]  /*15c0*/  FADD.FTZ R13, R10, R13 ;  /* 0x0000000d0a0d7221 */ /* 0x000fe20000010000 */
[----:B------:R-:W-:Y:S01]  /*15d0*/  FADD.FTZ R11, R11, R12 ;  /* 0x0000000c0b0b7221 */ /* 0x000fe20000010000 */
[----:B------:R-:W-:Y:S01]  /*15e0*/  FADD.FTZ R12, R4, R7 ;  /* 0x00000007040c7221 */ /* 0x000fe20000010000 */
[----:B------:R-:W-:-:S02]  /*15f0*/  SHF.L.U32 R9, R17, 0x10, RZ ;  /* 0x0000001011097819 */ /* 0x000fc400000006ff */
[----:B------:R-:W-:Y:S01]  /*1600*/  PRMT R10, R16, 0x7632, R10 ;  /* 0x00007632100a7816 */ /* 0x000fe2000000000a */
[----:B------:R-:W-:Y:S01]  /*1610*/  FFMA.FTZ R18, R4, R4, R19 ;  /* 0x0000000404127223 */ /* 0x000fe20000010013 */
[----:B------:R-:W-:Y:S01]  /*1620*/  FADD.FTZ R12, R13, R12 ;  /* 0x0000000c0d0c7221 */ /* 0x000fe20000010000 */
[----:B------:R-:W-:Y:S01]  /*1630*/  FMUL.FTZ R20, R8, R8 ;  /* 0x0000000808147220 */ /* 0x000fe20000410000 */
[----:B------:R-:W-:Y:S01]  /*1640*/  SHF.L.U32 R10, R10, 0x10, RZ ;  /* 0x000000100a0a7819 */ /* 0x000fe200000006ff */
[----:B------:R-:W-:Y:S01]  /*1650*/  FADD.FTZ R13, R9, R8 ;  /* 0x00000008090d7221 */ /* 0x000fe20000010000 */
[----:B------:R-:W-:Y:S01]  /*1660*/  FADD.FTZ R18, R11, R18 ;  /* 0x000000120b127221 */ /* 0x000fe20000010000 */
[----:B------:R-:W-:Y:S01]  /*1670*/  SHF.L.U32 R11, R16, 0x10, RZ ;  /* 0x00000010100b7819 */ /* 0x000fe200000006ff */
[----:B------:R-:W-:Y:S01]  /*1680*/  FFMA.FTZ R17, R9, R9, R20 ;  /* 0x0000000909117223 */ /* 0x000fe20000010014 */
[--C-:B------:R-:W-:Y:S01]  /*1690*/  FADD.FTZ R16, R12, R13.reuse ;  /* 0x0000000d0c107221 */ /* 0x100fe20000010000 */
[----:B------:R-:W-:Y:S01]  /*16a0*/  FMUL.FTZ R12, R10, R10 ;  /* 0x0000000a0a0c7220 */ /* 0x000fe20000410000 */
[----:B------:R-:W-:Y:S01]  /*16b0*/  PRMT R13, R15, 0x7632, R13 ;  /* 0x000076320f0d7816 */ /* 0x000fe2000000000d */
[----:B------:R-:W-:-:S02]  /*16c0*/  FADD.FTZ R17, R18, R17 ;  /* 0x0000001112117221 */ /* 0x000fc40000010000 */
[C---:B------:R-:W-:Y:S01]  /*16d0*/  FFMA.FTZ R18, R11.reuse, R11, R12 ;  /* 0x0000000b0b127223 */ /* 0x040fe2000001000c */
[----:B------:R-:W-:Y:S01]  /*16e0*/  FADD.FTZ R19, R11, R10 ;  /* 0x0000000a0b137221 */ /* 0x000fe20000010000 */
[----:B------:R-:W-:Y:S02]  /*16f0*/  SHF.L.U32 R12, R15, 0x10, RZ ;  /* 0x000000100f0c7819 */ /* 0x000fe400000006ff */
[----:B------:R-:W-:Y:S02]  /*1700*/  SHF.L.U32 R13, R13, 0x10, RZ ;  /* 0x000000100d0d7819 */ /* 0x000fe400000006ff */
[----:B------:R-:W-:Y:S01]  /*1710*/  PRMT R15, R14, 0x7632, R15 ;  /* 0x000076320e0f7816 */ /* 0x000fe2000000000f */
[----:B------:R-:W-:Y:S01]  /*1720*/  FADD.FTZ R16, R16, R19 ;  /* 0x0000001310107221 */ /* 0x000fe20000010000 */
[----:B------:R-:W-:Y:S01]  /*1730*/  SHF.L.U32 R14, R14, 0x10, RZ ;  /* 0x000000100e0e7819 */ /* 0x000fe200000006ff */
[----:B------:R-:W-:Y:S01]  /*1740*/  FADD.FTZ R19, R12, R13 ;  /* 0x0000000d0c137221 */ /* 0x000fe20000010000 */
[----:B------:R-:W-:Y:S01]  /*1750*/  SHF.L.U32 R15, R15, 0x10, RZ ;  /* 0x000000100f0f7819 */ /* 0x000fe200000006ff */
[----:B------:R-:W-:-:S02]  /*1760*/  FMUL.FTZ R21, R13, R13 ;  /* 0x0000000d0d157220 */ /* 0x000fc40000410000 */
[----:B------:R-:W-:Y:S01]  /*1770*/  FADD.FTZ R16, R16, R19 ;  /* 0x0000001310107221 */ /* 0x000fe20000010000 */
[----:B-----5:R-:W-:Y:S01]  /*1780*/  PRMT R33, R32, 0x7632, R33 ;  /* 0x0000763220217816 */ /* 0x020fe20000000021 */
[----:B------:R-:W-:Y:S01]  /*1790*/  FADD.FTZ R19, R14, R15 ;  /* 0x0000000f0e137221 */ /* 0x000fe20000010000 */
[----:B------:R-:W-:Y:S02]  /*17a0*/  SHF.L.U32 R32, R32, 0x10, RZ ;  /* 0x0000001020207819 */ /* 0x000fe400000006ff */
        /* <DEDUP_REMOVED lines=9> */
[----:B------:R-:W-:Y:S02]  /*1840*/  FMUL.FTZ R19, R33, R33 ;  /* 0x0000002121137220 */ /* 0x000fe40000410000 */
[----:B------:R-:W-:Y:S01]  /*1850*/  FADD.FTZ R17, R17, R18 ;  /* 0x0000001211117221 */ /* 0x000fe20000010000 */
[----:B------:R-:W-:Y:S01]  /*1860*/  FMUL.FTZ R21, R35, R35 ;  /* 0x0000002323157220 */ /* 0x000fe20000410000 */
[----:B------:R-:W-:Y:S01]  /*1870*/  FFMA.FTZ R18, R32, R32, R19 ;  /* 0x0000002020127223 */ /* 0x000fe20000010013 */
[----:B------:R-:W-:Y:S01]  /*1880*/  PRMT R38, R39, 0x7632, R38 ;  /* 0x0000763227267816 */ /* 0x000fe20000000026 */
[C---:B------:R-:W-:Y:S02]  /*1890*/  FADD.FTZ R19, R34.reuse, R35 ;  /* 0x0000002322137221 */ /* 0x040fe40000010000 */
        /* <DEDUP_REMOVED lines=21> */
[C---:B------:R-:W-:Y:S02]  /*19f0*/  PRMT R43, R42.reuse, 0x7632, R43 ;  /* 0x000076322a2b7816 */ /* 0x040fe4000000002b */
[----:B------:R-:W-:Y:S02]  /*1a00*/  SHF.L.U32 R42, R42, 0x10, RZ ;  /* 0x000000102a2a7819 */ /* 0x000fe400000006ff */
[----:B------:R-:W-:Y:S01]  /*1a10*/  SHF.L.U32 R43, R43, 0x10, RZ ;  /* 0x000000102b2b7819 */ /* 0x000fe200000006ff */
[----:B------:R-:W-:Y:S01]  /*1a20*/  FFMA.FTZ R18, R41, R41, R18 ;  /* 0x0000002929127223 */ /* 0x000fe20000010012 */
[----:B------:R-:W-:-:S03]  /*1a30*/  FADD.FTZ R16, R16, R19 ;  /* 0x0000001310107221 */ /* 0x000fc60000010000 */
[----:B------:R-:W-:Y:S01]  /*1a40*/  FMUL.FTZ R21, R43, R43 ;  /* 0x0000002b2b157220 */ /* 0x000fe20000410000 */
[----:B------:R-:W-:Y:S01]  /*1a50*/  PRMT R44, R45, 0x7632, R44 ;  /* 0x000076322d2c7816 */ /* 0x000fe2000000002c */
[----:B------:R-:W-:-:S03]  /*1a60*/  FADD.FTZ R19, R42, R43 ;  /* 0x0000002b2a137221 */ /* 0x000fc60000010000 */
[----:B------:R-:W-:Y:S01]  /*1a70*/  SHF.L.U32 R44, R44, 0x10, RZ ;  /* 0x000000102c2c7819 */ /* 0x000fe200000006ff */
[----:B------:R-:W-:Y:S01]  /*1a80*/  FADD.FTZ R17, R17, R18 ;  /* 0x0000001211117221 */ /* 0x000fe20000010000 */
[----:B------:R-:W-:Y:S02]  /*1a90*/  SHF.L.U32 R45, R45, 0x10, RZ ;  /* 0x000000102d2d7819 */ /* 0x000fe400000006ff */
[----:B--2---:R-:W-:Y:S01]  /*1aa0*/  PRMT R46, R47, 0x7632, R46 ;  /* 0x000076322f2e7816 */ /* 0x004fe2000000002e */
[----:B------:R-:W-:Y:S01]  /*1ab0*/  FFMA.FTZ R18, R42, R42, R21 ;  /* 0x0000002a2a127223 */ /* 0x000fe20000010015 */
[----:B------:R-:W-:Y:S02]  /*1ac0*/  FMUL.FTZ R20, R44, R44 ;  /* 0x0000002c2c147220 */ /* 0x000fe40000410000 */
[----:B------:R-:W-:Y:S01]  /*1ad0*/  SHF.L.U32 R46, R46, 0x10, RZ ;  /* 0x000000102e2e7819 */ /* 0x000fe200000006ff */
[----:B------:R-:W-:Y:S01]  /*1ae0*/  FADD.FTZ R16, R16, R19 ;  /* 0x0000001310107221 */ /* 0x000fe20000010000 */
        /* <DEDUP_REMOVED lines=57> */
.L_x_2129:
[----:B------:R-:W-:Y:S05]  /*1e80*/  BSYNC.RECONVERGENT B0 ;  /* 0x0000000000007941 */ /* 0x000fea0003800200 */
.L_x_2128:
        /* <DEDUP_REMOVED lines=56> */
.L_x_2131:
[----:B------:R-:W-:Y:S05]  /*2210*/  BSYNC.RECONVERGENT B0 ;  /* 0x0000000000007941 */ /* 0x000fea0003800200 */
.L_x_2130:
        /* <DEDUP_REMOVED lines=27> */
.L_x_2134:
[----:B------:R-:W2:Y:S04]  /*23d0*/  LDG.E.STRONG.GPU R18, desc[UR6][R16.64] ;  /* 0x0000000610127981 */ /* 0x000ea8000c1ef900 */
[----:B--2---:R-:W-:Y:S01]  /*23e0*/  CCTL.IVALL ;  /* 0x00000000ff00798f */ /* 0x004fe20002000000 */
[----:B------:R-:W-:Y:S05]  /*23f0*/  YIELD ;  /* 0x0000000000007946 */ /* 0x000fea0003800000 */
[----:B------:R-:W-:-:S13]  /*2400*/  ISETP.NE.AND P1, PT, R18, R25, PT ;  /* 0x000000191200720c */ /* 0x000fda0003f25270 */
[----:B------:R-:W-:Y:S05]  /*2410*/  @P1 BRA `(.L_x_2134) ;  /* 0xfffffffc00ec1947 */ /* 0x000fea000383ffff */
.L_x_2133:
        /* <DEDUP_REMOVED lines=16> */
.L_x_2136:
        /* <DEDUP_REMOVED lines=62> */
.L_x_2135:
        /* <DEDUP_REMOVED lines=38> */
.L_x_2137:
        /* <DEDUP_REMOVED lines=19> */
.L_x_2138:
        /* <DEDUP_REMOVED lines=9> */
.L_x_2139:
[----:B------:R-:W-:Y:S05]  /*2d20*/  BSYNC.RECONVERGENT B0 ;  /* 0x0000000000007941 */ /* 0x000fea0003800200 */
.L_x_2132:
[----:B------:R-:W4:Y:S01]  /*2d30*/  S2UR UR5, SR_CgaCtaId ;  /* 0x00000000000579c3 */ /* 0x000f220000008800 */
[----:B------:R-:W5:Y:S01]  /*2d40*/  LDCU UR8, c[0x0][0x414] ;  /* 0x00008280ff0877ac */ /* 0x000f620008000800 */
[----:B------:R-:W-:Y:S01]  /*2d50*/  LOP3.LUT R27, R63, 0xffff, RZ, 0xc0, !PT ;  /* 0x0000ffff3f1b7812 */ /* 0x000fe200078ec0ff */
[----:B------:R-:W-:-:S03]  /*2d60*/  UMOV UR4, 0x400 ;  /* 0x0000040000047882 */ /* 0x000fc60000000000 */
[----:B------:R-:W-:Y:S02]  /*2d70*/  IADD3 R27, PT, PT, R72, R27, RZ ;  /* 0x0000001b481b7210 */ /* 0x000fe40007ffe0ff */
[----:B---3--:R-:W1:Y:S08]  /*2d80*/  @P0 LDC.64 R16, c[0x0][0x388] ;  /* 0x0000e200ff100b82 */ /* 0x008e700000000a00 */
[----:B--2---:R-:W2:Y:S01]  /*2d90*/  LDC.64 R22, c[0x0][0x398] ;  /* 0x0000e600ff167b82 */ /* 0x004ea20000000a00 */
[----:B----4-:R-:W-:-:S07]  /*2da0*/  ULEA UR4, UR5, UR4, 0x18 ;  /* 0x0000000405047291 */ /* 0x010fce000f8ec0ff */
[----:B------:R-:W3:Y:S01]  /*2db0*/  LDC.64 R18, c[0x0][0x3a0] ;  /* 0x0000e800ff127b82 */ /* 0x000ee20000000a00 */
[----:B------:R-:W4:Y:S01]  /*2dc0*/  LDCU UR5, c[0x0][0x404] ;  /* 0x00008080ff0577ac */ /* 0x000f220008000800 */
[----:B-1----:R-:W-:-:S04]  /*2dd0*/  @P0 IMAD.WIDE R24, R61, 0x8, R16 ;  /* 0x000000083d180825 */ /* 0x002fc800078e0210 */
[----:B-----5:R-:W-:Y:S01]  /*2de0*/  @P0 FMUL.FTZ R16, R20, UR8 ;  /* 0x0000000814100c20 */ /* 0x020fe20008410000 */
[----:B------:R-:W-:Y:S01]  /*2df0*/  @P0 FMUL.FTZ R17, R21, UR8 ;  /* 0x0000000815110c20 */ /* 0x000fe20008410000 */
[----:B------:R0:W-:Y:S04]  /*2e00*/  @!P2 STS.64 [UR4+0xc8], R20 ;  /* 0x0000c814ff00a988 */ /* 0x0001e80008000a04 */
[----:B------:R1:W-:Y:S01]  /*2e10*/  @P0 STG.E.64 desc[UR6][R24.64], R16 ;  /* 0x0000001018000986 */ /* 0x0003e2000c101b06 */
[C---:B--2---:R-:W-:Y:S01]  /*2e20*/  IMAD.WIDE R22, R27.reuse, 0x2, R22 ;  /* 0x000000021b167825 */ /* 0x044fe200078e0216 */
[----:B------:R-:W-:Y:S03]  /*2e30*/  BAR.SYNC.DEFER_BLOCKING 0x0 ;  /* 0x0000000000007b1d */ /* 0x000fe60000010000 */
[----:B---3--:R-:W-:-:S03]  /*2e40*/  IMAD.WIDE R18, R27, 0x2, R18 ;  /* 0x000000021b127825 */ /* 0x008fc600078e0212 */
[----:B------:R-:W2:Y:S04]  /*2e50*/  LDG.E.U16 R27, desc[UR6][R22.64] ;  /* 0x00000006161b7981 */ /* 0x000ea8000c1e1500 */
[----:B------:R4:W3:Y:S04]  /*2e60*/  LDG.E.U16 R28, desc[UR6][R22.64+0x2] ;  /* 0x00000206161c7981 */ /* 0x0008e8000c1e1500 */
[----:B------:R-:W5:Y:S04]  /*2e70*/  LDG.E.U16 R30, desc[UR6][R18.64] ;  /* 0x00000006121e7981 */ /* 0x000f68000c1e1500 */
[----:B------:R-:W5:Y:S01]  /*2e80*/  LDG.E.U16 R29, desc[UR6][R18.64+0x2] ;  /* 0x00000206121d7981 */ /* 0x000f62000c1e1500 */
[----:B0-----:R-:W-:-:S02]  /*2e90*/  HFMA2 R21, -RZ, RZ, 1.875, 0 ;  /* 0x3f800000ff157431 */ /* 0x001fc400000001ff */
[----:B----4-:R-:W-:Y:S01]  /*2ea0*/  IMAD R22, R58, UR5, R71 ;  /* 0x000000053a167c24 */ /* 0x010fe2000f8e0247 */
[----:B------:R-:W-:Y:S01]  /*2eb0*/  BSSY.RECONVERGENT B0, `(.L_x_2140) ;  /* 0x00003aa000007945 */ /* 0x000fe20003800200 */
[----:B------:R-:W0:Y:S01]  /*2ec0*/  LDS.64 R16, [UR4+0xc8] ;  /* 0x0000c804ff107984 */ /* 0x000e220008000a00 */
[----:B------:R-:W4:Y:S02]  /*2ed0*/  LDCU.U8 UR4, c[0x0][0x3fc] ;  /* 0x00007f80ff0477ac */ /* 0x000f240008000000 */
[C---:B------:R-:W-:Y:S02]  /*2ee0*/  IADD3 R23, PT, PT, R22.reuse, 0x1e0, RZ ;  /* 0x000001e016177810 */ /* 0x040fe40007ffe0ff */
[----:B-1----:R-:W-:Y:S02]  /*2ef0*/  IADD3 R24, PT, PT, R22, 0x100, RZ ;  /* 0x0000010016187810 */ /* 0x002fe40007ffe0ff */
[----:B------:R-:W-:Y:S01]  /*2f00*/  SHF.R.S32.HI R25, RZ, 0x1f, R23 ;  /* 0x0000001fff197819 */ /* 0x000fe20000011417 */
[----:B----4-:R-:W-:Y:S01]  /*2f10*/  UISETP.NE.AND UP0, UPT, UR4, URZ, UPT ;  /* 0x000000ff0400728c */ /* 0x010fe2000bf05270 */
[----:B0-----:R-:W-:-:S04]  /*2f20*/  FMUL.FTZ R20, R16, UR8 ;  /* 0x0000000810147c20 */ /* 0x001fc80008410000 */
[----:B------:R-:W-:-:S04]  /*2f30*/  FMUL.FTZ R26, R20, R20 ;  /* 0x00000014141a7220 */ /* 0x000fc80000410000 */
[----:B------:R-:W-:-:S05]  /*2f40*/  FFMA.FTZ R26, R17, UR8, -R26 ;  /* 0x00000008111a7c23 */ /* 0x000fca000801081a */
[----:B------:R-:W-:-:S13]  /*2f50*/  FSETP.GTU.FTZ.AND P1, PT, R26, RZ, PT ;  /* 0x000000ff1a00720b */ /* 0x000fda0003f3c000 */
[----:B------:R-:W0:Y:S02]  /*2f60*/  @P1 LDC R17, c[0x0][0x3a8] ;  /* 0x0000ea00ff111b82 */ /* 0x000e240000000800 */
[----:B0-----:R-:W-:Y:S01]  /*2f70*/  @P1 FADD.FTZ R16, R26, R17 ;  /* 0x000000111a101221 */ /* 0x001fe20000010000 */
[----:B------:R-:W-:-:S03]  /*2f80*/  SHF.R.S32.HI R26, RZ, 0x1f, R24 ;  /* 0x0000001fff1a7819 */ /* 0x000fc60000011418 */
[----:B------:R0:W1:Y:S01]  /*2f90*/  @P1 MUFU.RSQ R21, R16 ;  /* 0x0000001000151308 */ /* 0x0000620000001400 */
[----:B--2---:R-:W-:Y:S02]  /*2fa0*/  SHF.L.U32 R27, R27, 0x10, RZ ;  /* 0x000000101b1b7819 */ /* 0x004fe400000006ff */
[----:B---3--:R-:W-:Y:S02]  /*2fb0*/  SHF.L.U32 R28, R28, 0x10, RZ ;  /* 0x000000101c1c7819 */ /* 0x008fe400000006ff */
[----:B-----5:R-:W-:Y:S02]  /*2fc0*/  SHF.L.U32 R30, R30, 0x10, RZ ;  /* 0x000000101e1e7819 */ /* 0x020fe400000006ff */
[----:B------:R-:W-:Y:S01]  /*2fd0*/  SHF.L.U32 R29, R29, 0x10, RZ ;  /* 0x000000101d1d7819 */ /* 0x000fe200000006ff */
[----:B01----:R-:W-:Y:S06]  /*2fe0*/  BRA.U UP0, `(.L_x_2141) ;  /* 0x0000001500f07547 */ /* 0x003fec000b800000 */
[----:B------:R-:W0:Y:S01]  /*2ff0*/  LDCU.64 UR8, c[0x0][0x3e8] ;  /* 0x00007d00ff0877ac */ /* 0x000e220008000a00 */
[----:B------:R-:W-:Y:S01]  /*3000*/  SHF.R.S32.HI R16, RZ, 0x1f, R22 ;  /* 0x0000001fff107819 */ /* 0x000fe20000011416 */
[----:B------:R-:W-:Y:S01]  /*3010*/  BSSY.RECONVERGENT B1, `(.L_x_2142) ;  /* 0x000001c000017945 */ /* 0x000fe20003800200 */
[----:B0-----:R-:W-:Y:S02]  /*3020*/  ISETP.GE.U32.AND P2, PT, R22, UR8, PT ;  /* 0x0000000816007c0c */ /* 0x001fe4000bf46070 */
        /* <DEDUP_REMOVED lines=11> */
[----:B------:R-:W1:Y:S03]  /*30e0*/  LDCU.64 UR4, c[0x0][0x380] ;  /* 0x00007000ff0477ac */ /* 0x000e660008000a00 */
[----:B------:R-:W-:-:S04]  /*30f0*/  FMUL.FTZ R2, R2, R21 ;  /* 0x0000001502027220 */ /* 0x000fc80000410000 */
[----:B------:R-:W-:Y:S01]  /*3100*/  FFMA.FTZ R2, R27, R2, R30 ;  /* 0x000000021b027223 */ /* 0x000fe2000001001e */
[----:B0-----:R-:W-:Y:S01]  /*3110*/  IMAD R19, R16, UR10, RZ ;  /* 0x0000000a10137c24 */ /* 0x001fe2000f8e02ff */
[----:B------:R-:W-:-:S03]  /*3120*/  MOV R16, R74 ;  /* 0x0000004a00107202 */ /* 0x000fc60000000f00 */
[C---:B------:R-:W-:Y:S02]  /*3130*/  IMAD R19, R22.reuse, UR11, R19 ;  /* 0x0000000b16137c24 */ /* 0x040fe4000f8e0213 */
[----:B------:R-:W-:-:S05]  /*3140*/  IMAD.WIDE.U32 R16, R22, UR10, R16 ;  /* 0x0000000a16107c25 */ /* 0x000fca000f8e0010 */
[----:B------:R-:W-:Y:S02]  /*3150*/  IADD3 R19, PT, PT, R17, R19, RZ ;  /* 0x0000001311137210 */ /* 0x000fe40007ffe0ff */
[----:B-1----:R-:W-:-:S04]  /*3160*/  LEA R18, P2, R16, UR4, 0x1 ;  /* 0x0000000410127c11 */ /* 0x002fc8000f8408ff */
[----:B------:R-:W-:Y:S01]  /*3170*/  LEA.HI.X R19, R16, UR5, R19, 0x1, P2 ;  /* 0x0000000510137c11 */ /* 0x000fe200090f0c13 */
[----:B------:R-:W-:-:S04]  /*3180*/  FADD.FTZ R16, R3, -R20 ;  /* 0x8000001403107221 */ /* 0x000fc80000010000 */
[----:B------:R-:W-:-:S04]  /*3190*/  FMUL.FTZ R16, R16, R21 ;  /* 0x0000001510107220 */ /* 0x000fc80000410000 */
[----:B------:R-:W-:-:S05]  /*31a0*/  FFMA.FTZ R3, R28, R16, R29 ;  /* 0x000000101c037223 */ /* 0x000fca000001001d */
[----:B------:R-:W-:-:S05]  /*31b0*/  F2FP.BF16.F32.PACK_AB R3, R3, R2 ;  /* 0x000000020303723e */ /* 0x000fca00000010ff */
[----:B------:R0:W-:Y:S02]  /*31c0*/  STG.E desc[UR6][R18.64], R3 ;  /* 0x0000000312007986 */ /* 0x0001e4000c101906 */
.L_x_2143:
[----:B------:R-:W-:Y:S05]  /*31d0*/  BSYNC.RECONVERGENT B1 ;  /* 0x0000000000017941 */ /* 0x000fea0003800200 */
.L_x_2142:
[----:B------:R-:W-:Y:S01]  /*31e0*/  BSSY.RECONVERGENT B1, `(.L_x_2144) ;  /* 0x0000016000017945 */ /* 0x000fe20003800200 */
[C---:B0-----:R-:W-:Y:S02]  /*31f0*/  IADD3 R18, PT, PT, R22.reuse, 0x80, RZ ;  /* 0x0000008016127810 */ /* 0x041fe40007ffe0ff */
[----:B------:R-:W-:Y:S01]  /*3200*/  IADD3 R19, PT, PT, R22, 0xc0, RZ ;  /* 0x000000c016137810 */ /* 0x000fe20007ffe0ff */
[----:B------:R-:W-:Y:S06]  /*3210*/  @P3 BRA `(.L_x_2145) ;  /* 0x0000000000483947 */ /* 0x000fec0003800000 */
[----:B------:R-:W0:Y:S01]  /*3220*/  LDCU.64 UR4, c[0x0][0x3e0] ;  /* 0x00007c00ff0477ac */ /* 0x000e220008000a00 */
[----:B------:R-:W-:Y:S01]  /*3230*/  MOV R2, R74 ;  /* 0x0000004a00027202 */ /* 0x000fe20000000f00 */
[----:B------:R-:W-:Y:S01]  /*3240*/  FADD.FTZ R6, R6, -R20 ;  /* 0x8000001406067221 */ /* 0x000fe20000010000 */
[----:B------:R-:W-:Y:S01]  /*3250*/  MOV R3, R77 ;  /* 0x0000004d00037202 */ /* 0x000fe20000000f00 */
[----:B------:R-:W1:Y:S02]  /*3260*/  LDCU.64 UR10, c[0x0][0x380] ;  /* 0x00007000ff0a77ac */ /* 0x000e640008000a00 */
[----:B------:R-:W-:Y:S01]  /*3270*/  FMUL.FTZ R6, R6, R21 ;  /* 0x0000001506067220 */ /* 0x000fe20000410000 */
[----:B0-----:R-:W-:Y:S02]  /*3280*/  IMAD R17, R55, UR4, RZ ;  /* 0x0000000437117c24 */ /* 0x001fe4000f8e02ff */
[----:B------:R-:W-:-:S04]  /*3290*/  IMAD.WIDE.U32 R2, R70, UR4, R2 ;  /* 0x0000000446027c25 */ /* 0x000fc8000f8e0002 */
[----:B------:R-:W-:Y:S01]  /*32a0*/  IMAD R17, R70, UR5, R17 ;  /* 0x0000000546117c24 */ /* 0x000fe2000f8e0211 */
[----:B-1----:R-:W-:-:S04]  /*32b0*/  LEA R16, P2, R2, UR10, 0x1 ;  /* 0x0000000a02107c11 */ /* 0x002fc8000f8408ff */
[----:B------:R-:W-:Y:S01]  /*32c0*/  IADD3 R17, PT, PT, R3, R17, RZ ;  /* 0x0000001103117210 */ /* 0x000fe20007ffe0ff */
[----:B------:R-:W-:-:S03]  /*32d0*/  FFMA.FTZ R3, R27, R6, R30 ;  /* 0x000000061b037223 */ /* 0x000fc6000001001e */
[----:B------:R-:W-:Y:S01]  /*32e0*/  LEA.HI.X R17, R2, UR11, R17, 0x1, P2 ;  /* 0x0000000b02117c11 */ /* 0x000fe200090f0c11 */
[----:B------:R-:W-:-:S04]  /*32f0*/  FADD.FTZ R2, R5, -R20 ;  /* 0x8000001405027221 */ /* 0x000fc80000010000 */
[----:B------:R-:W-:-:S04]  /*3300*/  FMUL.FTZ R2, R2, R21 ;  /* 0x0000001502027220 */ /* 0x000fc80000410000 */
[----:B------:R-:W-:-:S05]  /*3310*/  FFMA.FTZ R2, R28, R2, R29 ;  /* 0x000000021c027223 */ /* 0x000fca000001001d */
[----:B------:R-:W-:-:S05]  /*3320*/  F2FP.BF16.F32.PACK_AB R3, R2, R3 ;  /* 0x000000030203723e */ /* 0x000fca00000010ff */
[----:B------:R0:W-:Y:S02]  /*3330*/  STG.E desc[UR6][R16.64], R3 ;  /* 0x0000000310007986 */ /* 0x0001e4000c101906 */
.L_x_2145:
[----:B------:R-:W-:Y:S05]  /*3340*/  BSYNC.RECONVERGENT B1 ;  /* 0x0000000000017941 */ /* 0x000fea0003800200 */
.L_x_2144:
[----:B------:R-:W-:Y:S04]  /*3350*/  BSSY.RECONVERGENT B1, `(.L_x_2146) ;  /* 0x0000014000017945 */ /* 0x000fe80003800200 */
[----:B------:R-:W-:Y:S05]  /*3360*/  @P4 BRA `(.L_x_2147) ;  /* 0x0000000000484947 */ /* 0x000fea0003800000 */
[----:B------:R-:W1:Y:S01]  /*3370*/  LDCU.64 UR4, c[0x0][0x3e0] ;  /* 0x00007c00ff0477ac */ /* 0x000e620008000a00 */
[----:B------:R-:W-:Y:S01]  /*3380*/  MOV R2, R74 ;  /* 0x0000004a00027202 */ /* 0x000fe20000000f00 */
[--C-:B------:R-:W-:Y:S01]  /*3390*/  FADD.FTZ R4, R4, -R20.reuse ;  /* 0x8000001404047221 */ /* 0x100fe20000010000 */
[----:B0-----:R-:W-:Y:S01]  /*33a0*/  MOV R3, R77 ;  /* 0x0000004d00037202 */ /* 0x001fe20000000f00 */
        /* <DEDUP_REMOVED lines=14> */
.L_x_2147:
[----:B------:R-:W-:Y:S05]  /*3490*/  BSYNC.RECONVERGENT B1 ;  /* 0x0000000000017941 */ /* 0x000fea0003800200 */
.L_x_2146:
[----:B------:R-:W-:Y:S04]  /*34a0*/  BSSY.RECONVERGENT B1, `(.L_x_2148) ;  /* 0x0000014000017945 */ /* 0x000fe80003800200 */
[----:B------:R-:W-:Y:S05]  /*34b0*/  @P1 BRA `(.L_x_2149) ;  /* 0x0000000000481947 */ /* 0x000fea0003800000 */
[----:B------:R-:W2:Y:S01]  /*34c0*/  LDCU.64 UR4, c[0x0][0x3e0] ;  /* 0x00007c00ff0477ac */ /* 0x000ea20008000a00 */
[----:B------:R-:W-:Y:S01]  /*34d0*/  MOV R2, R74 ;  /* 0x0000004a00027202 */ /* 0x000fe20000000f00 */
[--C-:B-1----:R-:W-:Y:S01]  /*34e0*/  FADD.FTZ R4, R9, -R20.reuse ;  /* 0x8000001409047221 */ /* 0x102fe20000010000 */
[----:B0-----:R-:W-:Y:S01]  /*34f0*/  MOV R3, R77 ;  /* 0x0000004d00037202 */ /* 0x001fe20000000f00 */
        /* <DEDUP_REMOVED lines=14> */
.L_x_2149:
[----:B------:R-:W-:Y:S05]  /*35e0*/  BSYNC.RECONVERGENT B1 ;  /* 0x0000000000017941 */ /* 0x000fea0003800200 */
.L_x_2148:
[----:B------:R-:W-:Y:S01]  /*35f0*/  ISETP.GE.U32.AND P5, PT, R18, UR8, PT ;  /* 0x0000000812007c0c */ /* 0x000fe2000bfa6070 */
[----:B------:R-:W-:Y:S01]  /*3600*/  BSSY.RECONVERGENT B1, `(.L_x_2150) ;  /* 0x0000025000017945 */ /* 0x000fe20003800200 */
[----:B-12---:R-:W-:Y:S02]  /*3610*/  SHF.R.S32.HI R5, RZ, 0x1f, R18 ;  /* 0x0000001fff057819 */ /* 0x006fe40000011412 */
        /* <DEDUP_REMOVED lines=13> */
[----:B------:R-:W-:Y:S02]  /*36f0*/  ISETP.GE.AND.EX P4, PT, R8, UR9, PT, P4 ;  /* 0x0000000908007c0c */ /* 0x000fe4000bf86340 */
[C---:B------:R-:W-:Y:S02]  /*3700*/  IADD3 R9, PT, PT, R22.reuse, 0x140, RZ ;  /* 0x0000014016097810 */ /* 0x040fe40007ffe0ff */
[----:B0-----:R-:W-:Y:S01]  /*3710*/  IADD3 R16, PT, PT, R22, 0x1a0, RZ ;  /* 0x000001a016107810 */ /* 0x001fe20007ffe0ff */
[----:B------:R-:W-:Y:S08]  /*3720*/  @P5 BRA `(.L_x_2151) ;  /* 0x0000000000485947 */ /* 0x000ff00003800000 */
        /* <DEDUP_REMOVED lines=18> */
.L_x_2151:
[----:B------:R-:W-:Y:S05]  /*3850*/  BSYNC.RECONVERGENT B1 ;  /* 0x0000000000017941 */ /* 0x000fea0003800200 */
.L_x_2150:
        /* <DEDUP_REMOVED lines=20> */
.L_x_2153:
[----:B------:R-:W-:Y:S05]  /*39a0*/  BSYNC.RECONVERGENT B1 ;  /* 0x0000000000017941 */ /* 0x000fea0003800200 */
.L_x_2152:
[----:B------:R-:W-:Y:S04]  /*39b0*/  BSSY.RECONVERGENT B1, `(.L_x_2154) ;  /* 0x0000014000017945 */ /* 0x000fe80003800200 */
[----:B------:R-:W-:Y:S05]  /*39c0*/  @P1 BRA `(.L_x_2155) ;  /* 0x0000000000481947 */ /* 0x000fea0003800000 */
        /* <DEDUP_REMOVED lines=8> */
[----:B------:R-:W-:Y:S01]  /*3a50*/  FFMA.FTZ R14, R27, R14, R30 ;  /* 0x0000000e1b0e7223 */ /* 0x000fe2000001001e */
[----:B--2---:R-:W-:Y:S02]  /*3a60*/  IMAD R10, R7, UR4, RZ ;  /* 0x00000004070a7c24 */ /* 0x004fe4000f8e02ff */
[----:B------:R-:W-:Y:S01]  /*3a70*/  FFMA.FTZ R7, R28, R4, R29 ;  /* 0x000000041c077223 */ /* 0x000fe2000001001d */
[----:B------:R-:W-:-:S04]  /*3a80*/  IMAD.WIDE.U32 R2, R19, UR4, R2 ;  /* 0x0000000413027c25 */ /* 0x000fc8000f8e0002 */
[----:B------:R-:W-:Y:S01]  /*3a90*/  IMAD R19, R19, UR5, R10 ;  /* 0x0000000513137c24 */ /* 0x000fe2000f8e020a */
[----:B0-----:R-:W-:-:S04]  /*3aa0*/  LEA R4, P1, R2, UR10, 0x1 ;  /* 0x0000000a02047c11 */ /* 0x001fc8000f8208ff */
[----:B------:R-:W-:Y:S02]  /*3ab0*/  IADD3 R19, PT, PT, R3, R19, RZ ;  /* 0x0000001303137210 */ /* 0x000fe40007ffe0ff */
[----:B------:R-:W-:Y:S02]  /*3ac0*/  F2FP.BF16.F32.PACK_AB R3, R7, R14 ;  /* 0x0000000e0703723e */ /* 0x000fe400000010ff */
[----:B------:R-:W-:-:S05]  /*3ad0*/  LEA.HI.X R5, R2, UR11, R19, 0x1, P1 ;  /* 0x0000000b02057c11 */ /* 0x000fca00088f0c13 */
[----:B------:R2:W-:Y:S02]  /*3ae0*/  STG.E desc[UR6][R4.64], R3 ;  /* 0x0000000304007986 */ /* 0x0005e4000c101906 */
.L_x_2155:
[----:B------:R-:W-:Y:S05]  /*3af0*/  BSYNC.RECONVERGENT B1 ;  /* 0x0000000000017941 */ /* 0x000fea0003800200 */
.L_x_2154:
        /* <DEDUP_REMOVED lines=20> */
.L_x_2157:
[----:B------:R-:W-:Y:S05]  /*3c40*/  BSYNC.RECONVERGENT B1 ;  /* 0x0000000000017941 */ /* 0x000fea0003800200 */
.L_x_2156:
[----:B------:R-:W-:Y:S04]  /*3c50*/  BSSY.RECONVERGENT B1, `(.L_x_2158) ;  /* 0x0000014000017945 */ /* 0x000fe80003800200 */
[----:B------:R-:W-:Y:S05]  /*3c60*/  @P3 BRA `(.L_x_2159) ;  /* 0x0000000000483947 */ /* 0x000fea0003800000 */
[----:B------:R-:W4:Y:S01]  /*3c70*/  LDCU.64 UR4, c[0x0][0x3e0] ;  /* 0x00007c00ff0477ac */ /* 0x000f220008000a00 */
[----:B------:R-:W-:Y:S01]  /*3c80*/  MOV R2, R74 ;  /* 0x0000004a00027202 */ /* 0x000fe20000000f00 */
[--C-:B------:R-:W-:Y:S01]  /*3c90*/  FADD.FTZ R34, R34, -R20.reuse ;  /* 0x8000001422227221 */ /* 0x100fe20000010000 */
[----:B0123--:R-:W-:Y:S01]  /*3ca0*/  MOV R3, R77 ;  /* 0x0000004d00037202 */ /* 0x00ffe20000000f00 */
        /* <DEDUP_REMOVED lines=14> */
.L_x_2159:
[----:B------:R-:W-:Y:S05]  /*3d90*/  BSYNC.RECONVERGENT B1 ;  /* 0x0000000000017941 */ /* 0x000fea0003800200 */
.L_x_2158:
        /* <DEDUP_REMOVED lines=20> */
.L_x_2161:
[----:B------:R-:W-:Y:S05]  /*3ee0*/  BSYNC.RECONVERGENT B1 ;  /* 0x0000000000017941 */ /* 0x000fea0003800200 */
.L_x_2160:
[----:B------:R-:W-:Y:S01]  /*3ef0*/  ISETP.GE.U32.AND P5, PT, R9, UR8, PT ;  /* 0x0000000809007c0c */ /* 0x000fe2000bfa6070 */
[----:B------:R-:W-:Y:S01]  /*3f00*/  BSSY.RECONVERGENT B1, `(.L_x_2162) ;  /* 0x0000023000017945 */ /* 0x000fe20003800200 */
[----:B01234-:R-:W-:Y:S02]  /*3f10*/  SHF.R.S32.HI R5, RZ, 0x1f, R9 ;  /* 0x0000001fff057819 */ /* 0x01ffe40000011409 */
        /* <DEDUP_REMOVED lines=23> */
[----:B0-----:R-:W-:Y:S02]  /*4090*/  IMAD R8, R5, UR4, RZ ;  /* 0x0000000405087c24 */ /* 0x001fe4000f8e02ff */
[----:B------:R-:W-:-:S04]  /*40a0*/  IMAD.WIDE.U32 R2, R9, UR4, R2 ;  /* 0x0000000409027c25 */ /* 0x000fc8000f8e0002 */
[----:B------:R-:W-:Y:S02]  /*40b0*/  IMAD R5, R9, UR5, R8 ;  /* 0x0000000509057c24 */ /* 0x000fe4000f8e0208 */
[----:B------:R-:W-:Y:S01]  /*40c0*/  FFMA.FTZ R8, R27, R4, R30 ;  /* 0x000000041b087223 */ /* 0x000fe2000001001e */
[----:B------:R-:W-:Y:S01]  /*40d0*/  FFMA.FTZ R9, R28, R38, R29 ;  /* 0x000000261c097223 */ /* 0x000fe2000001001d */
[C---:B-1----:R-:W-:Y:S02]  /*40e0*/  LEA R4, P5, R2.reuse, UR10, 0x1 ;  /* 0x0000000a02047c11 */ /* 0x042fe4000f8a08ff */
[----:B------:R-:W-:Y:S02]  /*40f0*/  IADD3 R5, PT, PT, R3, R5, RZ ;  /* 0x0000000503057210 */ /* 0x000fe40007ffe0ff */
[----:B------:R-:W-:Y:S02]  /*4100*/  F2FP.BF16.F32.PACK_AB R3, R9, R8 ;  /* 0x000000080903723e */ /* 0x000fe400000010ff */
[----:B------:R-:W-:-:S05]  /*4110*/  LEA.HI.X R5, R2, UR11, R5, 0x1, P5 ;  /* 0x0000000b02057c11 */ /* 0x000fca000a8f0c05 */
[----:B------:R0:W-:Y:S02]  /*4120*/  STG.E desc[UR6][R4.64], R3 ;  /* 0x0000000304007986 */ /* 0x0001e4000c101906 */
.L_x_2163:
[----:B------:R-:W-:Y:S05]  /*4130*/  BSYNC.RECONVERGENT B1 ;  /* 0x0000000000017941 */ /* 0x000fea0003800200 */
.L_x_2162:
        /* <DEDUP_REMOVED lines=9> */
[----:B------:R-:W-:-:S04]  /*41d0*/  FMUL.FTZ R40, R40, R21 ;  /* 0x0000001528287220 */ /* 0x000fc80000410000 */
[----:B------:R-:W-:Y:S01]  /*41e0*/  FFMA.FTZ R9, R28, R40, R29 ;  /* 0x000000281c097223 */ /* 0x000fe2000001001d */
[----:B-1----:R-:W-:Y:S02]  /*41f0*/  IMAD R8, R50, UR4, RZ ;  /* 0x0000000432087c24 */ /* 0x002fe4000f8e02ff */
        /* <DEDUP_REMOVED lines=8> */
.L_x_2165:
[----:B------:R-:W-:Y:S05]  /*4280*/  BSYNC.RECONVERGENT B1 ;  /* 0x0000000000017941 */ /* 0x000fea0003800200 */
.L_x_2164:
        /* <DEDUP_REMOVED lines=20> */
.L_x_2167:
[----:B------:R-:W-:Y:S05]  /*43d0*/  BSYNC.RECONVERGENT B1 ;  /* 0x0000000000017941 */ /* 0x000fea0003800200 */
.L_x_2166:
[----:B------:R-:W-:Y:S04]  /*43e0*/  BSSY.RECONVERGENT B1, `(.L_x_2168) ;  /* 0x0000014000017945 */ /* 0x000fe80003800200 */
[----:B------:R-:W-:Y:S05]  /*43f0*/  @P6 BRA `(.L_x_2169) ;  /* 0x0000000000486947 */ /* 0x000fea0003800000 */
[----:B------:R-:W3:Y:S01]  /*4400*/  LDCU.64 UR4, c[0x0][0x3e0] ;  /* 0x00007c00ff0477ac */ /* 0x000ee20008000a00 */
[----:B------:R-:W-:Y:S01]  /*4410*/  MOV R2, R74 ;  /* 0x0000004a00027202 */ /* 0x000fe20000000f00 */
[--C-:B012---:R-:W-:Y:S01]  /*4420*/  FADD.FTZ R4, R45, -R20.reuse ;  /* 0x800000142d047221 */ /* 0x107fe20000010000 */
[----:B------:R-:W-:Y:S01]  /*4430*/  MOV R3, R77 ;  /* 0x0000004d00037202 */ /* 0x000fe20000000f00 */
[----:B------:R-:W0:Y:S01]  /*4440*/  LDCU.64 UR10, c[0x0][0x380] ;  /* 0x00007000ff0a77ac */ /* 0x000e220008000a00 */
[----:B------:R-:W-:Y:S01]  /*4450*/  FADD.FTZ R44, R44, -R20 ;  /* 0x800000142c2c7221 */ /* 0x000fe20000010000 */
[----:B------:R-:W-:-:S03]  /*4460*/  FMUL.FTZ R4, R4, R21 ;  /* 0x0000001504047220 */ /* 0x000fc60000410000 */
[----:B------:R-:W-:-:S04]  /*4470*/  FMUL.FTZ R44, R44, R21 ;  /* 0x000000152c2c7220 */ /* 0x000fc80000410000 */
[----:B------:R-:W-:Y:S01]  /*4480*/  FFMA.FTZ R44, R28, R44, R29 ;  /* 0x0000002c1c2c7223 */ /* 0x000fe2000001001d */
[----:B---3--:R-:W-:Y:S02]  /*4490*/  IMAD R7, R7, UR4, RZ ;  /* 0x0000000407077c24 */ /* 0x008fe4000f8e02ff */
        /* <DEDUP_REMOVED lines=8> */
.L_x_2169:
[----:B------:R-:W-:Y:S05]  /*4520*/  BSYNC.RECONVERGENT B1 ;  /* 0x0000000000017941 */ /* 0x000fea0003800200 */
.L_x_2168:
        /* <DEDUP_REMOVED lines=9> */
[----:B------:R-:W-:-:S04]  /*45c0*/  FMUL.FTZ R46, R46, R21 ;  /* 0x000000152e2e7220 */ /* 0x000fc80000410000 */
[----:B------:R-:W-:Y:S01]  /*45d0*/  FFMA.FTZ R7, R28, R46, R29 ;  /* 0x0000002e1c077223 */ /* 0x000fe2000001001d */
[----:B----4-:R-:W-:Y:S02]  /*45e0*/  IMAD R5, R6, UR4, RZ ;  /* 0x0000000406057c24 */ /* 0x010fe4000f8e02ff */
        /* <DEDUP_REMOVED lines=8> */
.L_x_2171:
[----:B------:R-:W-:Y:S05]  /*4670*/  BSYNC.RECONVERGENT B1 ;  /* 0x0000000000017941 */ /* 0x000fea0003800200 */
.L_x_2170:
[----:B------:R-:W-:Y:S05]  /*4680*/  @P4 BRA `(.L_x_2172) ;  /* 0x0000002000b04947 */ /* 0x000fea0003800000 */
[----:B------:R-:W5:Y:S01]  /*4690*/  LDCU.64 UR4, c[0x0][0x3e0] ;  /* 0x00007c00ff0477ac */ /* 0x000f620008000a00 */
[----:B------:R-:W-:Y:S01]  /*46a0*/  MOV R75, R77 ;  /* 0x0000004d004b7202 */ /* 0x000fe20000000f00 */
[--C-:B------:R-:W-:Y:S01]  /*46b0*/  FADD.FTZ R2, R49, -R20.reuse ;  /* 0x8000001431027221 */ /* 0x100fe20000010000 */
[----:B------:R-:W-:Y:S01]  /*46c0*/  FADD.FTZ R20, R48, -R20 ;  /* 0x8000001430147221 */ /* 0x000fe20000010000 */
[----:B------:R-:W5:Y:S02]  /*46d0*/  LDCU.64 UR8, c[0x0][0x380] ;  /* 0x00007000ff0877ac */ /* 0x000f640008000a00 */
[-C--:B------:R-:W-:Y:S01]  /*46e0*/  FMUL.FTZ R2, R2, R21.reuse ;  /* 0x0000001502027220 */ /* 0x080fe20000410000 */
[----:B------:R-:W-:-:S03]  /*46f0*/  FMUL.FTZ R20, R20, R21 ;  /* 0x0000001514147220 */ /* 0x000fc60000410000 */
[----:B01234-:R-:W-:Y:S01]  /*4700*/  FFMA.FTZ R5, R27, R2, R30 ;  /* 0x000000021b057223 */ /* 0x01ffe2000001001e */
[----:B------:R-:W-:-:S05]  /*4710*/  FFMA.FTZ R20, R28, R20, R29 ;  /* 0x000000141c147223 */ /* 0x000fca000001001d */
[----:B------:R-:W-:Y:S01]  /*4720*/  F2FP.BF16.F32.PACK_AB R5, R20, R5 ;  /* 0x000000051405723e */ /* 0x000fe200000010ff */
[----:B-----5:R-:W-:Y:S02]  /*4730*/  IMAD R4, R25, UR4, RZ ;  /* 0x0000000419047c24 */ /* 0x020fe4000f8e02ff */
[----:B------:R-:W-:-:S04]  /*4740*/  IMAD.WIDE.U32 R74, R23, UR4, R74 ;  /* 0x00000004174a7c25 */ /* 0x000fc8000f8e004a */
[----:B------:R-:W-:Y:S01]  /*4750*/  IMAD R23, R23, UR5, R4 ;  /* 0x0000000517177c24 */ /* 0x000fe2000f8e0204 */
[----:B------:R-:W-:-:S04]  /*4760*/  LEA R2, P1, R74, UR8, 0x1 ;  /* 0x000000084a027c11 */ /* 0x000fc8000f8208ff */
[----:B------:R-:W-:-:S04]  /*4770*/  IADD3 R23, PT, PT, R75, R23, RZ ;  /* 0x000000174b177210 */ /* 0x000fc80007ffe0ff */
[----:B------:R-:W-:-:S05]  /*4780*/  LEA.HI.X R3, R74, UR9, R23, 0x1, P1 ;  /* 0x000000094a037c11 */ /* 0x000fca00088f0c17 */
[----:B------:R0:W-:Y:S01]  /*4790*/  STG.E desc[UR6][R2.64], R5 ;  /* 0x0000000502007986 */ /* 0x0001e2000c101906 */
[----:B------:R-:W-:Y:S05]  /*47a0*/  BRA `(.L_x_2172) ;  /* 0x0000002000687947 */ /* 0x000fea0003800000 */
.L_x_2141:
[----:B------:R-:W0:Y:S01]  /*47b0*/  LDCU.64 UR4, c[0x0][0x3e8] ;  /* 0x00007d00ff0477ac */ /* 0x000e220008000a00 */
[----:B------:R-:W-:Y:S01]  /*47c0*/  SHF.R.S32.HI R16, RZ, 0x1f, R22 ;  /* 0x0000001fff107819 */ /* 0x000fe20000011416 */
[----:B------:R-:W-:Y:S01]  /*47d0*/  BSSY.RECONVERGENT B1, `(.L_x_2173) ;  /* 0x0000024000017945 */ /* 0x000fe20003800200 */
[----:B0-----:R-:W-:Y:S02]  /*47e0*/  ISETP.GE.U32.AND P1, PT, R22, UR4, PT ;  /* 0x0000000416007c0c */ /* 0x001fe4000bf26070 */
[----:B------:R-:W-:Y:S02]  /*47f0*/  ISETP.GE.U32.AND P2, PT, R69, UR4, PT ;  /* 0x0000000445007c0c */ /* 0x000fe4000bf46070 */
[----:B------:R-:W-:Y:S02]  /*4800*/  ISETP.GE.AND.EX P3, PT, R16, UR5, PT, P1 ;  /* 0x0000000510007c0c */ /* 0x000fe4000bf66310 */
[----:B------:R-:W-:Y:S02]  /*4810*/  ISETP.GE.U32.AND P5, PT, R68, UR4, PT ;  /* 0x0000000444007c0c */ /* 0x000fe4000bfa6070 */
[----:B------:R-:W-:-:S02]  /*4820*/  ISETP.GE.AND.EX P1, PT, R54, UR5, PT, P2 ;  /* 0x0000000536007c0c */ /* 0x000fc4000bf26320 */
[----:B------:R-:W-:-:S07]  /*4830*/  ISETP.GE.AND.EX P2, PT, R53, UR5, PT, P5 ;  /* 0x0000000535007c0c */ /* 0x000fce000bf46350 */
[----:B------:R-:W-:Y:S06]  /*4840*/  @P3 BRA `(.L_x_2174) ;  /* 0x0000000000703947 */ /* 0x000fec0003800000 */
        /* <DEDUP_REMOVED lines=23> */
[----:B-1----:R-:W-:Y:S01]  /*49c0*/  LEA R2, P3, R16, UR10, 0x1 ;  /* 0x0000000a10027c11 */ /* 0x002fe2000f8608ff */
[----:B0-----:R-:W-:-:S03]  /*49d0*/  FMUL.FTZ R72, R3, R18 ;  /* 0x0000001203487220 */ /* 0x001fc60000410000 */
[----:B------:R-:W-:Y:S02]  /*49e0*/  LEA.HI.X R3, R16, UR11, R31, 0x1, P3 ;  /* 0x0000000b10037c11 */ /* 0x000fe400098f0c1f */
[----:B------:R-:W-:-:S05]  /*49f0*/  F2FP.BF16.F32.PACK_AB R25, R72, R25 ;  /* 0x000000194819723e */ /* 0x000fca00000010ff */
[----:B------:R0:W-:Y:S02]  /*4a00*/  STG.E desc[UR6][R2.64], R25 ;  /* 0x0000001902007986 */ /* 0x0001e4000c101906 */
.L_x_2174:
[----:B------:R-:W-:Y:S05]  /*4a10*/  BSYNC.RECONVERGENT B1 ;  /* 0x0000000000017941 */ /* 0x000fea0003800200 */
.L_x_2173:
[----:B------:R-:W-:Y:S01]  /*4a20*/  BSSY.RECONVERGENT B1, `(.L_x_2175) ;  /* 0x0000020000017945 */ /* 0x000fe20003800200 */
[C---:B------:R-:W-:Y:S02]  /*4a30*/  IADD3 R18, PT, PT, R22.reuse, 0x80, RZ ;  /* 0x0000008016127810 */ /* 0x040fe40007ffe0ff */
[----:B------:R-:W-:Y:S01]  /*4a40*/  IADD3 R19, PT, PT, R22, 0xc0, RZ ;  /* 0x000000c016137810 */ /* 0x000fe20007ffe0ff */
[----:B------:R-:W-:Y:S06]  /*4a50*/  @P4 BRA `(.L_x_2176) ;  /* 0x0000000000704947 */ /* 0x000fec0003800000 */
[--C-:B------:R-:W-:Y:S01]  /*4a60*/  FADD.FTZ R6, R6, -R20.reuse ;  /* 0x8000001406067221 */ /* 0x100fe20000010000 */
[----:B------:R-:W1:Y:S01]  /*4a70*/  LDCU.64 UR8, c[0x0][0x3e0] ;  /* 0x00007c00ff0877ac */ /* 0x000e620008000a00 */
[----:B------:R-:W-:Y:S02]  /*4a80*/  MOV R17, R77 ;  /* 0x0000004d00117202 */ /* 0x000fe40000000f00 */
[-C--:B0-----:R-:W-:Y:S01]  /*4a90*/  FMUL.FTZ R2, R6, R21.reuse ;  /* 0x0000001506027220 */ /* 0x081fe20000410000 */
[----:B------:R-:W-:Y:S01]  /*4aa0*/  FADD.FTZ R6, R5, -R20 ;  /* 0x8000001405067221 */ /* 0x000fe20000010000 */
[----:B------:R-:W0:Y:S02]  /*4ab0*/  LDCU.64 UR10, c[0x0][0x380] ;  /* 0x00007000ff0a77ac */ /* 0x000e240008000a00 */
[----:B------:R-:W-:Y:S01]  /*4ac0*/  FFMA.FTZ R2, R27, R2, R30 ;  /* 0x000000021b027223 */ /* 0x000fe2000001001e */
[----:B------:R-:W-:-:S03]  /*4ad0*/  FMUL.FTZ R3, R6, R21 ;  /* 0x0000001506037220 */ /* 0x000fc60000410000 */
[----:B------:R-:W-:Y:S01]  /*4ae0*/  FMUL.FTZ R16, R2, -1.4426950216293334961 ;  /* 0xbfb8aa3b02107820 */ /* 0x000fe20000410000 */
[----:B------:R-:W-:-:S04]  /*4af0*/  FFMA.FTZ R3, R28, R3, R29 ;  /* 0x000000031c037223 */ /* 0x000fc8000001001d */
[----:B------:R-:W-:Y:S01]  /*4b00*/  FMUL.FTZ R25, R3, -1.4426950216293334961 ;  /* 0xbfb8aa3b03197820 */ /* 0x000fe20000410000 */
[----:B------:R-:W2:Y:S01]  /*4b10*/  MUFU.EX2 R16, R16 ;  /* 0x0000001000107308 */ /* 0x000ea20000000800 */
[----:B-1----:R-:W-:-:S04]  /*4b20*/  IMAD R31, R55, UR8, RZ ;  /* 0x00000008371f7c24 */ /* 0x002fc8000f8e02ff */
[----:B------:R-:W-:-:S03]  /*4b30*/  IMAD R31, R70, UR9, R31 ;  /* 0x00000009461f7c24 */ /* 0x000fc6000f8e021f */
[----:B------:R-:W1:Y:S01]  /*4b40*/  MUFU.EX2 R25, R25 ;  /* 0x0000001900197308 */ /* 0x000e620000000800 */
[----:B--2---:R-:W-:Y:S01]  /*4b50*/  FADD.FTZ R5, R16, 1 ;  /* 0x3f80000010057421 */ /* 0x004fe20000010000 */
[----:B------:R-:W-:-:S06]  /*4b60*/  MOV R16, R74 ;  /* 0x0000004a00107202 */ /* 0x000fcc0000000f00 */
[----:B------:R-:W2:Y:S01]  /*4b70*/  MUFU.RCP R5, R5 ;  /* 0x0000000500057308 */ /* 0x000ea20000001000 */
[----:B------:R-:W-:-:S04]  /*4b80*/  IMAD.WIDE.U32 R16, R70, UR8, R16 ;  /* 0x0000000846107c25 */ /* 0x000fc8000f8e0010 */
[----:B-1----:R-:W-:Y:S01]  /*4b90*/  FADD.FTZ R6, R25, 1 ;  /* 0x3f80000019067421 */ /* 0x002fe20000010000 */
[----:B------:R-:W-:-:S05]  /*4ba0*/  IADD3 R31, PT, PT, R17, R31, RZ ;  /* 0x0000001f111f7210 */ /* 0x000fca0007ffe0ff */
[----:B------:R-:W1:Y:S01]  /*4bb0*/  MUFU.RCP R6, R6 ;  /* 0x0000000600067308 */ /* 0x000e620000001000 */
[----:B--2---:R-:W-:Y:S01]  /*4bc0*/  FMUL.FTZ R25, R2, R5 ;  /* 0x0000000502197220 */ /* 0x004fe20000410000 */
[----:B0-----:R-:W-:Y:S01]  /*4bd0*/  LEA R2, P3, R16, UR10, 0x1 ;  /* 0x0000000a10027c11 */ /* 0x001fe2000f8608ff */
[----:B-1----:R-:W-:-:S03]  /*4be0*/  FMUL.FTZ R72, R3, R6 ;  /* 0x0000000603487220 */ /* 0x002fc60000410000 */
[----:B------:R-:W-:Y:S02]  /*4bf0*/  LEA.HI.X R3, R16, UR11, R31, 0x1, P3 ;  /* 0x0000000b10037c11 */ /* 0x000fe400098f0c1f */
[----:B------:R-:W-:-:S05]  /*4c00*/  F2FP.BF16.F32.PACK_AB R25, R72, R25 ;  /* 0x000000194819723e */ /* 0x000fca00000010ff */
[----:B------:R1:W-:Y:S02]  /*4c10*/  STG.E desc[UR6][R2.64], R25 ;  /* 0x0000001902007986 */ /* 0x0003e4000c101906 */
.L_x_2176:
[----:B------:R-:W-:Y:S05]  /*4c20*/  BSYNC.RECONVERGENT B1 ;  /* 0x0000000000017941 */ /* 0x000fea0003800200 */
.L_x_2175:
[----:B------:R-:W-:Y:S04]  /*4c30*/  BSSY.RECONVERGENT B1, `(.L_x_2177) ;  /* 0x000001e000017945 */ /* 0x000fe80003800200 */
[----:B------:R-:W-:Y:S05]  /*4c40*/  @P1 BRA `(.L_x_2178) ;  /* 0x0000000000701947 */ /* 0x000fea0003800000 */
[--C-:B------:R-:W-:Y:S01]  /*4c50*/  FADD.FTZ R4, R4, -R20.reuse ;  /* 0x8000001404047221 */ /* 0x100fe20000010000 */
[----:B01----:R-:W-:Y:S01]  /*4c60*/  FADD.FTZ R2, R7, -R20 ;  /* 0x8000001407027221 */ /* 0x003fe20000010000 */
        /* <DEDUP_REMOVED lines=21> */
[----:B0-----:R-:W-:Y:S01]  /*4dc0*/  FMUL.FTZ R72, R2, R17 ;  /* 0x0000001102487220 */ /* 0x001fe20000410000 */
[----:B-1----:R-:W-:-:S04]  /*4dd0*/  LEA R2, P1, R4, UR10, 0x1 ;  /* 0x0000000a04027c11 */ /* 0x002fc8000f8208ff */
[----:B------:R-:W-:Y:S02]  /*4de0*/  LEA.HI.X R3, R4, UR11, R25, 0x1, P1 ;  /* 0x0000000b04037c11 */ /* 0x000fe400088f0c19 */
[----:B------:R-:W-:-:S05]  /*4df0*/  F2FP.BF16.F32.PACK_AB R7, R72, R7 ;  /* 0x000000074807723e */ /* 0x000fca00000010ff */
[----:B------:R2:W-:Y:S02]  /*4e00*/  STG.E desc[UR6][R2.64], R7 ;  /* 0x0000000702007986 */ /* 0x0005e4000c101906 */
.L_x_2178:
[----:B------:R-:W-:Y:S05]  /*4e10*/  BSYNC.RECONVERGENT B1 ;  /* 0x0000000000017941 */ /* 0x000fea0003800200 */
.L_x_2177:
[----:B------:R-:W-:Y:S04]  /*4e20*/  BSSY.RECONVERGENT B1, `(.L_x_2179) ;  /* 0x000001e000017945 */ /* 0x000fe80003800200 */
[----:B------:R-:W-:Y:S05]  /*4e30*/  @P2 BRA `(.L_x_2180) ;  /* 0x0000000000702947 */ /* 0x000fea0003800000 */
[--C-:B012---:R-:W-:Y:S01]  /*4e40*/  FADD.FTZ R2, R9, -R20.reuse ;  /* 0x8000001409027221 */ /* 0x107fe20000010000 */
[----:B------:R-:W-:Y:S01]  /*4e50*/  FADD.FTZ R8, R8, -R20 ;  /* 0x8000001408087221 */ /* 0x000fe20000010000 */
[----:B------:R-:W0:Y:S01]  /*4e60*/  LDCU.64 UR8, c[0x0][0x3e0] ;  /* 0x00007c00ff0877ac */ /* 0x000e220008000a00 */
[----:B------:R-:W-:Y:S01]  /*4e70*/  MOV R5, R77 ;  /* 0x0000004d00057202 */ /* 0x000fe20000000f00 */
[-C--:B------:R-:W-:Y:S01]  /*4e80*/  FMUL.FTZ R2, R2, R21.reuse ;  /* 0x0000001502027220 */ /* 0x080fe20000410000 */
[----:B------:R-:W1:Y:S03]  /*4e90*/  LDCU.64 UR10, c[0x0][0x380] ;  /* 0x00007000ff0a77ac */ /* 0x000e660008000a00 */
[----:B------:R-:W-:Y:S01]  /*4ea0*/  FFMA.FTZ R3, R27, R2, R30 ;  /* 0x000000021b037223 */ /* 0x000fe2000001001e */
[----:B------:R-:W-:-:S03]  /*4eb0*/  FMUL.FTZ R2, R8, R21 ;  /* 0x0000001508027220 */ /* 0x000fc60000410000 */
[----:B------:R-:W-:Y:S01]  /*4ec0*/  FMUL.FTZ R4, R3, -1.4426950216293334961 ;  /* 0xbfb8aa3b03047820 */ /* 0x000fe20000410000 */
[----:B------:R-:W-:-:S04]  /*4ed0*/  FFMA.FTZ R2, R28, R2, R29 ;  /* 0x000000021c027223 */ /* 0x000fc8000001001d */
[----:B------:R-:W-:Y:S01]  /*4ee0*/  FMUL.FTZ R7, R2, -1.4426950216293334961 ;  /* 0xbfb8aa3b02077820 */ /* 0x000fe20000410000 */
        /* <DEDUP_REMOVED lines=17> */
.L_x_2180:
[----:B------:R-:W-:Y:S05]  /*5000*/  BSYNC.RECONVERGENT B1 ;  /* 0x0000000000017941 */ /* 0x000fea0003800200 */
.L_x_2179:
[----:B------:R-:W-:Y:S01]  /*5010*/  ISETP.GE.U32.AND P5, PT, R18, UR4, PT ;  /* 0x0000000412007c0c */ /* 0x000fe2000bfa6070 */
[----:B------:R-:W-:Y:S01]  /*5020*/  BSSY.RECONVERGENT B1, `(.L_x_2181) ;  /* 0x000002f000017945 */ /* 0x000fe20003800200 */
[----:B------:R-:W-:Y:S02]  /*5030*/  SHF.R.S32.HI R4, RZ, 0x1f, R18 ;  /* 0x0000001fff047819 */ /* 0x000fe40000011412 */
[----:B------:R-:W-:Y:S02]  /*5040*/  IADD3 R6, PT, PT, R22, 0x120, RZ ;  /* 0x0000012016067810 */ /* 0x000fe40007ffe0ff */
[----:B------:R-:W-:Y:S02]  /*5050*/  ISETP.GE.AND.EX P5, PT, R4, UR5, PT, P5 ;  /* 0x0000000504007c0c */ /* 0x000fe4000bfa6350 */
[----:B------:R-:W-:Y:S02]  /*5060*/  ISETP.GE.U32.AND P2, PT, R67, UR4, PT ;  /* 0x0000000443007c0c */ /* 0x000fe4000bf46070 */
[----:B------:R-:W-:-:S02]  /*5070*/  ISETP.GE.U32.AND P1, PT, R19, UR4, PT ;  /* 0x0000000413007c0c */ /* 0x000fc4000bf26070 */
[----:B------:R-:W-:Y:S02]  /*5080*/  ISETP.GE.U32.AND P6, PT, R66, UR4, PT ;  /* 0x0000000442007c0c */ /* 0x000fe4000bfc6070 */
[----:B------:R-:W-:Y:S02]  /*5090*/  ISETP.GE.U32.AND P3, PT, R24, UR4, PT ;  /* 0x0000000418007c0c */ /* 0x000fe4000bf66070 */
[----:B------:R-:W-:Y:S02]  /*50a0*/  ISETP.GE.U32.AND P4, PT, R6, UR4, PT ;  /* 0x0000000406007c0c */ /* 0x000fe4000bf86070 */
[----:B--23--:R-:W-:Y:S02]  /*50b0*/  SHF.R.S32.HI R7, RZ, 0x1f, R19 ;  /* 0x0000001fff077819 */ /* 0x00cfe40000011413 */
[----:B------:R-:W-:Y:S02]  /*50c0*/  SHF.R.S32.HI R8, RZ, 0x1f, R6 ;  /* 0x0000001fff087819 */ /* 0x000fe40000011406 */
[----:B------:R-:W-:-:S02]  /*50d0*/  ISETP.GE.AND.EX P2, PT, R52, UR5, PT, P2 ;  /* 0x0000000534007c0c */ /* 0x000fc4000bf46320 */
[----:B------:R-:W-:Y:S02]  /*50e0*/  ISETP.GE.AND.EX P1, PT, R7, UR5, PT, P1 ;  /* 0x0000000507007c0c */ /* 0x000fe4000bf26310 */
[----:B------:R-:W-:Y:S02]  /*50f0*/  ISETP.GE.AND.EX P6, PT, R51, UR5, PT, P6 ;  /* 0x0000000533007c0c */ /* 0x000fe4000bfc6360 */
[----:B------:R-:W-:Y:S02]  /*5100*/  ISETP.GE.AND.EX P3, PT, R26, UR5, PT, P3 ;  /* 0x000000051a007c0c */ /* 0x000fe4000bf66330 */
[----:B------:R-:W-:Y:S02]  /*5110*/  ISETP.GE.AND.EX P4, PT, R8, UR5, PT, P4 ;  /* 0x0000000508007c0c */ /* 0x000fe4000bf86340 */
[C---:B------:R-:W-:Y:S02]  /*5120*/  IADD3 R9, PT, PT, R22.reuse, 0x140, RZ ;  /* 0x0000014016097810 */ /* 0x040fe40007ffe0ff */
[----:B------:R-:W-:Y:S01]  /*5130*/  IADD3 R16, PT, PT, R22, 0x1a0, RZ ;  /* 0x000001a016107810 */ /* 0x000fe20007ffe0ff */
[----:B------:R-:W-:Y:S08]  /*5140*/  @P5 BRA `(.L_x_2182) ;  /* 0x0000000000705947 */ /* 0x000ff00003800000 */
[--C-:B01----:R-:W-:Y:S01]  /*5150*/  FADD.FTZ R2, R11, -R20.reuse ;  /* 0x800000140b027221 */ /* 0x103fe20000010000 */
[----:B------:R-:W-:Y:S01]  /*5160*/  FADD.FTZ R10, R10, -R20 ;  /* 0x800000140a0a7221 */ /* 0x000fe20000010000 */
[----:B------:R-:W0:Y:S02]  /*5170*/  LDCU.64 UR8, c[0x0][0x3e0] ;  /* 0x00007c00ff0877ac */ /* 0x000e240008000a00 */
        /* <DEDUP_REMOVED lines=25> */
.L_x_2182:
[----:B------:R-:W-:Y:S05]  /*5310*/  BSYNC.RECONVERGENT B1 ;  /* 0x0000000000017941 */ /* 0x000fea0003800200 */
.L_x_2181:
        /* <DEDUP_REMOVED lines=30> */
.L_x_2184:
[----:B------:R-:W-:Y:S05]  /*5500*/  BSYNC.RECONVERGENT B1 ;  /* 0x0000000000017941 */ /* 0x000fea0003800200 */
.L_x_2183:
[----:B------:R-:W-:Y:S04]  /*5510*/  BSSY.RECONVERGENT B1, `(.L_x_2185) ;  /* 0x000001e000017945 */ /* 0x000fe80003800200 */
[----:B------:R-:W-:Y:S05]  /*5520*/  @P1 BRA `(.L_x_2186) ;  /* 0x0000000000701947 */ /* 0x000fea0003800000 */
[--C-:B------:R-:W-:Y:S01]  /*5530*/  FADD.FTZ R14, R14, -R20.reuse ;  /* 0x800000140e0e7221 */ /* 0x100fe20000010000 */
[----:B0123--:R-:W-:Y:S01]  /*5540*/  FADD.FTZ R2, R15, -R20 ;  /* 0x800000140f027221 */ /* 0x00ffe20000010000 */
        /* <DEDUP_REMOVED lines=21> */
[----:B-1----:R-:W-:Y:S01]  /*56a0*/  LEA R4, P1, R2, UR10, 0x1 ;  /* 0x0000000a02047c11 */ /* 0x002fe2000f8208ff */
[----:B0-----:R-:W-:-:S03]  /*56b0*/  FMUL.FTZ R14, R5, R14 ;  /* 0x0000000e050e7220 */ /* 0x001fc60000410000 */
[----:B------:R-:W-:Y:S02]  /*56c0*/  LEA.HI.X R5, R2, UR11, R19, 0x1, P1 ;  /* 0x0000000b02057c11 */ /* 0x000fe400088f0c13 */
[----:B------:R-:W-:-:S05]  /*56d0*/  F2FP.BF16.F32.PACK_AB R11, R14, R11 ;  /* 0x0000000b0e0b723e */ /* 0x000fca00000010ff */
[----:B------:R4:W-:Y:S02]  /*56e0*/  STG.E desc[UR6][R4.64], R11 ;  /* 0x0000000b04007986 */ /* 0x0009e4000c101906 */
.L_x_2186:
[----:B------:R-:W-:Y:S05]  /*56f0*/  BSYNC.RECONVERGENT B1 ;  /* 0x0000000000017941 */ /* 0x000fea0003800200 */
.L_x_2185:
[----:B------:R-:W-:Y:S04]  /*5700*/  BSSY.RECONVERGENT B1, `(.L_x_2187) ;  /* 0x000001e000017945 */ /* 0x000fe80003800200 */
[----:B------:R-:W-:Y:S05]  /*5710*/  @P6 BRA `(.L_x_2188) ;  /* 0x0000000000706947 */ /* 0x000fea0003800000 */
[--C-:B------:R-:W-:Y:S01]  /*5720*/  FADD.FTZ R32, R32, -R20.reuse ;  /* 0x8000001420207221 */ /* 0x100fe20000010000 */
[----:B0123--:R-:W-:Y:S01]  /*5730*/  FADD.FTZ R2, R33, -R20 ;  /* 0x8000001421027221 */ /* 0x00ffe20000010000 */
[----:B------:R-:W0:Y:S01]  /*5740*/  LDCU.64 UR8, c[0x0][0x3e0] ;  /* 0x00007c00ff0877ac */ /* 0x000e220008000a00 */
[----:B----4-:R-:W-:Y:S01]  /*5750*/  MOV R4, R74 ;  /* 0x0000004a00047202 */ /* 0x010fe20000000f00 */
        /* <DEDUP_REMOVED lines=24> */
.L_x_2188:
[----:B------:R-:W-:Y:S05]  /*58e0*/  BSYNC.RECONVERGENT B1 ;  /* 0x0000000000017941 */ /* 0x000fea0003800200 */
.L_x_2187:
[----:B------:R-:W-:Y:S04]  /*58f0*/  BSSY.RECONVERGENT B1, `(.L_x_2189) ;  /* 0x000001e000017945 */ /* 0x000fe80003800200 */
[----:B------:R-:W-:Y:S05]  /*5900*/  @P3 BRA `(.L_x_2190) ;  /* 0x0000000000703947 */ /* 0x000fea0003800000 */
[--C-:B------:R-:W-:Y:S01]  /*5910*/  FADD.FTZ R34, R34, -R20.reuse ;  /* 0x8000001422227221 */ /* 0x100fe20000010000 */
[----:B0123--:R-:W-:Y:S01]  /*5920*/  FADD.FTZ R2, R35, -R20 ;  /* 0x8000001423027221 */ /* 0x00ffe20000010000 */
[----:B------:R-:W0:Y:S02]  /*5930*/  LDCU.64 UR8, c[0x0][0x3e0] ;  /* 0x00007c00ff0877ac */ /* 0x000e240008000a00 */
[-C--:B------:R-:W-:Y:S01]  /*5940*/  FMUL.FTZ R34, R34, R21.reuse ;  /* 0x0000001522227220 */ /* 0x080fe20000410000 */
[----:B------:R-:W-:Y:S01]  /*5950*/  FMUL.FTZ R3, R2, R21 ;  /* 0x0000001502037220 */ /* 0x000fe20000410000 */
[----:B------:R-:W1:Y:S02]  /*5960*/  LDCU.64 UR10, c[0x0][0x380] ;  /* 0x00007000ff0a77ac */ /* 0x000e640008000a00 */
[----:B------:R-:W-:Y:S01]  /*5970*/  FFMA.FTZ R34, R27, R34, R30 ;  /* 0x000000221b227223 */ /* 0x000fe2000001001e */
[----:B------:R-:W-:Y:S01]  /*5980*/  FFMA.FTZ R12, R28, R3, R29 ;  /* 0x000000031c0c7223 */ /* 0x000fe2000001001d */
[----:B------:R-:W-:-:S02]  /*5990*/  MOV R3, R77 ;  /* 0x0000004d00037202 */ /* 0x000fc40000000f00 */
[----:B------:R-:W-:Y:S01]  /*59a0*/  FMUL.FTZ R2, R34, -1.4426950216293334961 ;  /* 0xbfb8aa3b22027820 */ /* 0x000fe20000410000 */
[----:B----4-:R-:W-:-:S05]  /*59b0*/  FMUL.FTZ R4, R12, -1.4426950216293334961 ;  /* 0xbfb8aa3b0c047820 */ /* 0x010fca0000410000 */
        /* <DEDUP_REMOVED lines=11> */
[----:B------:R-:W-:-:S04]  /*5a70*/  IADD3 R5, PT, PT, R3, R5, RZ ;  /* 0x0000000503057210 */ /* 0x000fc80007ffe0ff */
[----:B------:R-:W-:Y:S01]  /*5a80*/  LEA.HI.X R5, R2, UR11, R5, 0x1, P1 ;  /* 0x0000000b02057c11 */ /* 0x000fe200088f0c05 */
[----:B--2---:R-:W-:Y:S01]  /*5a90*/  FMUL.FTZ R10, R34, R7 ;  /* 0x00000007220a7220 */ /* 0x004fe20000410000 */
[----:B0-----:R-:W-:-:S05]  /*5aa0*/  FMUL.FTZ R13, R12, R11 ;  /* 0x0000000b0c0d7220 */ /* 0x001fca0000410000 */
[----:B------:R-:W-:-:S05]  /*5ab0*/  F2FP.BF16.F32.PACK_AB R13, R13, R10 ;  /* 0x0000000a0d0d723e */ /* 0x000fca00000010ff */
[----:B------:R0:W-:Y:S02]  /*5ac0*/  STG.E desc[UR6][R4.64], R13 ;  /* 0x0000000d04007986 */ /* 0x0001e4000c101906 */
.L_x_2190:
[----:B------:R-:W-:Y:S05]  /*5ad0*/  BSYNC.RECONVERGENT B1 ;  /* 0x0000000000017941 */ /* 0x000fea0003800200 */
.L_x_2189:
        /* <DEDUP_REMOVED lines=9> */
[----:B----4-:R-:W-:Y:S01]  /*5b70*/  FFMA.FTZ R11, R28, R3, R29 ;  /* 0x000000031c0b7223 */ /* 0x010fe2000001001d */
[----:B------:R-:W-:-:S02]  /*5b80*/  MOV R3, R77 ;  /* 0x0000004d00037202 */ /* 0x000fc40000000f00 */
        /* <DEDUP_REMOVED lines=19> */
.L_x_2192:
[----:B------:R-:W-:Y:S05]  /*5cc0*/  BSYNC.RECONVERGENT B1 ;  /* 0x0000000000017941 */ /* 0x000fea0003800200 */
.L_x_2191:
[----:B------:R-:W-:Y:S01]  /*5cd0*/  ISETP.GE.U32.AND P5, PT, R9, UR4, PT ;  /* 0x0000000409007c0c */ /* 0x000fe2000bfa6070 */
[----:B------:R-:W-:Y:S01]  /*5ce0*/  BSSY.RECONVERGENT B1, `(.L_x_2193) ;  /* 0x000002e000017945 */ /* 0x000fe20003800200 */
[----:B0123--:R-:W-:Y:S02]  /*5cf0*/  SHF.R.S32.HI R3, RZ, 0x1f, R9 ;  /* 0x0000001fff037819 */ /* 0x00ffe40000011409 */
[----:B------:R-:W-:Y:S02]  /*5d00*/  IADD3 R22, PT, PT, R22, 0x1c0, RZ ;  /* 0x000001c016167810 */ /* 0x000fe40007ffe0ff */
[----:B------:R-:W-:Y:S02]  /*5d10*/  ISETP.GE.AND.EX P5, PT, R3, UR5, PT, P5 ;  /* 0x0000000503007c0c */ /* 0x000fe4000bfa6350 */
[----:B------:R-:W-:Y:S02]  /*5d20*/  SHF.R.S32.HI R6, RZ, 0x1f, R23 ;  /* 0x0000001fff067819 */ /* 0x000fe40000011417 */
[----:B------:R-:W-:-:S02]  /*5d30*/  ISETP.GE.U32.AND P2, PT, R65, UR4, PT ;  /* 0x0000000441007c0c */ /* 0x000fc4000bf46070 */
[----:B------:R-:W-:Y:S02]  /*5d40*/  ISETP.GE.U32.AND P1, PT, R64, UR4, PT ;  /* 0x0000000440007c0c */ /* 0x000fe4000bf26070 */
[----:B------:R-:W-:Y:S02]  /*5d50*/  ISETP.GE.U32.AND P6, PT, R16, UR4, PT ;  /* 0x0000000410007c0c */ /* 0x000fe4000bfc6070 */
[----:B------:R-:W-:Y:S02]  /*5d60*/  ISETP.GE.U32.AND P3, PT, R22, UR4, PT ;  /* 0x0000000416007c0c */ /* 0x000fe4000bf66070 */
[----:B------:R-:W-:Y:S02]  /*5d70*/  ISETP.GE.U32.AND P4, PT, R23, UR4, PT ;  /* 0x0000000417007c0c */ /* 0x000fe4000bf86070 */
[----:B------:R-:W-:Y:S02]  /*5d80*/  SHF.R.S32.HI R8, RZ, 0x1f, R16 ;  /* 0x0000001fff087819 */ /* 0x000fe40000011410 */
[----:B------:R-:W-:-:S02]  /*5d90*/  SHF.R.S32.HI R7, RZ, 0x1f, R22 ;  /* 0x0000001fff077819 */ /* 0x000fc40000011416 */
[----:B------:R-:W-:Y:S02]  /*5da0*/  ISETP.GE.AND.EX P2, PT, R50, UR5, PT, P2 ;  /* 0x0000000532007c0c */ /* 0x000fe4000bf46320 */
        /* <DEDUP_REMOVED lines=8> */
[-C--:B------:R-:W-:Y:S01]  /*5e30*/  FMUL.FTZ R2, R2, R21.reuse ;  /* 0x0000001502027220 */ /* 0x080fe20000410000 */
[----:B------:R-:W-:Y:S01]  /*5e40*/  FMUL.FTZ R38, R38, R21 ;  /* 0x0000001526267220 */ /* 0x000fe20000410000 */
[----:B------:R-:W1:Y:S02]  /*5e50*/  LDCU.64 UR10, c[0x0][0x380] ;  /* 0x00007000ff0a77ac */ /* 0x000e640008000a00 */
[----:B----4-:R-:W-:Y:S01]  /*5e60*/  FFMA.FTZ R5, R27, R2, R30 ;  /* 0x000000021b057223 */ /* 0x010fe2000001001e */
        /* <DEDUP_REMOVED lines=21> */
.L_x_2194:
[----:B------:R-:W-:Y:S05]  /*5fc0*/  BSYNC.RECONVERGENT B1 ;  /* 0x0000000000017941 */ /* 0x000fea0003800200 */
.L_x_2193:
[----:B------:R-:W-:Y:S04]  /*5fd0*/  BSSY.RECONVERGENT B1, `(.L_x_2195) ;  /* 0x000001e000017945 */ /* 0x000fe80003800200 */
[----:B------:R-:W-:Y:S05]  /*5fe0*/  @P2 BRA `(.L_x_2196) ;  /* 0x0000000000702947 */ /* 0x000fea0003800000 */
[--C-:B------:R-:W-:Y:S01]  /*5ff0*/  FADD.FTZ R2, R41, -R20.reuse ;  /* 0x8000001429027221 */ /* 0x100fe20000010000 */
[----:B------:R-:W-:Y:S01]  /*6000*/  FADD.FTZ R40, R40, -R20 ;  /* 0x8000001428287221 */ /* 0x000fe20000010000 */
[----:B------:R-:W1:Y:S01]  /*6010*/  LDCU.64 UR8, c[0x0][0x3e0] ;  /* 0x00007c00ff0877ac */ /* 0x000e620008000a00 */
[----:B0---4-:R-:W-:Y:S01]  /*6020*/  MOV R4, R74 ;  /* 0x0000004a00047202 */ /* 0x011fe20000000f00 */
[-C--:B------:R-:W-:Y:S01]  /*6030*/  FMUL.FTZ R2, R2, R21.reuse ;  /* 0x0000001502027220 */ /* 0x080fe20000410000 */
[----:B------:R-:W-:Y:S01]  /*6040*/  FMUL.FTZ R40, R40, R21 ;  /* 0x0000001528287220 */ /* 0x000fe20000410000 */
[----:B------:R-:W0:Y:S01]  /*6050*/  LDCU.64 UR10, c[0x0][0x380] ;  /* 0x00007000ff0a77ac */ /* 0x000e220008000a00 */
[----:B------:R-:W-:Y:S01]  /*6060*/  MOV R5, R77 ;  /* 0x0000004d00057202 */ /* 0x000fe20000000f00 */
[----:B------:R-:W-:Y:S01]  /*6070*/  FFMA.FTZ R10, R27, R2, R30 ;  /* 0x000000021b0a7223 */ /* 0x000fe2000001001e */
[----:B------:R-:W-:-:S03]  /*6080*/  FFMA.FTZ R40, R28, R40, R29 ;  /* 0x000000281c287223 */ /* 0x000fc6000001001d */
[----:B------:R-:W-:Y:S01]  /*6090*/  FMUL.FTZ R2, R10, -1.4426950216293334961 ;  /* 0xbfb8aa3b0a027820 */ /* 0x000fe20000410000 */
[----:B------:R-:W-:-:S05]  /*60a0*/  FMUL.FTZ R3, R40, -1.4426950216293334961 ;  /* 0xbfb8aa3b28037820 */ /* 0x000fca0000410000 */
[----:B------:R-:W2:Y:S01]  /*60b0*/  MUFU.EX2 R2, R2 ;  /* 0x0000000200027308 */ /* 0x000ea20000000800 */
[----:B-1----:R-:W-:Y:S02]  /*60c0*/  IMAD R12, R50, UR8, RZ ;  /* 0x00000008320c7c24 */ /* 0x002fe4000f8e02ff */
[----:B------:R-:W-:-:S05]  /*60d0*/  IMAD.WIDE.U32 R4, R65, UR8, R4 ;  /* 0x0000000841047c25 */ /* 0x000fca000f8e0004 */
[----:B------:R-:W1:Y:S01]  /*60e0*/  MUFU.EX2 R3, R3 ;  /* 0x0000000300037308 */ /* 0x000e620000000800 */
[----:B------:R-:W-:-:S05]  /*60f0*/  IMAD R15, R65, UR9, R12 ;  /* 0x00000009410f7c24 */ /* 0x000fca000f8e020c */
[----:B------:R-:W-:Y:S01]  /*6100*/  IADD3 R15, PT, PT, R5, R15, RZ ;  /* 0x0000000f050f7210 */ /* 0x000fe20007ffe0ff */
[----:B--2---:R-:W-:Y:S01]  /*6110*/  FADD.FTZ R9, R2, 1 ;  /* 0x3f80000002097421 */ /* 0x004fe20000010000 */
[----:B0-----:R-:W-:-:S05]  /*6120*/  LEA R2, P2, R4, UR10, 0x1 ;  /* 0x0000000a04027c11 */ /* 0x001fca000f8408ff */
[----:B------:R-:W0:Y:S01]  /*6130*/  MUFU.RCP R9, R9 ;  /* 0x0000000900097308 */ /* 0x000e220000001000 */
[----:B-1----:R-:W-:Y:S01]  /*6140*/  FADD.FTZ R11, R3, 1 ;  /* 0x3f800000030b7421 */ /* 0x002fe20000010000 */
[----:B------:R-:W-:-:S06]  /*6150*/  LEA.HI.X R3, R4, UR11, R15, 0x1, P2 ;  /* 0x0000000b04037c11 */ /* 0x000fcc00090f0c0f */
[----:B------:R-:W1:Y:S01]  /*6160*/  MUFU.RCP R11, R11 ;  /* 0x0000000b000b7308 */ /* 0x000e620000001000 */
[----:B0-----:R-:W-:Y:S01]  /*6170*/  FMUL.FTZ R10, R10, R9 ;  /* 0x000000090a0a7220 */ /* 0x001fe20000410000 */
[----:B-1----:R-:W-:-:S05]  /*6180*/  FMUL.FTZ R13, R40, R11 ;  /* 0x0000000b280d7220 */ /* 0x002fca0000410000 */
[----:B------:R-:W-:-:S05]  /*6190*/  F2FP.BF16.F32.PACK_AB R13, R13, R10 ;  /* 0x0000000a0d0d723e */ /* 0x000fca00000010ff */
[----:B------:R1:W-:Y:S02]  /*61a0*/  STG.E desc[UR6][R2.64], R13 ;  /* 0x0000000d02007986 */ /* 0x0003e4000c101906 */
.L_x_2196:
[----:B------:R-:W-:Y:S05]  /*61b0*/  BSYNC.RECONVERGENT B1 ;  /* 0x0000000000017941 */ /* 0x000fea0003800200 */
.L_x_2195:
[----:B------:R-:W-:Y:S04]  /*61c0*/  BSSY.RECONVERGENT B1, `(.L_x_2197) ;  /* 0x000001e000017945 */ /* 0x000fe80003800200 */
[----:B------:R-:W-:Y:S05]  /*61d0*/  @P1 BRA `(.L_x_2198) ;  /* 0x0000000000701947 */ /* 0x000fea0003800000 */
[--C-:B------:R-:W-:Y:S01]  /*61e0*/  FADD.FTZ R42, R42, -R20.reuse ;  /* 0x800000142a2a7221 */ /* 0x100fe20000010000 */
[----:B-1----:R-:W-:Y:S01]  /*61f0*/  FADD.FTZ R2, R43, -R20 ;  /* 0x800000142b027221 */ /* 0x002fe20000010000 */
        /* <DEDUP_REMOVED lines=26> */
.L_x_2198:
[----:B------:R-:W-:Y:S05]  /*63a0*/  BSYNC.RECONVERGENT B1 ;  /* 0x0000000000017941 */ /* 0x000fea0003800200 */
.L_x_2197:
[----:B------:R-:W-:Y:S04]  /*63b0*/  BSSY.RECONVERGENT B1, `(.L_x_2199) ;  /* 0x000001e000017945 */ /* 0x000fe80003800200 */
[----:B------:R-:W-:Y:S05]  /*63c0*/  @P6 BRA `(.L_x_2200) ;  /* 0x0000000000706947 */ /* 0x000fea0003800000 */
[--C-:B-12---:R-:W-:Y:S01]  /*63d0*/  FADD.FTZ R2, R45, -R20.reuse ;  /* 0x800000142d027221 */ /* 0x106fe20000010000 */
[----:B------:R-:W-:Y:S01]  /*63e0*/  FADD.FTZ R44, R44, -R20 ;  /* 0x800000142c2c7221 */ /* 0x000fe20000010000 */
[----:B------:R-:W1:Y:S01]  /*63f0*/  LDCU.64 UR8, c[0x0][0x3e0] ;  /* 0x00007c00ff0877ac */ /* 0x000e620008000a00 */
[----:B------:R-:W-:Y:S01]  /*6400*/  MOV R3, R77 ;  /* 0x0000004d00037202 */ /* 0x000fe20000000f00 */
[-C--:B------:R-:W-:Y:S01]  /*6410*/  FMUL.FTZ R2, R2, R21.reuse ;  /* 0x0000001502027220 */ /* 0x080fe20000410000 */
[----:B------:R-:W-:Y:S01]  /*6420*/  FMUL.FTZ R44, R44, R21 ;  /* 0x000000152c2c7220 */ /* 0x000fe20000410000 */
[----:B------:R-:W2:Y:S02]  /*6430*/  LDCU.64 UR10, c[0x0][0x380] ;  /* 0x00007000ff0a77ac */ /* 0x000ea40008000a00 */
[----:B------:R-:W-:Y:S01]  /*6440*/  FFMA.FTZ R12, R27, R2, R30 ;  /* 0x000000021b0c7223 */ /* 0x000fe2000001001e */
[----:B----4-:R-:W-:-:S03]  /*6450*/  FFMA.FTZ R11, R28, R44, R29 ;  /* 0x0000002c1c0b7223 */ /* 0x010fc6000001001d */
[----:B------:R-:W-:Y:S01]  /*6460*/  FMUL.FTZ R2, R12, -1.4426950216293334961 ;  /* 0xbfb8aa3b0c027820 */ /* 0x000fe20000410000 */
[----:B0-----:R-:W-:-:S05]  /*6470*/  FMUL.FTZ R4, R11, -1.4426950216293334961 ;  /* 0xbfb8aa3b0b047820 */ /* 0x001fca0000410000 */
[----:B------:R-:W0:Y:S01]  /*6480*/  MUFU.EX2 R2, R2 ;  /* 0x0000000200027308 */ /* 0x000e220000000800 */
[----:B-1----:R-:W-:-:S04]  /*6490*/  IMAD R5, R8, UR8, RZ ;  /* 0x0000000808057c24 */ /* 0x002fc8000f8e02ff */
[----:B------:R-:W-:-:S03]  /*64a0*/  IMAD R5, R16, UR9, R5 ;  /* 0x0000000910057c24 */ /* 0x000fc6000f8e0205 */
[----:B------:R-:W1:Y:S01]  /*64b0*/  MUFU.EX2 R4, R4 ;  /* 0x0000000400047308 */ /* 0x000e620000000800 */
[----:B0-----:R-:W-:Y:S01]  /*64c0*/  FADD.FTZ R9, R2, 1 ;  /* 0x3f80000002097421 */ /* 0x001fe20000010000 */
[----:B------:R-:W-:-:S06]  /*64d0*/  MOV R2, R74 ;  /* 0x0000004a00027202 */ /* 0x000fcc0000000f00 */
[----:B------:R-:W0:Y:S01]  /*64e0*/  MUFU.RCP R9, R9 ;  /* 0x0000000900097308 */ /* 0x000e220000001000 */
[----:B------:R-:W-:-:S04]  /*64f0*/  IMAD.WIDE.U32 R2, R16, UR8, R2 ;  /* 0x0000000810027c25 */ /* 0x000fc8000f8e0002 */
[----:B-1----:R-:W-:Y:S01]  /*6500*/  FADD.FTZ R10, R4, 1 ;  /* 0x3f800000040a7421 */ /* 0x002fe20000010000 */
[----:B--2---:R-:W-:-:S05]  /*6510*/  LEA R4, P1, R2, UR10, 0x1 ;  /* 0x0000000a02047c11 */ /* 0x004fca000f8208ff */
[----:B------:R-:W1:Y:S01]  /*6520*/  MUFU.RCP R10, R10 ;  /* 0x0000000a000a7308 */ /* 0x000e620000001000 */
[----:B------:R-:W-:-:S04]  /*6530*/  IADD3 R5, PT, PT, R3, R5, RZ ;  /* 0x0000000503057210 */ /* 0x000fc80007ffe0ff */
[----:B------:R-:W-:Y:S01]  /*6540*/  LEA.HI.X R5, R2, UR11, R5, 0x1, P1 ;  /* 0x0000000b02057c11 */ /* 0x000fe200088f0c05 */
[----:B0-----:R-:W-:Y:S01]  /*6550*/  FMUL.FTZ R8, R12, R9 ;  /* 0x000000090c087220 */ /* 0x001fe20000410000 */
[----:B-1----:R-:W-:-:S05]  /*6560*/  FMUL.FTZ R11, R11, R10 ;  /* 0x0000000a0b0b7220 */ /* 0x002fca0000410000 */
[----:B------:R-:W-:-:S05]  /*6570*/  F2FP.BF16.F32.PACK_AB R11, R11, R8 ;  /* 0x000000080b0b723e */ /* 0x000fca00000010ff */
[----:B------:R3:W-:Y:S02]  /*6580*/  STG.E desc[UR6][R4.64], R11 ;  /* 0x0000000b04007986 */ /* 0x0007e4000c101906 */
.L_x_2200:
[----:B------:R-:W-:Y:S05]  /*6590*/  BSYNC.RECONVERGENT B1 ;  /* 0x0000000000017941 */ /* 0x000fea0003800200 */
.L_x_2199:
        /* <DEDUP_REMOVED lines=9> */
[----:B0--34-:R-:W-:Y:S01]  /*6630*/  FFMA.FTZ R5, R27, R2, R30 ;  /* 0x000000021b057223 */ /* 0x019fe2000001001e */
[----:B------:R-:W-:-:S03]  /*6640*/  FFMA.FTZ R46, R28, R46, R29 ;  /* 0x0000002e1c2e7223 */ /* 0x000fc6000001001d */
[----:B------:R-:W-:Y:S01]  /*6650*/  FMUL.FTZ R2, R5, -1.4426950216293334961 ;  /* 0xbfb8aa3b05027820 */ /* 0x000fe20000410000 */
[----:B------:R-:W-:-:S05]  /*6660*/  FMUL.FTZ R4, R46, -1.4426950216293334961 ;  /* 0xbfb8aa3b2e047820 */ /* 0x000fca0000410000 */
        /* <DEDUP_REMOVED lines=11> */
[----:B------:R-:W-:Y:S01]  /*6720*/  IADD3 R11, PT, PT, R3, R11, RZ ;  /* 0x0000000b030b7210 */ /* 0x000fe20007ffe0ff */
[----:B0-----:R-:W-:-:S03]  /*6730*/  FMUL.FTZ R7, R5, R8 ;  /* 0x0000000805077220 */ /* 0x001fc60000410000 */
[----:B------:R-:W-:Y:S01]  /*6740*/  LEA.HI.X R5, R2, UR11, R11, 0x1, P1 ;  /* 0x0000000b02057c11 */ /* 0x000fe200088f0c0b */
[----:B-1----:R-:W-:-:S05]  /*6750*/  FMUL.FTZ R10, R46, R9 ;  /* 0x000000092e0a7220 */ /* 0x002fca0000410000 */
[----:B------:R-:W-:-:S05]  /*6760*/  F2FP.BF16.F32.PACK_AB R7, R10, R7 ;  /* 0x000000070a07723e */ /* 0x000fca00000010ff */
[----:B------:R0:W-:Y:S02]  /*6770*/  STG.E desc[UR6][R4.64], R7 ;  /* 0x0000000704007986 */ /* 0x0001e4000c101906 */
.L_x_2202:
[----:B------:R-:W-:Y:S05]  /*6780*/  BSYNC.RECONVERGENT B1 ;  /* 0x0000000000017941 */ /* 0x000fea0003800200 */
.L_x_2201:
        /* <DEDUP_REMOVED lines=28> */
.L_x_2172:
[----:B------:R-:W-:Y:S05]  /*6950*/  BSYNC.RECONVERGENT B0 ;  /* 0x0000000000007941 */ /* 0x000fea0003800200 */
.L_x_2140:
        /* <DEDUP_REMOVED lines=8> */
.L_x_2204:
        /* <DEDUP_REMOVED lines=10> */
.L_x_3453:


//--------------------- .text._Z35group_norm_nhwc_fwd_one_pass_kernelI11Bf16IOFp16WLi64ELi42ELi672EEv26Group_norm_nhwc_fwd_params --------------------------
	.section	.text._Z35group_norm_nhwc_fwd_one_pass_kernelI11Bf16IOFp16WLi64ELi42ELi672EEv26Group_norm_nhwc_fwd_params,"ax",@progbits
	.align	128
        .global         _Z35group_norm_nhwc_fwd_one_pass_kernelI11Bf16IOFp16WLi64ELi42ELi672EEv26Group_norm_nhwc_fwd_params
        .type           _Z35group_norm_nhwc_fwd_one_pass_kernelI11Bf16IOFp16WLi64ELi42ELi672EEv26Group_norm_nhwc_fwd_params,@function
        .size           _Z35group_norm_nhwc_fwd_one_pass_kernelI11Bf16IOFp16WLi64ELi42ELi672EEv26Group_norm_nhwc_fwd_params,(.L_x_3454 - _Z35group_norm_nhwc_fwd_one_pass_kernelI11Bf16IOFp16WLi64ELi42ELi672EEv26Group_norm_nhwc_fwd_params)
        .other          _Z35group_norm_nhwc_fwd_one_pass_kernelI11Bf16IOFp16WLi64ELi42ELi672EEv26Group_norm_nhwc_fwd_params,@"STO_CUDA_ENTRY STV_DEFAULT"
_Z35group_norm_nhwc_fwd_one_pass_kernelI11Bf16IOFp16WLi64ELi42ELi672EEv26Group_norm_nhwc_fwd_params:
.text._Z35group_norm_nhwc_fwd_one_pass_kernelI11Bf16IOFp16WLi64ELi42ELi672EEv26Group_norm_nhwc_fwd_params:
        /* <DEDUP_REMOVED lines=32> */
.L_x_2224:
        /* <DEDUP_REMOVED lines=50> */
[----:B------:R-:W-:Y:S02]  /*0520*/  @!P1 MOV R26, R24 ;  /* 0x00000018001a9202 */ /* 0x000fe40000000f00 */
[----:B------:R-:W-:Y:S01]  /*0530*/  @!P2 MOV R13, R27 ;  /* 0x0000001b000da202 */ /* 0x000fe20000000f00 */
[----:B--2---:R-:W-:Y:S02]  /*0540*/  @!P1 IMAD R10, R15, R8, RZ ;  /* 0x000000080f0a9224 */ /* 0x004fe400078e02ff */
[----:B------:R-:W-:Y:S01]  /*0550*/  @!P2 IMAD R15, R0, R7, R12 ;  /* 0x00000007000fa224 */ /* 0x000fe200078e020c */
[----:B------:R-:W-:Y:S01]  /*0560*/  @!P2 MOV R12, R24 ;  /* 0x00000018000ca202 */ /* 0x000fe20000000f00 */
[----:B------:R-:W-:-:S02]  /*0570*/  @!P1 IMAD R11, R23, R9, R10 ;  /* 0x00000009170b9224 */ /* 0x000fc400078e020a */
        /* <DEDUP_REMOVED lines=66> */
.L_x_2206:
[----:B------:R-:W-:Y:S05]  /*09a0*/  BSYNC.RECONVERGENT B0 ;  /* 0x0000000000007941 */ /* 0x000fea0003800200 */
.L_x_2205:
        /* <DEDUP_REMOVED lines=58> */
.L_x_2208:
[----:B------:R-:W-:Y:S05]  /*0d50*/  BSYNC.RECONVERGENT B0 ;  /* 0x0000000000007941 */ /* 0x000fea0003800200 */
.L_x_2207:
        /* <DEDUP_REMOVED lines=31> */
.L_x_2211:
[----:B-1----:R-:W2:Y:S04]  /*0f50*/  LDG.E.STRONG.GPU R6, desc[UR14][R4.64] ;  /* 0x0000000e04067981 */ /* 0x002ea8000c1ef900 */
[----:B--2---:R-:W-:Y:S01]  /*0f60*/  CCTL.IVALL ;  /* 0x00000000ff00798f */ /* 0x004fe20002000000 */
[----:B------:R-:W-:Y:S05]  /*0f70*/  YIELD ;  /* 0x0000000000007946 */ /* 0x000fea0003800000 */
[----:B------:R-:W-:-:S13]  /*0f80*/  ISETP.NE.AND P1, PT, R6, R11, PT ;  /* 0x0000000b0600720c */ /* 0x000fda0003f25270 */
[----:B------:R-:W-:Y:S05]  /*0f90*/  @P1 BRA `(.L_x_2211) ;  /* 0xfffffffc00ec1947 */ /* 0x000fea000383ffff */
.L_x_2210:
        /* <DEDUP_REMOVED lines=15> */
.L_x_2213:
        /* <DEDUP_REMOVED lines=35> */
[----:B------:R-:W-:Y:S01]  /*12c0*/  UIADD3 UR23, UPT, UPT, UR5, 0x7, URZ ;  /* 0x0000000705177890 */ /* 0x000fe2000fffe0ff */
[----:B------:R-:W-:Y:S01]  /*12d0*/  @!P5 FADD.FTZ R9, R9, R7 ;  /* 0x000000070909d221 */ /* 0x000fe20000010000 */
[----:B------:R-:W-:Y:S01]  /*12e0*/  MOV R7, UR24 ;  /* 0x0000001800077c02 */ /* 0x000fe20008000f00 */
[----:B------:R-:W-:Y:S01]  /*12f0*/  @!UP0 UIMAD.WIDE.U32 UR24, UR20, 0x8, UR16 ;  /* 0x00000008141888a5 */ /* 0x000fe2000f8e0010 */
[----:B------:R-:W-:Y:S02]  /*1300*/  ISETP.EQ.OR P5, PT, R6, UR13, P2 ;  /* 0x0000000d06007c0c */ /* 0x000fe400097a2670 */
[----:B------:R-:W-:Y:S01]  /*1310*/  MOV R6, UR26 ;  /* 0x0000001a00067c02 */ /* 0x000fe20008000f00 */
[----:B--2---:R-:W-:Y:S01]  /*1320*/  @!P6 FADD.FTZ R8, R8, R4 ;  /* 0x000000040808e221 */ /* 0x004fe20000010000 */
[----:B------:R-:W-:Y:S01]  /*1330*/  @!P6 FADD.FTZ R9, R9, R5 ;  /* 0x000000050909e221 */ /* 0x000fe20000010000 */
[----:B------:R-:W-:Y:S01]  /*1340*/  IMAD.U32 R4, RZ, RZ, UR23 ;  /* 0x00000017ff047e24 */ /* 0x000fe2000f8e00ff */
[----:B------:R-:W-:Y:S01]  /*1350*/  ISETP.EQ.OR P6, PT, R7, UR13, P2 ;  /* 0x0000000d07007c0c */ /* 0x000fe200097c2670 */
[----:B----4-:R-:W-:Y:S01]  /*1360*/  @!P1 FADD.FTZ R8, R8, R10 ;  /* 0x0000000a08089221 */ /* 0x010fe20000010000 */
[----:B------:R-:W-:Y:S01]  /*1370*/  @!P1 FADD.FTZ R9, R9, R11 ;  /* 0x0000000b09099221 */ /* 0x000fe20000010000 */
[----:B------:R-:W-:-:S02]  /*1380*/  MOV R5, UR25 ;  /* 0x0000001900057c02 */ /* 0x000fc40008000f00 */
[----:B------:R-:W-:Y:S02]  /*1390*/  ISETP.EQ.OR P1, PT, R4, UR13, P2 ;  /* 0x0000000d04007c0c */ /* 0x000fe40009722670 */
[----:B------:R-:W-:Y:S01]  /*13a0*/  VOTEU.ALL UP0, P5 ;  /* 0x0000000000ff7886 */ /* 0x000fe20002800000 */
[----:B------:R-:W-:Y:S02]  /*13b0*/  MOV R4, UR24 ;  /* 0x0000001800047c02 */ /* 0x000fe40008000f00 */
[----:B------:R-:W-:Y:S02]  /*13c0*/  MOV R7, UR27 ;  /* 0x0000001b00077c02 */ /* 0x000fe40008000f00 */
[----:B------:R-:W-:Y:S01]  /*13d0*/  @!UP0 UIMAD.WIDE.U32 UR24, UR11, 0x8, UR16 ;  /* 0x000000080b1888a5 */ /* 0x000fe2000f8e0010 */
[----:B------:R-:W-:Y:S01]  /*13e0*/  VOTEU.ALL UP1, P6 ;  /* 0x0000000000ff7886 */ /* 0x000fe20003020000 */
[----:B------:R-:W2:Y:S04]  /*13f0*/  @!P3 LDG.E.64 R4, desc[UR14][R4.64] ;  /* 0x0000000e0404b981 */ /* 0x000ea8000c1e1b00 */
[----:B------:R-:W-:Y:S01]  /*1400*/  VOTEU.ALL UP0, P1 ;  /* 0x0000000000ff7886 */ /* 0x000fe20000800000 */
[----:B------:R-:W-:Y:S01]  /*1410*/  @!UP1 UIMAD.WIDE.U32 UR26, UR10, 0x8, UR16 ;  /* 0x000000080a1a98a5 */ /* 0x000fe2000f8e0010 */
[----:B------:R-:W-:Y:S01]  /*1420*/  MOV R10, UR24 ;  /* 0x00000018000a7c02 */ /* 0x000fe20008000f00 */
[----:B------:R-:W-:Y:S01]  /*1430*/  IMAD.U32 R11, RZ, RZ, UR25 ;  /* 0x00000019ff0b7e24 */ /* 0x000fe2000f8e00ff */
[----:B------:R-:W3:Y:S01]  /*1440*/  @!P4 LDG.E.64 R6, desc[UR14][R6.64] ;  /* 0x0000000e0606c981 */ /* 0x000ee2000c1e1b00 */
[----:B------:R-:W-:-:S02]  /*1450*/  @!UP0 UIMAD.WIDE.U32 UR24, UR19, 0x8, UR16 ;  /* 0x00000008131888a5 */ /* 0x000fc4000f8e0010 */
[----:B------:R-:W-:Y:S02]  /*1460*/  MOV R12, UR26 ;  /* 0x0000001a000c7c02 */ /* 0x000fe40008000f00 */
[----:B------:R-:W-:Y:S01]  /*1470*/  MOV R13, UR27 ;  /* 0x0000001b000d7c02 */ /* 0x000fe20008000f00 */
[----:B------:R-:W4:Y:S01]  /*1480*/  @!P5 LDG.E.64 R10, desc[UR14][R10.64] ;  /* 0x0000000e0a0ad981 */ /* 0x000f22000c1e1b00 */
[----:B------:R-:W-:Y:S02]  /*1490*/  MOV R14, UR24 ;  /* 0x00000018000e7c02 */ /* 0x000fe40008000f00 */
[----:B------:R-:W-:Y:S02]  /*14a0*/  MOV R15, UR25 ;  /* 0x00000019000f7c02 */ /* 0x000fe40008000f00 */
[----:B------:R-:W5:Y:S04]  /*14b0*/  @!P6 LDG.E.64 R12, desc[UR14][R12.64] ;  /* 0x0000000e0c0ce981 */ /* 0x000f68000c1e1b00 */
        /* <DEDUP_REMOVED lines=24> */
.L_x_2212:
        /* <DEDUP_REMOVED lines=8> */
[----:B------:R-:W-:Y:S01]  /*16c0*/  IMAD.U32 R14, RZ, RZ, UR5 ;  /* 0x00000005ff0e7e24 */ /* 0x000fe2000f8e00ff */
[----:B------:R-:W-:Y:S02]  /*16d0*/  UIADD3 UR11, UPT, UPT, UR5, 0x2, URZ ;  /* 0x00000002050b7890 */ /* 0x000fe4000fffe0ff */
[----:B------:R-:W-:Y:S02]  /*16e0*/  UIADD3 UR12, UPT, UPT, UR5, 0x3, URZ ;  /* 0x00000003050c7890 */ /* 0x000fe4000fffe0ff */
[----:B------:R-:W-:Y:S02]  /*16f0*/  ISETP.EQ.OR P3, PT, R14, UR13, P2 ;  /* 0x0000000d0e007c0c */ /* 0x000fe40009762670 */
[----:B------:R-:W-:Y:S02]  /*1700*/  MOV R4, UR10 ;  /* 0x0000000a00047c02 */ /* 0x000fe40008000f00 */
[----:B------:R-:W-:-:S02]  /*1710*/  MOV R5, UR11 ;  /* 0x0000000b00057c02 */ /* 0x000fc40008000f00 */
[----:B------:R-:W-:Y:S02]  /*1720*/  ISETP.EQ.OR P4, PT, R4, UR13, P2 ;  /* 0x0000000d04007c0c */ /* 0x000fe40009782670 */
[----:B------:R-:W-:Y:S02]  /*1730*/  ISETP.EQ.OR P5, PT, R5, UR13, P2 ;  /* 0x0000000d05007c0c */ /* 0x000fe400097a2670 */
[----:B------:R-:W-:-:S03]  /*1740*/  MOV R6, UR12 ;  /* 0x0000000c00067c02 */ /* 0x000fc60008000f00 */
[----:B------:R-:W-:Y:S01]  /*1750*/  VOTEU.ALL UP0, P3 ;  /* 0x0000000000ff7886 */ /* 0x000fe20001800000 */
[----:B------:R-:W-:-:S04]  /*1760*/  ISETP.EQ.OR P6, PT, R6, UR13, P2 ;  /* 0x0000000d06007c0c */ /* 0x000fc800097c2670 */
[----:B------:R-:W-:Y:S01]  /*1770*/  @!UP0 UIMAD UR8, UR5, UR18, UR6 ;  /* 0x00000012050882a4 */ /* 0x000fe2000f8e0206 */
[----:B------:R-:W-:Y:S02]  /*1780*/  VOTEU.ALL UP1, P4 ;  /* 0x0000000000ff7886 */ /* 0x000fe40002020000 */
[----:B------:R-:W-:Y:S01]  /*1790*/  VOTEU.ALL UP2, P5 ;  /* 0x0000000000ff7886 */ /* 0x000fe20002840000 */
[----:B------:R-:W-:Y:S02]  /*17a0*/  @!UP0 UIMAD.WIDE.U32 UR8, UR8, 0x8, UR16 ;  /* 0x00000008080888a5 */ /* 0x000fe4000f8e0010 */
[----:B------:R-:W-:-:S03]  /*17b0*/  @!UP1 UIMAD UR10, UR10, UR18, UR6 ;  /* 0x000000120a0a92a4 */ /* 0x000fc6000f8e0206 */
[----:B------:R-:W-:Y:S01]  /*17c0*/  VOTEU.ALL UP3, P6 ;  /* 0x0000000000ff7886 */ /* 0x000fe20003060000 */
[----:B------:R-:W-:Y:S01]  /*17d0*/  @!UP2 UIMAD UR5, UR11, UR18, UR6 ;  /* 0x000000120b05a2a4 */ /* 0x000fe2000f8e0206 */
[----:B------:R-:W-:Y:S01]  /*17e0*/  MOV R4, UR8 ;  /* 0x0000000800047c02 */ /* 0x000fe20008000f00 */
[----:B------:R-:W-:Y:S01]  /*17f0*/  @!UP1 UIMAD.WIDE.U32 UR10, UR10, 0x8, UR16 ;  /* 0x000000080a0a98a5 */ /* 0x000fe2000f8e0010 */
[----:B------:R-:W-:Y:S01]  /*1800*/  MOV R5, UR9 ;  /* 0x0000000900057c02 */ /* 0x000fe20008000f00 */
[----:B------:R-:W-:Y:S02]  /*1810*/  @!UP3 UIMAD UR12, UR12, UR18, UR6 ;  /* 0x000000120c0cb2a4 */ /* 0x000fe4000f8e0206 */
[----:B------:R-:W-:Y:S02]  /*1820*/  @!UP2 UIMAD.WIDE.U32 UR8, UR5, 0x8, UR16 ;  /* 0x000000080508a8a5 */ /* 0x000fe4000f8e0010 */
[----:B------:R-:W-:Y:S01]  /*1830*/  IMAD.U32 R6, RZ, RZ, UR10 ;  /* 0x0000000aff067e24 */ /* 0x000fe2000f8e00ff */
[----:B------:R-:W-:Y:S01]  /*1840*/  MOV R7, UR11 ;  /* 0x0000000b00077c02 */ /* 0x000fe20008000f00 */
[----:B------:R-:W0:Y:S01]  /*1850*/  @!P3 LDG.E.64 R4, desc[UR14][R4.64] ;  /* 0x0000000e0404b981 */ /* 0x000e22000c1e1b00 */
[----:B------:R-:W-:Y:S01]  /*1860*/  @!UP3 UIMAD.WIDE.U32 UR10, UR12, 0x8, UR16 ;  /* 0x000000080c0ab8a5 */ /* 0x000fe2000f8e0010 */
[----:B------:R-:W-:-:S02]  /*1870*/  MOV R12, UR8 ;  /* 0x00000008000c7c02 */ /* 0x000fc40008000f00 */
[----:B---3--:R-:W-:Y:S01]  /*1880*/  MOV R13, UR9 ;  /* 0x00000009000d7c02 */ /* 0x008fe20008000f00 */
[----:B------:R-:W3:Y:S02]  /*1890*/  @!P4 LDG.E.64 R6, desc[UR14][R6.64] ;  /* 0x0000000e0606c981 */ /* 0x000ee4000c1e1b00 */
[----:B------:R-:W-:Y:S02]  /*18a0*/  MOV R10, UR10 ;  /* 0x0000000a000a7c02 */ /* 0x000fe40008000f00 */
        /* <DEDUP_REMOVED lines=13> */
.L_x_2214:
        /* <DEDUP_REMOVED lines=16> */
[----:B------:R-:W-:Y:S01]  /*1a80*/  MOV R6, UR8 ;  /* 0x0000000800067c02 */ /* 0x000fe20008000f00 */
[----:B------:R-:W-:Y:S01]  /*1a90*/  IMAD.U32 R7, RZ, RZ, UR9 ;  /* 0x00000009ff077e24 */ /* 0x000fe2000f8e00ff */
        /* <DEDUP_REMOVED lines=8> */
.L_x_2215:
        /* <DEDUP_REMOVED lines=11> */
[----:B0-----:R-:W-:Y:S01]  /*1bd0*/  FADD.FTZ R8, R8, R4 ;  /* 0x0000000408087221 */ /* 0x001fe20000010000 */
[----:B------:R-:W-:-:S07]  /*1be0*/  FADD.FTZ R9, R9, R5 ;  /* 0x0000000509097221 */ /* 0x000fce0000010000 */
.L_x_2216:
[----:B------:R-:W-:Y:S05]  /*1bf0*/  BSYNC.RECONVERGENT B0 ;  /* 0x0000000000007941 */ /* 0x000fea0003800200 */
.L_x_2209:
[----:B-1----:R-:W1:Y:S01]  /*1c00*/  S2R R4, SR_TID.X ;  /* 0x0000000000047919 */ /* 0x002e620000002100 */
[----:B------:R-:W4:Y:S01]  /*1c10*/  S2UR UR8, SR_CgaCtaId ;  /* 0x00000000000879c3 */ /* 0x000f220000008800 */
[----:B------:R-:W5:Y:S01]  /*1c20*/  LDCU UR9, c[0x0][0x414] ;  /* 0x00008280ff0977ac */ /* 0x000f620008000800 */
[----:B------:R-:W-:Y:S01]  /*1c30*/  MOV R15, UR7 ;  /* 0x00000007000f7c02 */ /* 0x000fe20008000f00 */
        /* <DEDUP_REMOVED lines=16> */
[----:B------:R-:W-:-:S05]  /*1d40*/  PRMT R5, R5, 0x7710, RZ ;  /* 0x0000771005057816 */ /* 0x000fca00000000ff */
[----:B------:R-:W-:-:S05]  /*1d50*/  IMAD.IADD R5, R5, 0x1, R4 ;  /* 0x0000000105057824 */ /* 0x000fca00078e0204 */
        /* <DEDUP_REMOVED lines=10> */
[----:B-1----:R-:W-:Y:S01]  /*1e00*/  MOV R12, 0x3f800000 ;  /* 0x3f800000000c7802 */ /* 0x002fe20000000f00 */
        /* <DEDUP_REMOVED lines=11> */
[----:B--2---:R-:W-:Y:S02]  /*1ec0*/  HADD2.F32 R13, -RZ, R4.H0_H0 ;  /* 0x20000004ff0d7230 */ /* 0x004fe40000004100 */
[----:B---3--:R-:W-:Y:S02]  /*1ed0*/  HADD2.F32 R11, -RZ, R18.H0_H0 ;  /* 0x20000012ff0b7230 */ /* 0x008fe40000004100 */
[----:B----4-:R-:W-:Y:S02]  /*1ee0*/  HADD2.F32 R10, -RZ, R19.H0_H0 ;  /* 0x20000013ff0a7230 */ /* 0x010fe40000004100 */
[----:B-----5:R-:W-:Y:S01]  /*1ef0*/  HADD2.F32 R4, -RZ, R20.H0_H0 ;  /* 0x20000014ff047230 */ /* 0x020fe20000004100 */
        /* <DEDUP_REMOVED lines=16> */
[----:B------:R-:W-:Y:S02]  /*2000*/  IMAD.MOV.U32 R6, RZ, RZ, R24 ;  /* 0x000000ffff067224 */ /* 0x000fe400078e0018 */
[-C--:B------:R-:W-:Y:S01]  /*2010*/  FMUL.FTZ R9, R9, R12.reuse ;  /* 0x0000000c09097220 */ /* 0x080fe20000410000 */
[----:B------:R-:W-:-:S04]  /*2020*/  FMUL.FTZ R21, R21, R12 ;  /* 0x0000000c15157220 */ /* 0x000fc80000410000 */
[----:B------:R-:W-:Y:S01]  /*2030*/  FFMA.FTZ R21, R13, R21, R10 ;  /* 0x000000150d157223 */ /* 0x000fe2000001000a */
[----:B0-----:R-:W-:Y:S02]  /*2040*/  IMAD R2, R8, UR16, RZ ;  /* 0x0000001008027c24 */ /* 0x001fe4000f8e02ff */
[----:B------:R-:W-:-:S04]  /*2050*/  IMAD.WIDE.U32 R6, R23, UR16, R6 ;  /* 0x0000001017067c25 */ /* 0x000fc8000f8e0006 */
[----:B------:R-:W-:Y:S02]  /*2060*/  IMAD R17, R23, UR17, R2 ;  /* 0x0000001117117c24 */ /* 0x000fe4000f8e0202 */
[----:B------:R-:W-:Y:S01]  /*2070*/  FFMA.FTZ R2, R11, R9, R4 ;  /* 0x000000090b027223 */ /* 0x000fe20000010004 */
[----:B-1----:R-:W-:Y:S02]  /*2080*/  LEA R8, P1, R6, UR8, 0x1 ;  /* 0x0000000806087c11 */ /* 0x002fe4000f8208ff */
[----:B------:R-:W-:Y:S02]  /*2090*/  IADD3 R17, PT, PT, R7, R17, RZ ;  /* 0x0000001107117210 */ /* 0x000fe40007ffe0ff */
[----:B------:R-:W-:Y:S02]  /*20a0*/  F2FP.BF16.F32.PACK_AB R7, R2, R21 ;  /* 0x000000150207723e */ /* 0x000fe400000010ff */
[----:B------:R-:W-:-:S05]  /*20b0*/  LEA.HI.X R9, R6, UR9, R17, 0x1, P1 ;  /* 0x0000000906097c11 */ /* 0x000fca00088f0c11 */
[----:B------:R0:W-:Y:S02]  /*20c0*/  STG.E desc[UR14][R8.64], R7 ;  /* 0x0000000708007986 */ /* 0x0001e4000c10190e */
.L_x_2220:
[----:B------:R-:W-:Y:S05]  /*20d0*/  BSYNC.RECONVERGENT B1 ;  /* 0x0000000000017941 */ /* 0x000fea0003800200 */
.L_x_2219:
        /* <DEDUP_REMOVED lines=19> */
.L_x_2218:
        /* <DEDUP_REMOVED lines=38> */
.L_x_2223:
[----:B------:R-:W-:Y:S05]  /*2470*/  BSYNC.RECONVERGENT B1 ;  /* 0x0000000000017941 */ /* 0x000fea0003800200 */
.L_x_2222:
        /* <DEDUP_REMOVED lines=29> */
.L_x_2221:
[----:B------:R-:W-:Y:S05]  /*2650*/  BSYNC.RECONVERGENT B0 ;  /* 0x0000000000007941 */ /* 0x000fea0003800200 */
.L_x_2217:
        /* <DEDUP_REMOVED lines=8> */
.L_x_2225:
        /* <DEDUP_REMOVED lines=10> */
.L_x_3454:


//--------------------- .text._Z35group_norm_nhwc_fwd_one_pass_kernelI11Bf16IOFp16WLi128ELi42ELi672EEv26Group_norm_nhwc_fwd_params --------------------------
	.section	.text._Z35group_norm_nhwc_fwd_one_pass_kernelI11Bf16IOFp16WLi128ELi42ELi672EEv26Group_norm_nhwc_fwd_params,"ax",@progbits
	.align	128
        .global         _Z35group_norm_nhwc_fwd_one_pass_kernelI11Bf16IOFp16WLi128ELi42ELi672EEv26Group_norm_nhwc_fwd_params
        .type           _Z35group_norm_nhwc_fwd_one_pass_kernelI11Bf16IOFp16WLi128ELi42ELi672EEv26Group_norm_nhwc_fwd_params,@function
        .size           _Z35group_norm_nhwc_fwd_one_pass_kernelI11Bf16IOFp16WLi128ELi42ELi672EEv26Group_norm_nhwc_fwd_params,(.L_x_3455 - _Z35group_norm_nhwc_fwd_one_pass_kernelI11Bf16IOFp16WLi128ELi42ELi672EEv26Group_norm_nhwc_fwd_params)
        .other          _Z35group_norm_nhwc_fwd_one_pass_kernelI11Bf16IOFp16WLi128ELi42ELi672EEv26Group_norm_nhwc_fwd_params,@"STO_CUDA_ENTRY STV_DEFAULT"
_Z35group_norm_nhwc_fwd_one_pass_kernelI11Bf16IOFp16WLi128ELi42ELi672EEv26Group_norm_nhwc_fwd_params:
.text._Z35group_norm_nhwc_fwd_one_pass_kernelI11Bf16IOFp16WLi128ELi42ELi672EEv26Group_norm_nhwc_fwd_params:
        /* <DEDUP_REMOVED lines=48> */
.L_x_2253:
        /* <DEDUP_REMOVED lines=21> */
[----:B0-----:R-:W-:-:S07]  /*0450*/  IADD3 R4, PT, PT, R3, 0xffffffe, RZ ;  /* 0x0ffffffe03047810 */ /* 0x001fce0007ffe0ff */
[----:B------:R-:W0:Y:S01]  /*0460*/  @!P3 LDC.64 R14, c[0x0][0x3e0] ;  /* 0x0000f800ff0ebb82 */ /* 0x000e220000000a00 */
[----:B------:R4:W5:Y:S07]  /*0470*/  F2I.FTZ.U32.TRUNC.NTZ R5, R4 ;  /* 0x0000000400057305 */ /* 0x00096e000021f000 */
[----:B------:R-:W3:Y:S01]  /*0480*/  @!P3 LDC.64 R16, c[0x0][0x390] ;  /* 0x0000e400ff10bb82 */ /* 0x000ee20000000a00 */
[----:B----4-:R-:W-:-:S05]  /*0490*/  IMAD.MOV.U32 R4, RZ, RZ, RZ ;  /* 0x000000ffff047224 */ /* 0x010fca00078e00ff */
[----:B------:R-:W-:Y:S02]  /*04a0*/  R2UR UR14, R4 ;  /* 0x00000000040e72ca */ /* 0x000fe400000e0000 */
[----:B-----5:R-:W-:Y:S02]  /*04b0*/  R2UR UR15, R5 ;  /* 0x00000000050f72ca */ /* 0x020fe400000e0000 */
[----:B------:R-:W-:-:S05]  /*04c0*/  IADD3 R7, PT, PT, RZ, -R5, RZ ;  /* 0x80000005ff077210 */ /* 0x000fca0007ffe0ff */
[----:B------:R-:W-:-:S06]  /*04d0*/  IMAD R7, R7, R6, RZ ;  /* 0x0000000607077224 */ /* 0x000fcc00078e02ff */
        /* <DEDUP_REMOVED lines=26> */
[----:B------:R-:W-:Y:S01]  /*0680*/  IADD3 R4, P4, PT, R29, UR13, RZ ;  /* 0x0000000d1d047c10 */ /* 0x000fe2000ff9e0ff */
[----:B------:R-:W-:Y:S01]  /*0690*/  UIMAD UR5, UR15, UR21, UR5 ;  /* 0x000000150f0572a4 */ /* 0x000fe2000f8e0205 */
[----:B------:R-:W-:-:S04]  /*06a0*/  MOV R3, UR13 ;  /* 0x0000000d00037c02 */ /* 0x000fc80008000f00 */
[----:B------:R-:W-:Y:S01]  /*06b0*/  LEA.HI.X.SX32 R5, R3, RZ, 0x1, P4 ;  /* 0x000000ff03057211 */ /* 0x000fe200020f0eff */
[----:B----4-:R-:W-:Y:S01]  /*06c0*/  @!P1 IMAD R20, R20, R18, RZ ;  /* 0x0000001214149224 */ /* 0x010fe200078e02ff */
[----:B------:R-:W-:Y:S02]  /*06d0*/  MOV R3, UR20 ;  /* 0x0000001400037c02 */ /* 0x000fe40008000f00 */
[----:B------:R-:W-:Y:S01]  /*06e0*/  ISETP.GE.U32.AND P4, PT, R27, UR16, PT ;  /* 0x000000101b007c0c */ /* 0x000fe2000bf86070 */
[----:B------:R-:W-:Y:S02]  /*06f0*/  @!P1 IMAD R19, R2, R19, R20 ;  /* 0x0000001302139224 */ /* 0x000fe400078e0214 */
[----:B------:R-:W-:Y:S01]  /*0700*/  IMAD.WIDE.U32 R4, R3, UR15, R4 ;  /* 0x0000000f03047c25 */ /* 0x000fe2000f8e0004 */
[----:B------:R-:W-:-:S03]  /*0710*/  ISETP.GE.AND.EX P4, PT, R23, UR17, PT, P4 ;  /* 0x0000001117007c0c */ /* 0x000fc6000bf86340 */
[----:B-1----:R-:W-:Y:S01]  /*0720*/  @!P2 IMAD R3, R10, R12, RZ ;  /* 0x0000000c0a03a224 */ /* 0x002fe200078e02ff */
[----:B------:R-:W-:Y:S01]  /*0730*/  IADD3 R7, PT, PT, R5, UR5, RZ ;  /* 0x0000000505077c10 */ /* 0x000fe2000fffe0ff */
[----:B------:R-:W-:Y:S01]  /*0740*/  @!P2 IMAD.MOV.U32 R6, RZ, RZ, R4 ;  /* 0x000000ffff06a224 */ /* 0x000fe200078e0004 */
[----:B------:R-:W1:Y:S01]  /*0750*/  @!P1 LDC.64 R10, c[0x0][0x390] ;  /* 0x0000e400ff0a9b82 */ /* 0x000e620000000a00 */
[C---:B------:R-:W-:Y:S01]  /*0760*/  @!P2 IMAD R3, R26.reuse, R13, R3 ;  /* 0x0000000d1a03a224 */ /* 0x040fe200078e0203 */
[----:B------:R-:W-:Y:S01]  /*0770*/  @!P1 MOV R20, R4 ;  /* 0x0000000400149202 */ /* 0x000fe20000000f00 */
[----:B------:R-:W-:-:S05]  /*0780*/  @!P2 IMAD.WIDE.U32 R12, R26, R12, R6 ;  /* 0x0000000c1a0ca225 */ /* 0x000fca00078e0006 */
[----:B------:R-:W-:Y:S01]  /*0790*/  @!P2 IADD3 R3, PT, PT, R13, R3, RZ ;  /* 0x000000030d03a210 */ /* 0x000fe20007ffe0ff */
[----:B0-----:R-:W-:Y:S01]  /*07a0*/  @!P3 IMAD R13, R21, R14, RZ ;  /* 0x0000000e150db224 */ /* 0x001fe200078e02ff */
[C---:B---3--:R-:W-:Y:S02]  /*07b0*/  @!P2 LEA R8, P5, R12.reuse, R8, 0x1 ;  /* 0x000000080c08a211 */ /* 0x048fe400078a08ff */
[----:B------:R-:W-:Y:S02]  /*07c0*/  @!P1 MOV R21, R7 ;  /* 0x0000000700159202 */ /* 0x000fe40000000f00 */
[----:B------:R-:W-:Y:S01]  /*07d0*/  @!P2 LEA.HI.X R9, R12, R9, R3, 0x1, P5 ;  /* 0x000000090c09a211 */ /* 0x000fe200028f0c03 */
[----:B------:R-:W-:Y:S01]  /*07e0*/  @!P3 IMAD R3, R25, R15, R13 ;  /* 0x0000000f1903b224 */ /* 0x000fe200078e020d */
[----:B------:R-:W-:Y:S01]  /*07f0*/  @!P3 MOV R12, R4 ;  /* 0x00000004000cb202 */ /* 0x000fe20000000f00 */
[----:B------:R-:W-:Y:S01]  /*0800*/  @!P1 IMAD.WIDE.U32 R20, R2, R18, R20 ;  /* 0x0000001202149225 */ /* 0x000fe200078e0014 */
[----:B------:R-:W-:Y:S01]  /*0810*/  @!P3 MOV R13, R7 ;  /* 0x00000007000db202 */ /* 0x000fe20000000f00 */
[----:B------:R0:W2:Y:S03]  /*0820*/  @!P2 LDG.E R22, desc[UR18][R8.64] ;  /* 0x000000120816a981 */ /* 0x0000a6000c1e1900 */
[----:B------:R-:W-:Y:S01]  /*0830*/  @!P1 IADD3 R19, PT, PT, R21, R19, RZ ;  /* 0x0000001315139210 */ /* 0x000fe20007ffe0ff */
[----:B------:R-:W-:-:S02]  /*0840*/  @!P3 IMAD.WIDE.U32 R14, R25, R14, R12 ;  /* 0x0000000e190eb225 */ /* 0x000fc400078e000c */
[----:B------:R-:W3:Y:S02]  /*0850*/  @!P4 LDC.64 R12, c[0x0][0x3e0] ;  /* 0x0000f800ff0ccb82 */ /* 0x000ee40000000a00 */
[----:B------:R-:W-:Y:S01]  /*0860*/  @!P3 IMAD.IADD R3, R15, 0x1, R3 ;  /* 0x000000010f03b824 */ /* 0x000fe200078e0203 */
[----:B------:R-:W-:-:S04]  /*0870*/  @!P3 LEA R16, P5, R14, R16, 0x1 ;  /* 0x000000100e10b211 */ /* 0x000fc800078a08ff */
[----:B------:R-:W-:Y:S02]  /*0880*/  @!P3 LEA.HI.X R17, R14, R17, R3, 0x1, P5 ;  /* 0x000000110e11b211 */ /* 0x000fe400028f0c03 */
[----:B------:R-:W4:Y:S01]  /*0890*/  @!P4 LDC.64 R14, c[0x0][0x390] ;  /* 0x0000e400ff0ecb82 */ /* 0x000f220000000a00 */
[----:B-1----:R-:W-:-:S04]  /*08a0*/  @!P1 LEA R10, P5, R20, R10, 0x1 ;  /* 0x0000000a140a9211 */ /* 0x002fc800078a08ff */
[----:B------:R-:W-:Y:S02]  /*08b0*/  @!P1 LEA.HI.X R11, R20, R11, R19, 0x1, P5 ;  /* 0x0000000b140b9211 */ /* 0x000fe400028f0c13 */
[----:B------:R-:W-:Y:S01]  /*08c0*/  MOV R19, RZ ;  /* 0x000000ff00137202 */ /* 0x000fe20000000f00 */
[----:B0-----:R-:W-:Y:S01]  /*08d0*/  @!P4 IMAD.MOV.U32 R9, RZ, RZ, R7 ;  /* 0x000000ffff09c224 */ /* 0x001fe200078e0007 */
[----:B------:R-:W-:-:S04]  /*08e0*/  @!P4 MOV R8, R4 ;  /* 0x000000040008c202 */ /* 0x000fc80000000f00 */
[----:B------:R-:W5:Y:S01]  /*08f0*/  @!P1 LDG.E R19, desc[UR18][R10.64] ;  /* 0x000000120a139981 */ /* 0x000f62000c1e1900 */
[-C--:B---3--:R-:W-:Y:S02]  /*0900*/  @!P4 IMAD R3, R23, R12.reuse, RZ ;  /* 0x0000000c1703c224 */ /* 0x088fe400078e02ff */
[----:B------:R-:W-:Y:S02]  /*0910*/  HFMA2 R24, -RZ, RZ, 0, 0 ;  /* 0x00000000ff187431 */ /* 0x000fe400000001ff */
[----:B------:R-:W-:-:S04]  /*0920*/  @!P4 IMAD.WIDE.U32 R8, R27, R12, R8 ;  /* 0x0000000c1b08c225 */ /* 0x000fc800078e0008 */
[----:B------:R-:W-:Y:S02]  /*0930*/  @!P4 IMAD R3, R27, R13, R3 ;  /* 0x0000000d1b03c224 */ /* 0x000fe400078e0203 */
[----:B------:R-:W-:Y:S01]  /*0940*/  HFMA2 R23, -RZ, RZ, 0, 0 ;  /* 0x00000000ff177431 */ /* 0x000fe200000001ff */
[C---:B----4-:R-:W-:Y:S02]  /*0950*/  @!P4 LEA R14, P2, R8.reuse, R14, 0x1 ;  /* 0x0000000e080ec211 */ /* 0x050fe400078408ff */
[----:B------:R-:W-:Y:S01]  /*0960*/  @!P4 IADD3 R3, PT, PT, R9, R3, RZ ;  /* 0x000000030903c210 */ /* 0x000fe20007ffe0ff */
[----:B------:R0:W3:Y:S03]  /*0970*/  @!P3 LDG.E R24, desc[UR18][R16.64] ;  /* 0x000000121018b981 */ /* 0x0000e6000c1e1900 */
[----:B------:R-:W-:-:S05]  /*0980*/  @!P4 LEA.HI.X R15, R8, R15, R3, 0x1, P2 ;  /* 0x0000000f080fc211 */ /* 0x000fca00010f0c03 */
[----:B------:R-:W4:Y:S01]  /*0990*/  @!P4 LDG.E R23, desc[UR18][R14.64] ;  /* 0x000000120e17c981 */ /* 0x000f22000c1e1900 */
[----:B------:R-:W1:Y:S02]  /*09a0*/  S2R R21, SR_LANEID ;  /* 0x0000000000157919 */ /* 0x000e640000000000 */
[C---:B-1----:R-:W-:Y:S02]  /*09b0*/  ISETP.GT.AND P2, PT, R21.reuse, 0x1e, PT ;  /* 0x0000001e1500780c */ /* 0x042fe40003f44270 */
[----:B------:R-:W-:Y:S01]  /*09c0*/  ISETP.GT.AND P3, PT, R21, 0xf, PT ;  /* 0x0000000f1500780c */ /* 0x000fe20003f64270 */
[----:B------:R-:W-:Y:S01]  /*09d0*/  BSSY.RECONVERGENT B0, `(.L_x_2226) ;  /* 0x0000040000007945 */ /* 0x000fe20003800200 */
[C---:B--2---:R-:W-:Y:S02]  /*09e0*/  PRMT R3, R22.reuse, 0x7632, R3 ;  /* 0x0000763216037816 */ /* 0x044fe40000000003 */
[----:B------:R-:W-:-:S03]  /*09f0*/  SHF.L.U32 R22, R22, 0x10, RZ ;  /* 0x0000001016167819 */ /* 0x000fc600000006ff */
[----:B0-----:R-:W-:-:S04]  /*0a00*/  IMAD.U32 R17, R3, 0x10000, RZ ;  /* 0x0001000003117824 */ /* 0x001fc800078e00ff */
[----:B------:R-:W-:Y:S01]  /*0a10*/  FADD.FTZ R8, R22, R17 ;  /* 0x0000001116087221 */ /* 0x000fe20000010000 */
[----:B------:R-:W-:Y:S01]  /*0a20*/  FMUL.FTZ R9, R17, R17 ;  /* 0x0000001111097220 */ /* 0x000fe20000410000 */
[C---:B-----5:R-:W-:Y:S02]  /*0a30*/  PRMT R18, R19.reuse, 0x7632, R18 ;  /* 0x0000763213127816 */ /* 0x060fe40000000012 */
[----:B------:R-:W-:Y:S02]  /*0a40*/  SHF.L.U32 R19, R19, 0x10, RZ ;  /* 0x0000001013137819 */ /* 0x000fe400000006ff */
[----:B------:R-:W-:-:S05]  /*0a50*/  SHF.L.U32 R18, R18, 0x10, RZ ;  /* 0x0000001012127819 */ /* 0x000fca00000006ff */
[----:B------:R-:W-:Y:S01]  /*0a60*/  FADD.FTZ R3, R19, R18 ;  /* 0x0000001213037221 */ /* 0x000fe20000010000 */
[----:B------:R-:W-:-:S03]  /*0a70*/  FMUL.FTZ R10, R18, R18 ;  /* 0x00000012120a7220 */ /* 0x000fc60000410000 */
[----:B------:R-:W-:Y:S01]  /*0a80*/  FADD.FTZ R3, RZ, R3 ;  /* 0x00000003ff037221 */ /* 0x000fe20000010000 */
[----:B---3--:R-:W-:Y:S01]  /*0a90*/  PRMT R16, R24, 0x7632, R16 ;  /* 0x0000763218107816 */ /* 0x008fe20000000010 */
[----:B------:R-:W-:Y:S02]  /*0aa0*/  FFMA.FTZ R10, R19, R19, R10 ;  /* 0x00000013130a7223 */ /* 0x000fe4000001000a */
[----:B------:R-:W-:Y:S01]  /*0ab0*/  FADD.FTZ R8, R3, R8 ;  /* 0x0000000803087221 */ /* 0x000fe20000010000 */
[----:B------:R-:W-:Y:S02]  /*0ac0*/  SHF.L.U32 R16, R16, 0x10, RZ ;  /* 0x0000001010107819 */ /* 0x000fe400000006ff */
[----:B----4-:R-:W-:Y:S01]  /*0ad0*/  PRMT R3, R23, 0x7632, R3 ;  /* 0x0000763217037816 */ /* 0x010fe20000000003 */
[----:B------:R-:W-:Y:S01]  /*0ae0*/  FFMA.FTZ R9, R22, R22, R9 ;  /* 0x0000001616097223 */ /* 0x000fe20000010009 */
        /* <DEDUP_REMOVED lines=46> */
.L_x_2227:
[----:B------:R-:W-:Y:S05]  /*0dd0*/  BSYNC.RECONVERGENT B0 ;  /* 0x0000000000007941 */ /* 0x000fea0003800200 */
.L_x_2226:
        /* <DEDUP_REMOVED lines=59> */
.L_x_2229:
[----:B------:R-:W-:Y:S05]  /*1190*/  BSYNC.RECONVERGENT B0 ;  /* 0x0000000000007941 */ /* 0x000fea0003800200 */
.L_x_2228:
        /* <DEDUP_REMOVED lines=32> */
.L_x_2232:
[----:B------:R-:W2:Y:S04]  /*13a0*/  LDG.E.STRONG.GPU R11, desc[UR18][R8.64] ;  /* 0x00000012080b7981 */ /* 0x000ea8000c1ef900 */
[----:B--2---:R-:W-:Y:S01]  /*13b0*/  CCTL.IVALL ;  /* 0x00000000ff00798f */ /* 0x004fe20002000000 */
[----:B------:R-:W-:Y:S05]  /*13c0*/  YIELD ;  /* 0x0000000000007946 */ /* 0x000fea0003800000 */
[----:B------:R-:W-:-:S13]  /*13d0*/  ISETP.NE.AND P4, PT, R11, R10, PT ;  /* 0x0000000a0b00720c */ /* 0x000fda0003f85270 */
[----:B------:R-:W-:Y:S05]  /*13e0*/  @P4 BRA `(.L_x_2232) ;  /* 0xfffffffc00ec4947 */ /* 0x000fea000383ffff */
.L_x_2231:
        /* <DEDUP_REMOVED lines=15> */
.L_x_2234:
        /* <DEDUP_REMOVED lines=91> */
.L_x_2233:
[----:B------:R-:W-:-:S04]  /*1a90*/  LOP3.LUT R8, R0, 0x7, RZ, 0xc0, !PT ;  /* 0x0000000700087812 */ /* 0x000fc800078ec0ff */
        /* <DEDUP_REMOVED lines=51> */
.L_x_2235:
[----:B------:R-:W-:-:S13]  /*1dd0*/  LOP3.LUT P2, R8, R0, 0x3, RZ, 0xc0, !PT ;  /* 0x0000000300087812 */ /* 0x000fda000784c0ff */
[----:B------:R-:W-:Y:S05]  /*1de0*/  @!P2 BRA `(.L_x_2230) ;  /* 0x0000000000a0a947 */ /* 0x000fea0003800000 */
[----:B------:R-:W-:-:S13]  /*1df0*/  ISETP.NE.AND P2, PT, R8, 0x1, PT ;  /* 0x000000010800780c */ /* 0x000fda0003f45270 */
[----:B------:R-:W-:Y:S05]  /*1e00*/  @!P2 BRA `(.L_x_2236) ;  /* 0x000000000060a947 */ /* 0x000fea0003800000 */
[----:B------:R-:W-:Y:S02]  /*1e10*/  UIADD3 UR14, UPT, UPT, UR5, 0x1, URZ ;  /* 0x00000001050e7890 */ /* 0x000fe4000fffe0ff */
[----:B------:R-:W-:-:S04]  /*1e20*/  MOV R8, UR5 ;  /* 0x0000000500087c02 */ /* 0x000fc80008000f00 */
[----:B------:R-:W-:Y:S01]  /*1e30*/  ISETP.EQ.OR P4, PT, R8, UR23, P3 ;  /* 0x0000001708007c0c */ /* 0x000fe20009f82670 */
[----:B------:R-:W-:-:S05]  /*1e40*/  IMAD.U32 R8, RZ, RZ, UR14 ;  /* 0x0000000eff087e24 */ /* 0x000fca000f8e00ff */
        /* <DEDUP_REMOVED lines=20> */
.L_x_2236:
[----:B------:R-:W-:Y:S01]  /*1f90*/  IMAD.U32 R8, RZ, RZ, UR5 ;  /* 0x00000005ff087e24 */ /* 0x000fe2000f8e00ff */
[----:B------:R-:W-:Y:S01]  /*1fa0*/  LOP3.LUT R9, R0, 0x1, RZ, 0xc0, !PT ;  /* 0x0000000100097812 */ /* 0x000fe200078ec0ff */
[----:B------:R-:W-:Y:S03]  /*1fb0*/  BSSY.RECONVERGENT B0, `(.L_x_2230) ;  /* 0x000000b000007945 */ /* 0x000fe60003800200 */
        /* <DEDUP_REMOVED lines=10> */
.L_x_2237:
[----:B------:R-:W-:Y:S05]  /*2060*/  BSYNC.RECONVERGENT B0 ;  /* 0x0000000000007941 */ /* 0x000fea0003800200 */
.L_x_2230:
        /* <DEDUP_REMOVED lines=31> */
[----:B--2---:R-:W-:Y:S02]  /*2260*/  HADD2.F32 R10, -RZ, R12.H0_H0 ;  /* 0x2000000cff0a7230 */ /* 0x004fe40000004100 */
[----:B----4-:R-:W-:Y:S02]  /*2270*/  HADD2.F32 R11, -RZ, R13.H0_H0 ;  /* 0x2000000dff0b7230 */ /* 0x010fe40000004100 */
[----:B---3--:R-:W-:Y:S02]  /*2280*/  HADD2.F32 R20, -RZ, R20.H0_H0 ;  /* 0x20000014ff147230 */ /* 0x008fe40000004100 */
[----:B------:R-:W-:Y:S01]  /*2290*/  HADD2.F32 R21, -RZ, R21.H0_H0 ;  /* 0x20000015ff157230 */ /* 0x000fe20000004100 */
        /* <DEDUP_REMOVED lines=18> */
[----:B------:R-:W-:Y:S02]  /*23c0*/  IMAD.MOV.U32 R13, RZ, RZ, R7 ;  /* 0x000000ffff0d7224 */ /* 0x000fe400078e0007 */
[--C-:B------:R-:W-:Y:S01]  /*23d0*/  FADD.FTZ R19, R19, -R8.reuse ;  /* 0x8000000813137221 */ /* 0x100fe20000010000 */
[----:B------:R-:W1:Y:S01]  /*23e0*/  LDCU.64 UR14, c[0x0][0x380] ;  /* 0x00007000ff0e77ac */ /* 0x000e620008000a00 */
[----:B------:R-:W-:Y:S02]  /*23f0*/  FADD.FTZ R18, R18, -R8 ;  /* 0x8000000812127221 */ /* 0x000fe40000010000 */
[-C--:B------:R-:W-:Y:S02]  /*2400*/  FMUL.FTZ R19, R19, R9.reuse ;  /* 0x0000000913137220 */ /* 0x080fe40000410000 */
[----:B------:R-:W-:-:S02]  /*2410*/  FMUL.FTZ R18, R18, R9 ;  /* 0x0000000912127220 */ /* 0x000fc40000410000 */
[----:B------:R-:W-:Y:S02]  /*2420*/  FFMA.FTZ R19, R10, R19, R20 ;  /* 0x000000130a137223 */ /* 0x000fe40000010014 */
        /* <DEDUP_REMOVED lines=9> */
.L_x_2241:
[----:B------:R-:W-:Y:S05]  /*24c0*/  BSYNC.RECONVERGENT B1 ;  /* 0x0000000000017941 */ /* 0x000fea0003800200 */
.L_x_2240:
[----:B------:R-:W-:Y:S04]  /*24d0*/  BSSY.RECONVERGENT B1, `(.L_x_2242) ;  /* 0x0000015000017945 */ /* 0x000fe80003800200 */
[----:B------:R-:W-:Y:S05]  /*24e0*/  @P3 BRA `(.L_x_2243) ;  /* 0x00000000004c3947 */ /* 0x000fea0003800000 */
[----:B------:R-:W1:Y:S01]  /*24f0*/  LDCU.64 UR14, c[0x0][0x3e0] ;  /* 0x00007c00ff0e77ac */ /* 0x000e620008000a00 */
[----:B------:R-:W-:Y:S01]  /*2500*/  SHF.R.S32.HI R12, RZ, 0x1f, R26 ;  /* 0x0000001fff0c7819 */ /* 0x000fe2000001141a */
[--C-:B------:R-:W-:Y:S01]  /*2510*/  FADD.FTZ R22, R22, -R8.reuse ;  /* 0x8000000816167221 */ /* 0x100fe20000010000 */
[----:B------:R-:W-:Y:S01]  /*2520*/  MOV R13, R7 ;  /* 0x00000007000d7202 */ /* 0x000fe20000000f00 */
[----:B------:R-:W2:Y:S01]  /*2530*/  LDCU.64 UR20, c[0x0][0x380] ;  /* 0x00007000ff1477ac */ /* 0x000ea20008000a00 */
[----:B------:R-:W-:Y:S01]  /*2540*/  FADD.FTZ R17, R17, -R8 ;  /* 0x8000000811117221 */ /* 0x000fe20000010000 */
[----:B------:R-:W-:-:S03]  /*2550*/  FMUL.FTZ R22, R22, R9 ;  /* 0x0000000916167220 */ /* 0x000fc60000410000 */
[----:B0-----:R-:W-:Y:S01]  /*2560*/  FMUL.FTZ R18, R17, R9 ;  /* 0x0000000911127220 */ /* 0x001fe20000410000 */
[----:B------:R-:W-:-:S03]  /*2570*/  FFMA.FTZ R17, R10, R22, R20 ;  /* 0x000000160a117223 */ /* 0x000fc60000010014 */
        /* <DEDUP_REMOVED lines=10> */
.L_x_2243:
[----:B------:R-:W-:Y:S05]  /*2620*/  BSYNC.RECONVERGENT B1 ;  /* 0x0000000000017941 */ /* 0x000fea0003800200 */
.L_x_2242:
        /* <DEDUP_REMOVED lines=17> */
[----:B0-----:R-:W-:-:S03]  /*2740*/  LEA R14, P2, R12, UR20, 0x1 ;  /* 0x000000140c0e7c11 */ /* 0x001fc6000f8408ff */
[----:B------:R-:W-:-:S05]  /*2750*/  IMAD.IADD R15, R13, 0x1, R15 ;  /* 0x000000010d0f7824 */ /* 0x000fca00078e020f */
[----:B------:R-:W-:-:S05]  /*2760*/  LEA.HI.X R15, R12, UR21, R15, 0x1, P2 ;  /* 0x000000150c0f7c11 */ /* 0x000fca00090f0c0f */
[----:B------:R2:W-:Y:S02]  /*2770*/  STG.E desc[UR18][R14.64], R17 ;  /* 0x000000110e007986 */ /* 0x0005e4000c101912 */
.L_x_2245:
[----:B------:R-:W-:Y:S05]  /*2780*/  BSYNC.RECONVERGENT B1 ;  /* 0x0000000000017941 */ /* 0x000fea0003800200 */
.L_x_2244:
        /* <DEDUP_REMOVED lines=14> */
[----:B----4-:R-:W-:-:S04]  /*2870*/  LEA R6, P1, R4, UR16, 0x1 ;  /* 0x0000001004067c11 */ /* 0x010fc8000f8208ff */
[----:B------:R-:W-:-:S04]  /*2880*/  IADD3 R7, PT, PT, R5, R7, RZ ;  /* 0x0000000705077210 */ /* 0x000fc80007ffe0ff */
[----:B------:R-:W-:-:S05]  /*2890*/  LEA.HI.X R7, R4, UR17, R7, 0x1, P1 ;  /* 0x0000001104077c11 */ /* 0x000fca00088f0c07 */
[----:B------:R3:W-:Y:S01]  /*28a0*/  STG.E desc[UR18][R6.64], R3 ;  /* 0x0000000306007986 */ /* 0x0007e2000c101912 */
[----:B------:R-:W-:Y:S05]  /*28b0*/  BRA `(.L_x_2246) ;  /* 0x0000000800187947 */ /* 0x000fea0003800000 */
.L_x_2239:
        /* <DEDUP_REMOVED lines=41> */
.L_x_2248:
[----:B------:R-:W-:Y:S05]  /*2b50*/  BSYNC.RECONVERGENT B1 ;  /* 0x0000000000017941 */ /* 0x000fea0003800200 */
.L_x_2247:
        /* <DEDUP_REMOVED lines=21> */
[----:B--2---:R-:W-:Y:S01]  /*2cb0*/  IMAD.MOV.U32 R13, RZ, RZ, R7 ;  /* 0x000000ffff0d7224 */ /* 0x004fe200078e0007 */
[----:B0-----:R-:W-:Y:S01]  /*2cc0*/  MOV R12, R4 ;  /* 0x00000004000c7202 */ /* 0x001fe20000000f00 */
[----:B---3--:R-:W-:-:S04]  /*2cd0*/  FMUL.FTZ R17, R14, R17 ;  /* 0x000000110e117220 */ /* 0x008fc80000410000 */
[----:B------:R-:W-:-:S04]  /*2ce0*/  IMAD.WIDE.U32 R12, R26, UR14, R12 ;  /* 0x0000000e1a0c7c25 */ /* 0x000fc8000f8e000c */
[----:B----4-:R-:W-:Y:S01]  /*2cf0*/  FMUL.FTZ R18, R15, R18 ;  /* 0x000000120f127220 */ /* 0x010fe20000410000 */
[----:B------:R-:W-:Y:S02]  /*2d00*/  IADD3 R19, PT, PT, R13, R19, RZ ;  /* 0x000000130d137210 */ /* 0x000fe40007ffe0ff */
[----:B-1----:R-:W-:Y:S02]  /*2d10*/  LEA R14, P1, R12, UR16, 0x1 ;  /* 0x000000100c0e7c11 */ /* 0x002fe4000f8208ff */
[----:B------:R-:W-:Y:S02]  /*2d20*/  F2FP.BF16.F32.PACK_AB R17, R18, R17 ;  /* 0x000000111211723e */ /* 0x000fe400000010ff */
[----:B------:R-:W-:-:S05]  /*2d30*/  LEA.HI.X R15, R12, UR17, R19, 0x1, P1 ;  /* 0x000000110c0f7c11 */ /* 0x000fca00088f0c13 */
[----:B------:R2:W-:Y:S04]  /*2d40*/  STG.E desc[UR18][R14.64], R17 ;  /* 0x000000110e007986 */ /* 0x0005e8000c101912 */
.L_x_2250:
[----:B------:R-:W-:Y:S05]  /*2d50*/  BSYNC.RECONVERGENT B1 ;  /* 0x0000000000017941 */ /* 0x000fea0003800200 */
.L_x_2249:
        /* <DEDUP_REMOVED lines=31> */
.L_x_2252:
[----:B------:R-:W-:Y:S05]  /*2f50*/  BSYNC.RECONVERGENT B1 ;  /* 0x0000000000017941 */ /* 0x000fea0003800200 */
.L_x_2251:
        /* <DEDUP_REMOVED lines=28> */
.L_x_2246:
[----:B------:R-:W-:Y:S05]  /*3120*/  BSYNC.RECONVERGENT B0 ;  /* 0x0000000000007941 */ /* 0x000fea0003800200 */
.L_x_2238:
[----:B------:R-:W-:Y:S02]  /*3130*/  UIADD3 UR12, UPT, UPT, UR22, UR12, URZ ;  /* 0x0000000c160c7290 */ /* 0x000fe4000fffe0ff */
[----:B------:R-:W-:Y:S02]  /*3140*/  UIADD3 UR4, UPT, UPT, UR4, 0x1, URZ ;  /* 0x0000000104047890 */ /* 0x000fe4000fffe0ff */
[----:B------:R-:W-:-:S09]  /*3150*/  UISETP.GE.AND UP1, UPT, UR12, UR7, UPT ;  /* 0x000000070c00728c */ /* 0x000fd2000bf26270 */
[----:B------:R-:W-:Y:S05]  /*3160*/  BRA.U !UP1, `(.L_x_2253) ;  /* 0xffffffd109647547 */ /* 0x000fea000b83ffff */
[----:B------:R-:W-:Y:S05]  /*3170*/  EXIT ;  /* 0x000000000000794d */ /* 0x000fea0003800000 */
.L_x_2254:
        /* <DEDUP_REMOVED lines=16> */
.L_x_3455:


//--------------------- .text._Z35group_norm_nhwc_fwd_one_pass_kernelI11Bf16IOFp16WLi256ELi42ELi672EEv26Group_norm_nhwc_fwd_params --------------------------
	.section	.text._Z35group_norm_nhwc_fwd_one_pass_kernelI11Bf16IOFp16WLi256ELi42ELi672EEv26Group_norm_nhwc_fwd_params,"ax",@progbits
	.align	128
        .global         _Z35group_norm_nhwc_fwd_one_pass_kernelI11Bf16IOFp16WLi256ELi42ELi672EEv26Group_norm_nhwc_fwd_params
        .type           _Z35group_norm_nhwc_fwd_one_pass_kernelI11Bf16IOFp16WLi256ELi42ELi672EEv26Group_norm_nhwc_fwd_params,@function
        .size           _Z35group_norm_nhwc_fwd_one_pass_kernelI11Bf16IOFp16WLi256ELi42ELi672EEv26Group_norm_nhwc_fwd_params,(.L_x_3456 - _Z35group_norm_nhwc_fwd_one_pass_kernelI11Bf16IOFp16WLi256ELi42ELi672EEv26Group_norm_nhwc_fwd_params)
        .other          _Z35group_norm_nhwc_fwd_one_pass_kernelI11Bf16IOFp16WLi256ELi42ELi672EEv26Group_norm_nhwc_fwd_params,@"STO_CUDA_ENTRY STV_DEFAULT"
_Z35group_norm_nhwc_fwd_one_pass_kernelI11Bf16IOFp16WLi256ELi42ELi672EEv26Group_norm_nhwc_fwd_params:
.text._Z35group_norm_nhwc_fwd_one_pass_kernelI11Bf16IOFp16WLi256ELi42ELi672EEv26Group_norm_nhwc_fwd_params:
        /* <DEDUP_REMOVED lines=45> */
.L_x_2298:
        /* <DEDUP_REMOVED lines=250> */
.L_x_2256:
[----:B------:R-:W-:Y:S05]  /*1270*/  BSYNC.RECONVERGENT B0 ;  /* 0x0000000000007941 */ /* 0x000fea0003800200 */
.L_x_2255:
        /* <DEDUP_REMOVED lines=58> */
.L_x_2258:
[----:B------:R-:W-:Y:S05]  /*1620*/  BSYNC.RECONVERGENT B0 ;  /* 0x0000000000007941 */ /* 0x000fea0003800200 */
.L_x_2257:
        /* <DEDUP_REMOVED lines=25> */
.L_x_2261:
[----:B----4-:R-:W2:Y:S04]  /*17c0*/  LDG.E.STRONG.GPU R18, desc[UR6][R16.64] ;  /* 0x0000000610127981 */ /* 0x010ea8000c1ef900 */
[----:B--2---:R-:W-:Y:S01]  /*17d0*/  CCTL.IVALL ;  /* 0x00000000ff00798f */ /* 0x004fe20002000000 */
[----:B------:R-:W-:Y:S05]  /*17e0*/  YIELD ;  /* 0x0000000000007946 */ /* 0x000fea0003800000 */
[----:B------:R-:W-:-:S13]  /*17f0*/  ISETP.NE.AND P4, PT, R18, R23, PT ;  /* 0x000000171200720c */ /* 0x000fda0003f85270 */
[----:B------:R-:W-:Y:S05]  /*1800*/  @P4 BRA `(.L_x_2261) ;  /* 0xfffffffc00ec4947 */ /* 0x000fea000383ffff */
.L_x_2260:
        /* <DEDUP_REMOVED lines=15> */
.L_x_2263:
        /* <DEDUP_REMOVED lines=59> */
.L_x_2262:
        /* <DEDUP_REMOVED lines=35> */
.L_x_2264:
        /* <DEDUP_REMOVED lines=18> */
.L_x_2265:
        /* <DEDUP_REMOVED lines=9> */
.L_x_2266:
[----:B------:R-:W-:Y:S05]  /*2090*/  BSYNC.RECONVERGENT B0 ;  /* 0x0000000000007941 */ /* 0x000fea0003800200 */
.L_x_2259:
        /* <DEDUP_REMOVED lines=65> */
.L_x_2270:
[----:B------:R-:W-:Y:S05]  /*24b0*/  BSYNC.RECONVERGENT B1 ;  /* 0x0000000000017941 */ /* 0x000fea0003800200 */
.L_x_2269:
        /* <DEDUP_REMOVED lines=20> */
.L_x_2272:
[----:B------:R-:W-:Y:S05]  /*2600*/  BSYNC.RECONVERGENT B1 ;  /* 0x0000000000017941 */ /* 0x000fea0003800200 */
.L_x_2271:
        /* <DEDUP_REMOVED lines=30> */
.L_x_2274:
[----:B------:R-:W-:Y:S05]  /*27f0*/  BSYNC.RECONVERGENT B1 ;  /* 0x0000000000017941 */ /* 0x000fea0003800200 */
.L_x_2273:
        /* <DEDUP_REMOVED lines=20> */
.L_x_2276:
[----:B------:R-:W-:Y:S05]  /*2940*/  BSYNC.RECONVERGENT B1 ;  /* 0x0000000000017941 */ /* 0x000fea0003800200 */
.L_x_2275:
        /* <DEDUP_REMOVED lines=20> */
.L_x_2278:
[----:B------:R-:W-:Y:S05]  /*2a90*/  BSYNC.RECONVERGENT B1 ;  /* 0x0000000000017941 */ /* 0x000fea0003800200 */
.L_x_2277:
        /* <DEDUP_REMOVED lines=20> */
.L_x_2280:
[----:B------:R-:W-:Y:S05]  /*2be0*/  BSYNC.RECONVERGENT B1 ;  /* 0x0000000000017941 */ /* 0x000fea0003800200 */
.L_x_2279:
        /* <DEDUP_REMOVED lines=20> */
.L_x_2282:
[----:B------:R-:W-:Y:S05]  /*2d30*/  BSYNC.RECONVERGENT B1 ;  /* 0x0000000000017941 */ /* 0x000fea0003800200 */
.L_x_2281:
        /* <DEDUP_REMOVED lines=19> */
.L_x_2268:
        /* <DEDUP_REMOVED lines=35> */
.L_x_2285:
[----:B------:R-:W-:Y:S05]  /*30a0*/  BSYNC.RECONVERGENT B1 ;  /* 0x0000000000017941 */ /* 0x000fea0003800200 */
.L_x_2284:
        /* <DEDUP_REMOVED lines=30> */
.L_x_2287:
[----:B------:R-:W-:Y:S05]  /*3290*/  BSYNC.RECONVERGENT B1 ;  /* 0x0000000000017941 */ /* 0x000fea0003800200 */
.L_x_2286:
        /* <DEDUP_REMOVED lines=40> */
.L_x_2289:
[----:B------:R-:W-:Y:S05]  /*3520*/  BSYNC.RECONVERGENT B1 ;  /* 0x0000000000017941 */ /* 0x000fea0003800200 */
.L_x_2288:
        /* <DEDUP_REMOVED lines=30> */
.L_x_2291:
[----:B------:R-:W-:Y:S05]  /*3710*/  BSYNC.RECONVERGENT B1 ;  /* 0x0000000000017941 */ /* 0x000fea0003800200 */
.L_x_2290:
        /* <DEDUP_REMOVED lines=30> */
.L_x_2293:
[----:B------:R-:W-:Y:S05]  /*3900*/  BSYNC.RECONVERGENT B1 ;  /* 0x0000000000017941 */ /* 0x000fea0003800200 */
.L_x_2292:
        /* <DEDUP_REMOVED lines=30> */
.L_x_2295:
[----:B------:R-:W-:Y:S05]  /*3af0*/  BSYNC.RECONVERGENT B1 ;  /* 0x0000000000017941 */ /* 0x000fea0003800200 */
.L_x_2294:
        /* <DEDUP_REMOVED lines=30> */
.L_x_2297:
[----:B------:R-:W-:Y:S05]  /*3ce0*/  BSYNC.RECONVERGENT B1 ;  /* 0x0000000000017941 */ /* 0x000fea0003800200 */
.L_x_2296:
        /* <DEDUP_REMOVED lines=28> */
.L_x_2283:
[----:B------:R-:W-:Y:S05]  /*3eb0*/  BSYNC.RECONVERGENT B0 ;  /* 0x0000000000007941 */ /* 0x000fea0003800200 */
.L_x_2267:
        /* <DEDUP_REMOVED lines=8> */
.L_x_2299:
        /* <DEDUP_REMOVED lines=12> */
.L_x_3456:


//--------------------- .text._Z35group_norm_nhwc_fwd_one_pass_kernelI11Bf16IOFp16WLi512ELi42ELi672EEv26Group_norm_nhwc_fwd_params --------------------------
	.section	.text._Z35group_norm_nhwc_fwd_one_pass_kernelI11Bf16IOFp16WLi512ELi42ELi672EEv26Group_norm_nhwc_fwd_params,"ax",@progbits
	.align	128
        .global         _Z35group_norm_nhwc_fwd_one_pass_kernelI11Bf16IOFp16WLi512ELi42ELi672EEv26Group_norm_nhwc_fwd_params
        .type           _Z35group_norm_nhwc_fwd_one_pass_kernelI11Bf16IOFp16WLi512ELi42ELi672EEv26Group_norm_nhwc_fwd_params,@function
        .size           _Z35group_norm_nhwc_fwd_one_pass_kernelI11Bf16IOFp16WLi512ELi42ELi672EEv26Group_norm_nhwc_fwd_params,(.L_x_3457 - _Z35group_norm_nhwc_fwd_one_pass_kernelI11Bf16IOFp16WLi512ELi42ELi672EEv26Group_norm_nhwc_fwd_params)
        .other          _Z35group_norm_nhwc_fwd_one_pass_kernelI11Bf16IOFp16WLi512ELi42ELi672EEv26Group_norm_nhwc_fwd_params,@"STO_CUDA_ENTRY STV_DEFAULT"
_Z35group_norm_nhwc_fwd_one_pass_kernelI11Bf16IOFp16WLi512ELi42ELi672EEv26Group_norm_nhwc_fwd_params:
.text._Z35group_norm_nhwc_fwd_one_pass_kernelI11Bf16IOFp16WLi512ELi42ELi672EEv26Group_norm_nhwc_fwd_params:
        /* <DEDUP_REMOVED lines=43> */
.L_x_2375:
        /* <DEDUP_REMOVED lines=445> */
.L_x_2301:
[----:B------:R-:W-:Y:S05]  /*1e80*/  BSYNC.RECONVERGENT B0 ;  /* 0x0000000000007941 */ /* 0x000fea0003800200 */
.L_x_2300:
        /* <DEDUP_REMOVED lines=56> */
.L_x_2303:
[----:B------:R-:W-:Y:S05]  /*2210*/  BSYNC.RECONVERGENT B0 ;  /* 0x0000000000007941 */ /* 0x000fea0003800200 */
.L_x_2302:
        /* <DEDUP_REMOVED lines=27> */
.L_x_2306:
[----:B------:R-:W2:Y:S04]  /*23d0*/  LDG.E.STRONG.GPU R18, desc[UR6][R16.64] ;  /* 0x0000000610127981 */ /* 0x000ea8000c1ef900 */
[----:B--2---:R-:W-:Y:S01]  /*23e0*/  CCTL.IVALL ;  /* 0x00000000ff00798f */ /* 0x004fe20002000000 */
[----:B------:R-:W-:Y:S05]  /*23f0*/  YIELD ;  /* 0x0000000000007946 */ /* 0x000fea0003800000 */
[----:B------:R-:W-:-:S13]  /*2400*/  ISETP.NE.AND P1, PT, R18, R25, PT ;  /* 0x000000191200720c */ /* 0x000fda0003f25270 */
[----:B------:R-:W-:Y:S05]  /*2410*/  @P1 BRA `(.L_x_2306) ;  /* 0xfffffffc00ec1947 */ /* 0x000fea000383ffff */
.L_x_2305:
        /* <DEDUP_REMOVED lines=16> */
.L_x_2308:
        /* <DEDUP_REMOVED lines=62> */
.L_x_2307:
        /* <DEDUP_REMOVED lines=38> */
.L_x_2309:
        /* <DEDUP_REMOVED lines=19> */
.L_x_2310:
        /* <DEDUP_REMOVED lines=9> */
.L_x_2311:
[----:B------:R-:W-:Y:S05]  /*2d20*/  BSYNC.RECONVERGENT B0 ;  /* 0x0000000000007941 */ /* 0x000fea0003800200 */
.L_x_2304:
        /* <DEDUP_REMOVED lines=39> */
[----:B--2---:R-:W-:Y:S02]  /*2fa0*/  HADD2.F32 R27, -RZ, R27.H0_H0 ;  /* 0x2000001bff1b7230 */ /* 0x004fe40000004100 */
[----:B---3--:R-:W-:Y:S02]  /*2fb0*/  HADD2.F32 R28, -RZ, R28.H0_H0 ;  /* 0x2000001cff1c7230 */ /* 0x008fe40000004100 */
[----:B-----5:R-:W-:Y:S02]  /*2fc0*/  HADD2.F32 R30, -RZ, R30.H0_H0 ;  /* 0x2000001eff1e7230 */ /* 0x020fe40000004100 */
[----:B------:R-:W-:Y:S01]  /*2fd0*/  HADD2.F32 R29, -RZ, R29.H0_H0 ;  /* 0x2000001dff1d7230 */ /* 0x000fe20000004100 */
        /* <DEDUP_REMOVED lines=31> */
.L_x_2315:
[----:B------:R-:W-:Y:S05]  /*31d0*/  BSYNC.RECONVERGENT B1 ;  /* 0x0000000000017941 */ /* 0x000fea0003800200 */
.L_x_2314:
        /* <DEDUP_REMOVED lines=22> */
.L_x_2317:
[----:B------:R-:W-:Y:S05]  /*3340*/  BSYNC.RECONVERGENT B1 ;  /* 0x0000000000017941 */ /* 0x000fea0003800200 */
.L_x_2316:
        /* <DEDUP_REMOVED lines=20> */
.L_x_2319:
[----:B------:R-:W-:Y:S05]  /*3490*/  BSYNC.RECONVERGENT B1 ;  /* 0x0000000000017941 */ /* 0x000fea0003800200 */
.L_x_2318:
        /* <DEDUP_REMOVED lines=20> */
.L_x_2321:
[----:B------:R-:W-:Y:S05]  /*35e0*/  BSYNC.RECONVERGENT B1 ;  /* 0x0000000000017941 */ /* 0x000fea0003800200 */
.L_x_2320:
        /* <DEDUP_REMOVED lines=38> */
.L_x_2323:
[----:B------:R-:W-:Y:S05]  /*3850*/  BSYNC.RECONVERGENT B1 ;  /* 0x0000000000017941 */ /* 0x000fea0003800200 */
.L_x_2322:
        /* <DEDUP_REMOVED lines=20> */
.L_x_2325:
[----:B------:R-:W-:Y:S05]  /*39a0*/  BSYNC.RECONVERGENT B1 ;  /* 0x0000000000017941 */ /* 0x000fea0003800200 */
.L_x_2324:
        /* <DEDUP_REMOVED lines=20> */
.L_x_2327:
[----:B------:R-:W-:Y:S05]  /*3af0*/  BSYNC.RECONVERGENT B1 ;  /* 0x0000000000017941 */ /* 0x000fea0003800200 */
.L_x_2326:
        /* <DEDUP_REMOVED lines=20> */
.L_x_2329:
[----:B------:R-:W-:Y:S05]  /*3c40*/  BSYNC.RECONVERGENT B1 ;  /* 0x0000000000017941 */ /* 0x000fea0003800200 */
.L_x_2328:
        /* <DEDUP_REMOVED lines=20> */
.L_x_2331:
[----:B------:R-:W-:Y:S05]  /*3d90*/  BSYNC.RECONVERGENT B1 ;  /* 0x0000000000017941 */ /* 0x000fea0003800200 */
.L_x_2330:
        /* <DEDUP_REMOVED lines=20> */
.L_x_2333:
[----:B------:R-:W-:Y:S05]  /*3ee0*/  BSYNC.RECONVERGENT B1 ;  /* 0x0000000000017941 */ /* 0x000fea0003800200 */
.L_x_2332:
        /* <DEDUP_REMOVED lines=36> */
.L_x_2335:
[----:B------:R-:W-:Y:S05]  /*4130*/  BSYNC.RECONVERGENT B1 ;  /* 0x0000000000017941 */ /* 0x000fea0003800200 */
.L_x_2334:
        /* <DEDUP_REMOVED lines=20> */
.L_x_2337:
[----:B------:R-:W-:Y:S05]  /*4280*/  BSYNC.RECONVERGENT B1 ;  /* 0x0000000000017941 */ /* 0x000fea0003800200 */
.L_x_2336:
        /* <DEDUP_REMOVED lines=20> */
.L_x_2339:
[----:B------:R-:W-:Y:S05]  /*43d0*/  BSYNC.RECONVERGENT B1 ;  /* 0x0000000000017941 */ /* 0x000fea0003800200 */
.L_x_2338:
        /* <DEDUP_REMOVED lines=20> */
.L_x_2341:
[----:B------:R-:W-:Y:S05]  /*4520*/  BSYNC.RECONVERGENT B1 ;  /* 0x0000000000017941 */ /* 0x000fea0003800200 */
.L_x_2340:
        /* <DEDUP_REMOVED lines=20> */
.L_x_2343:
[----:B------:R-:W-:Y:S05]  /*4670*/  BSYNC.RECONVERGENT B1 ;  /* 0x0000000000017941 */ /* 0x000fea0003800200 */
.L_x_2342:
        /* <DEDUP_REMOVED lines=19> */
.L_x_2313:
        /* <DEDUP_REMOVED lines=38> */
.L_x_2346:
[----:B------:R-:W-:Y:S05]  /*4a10*/  BSYNC.RECONVERGENT B1 ;  /* 0x0000000000017941 */ /* 0x000fea0003800200 */
.L_x_2345:
        /* <DEDUP_REMOVED lines=32> */
.L_x_2348:
[----:B------:R-:W-:Y:S05]  /*4c20*/  BSYNC.RECONVERGENT B1 ;  /* 0x0000000000017941 */ /* 0x000fea0003800200 */
.L_x_2347:
        /* <DEDUP_REMOVED lines=30> */
.L_x_2350:
[----:B------:R-:W-:Y:S05]  /*4e10*/  BSYNC.RECONVERGENT B1 ;  /* 0x0000000000017941 */ /* 0x000fea0003800200 */
.L_x_2349:
        /* <DEDUP_REMOVED lines=30> */
.L_x_2352:
[----:B------:R-:W-:Y:S05]  /*5000*/  BSYNC.RECONVERGENT B1 ;  /* 0x0000000000017941 */ /* 0x000fea0003800200 */
.L_x_2351:
        /* <DEDUP_REMOVED lines=48> */
.L_x_2354:
[----:B------:R-:W-:Y:S05]  /*5310*/  BSYNC.RECONVERGENT B1 ;  /* 0x0000000000017941 */ /* 0x000fea0003800200 */
.L_x_2353:
        /* <DEDUP_REMOVED lines=30> */
.L_x_2356:
[----:B------:R-:W-:Y:S05]  /*5500*/  BSYNC.RECONVERGENT B1 ;  /* 0x0000000000017941 */ /* 0x000fea0003800200 */
.L_x_2355:
        /* <DEDUP_REMOVED lines=30> */
.L_x_2358:
[----:B------:R-:W-:Y:S05]  /*56f0*/  BSYNC.RECONVERGENT B1 ;  /* 0x0000000000017941 */ /* 0x000fea0003800200 */
.L_x_2357:
        /* <DEDUP_REMOVED lines=30> */
.L_x_2360:
[----:B------:R-:W-:Y:S05]  /*58e0*/  BSYNC.RECONVERGENT B1 ;  /* 0x0000000000017941 */ /* 0x000fea0003800200 */
.L_x_2359:
        /* <DEDUP_REMOVED lines=30> */
.L_x_2362:
[----:B------:R-:W-:Y:S05]  /*5ad0*/  BSYNC.RECONVERGENT B1 ;  /* 0x0000000000017941 */ /* 0x000fea0003800200 */
.L_x_2361:
        /* <DEDUP_REMOVED lines=30> */
.L_x_2364:
[----:B------:R-:W-:Y:S05]  /*5cc0*/  BSYNC.RECONVERGENT B1 ;  /* 0x0000000000017941 */ /* 0x000fea0003800200 */
.L_x_2363:
        /* <DEDUP_REMOVED lines=47> */
.L_x_2366:
[----:B------:R-:W-:Y:S05]  /*5fc0*/  BSYNC.RECONVERGENT B1 ;  /* 0x0000000000017941 */ /* 0x000fea0003800200 */
.L_x_2365:
        /* <DEDUP_REMOVED lines=30> */
.L_x_2368:
[----:B------:R-:W-:Y:S05]  /*61b0*/  BSYNC.RECONVERGENT B1 ;  /* 0x0000000000017941 */ /* 0x000fea0003800200 */
.L_x_2367:
        /* <DEDUP_REMOVED lines=30> */
.L_x_2370:
[----:B------:R-:W-:Y:S05]  /*63a0*/  BSYNC.RECONVERGENT B1 ;  /* 0x0000000000017941 */ /* 0x000fea0003800200 */
.L_x_2369:
        /* <DEDUP_REMOVED lines=30> */
.L_x_2372:
[----:B------:R-:W-:Y:S05]  /*6590*/  BSYNC.RECONVERGENT B1 ;  /* 0x0000000000017941 */ /* 0x000fea0003800200 */
.L_x_2371:
        /* <DEDUP_REMOVED lines=30> */
.L_x_2374:
[----:B------:R-:W-:Y:S05]  /*6780*/  BSYNC.RECONVERGENT B1 ;  /* 0x0000000000017941 */ /* 0x000fea0003800200 */
.L_x_2373:
        /* <DEDUP_REMOVED lines=28> */
.L_x_2344:
[----:B------:R-:W-:Y:S05]  /*6950*/  BSYNC.RECONVERGENT B0 ;  /* 0x0000000000007941 */ /* 0x000fea0003800200 */
.L_x_2312:
        /* <DEDUP_REMOVED lines=8> */
.L_x_2376:
        /* <DEDUP_REMOVED lines=10> */
.L_x_3457:


//--------------------- .text._Z35group_norm_nhwc_fwd_one_pass_kernelI11Fp16IOFp32WLi64ELi42ELi672EEv26Group_norm_nhwc_fwd_params --------------------------
	.section	.text._Z35group_norm_nhwc_fwd_one_pass_kernelI11Fp16IOFp32WLi64ELi42ELi672EEv26Group_norm_nhwc_fwd_params,"ax",@progbits
	.align	128
        .global         _Z35group_norm_nhwc_fwd_one_pass_kernelI11Fp16IOFp32WLi64ELi42ELi672EEv26Group_norm_nhwc_fwd_params
        .type           _Z35group_norm_nhwc_fwd_one_pass_kernelI11Fp16IOFp32WLi64ELi42ELi672EEv26Group_norm_nhwc_fwd_params,@function
        .size           _Z35group_norm_nhwc_fwd_one_pass_kernelI11Fp16IOFp32WLi64ELi42ELi672EEv26Group_norm_nhwc_fwd_params,(.L_x_3458 - _Z35group_norm_nhwc_fwd_one_pass_kernelI11Fp16IOFp32WLi64ELi42ELi672EEv26Group_norm_nhwc_fwd_params)
        .other          _Z35group_norm_nhwc_fwd_one_pass_kernelI11Fp16IOFp32WLi64ELi42ELi672EEv26Group_norm_nhwc_fwd_params,@"STO_CUDA_ENTRY STV_DEFAULT"
_Z35group_norm_nhwc_fwd_one_pass_kernelI11Fp16IOFp32WLi64ELi42ELi672EEv26Group_norm_nhwc_fwd_params:
.text._Z35group_norm_nhwc_fwd_one_pass_kernelI11Fp16IOFp32WLi64ELi42ELi672EEv26Group_norm_nhwc_fwd_params:
        /* <DEDUP_REMOVED lines=32> */
.L_x_2396:
        /* <DEDUP_REMOVED lines=8> */
[----:B0-----:R-:W-:-:S06]  /*0280*/  IADD3 R2, PT, PT, R0, 0xffffffe, RZ ;  /* 0x0ffffffe00027810 */ /* 0x001fcc0007ffe0ff */
[----:B------:R0:W2:Y:S02]  /*0290*/  F2I.FTZ.U32.TRUNC.NTZ R3, R2 ;  /* 0x0000000200037305 */ /* 0x0000a4000021f000 */
[----:B0-----:R-:W-:Y:S02]  /*02a0*/  HFMA2 R2, -RZ, RZ, 0, 0 ;  /* 0x00000000ff027431 */ /* 0x001fe400000001ff */
[----:B--2---:R-:W-:-:S04]  /*02b0*/  IMAD.MOV R4, RZ, RZ, -R3 ;  /* 0x000000ffff047224 */ /* 0x004fc800078e0a03 */
[----:B------:R-:W-:Y:S01]  /*02c0*/  IMAD R7, R4, R5, RZ ;  /* 0x0000000504077224 */ /* 0x000fe200078e02ff */
[----:B------:R-:W-:-:S03]  /*02d0*/  IABS R4, UR7 ;  /* 0x0000000700047c13 */ /* 0x000fc60008000000 */
[----:B------:R-:W-:-:S06]  /*02e0*/  IMAD.HI.U32 R3, R3, R7, R2 ;  /* 0x0000000703037227 */ /* 0x000fcc00078e0002 */
[----:B------:R-:W-:-:S05]  /*02f0*/  IMAD.HI.U32 R3, R3, R4, RZ ;  /* 0x0000000403037227 */ /* 0x000fca00078e00ff */
[----:B------:R-:W-:-:S05]  /*0300*/  IADD3 R0, PT, PT, -R3, RZ, RZ ;  /* 0x000000ff03007210 */ /* 0x000fca0007ffe1ff */
        /* <DEDUP_REMOVED lines=10> */
[----:B------:R-:W-:Y:S02]  /*03b0*/  ISETP.GE.U32.AND P1, PT, R23, UR8, PT ;  /* 0x0000000817007c0c */ /* 0x000fe4000bf26070 */
[----:B------:R-:W-:Y:S02]  /*03c0*/  SHF.R.S32.HI R19, RZ, 0x1f, R0 ;  /* 0x0000001fff137819 */ /* 0x000fe40000011400 */
[----:B------:R-:W-:Y:S02]  /*03d0*/  MOV R11, R3 ;  /* 0x00000003000b7202 */ /* 0x000fe40000000f00 */
[----:B------:R-:W-:-:S02]  /*03e0*/  ISETP.GE.AND.EX P1, PT, R17, UR9, PT, P1 ;  /* 0x0000000911007c0c */ /* 0x000fc4000bf26310 */
[----:B------:R-:W-:Y:S01]  /*03f0*/  ISETP.GE.AND.EX P2, PT, R19, UR9, PT, P2 ;  /* 0x0000000913007c0c */ /* 0x000fe2000bf46320 */
[----:B------:R-:W0:Y:S01]  /*0400*/  LDCU.64 UR8, c[0x0][0x3f0] ;  /* 0x00007e00ff0877ac */ /* 0x000e220008000a00 */
[----:B------:R-:W-:Y:S02]  /*0410*/  @!P4 IADD3 R11, PT, PT, -R11, RZ, RZ ;  /* 0x000000ff0b0bc210 */ /* 0x000fe40007ffe1ff */
[----:B------:R-:W-:-:S04]  /*0420*/  @!P3 LOP3.LUT R11, RZ, R13, RZ, 0x33, !PT ;  /* 0x0000000dff0bb212 */ /* 0x000fc800078e33ff */
[----:B------:R-:W-:Y:S02]  /*0430*/  IADD3 R20, PT, PT, -R11, RZ, RZ ;  /* 0x000000ff0b147210 */ /* 0x000fe40007ffe1ff */
[----:B------:R-:W-:Y:S01]  /*0440*/  SHF.R.S32.HI R4, RZ, 0x1f, R11 ;  /* 0x0000001fff047819 */ /* 0x000fe2000001140b */
[----:B------:R-:W1:Y:S02]  /*0450*/  @!P1 LDC.64 R8, c[0x0][0x3e0] ;  /* 0x0000f800ff089b82 */ /* 0x000e640000000a00 */
[----:B------:R-:W-:-:S04]  /*0460*/  IMAD R20, R13, R20, UR7 ;  /* 0x000000070d147e24 */ /* 0x000fc8000f8e0214 */
[----:B------:R-:W-:Y:S02]  /*0470*/  IMAD R20, R20, 0x2a, RZ ;  /* 0x0000002a14147824 */ /* 0x000fe400078e02ff */
[----:B------:R-:W2:Y:S01]  /*0480*/  @!P2 LDC.64 R6, c[0x0][0x3e0] ;  /* 0x0000f800ff06ab82 */ /* 0x000ea20000000a00 */
[----:B0-----:R-:W-:Y:S02]  /*0490*/  IMAD R10, R4, UR8, RZ ;  /* 0x00000008040a7c24 */ /* 0x001fe4000f8e02ff */
[C---:B------:R-:W-:Y:S02]  /*04a0*/  IADD3 R24, P3, PT, R20.reuse, R15, RZ ;  /* 0x0000000f14187210 */ /* 0x040fe40007f7e0ff */
[C---:B------:R-:W-:Y:S02]  /*04b0*/  IMAD R27, R11.reuse, UR9, R10 ;  /* 0x000000090b1b7c24 */ /* 0x040fe4000f8e020a */
[----:B------:R-:W-:Y:S01]  /*04c0*/  LEA.HI.X.SX32 R25, R20, RZ, 0x1, P3 ;  /* 0x000000ff14197211 */ /* 0x000fe200018f0eff */
[----:B------:R-:W0:Y:S02]  /*04d0*/  @!P1 LDC.64 R2, c[0x0][0x390] ;  /* 0x0000e400ff029b82 */ /* 0x000e240000000a00 */
[----:B------:R-:W-:-:S06]  /*04e0*/  IMAD.WIDE.U32 R24, R11, UR8, R24 ;  /* 0x000000080b187c25 */ /* 0x000fcc000f8e0018 */
[----:B------:R-:W3:Y:S01]  /*04f0*/  @!P2 LDC.64 R4, c[0x0][0x390] ;  /* 0x0000e400ff04ab82 */ /* 0x000ee20000000a00 */
[----:B-1----:R-:W-:Y:S01]  /*0500*/  @!P1 IMAD R10, R17, R8, RZ ;  /* 0x00000008110a9224 */ /* 0x002fe200078e02ff */
[----:B------:R-:W-:Y:S02]  /*0510*/  IADD3 R27, PT, PT, R25, R27, RZ ;  /* 0x0000001b191b7210 */ /* 0x000fe40007ffe0ff */
[----:B------:R-:W-:Y:S01]  /*0520*/  @!P1 MOV R26, R24 ;  /* 0x00000018001a9202 */ /* 0x000fe20000000f00 */
[----:B------:R-:W-:Y:S01]  /*0530*/  @!P1 IMAD R11, R23, R9, R10 ;  /* 0x00000009170b9224 */ /* 0x000fe200078e020a */
[----:B------:R-:W-:Y:S01]  /*0540*/  @!P2 MOV R13, R27 ;  /* 0x0000001b000da202 */ /* 0x000fe20000000f00 */
[----:B--2---:R-:W-:Y:S02]  /*0550*/  @!P2 IMAD R12, R19, R6, RZ ;  /* 0x00000006130ca224 */ /* 0x004fe400078e02ff */
[----:B------:R-:W-:-:S04]  /*0560*/  @!P1 IMAD.WIDE.U32 R8, R23, R8, R26 ;  /* 0x0000000817089225 */ /* 0x000fc800078e001a */
[----:B------:R-:W-:Y:S01]  /*0570*/  @!P2 IMAD R15, R0, R7, R12 ;  /* 0x00000007000fa224 */ /* 0x000fe200078e020c */
[----:B------:R-:W-:Y:S01]  /*0580*/  @!P1 IADD3 R7, PT, PT, R9, R11, RZ ;  /* 0x0000000b09079210 */ /* 0x000fe20007ffe0ff */
[----:B------:R-:W-:-:S04]  /*0590*/  @!P2 IMAD.MOV.U32 R12, RZ, RZ, R24 ;  /* 0x000000ffff0ca224 */ /* 0x000fc800078e0018 */
[----:B------:R-:W-:Y:S01]  /*05a0*/  @!P2 IMAD.WIDE.U32 R12, R0, R6, R12 ;  /* 0x00000006000ca225 */ /* 0x000fe200078e000c */
[----:B0-----:R-:W-:-:S04]  /*05b0*/  @!P1 LEA R6, P3, R8, R2, 0x1 ;  /* 0x0000000208069211 */ /* 0x001fc800078608ff */
        /* <DEDUP_REMOVED lines=11> */
[----:B------:R-:W-:Y:S01]  /*0670*/  ISETP.GT.AND P2, PT, R4, 0xf, PT ;  /* 0x0000000f0400780c */ /* 0x000fe20003f44270 */
[--C-:B--2---:R-:W-:Y:S02]  /*0680*/  HADD2.F32 R2, -RZ, R21.reuse.H1_H1 ;  /* 0x30000015ff027230 */ /* 0x104fe40000004100 */
[----:B------:R-:W-:Y:S02]  /*0690*/  HADD2.F32 R21, -RZ, R21.H0_H0 ;  /* 0x20000015ff157230 */ /* 0x000fe40000004100 */
[--C-:B---3--:R-:W-:Y:S02]  /*06a0*/  HADD2.F32 R0, -RZ, R3.reuse.H1_H1 ;  /* 0x30000003ff007230 */ /* 0x108fe40000004100 */
[----:B------:R-:W-:Y:S01]  /*06b0*/  FMUL.FTZ R8, R2, R2 ;  /* 0x0000000202087220 */ /* 0x000fe20000410000 */
[----:B------:R-:W-:Y:S02]  /*06c0*/  HADD2.F32 R3, -RZ, R3.H0_H0 ;  /* 0x20000003ff037230 */ /* 0x000fe40000004100 */
[C---:B------:R-:W-:Y:S01]  /*06d0*/  FADD.FTZ R5, R21.reuse, R2 ;  /* 0x0000000215057221 */ /* 0x040fe20000010000 */
[----:B------:R-:W-:Y:S01]  /*06e0*/  FMUL.FTZ R12, R0, R0 ;  /* 0x00000000000c7220 */ /* 0x000fe20000410000 */
[----:B------:R-:W-:Y:S01]  /*06f0*/  FFMA.FTZ R8, R21, R21, R8 ;  /* 0x0000001515087223 */ /* 0x000fe20000010008 */
[C---:B------:R-:W-:Y:S01]  /*0700*/  FADD.FTZ R6, R3.reuse, R0 ;  /* 0x0000000003067221 */ /* 0x040fe20000010000 */
[----:B------:R-:W-:Y:S01]  /*0710*/  FADD.FTZ R5, RZ, R5 ;  /* 0x00000005ff057221 */ /* 0x000fe20000010000 */
[----:B------:R-:W-:Y:S01]  /*0720*/  FFMA.FTZ R7, R3, R3, R12 ;  /* 0x0000000303077223 */ /* 0x000fe2000001000c */
[----:B------:R-:W-:-:S02]  /*0730*/  FADD.FTZ R8, RZ, R8 ;  /* 0x00000008ff087221 */ /* 0x000fc40000010000 */
        /* <DEDUP_REMOVED lines=33> */
[----:B0-----:R-:W-:-:S05]  /*0950*/  @!P1 LEA R5, R6, R5, 0x18 ;  /* 0x0000000506059211 */ /* 0x001fca00078ec0ff */
[----:B------:R-:W-:-:S05]  /*0960*/  @!P1 IMAD.IADD R4, R4, 0x1, R5 ;  /* 0x0000000104049824 */ /* 0x000fca00078e0205 */
[----:B------:R1:W-:Y:S02]  /*0970*/  @!P1 STS.64 [R4+0x18], R8 ;  /* 0x0000180804009388 */ /* 0x0003e40000000a00 */
.L_x_2378:
[----:B------:R-:W-:Y:S05]  /*0980*/  BSYNC.RECONVERGENT B0 ;  /* 0x0000000000007941 */ /* 0x000fea0003800200 */
.L_x_2377:
        /* <DEDUP_REMOVED lines=58> */
.L_x_2380:
[----:B------:R-:W-:Y:S05]  /*0d30*/  BSYNC.RECONVERGENT B0 ;  /* 0x0000000000007941 */ /* 0x000fea0003800200 */
.L_x_2379:
        /* <DEDUP_REMOVED lines=31> */
.L_x_2383:
[----:B-1----:R-:W2:Y:S04]  /*0f30*/  LDG.E.STRONG.GPU R6, desc[UR14][R4.64] ;  /* 0x0000000e04067981 */ /* 0x002ea8000c1ef900 */
[----:B--2---:R-:W-:Y:S01]  /*0f40*/  CCTL.IVALL ;  /* 0x00000000ff00798f */ /* 0x004fe20002000000 */
[----:B------:R-:W-:Y:S05]  /*0f50*/  YIELD ;  /* 0x0000000000007946 */ /* 0x000fea0003800000 */
[----:B------:R-:W-:-:S13]  /*0f60*/  ISETP.NE.AND P1, PT, R6, R11, PT ;  /* 0x0000000b0600720c */ /* 0x000fda0003f25270 */
[----:B------:R-:W-:Y:S05]  /*0f70*/  @P1 BRA `(.L_x_2383) ;  /* 0xfffffffc00ec1947 */ /* 0x000fea000383ffff */
.L_x_2382:
        /* <DEDUP_REMOVED lines=15> */
.L_x_2385:
        /* <DEDUP_REMOVED lines=16> */
[----:B------:R-:W-:-:S02]  /*1170*/  MOV R4, UR24 ;  /* 0x0000001800047c02 */ /* 0x000fc40008000f00 */
        /* <DEDUP_REMOVED lines=74> */
.L_x_2384:
        /* <DEDUP_REMOVED lines=32> */
[----:B------:R-:W0:Y:S01]  /*1820*/  @!P3 LDG.E.64 R4, desc[UR14][R4.64] ;  /* 0x0000000e0404b981 */ /* 0x000e22000c1e1b00 */
[----:B------:R-:W-:Y:S01]  /*1830*/  MOV R7, UR11 ;  /* 0x0000000b00077c02 */ /* 0x000fe20008000f00 */
[----:B------:R-:W-:Y:S01]  /*1840*/  @!UP3 UIMAD.WIDE.U32 UR10, UR12, 0x8, UR16 ;  /* 0x000000080c0ab8a5 */ /* 0x000fe2000f8e0010 */
[----:B------:R-:W-:Y:S01]  /*1850*/  IMAD.U32 R12, RZ, RZ, UR8 ;  /* 0x00000008ff0c7e24 */ /* 0x000fe2000f8e00ff */
[----:B---3--:R-:W-:-:S03]  /*1860*/  MOV R13, UR9 ;  /* 0x00000009000d7c02 */ /* 0x008fc60008000f00 */
[----:B------:R-:W3:Y:S01]  /*1870*/  @!P4 LDG.E.64 R6, desc[UR14][R6.64] ;  /* 0x0000000e0606c981 */ /* 0x000ee2000c1e1b00 */
[----:B------:R-:W-:Y:S02]  /*1880*/  MOV R10, UR10 ;  /* 0x0000000a000a7c02 */ /* 0x000fe40008000f00 */
[----:B--2---:R-:W-:Y:S01]  /*1890*/  MOV R11, UR11 ;  /* 0x0000000b000b7c02 */ /* 0x004fe20008000f00 */
[----:B------:R-:W2:Y:S05]  /*18a0*/  @!P5 LDG.E.64 R12, desc[UR14][R12.64] ;  /* 0x0000000e0c0cd981 */ /* 0x000eaa000c1e1b00 */
        /* <DEDUP_REMOVED lines=11> */
.L_x_2386:
        /* <DEDUP_REMOVED lines=13> */
[----:B------:R-:W-:Y:S01]  /*1a30*/  IMAD.U32 R4, RZ, RZ, UR10 ;  /* 0x0000000aff047e24 */ /* 0x000fe2000f8e00ff */
[----:B------:R-:W-:Y:S01]  /*1a40*/  @!UP1 UIMAD.WIDE.U32 UR8, UR8, 0x8, UR16 ;  /* 0x00000008080898a5 */ /* 0x000fe2000f8e0010 */
[----:B------:R-:W-:-:S05]  /*1a50*/  MOV R5, UR11 ;  /* 0x0000000b00057c02 */ /* 0x000fca0008000f00 */
        /* <DEDUP_REMOVED lines=10> */
.L_x_2387:
        /* <DEDUP_REMOVED lines=13> */
.L_x_2388:
[----:B------:R-:W-:Y:S05]  /*1bd0*/  BSYNC.RECONVERGENT B0 ;  /* 0x0000000000007941 */ /* 0x000fea0003800200 */
.L_x_2381:
        /* <DEDUP_REMOVED lines=22> */
[----:B------:R-:W-:-:S03]  /*1d40*/  @P0 FMUL.FTZ R7, R9, UR9 ;  /* 0x0000000909070c20 */ /* 0x000fc60008410000 */
[----:B------:R-:W-:Y:S02]  /*1d50*/  IADD3 R17, PT, PT, R20, R15, RZ ;  /* 0x0000000f14117210 */ /* 0x000fe40007ffe0ff */
        /* <DEDUP_REMOVED lines=21> */
[C---:B------:R-:W-:Y:S01]  /*1eb0*/  VIADD R11, R23.reuse, 0x20 ;  /* 0x00000020170b7836 */ /* 0x040fe20000000000 */
[----:B------:R-:W-:Y:S04]  /*1ec0*/  BSSY.RECONVERGENT B1, `(.L_x_2391) ;  /* 0x0000019000017945 */ /* 0x000fe80003800200 */
[----:B0-----:R-:W-:Y:S02]  /*1ed0*/  SHF.R.S32.HI R16, RZ, 0x1f, R11 ;  /* 0x0000001fff107819 */ /* 0x001fe4000001140b */
[----:B--2---:R-:W-:Y:S02]  /*1ee0*/  ISETP.GE.U32.AND P1, PT, R23, UR10, PT ;  /* 0x0000000a17007c0c */ /* 0x004fe4000bf26070 */
[----:B------:R-:W-:-:S02]  /*1ef0*/  ISETP.GE.U32.AND P2, PT, R11, UR10, PT ;  /* 0x0000000a0b007c0c */ /* 0x000fc4000bf46070 */
        /* <DEDUP_REMOVED lines=16> */
[----:B--2---:R-:W-:-:S04]  /*2000*/  LEA R8, P1, R6, UR8, 0x1 ;  /* 0x0000000806087c11 */ /* 0x004fc8000f8208ff */
[----:B------:R-:W-:Y:S02]  /*2010*/  IADD3 R9, PT, PT, R7, R9, RZ ;  /* 0x0000000907097210 */ /* 0x000fe40007ffe0ff */
[----:B------:R-:W-:Y:S02]  /*2020*/  F2FP.F16.F32.PACK_AB R7, R2, R21 ;  /* 0x000000150207723e */ /* 0x000fe400000000ff */
[----:B------:R-:W-:-:S05]  /*2030*/  LEA.HI.X R9, R6, UR9, R9, 0x1, P1 ;  /* 0x0000000906097c11 */ /* 0x000fca00088f0c09 */
[----:B------:R0:W-:Y:S02]  /*2040*/  STG.E desc[UR14][R8.64], R7 ;  /* 0x0000000708007986 */ /* 0x0001e4000c10190e */
.L_x_2392:
[----:B------:R-:W-:Y:S05]  /*2050*/  BSYNC.RECONVERGENT B1 ;  /* 0x0000000000017941 */ /* 0x000fea0003800200 */
.L_x_2391:
        /* <DEDUP_REMOVED lines=16> */
[----:B------:R-:W-:Y:S02]  /*2160*/  F2FP.F16.F32.PACK_AB R3, R10, R7 ;  /* 0x000000070a03723e */ /* 0x000fe400000000ff */
[----:B------:R-:W-:-:S05]  /*2170*/  LEA.HI.X R5, R2, UR11, R11, 0x1, P1 ;  /* 0x0000000b02057c11 */ /* 0x000fca00088f0c0b */
[----:B------:R2:W-:Y:S01]  /*2180*/  STG.E desc[UR14][R4.64], R3 ;  /* 0x0000000304007986 */ /* 0x0005e2000c10190e */
[----:B------:R-:W-:Y:S05]  /*2190*/  BRA `(.L_x_2393) ;  /* 0x0000000400107947 */ /* 0x000fea0003800000 */
.L_x_2390:
[----:B------:R-:W2:Y:S01]  /*21a0*/  LDCU.64 UR8, c[0x0][0x3e8] ;  /* 0x00007d00ff0877ac */ /* 0x000ea20008000a00 */
[----:B------:R-:W-:Y:S01]  /*21b0*/  SHF.R.S32.HI R6, RZ, 0x1f, R23 ;  /* 0x0000001fff067819 */ /* 0x000fe20000011417 */
[C---:B0-----:R-:W-:Y:S01]  /*21c0*/  VIADD R16, R23.reuse, 0x20 ;  /* 0x0000002017107836 */ /* 0x041fe20000000000 */
[----:B------:R-:W-:Y:S04]  /*21d0*/  BSSY.RECONVERGENT B1, `(.L_x_2394) ;  /* 0x0000023000017945 */ /* 0x000fe80003800200 */
[----:B------:R-:W-:Y:S02]  /*21e0*/  SHF.R.S32.HI R11, RZ, 0x1f, R16 ;  /* 0x0000001fff0b7819 */ /* 0x000fe40000011410 */
[----:B--2---:R-:W-:Y:S02]  /*21f0*/  ISETP.GE.U32.AND P1, PT, R23, UR8, PT ;  /* 0x0000000817007c0c */ /* 0x004fe4000bf26070 */
[----:B------:R-:W-:-:S02]  /*2200*/  ISETP.GE.U32.AND P2, PT, R16, UR8, PT ;  /* 0x0000000810007c0c */ /* 0x000fc4000bf46070 */
        /* <DEDUP_REMOVED lines=29> */
[----:B------:R-:W-:-:S05]  /*23e0*/  F2FP.F16.F32.PACK_AB R21, R21, R18 ;  /* 0x000000121515723e */ /* 0x000fca00000000ff */
[----:B------:R0:W-:Y:S02]  /*23f0*/  STG.E desc[UR14][R8.64], R21 ;  /* 0x0000001508007986 */ /* 0x0001e4000c10190e */
.L_x_2395:
[----:B------:R-:W-:Y:S05]  /*2400*/  BSYNC.RECONVERGENT B1 ;  /* 0x0000000000017941 */ /* 0x000fea0003800200 */
.L_x_2394:
        /* <DEDUP_REMOVED lines=27> */
[----:B------:R-:W-:-:S05]  /*25c0*/  F2FP.F16.F32.PACK_AB R7, R7, R0 ;  /* 0x000000000707723e */ /* 0x000fca00000000ff */
[----:B------:R3:W-:Y:S02]  /*25d0*/  STG.E desc[UR14][R4.64], R7 ;  /* 0x0000000704007986 */ /* 0x0007e4000c10190e */
.L_x_2393:
[----:B------:R-:W-:Y:S05]  /*25e0*/  BSYNC.RECONVERGENT B0 ;  /* 0x0000000000007941 */ /* 0x000fea0003800200 */
.L_x_2389:
        /* <DEDUP_REMOVED lines=8> */
.L_x_2397:
        /* <DEDUP_REMOVED lines=9> */
.L_x_3458:


//--------------------- .text._Z35group_norm_nhwc_fwd_one_pass_kernelI11Fp16IOFp32WLi128ELi42ELi672EEv26Group_norm_nhwc_fwd_params --------------------------
	.section	.text._Z35group_norm_nhwc_fwd_one_pass_kernelI11Fp16IOFp32WLi128ELi42ELi672EEv26Group_norm_nhwc_fwd_params,"ax",@progbits
	.align	128
        .global         _Z35group_norm_nhwc_fwd_one_pass_kernelI11Fp16IOFp32WLi128ELi42ELi672EEv26Group_norm_nhwc_fwd_params
        .type           _Z35group_norm_nhwc_fwd_one_pass_kernelI11Fp16IOFp32WLi128ELi42ELi672EEv26Group_norm_nhwc_fwd_params,@function
        .size           _Z35group_norm_nhwc_fwd_one_pass_kernelI11Fp16IOFp32WLi128ELi42ELi672EEv26Group_norm_nhwc_fwd_params,(.L_x_3459 - _Z35group_norm_nhwc_fwd_one_pass_kernelI11Fp16IOFp32WLi128ELi42ELi672EEv26Group_norm_nhwc_fwd_params)
        .other          _Z35group_norm_nhwc_fwd_one_pass_kernelI11Fp16IOFp32WLi128ELi42ELi672EEv26Group_norm_nhwc_fwd_params,@"STO_CUDA_ENTRY STV_DEFAULT"
_Z35group_norm_nhwc_fwd_one_pass_kernelI11Fp16IOFp32WLi128ELi42ELi672EEv26Group_norm_nhwc_fwd_params:
.text._Z35group_norm_nhwc_fwd_one_pass_kernelI11Fp16IOFp32WLi128ELi42ELi672EEv26Group_norm_nhwc_fwd_params:
        /* <DEDUP_REMOVED lines=34> */
[----:B------:R-:W-:Y:S02]  /*0220*/  MOV R3, R4 ;  /* 0x0000000400037202 */ /* 0x000fe40000000f00 */
[C---:B------:R-:W-:Y:S02]  /*0230*/  IADD3 R26, PT, PT, R2.reuse, 0x20, RZ ;  /* 0x00000020021a7810 */ /* 0x040fe40007ffe0ff */
[C---:B------:R-:W-:Y:S01]  /*0240*/  IADD3 R25, PT, PT, R2.reuse, 0x40, RZ ;  /* 0x0000004002197810 */ /* 0x040fe20007ffe0ff */
[----:B------:R-:W-:Y:S01]  /*0250*/  IMAD R3, R3, 0x15, RZ ;  /* 0x0000001503037824 */ /* 0x000fe200078e02ff */
[----:B------:R-:W-:Y:S02]  /*0260*/  IADD3 R27, PT, PT, R2, 0x60, RZ ;  /* 0x00000060021b7810 */ /* 0x000fe40007ffe0ff */
[----:B------:R-:W-:Y:S02]  /*0270*/  SHF.R.S32.HI R4, RZ, 0x1f, R2 ;  /* 0x0000001fff047819 */ /* 0x000fe40000011402 */
[----:B------:R-:W-:-:S02]  /*0280*/  IADD3 R3, PT, PT, RZ, -R3, RZ ;  /* 0x80000003ff037210 */ /* 0x000fc40007ffe0ff */
[----:B------:R-:W-:Y:S02]  /*0290*/  SHF.R.S32.HI R4, RZ, 0x1f, R25 ;  /* 0x0000001fff047819 */ /* 0x000fe40000011419 */
[----:B------:R-:W-:Y:S02]  /*02a0*/  PRMT R28, R3, 0x7710, RZ ;  /* 0x00007710031c7816 */ /* 0x000fe400000000ff */
[----:B0-----:R-:W-:Y:S02]  /*02b0*/  LOP3.LUT R29, R0, 0x7, RZ, 0xc0, !PT ;  /* 0x00000007001d7812 */ /* 0x001fe400078ec0ff */
[----:B------:R-:W-:Y:S02]  /*02c0*/  IADD3 R28, PT, PT, R28, R5, RZ ;  /* 0x000000051c1c7210 */ /* 0x000fe40007ffe0ff */
[----:B------:R-:W-:Y:S02]  /*02d0*/  SHF.R.S32.HI R5, RZ, 0x1f, R26 ;  /* 0x0000001fff057819 */ /* 0x000fe4000001141a */
[----:B------:R-:W-:-:S02]  /*02e0*/  SHF.R.S32.HI R3, RZ, 0x1f, R27 ;  /* 0x0000001fff037819 */ /* 0x000fc4000001141b */
[----:B------:R-:W-:-:S07]  /*02f0*/  SHF.L.U32 R28, R28, 0x1, RZ ;  /* 0x000000011c1c7819 */ /* 0x000fce00000006ff */
.L_x_2425:
        /* <DEDUP_REMOVED lines=68> */
[----:B------:R-:W1:Y:S01]  /*0740*/  @!P1 LDC.64 R10, c[0x0][0x390] ;  /* 0x0000e400ff0a9b82 */ /* 0x000e620000000a00 */
[-C--:B------:R-:W-:Y:S01]  /*0750*/  @!P2 MOV R6, R4.reuse ;  /* 0x000000040006a202 */ /* 0x080fe20000000f00 */
[----:B------:R-:W-:Y:S01]  /*0760*/  @!P2 IMAD R3, R26, R13, R3 ;  /* 0x0000000d1a03a224 */ /* 0x000fe200078e0203 */
[----:B------:R-:W-:-:S03]  /*0770*/  @!P1 MOV R20, R4 ;  /* 0x0000000400149202 */ /* 0x000fc60000000f00 */
        /* <DEDUP_REMOVED lines=11> */
[----:B------:R-:W-:Y:S01]  /*0830*/  @!P3 IMAD.WIDE.U32 R14, R25, R14, R12 ;  /* 0x0000000e190eb225 */ /* 0x000fe200078e000c */
[----:B------:R-:W-:Y:S01]  /*0840*/  @!P1 IADD3 R19, PT, PT, R21, R19, RZ ;  /* 0x0000001315139210 */ /* 0x000fe20007ffe0ff */
[----:B------:R-:W3:Y:S03]  /*0850*/  @!P4 LDC.64 R12, c[0x0][0x3e0] ;  /* 0x0000f800ff0ccb82 */ /* 0x000ee60000000a00 */
[----:B------:R-:W-:-:S02]  /*0860*/  @!P3 IADD3 R3, PT, PT, R15, R3, RZ ;  /* 0x000000030f03b210 */ /* 0x000fc40007ffe0ff */
        /* <DEDUP_REMOVED lines=18> */
[----:B------:R-:W0:Y:S02]  /*0990*/  S2R R13, SR_LANEID ;  /* 0x00000000000d7919 */ /* 0x000e240000000000 */
[C---:B0-----:R-:W-:Y:S02]  /*09a0*/  ISETP.GT.AND P2, PT, R13.reuse, 0x1e, PT ;  /* 0x0000001e0d00780c */ /* 0x041fe40003f44270 */
[----:B------:R-:W-:Y:S01]  /*09b0*/  ISETP.GT.AND P3, PT, R13, 0xf, PT ;  /* 0x0000000f0d00780c */ /* 0x000fe20003f64270 */
[----:B------:R-:W-:Y:S01]  /*09c0*/  BSSY.RECONVERGENT B0, `(.L_x_2398) ;  /* 0x000003c000007945 */ /* 0x000fe20003800200 */
[--C-:B--2---:R-:W-:Y:S02]  /*09d0*/  HADD2.F32 R17, -RZ, R24.reuse.H1_H1 ;  /* 0x30000018ff117230 */ /* 0x104fe40000004100 */
[----:B------:R-:W-:-:S03]  /*09e0*/  HADD2.F32 R24, -RZ, R24.H0_H0 ;  /* 0x20000018ff187230 */ /* 0x000fc60000004100 */
[----:B------:R-:W-:-:S04]  /*09f0*/  FMUL.FTZ R9, R17, R17 ;  /* 0x0000001111097220 */ /* 0x000fc80000410000 */
[----:B------:R-:W-:Y:S01]  /*0a00*/  FFMA.FTZ R9, R24, R24, R9 ;  /* 0x0000001818097223 */ /* 0x000fe20000010009 */
[--C-:B-----5:R-:W-:Y:S02]  /*0a10*/  HADD2.F32 R18, -RZ, R21.reuse.H1_H1 ;  /* 0x30000015ff127230 */ /* 0x120fe40000004100 */
[----:B------:R-:W-:-:S03]  /*0a20*/  HADD2.F32 R21, -RZ, R21.H0_H0 ;  /* 0x20000015ff157230 */ /* 0x000fc60000004100 */
[----:B------:R-:W-:-:S04]  /*0a30*/  FMUL.FTZ R8, R18, R18 ;  /* 0x0000001212087220 */ /* 0x000fc80000410000 */
[C---:B------:R-:W-:Y:S01]  /*0a40*/  FFMA.FTZ R3, R21.reuse, R21, R8 ;  /* 0x0000001515037223 */ /* 0x040fe20000010008 */
[--C-:B---3--:R-:W-:Y:S02]  /*0a50*/  HADD2.F32 R16, -RZ, R20.reuse.H1_H1 ;  /* 0x30000014ff107230 */ /* 0x108fe40000004100 */
[----:B------:R-:W-:Y:S01]  /*0a60*/  FADD.FTZ R10, R21, R18 ;  /* 0x00000012150a7221 */ /* 0x000fe20000010000 */
[----:B------:R-:W-:Y:S01]  /*0a70*/  FADD.FTZ R3, RZ, R3 ;  /* 0x00000003ff037221 */ /* 0x000fe20000010000 */
[----:B------:R-:W-:Y:S02]  /*0a80*/  FADD.FTZ R8, R24, R17 ;  /* 0x0000001118087221 */ /* 0x000fe40000010000 */
[----:B------:R-:W-:Y:S01]  /*0a90*/  FADD.FTZ R10, RZ, R10 ;  /* 0x0000000aff0a7221 */ /* 0x000fe20000010000 */
[----:B------:R-:W-:Y:S02]  /*0aa0*/  HADD2.F32 R20, -RZ, R20.H0_H0 ;  /* 0x20000014ff147230 */ /* 0x000fe40000004100 */
[----:B------:R-:W-:Y:S01]  /*0ab0*/  FADD.FTZ R9, R3, R9 ;  /* 0x0000000903097221 */ /* 0x000fe20000010000 */
[----:B------:R-:W-:Y:S01]  /*0ac0*/  FMUL.FTZ R12, R16, R16 ;  /* 0x00000010100c7220 */ /* 0x000fe20000410000 */
[----:B------:R-:W-:Y:S01]  /*0ad0*/  FADD.FTZ R8, R10, R8 ;  /* 0x000000080a087221 */ /* 0x000fe20000010000 */
[----:B----4-:R-:W-:-:S02]  /*0ae0*/  HADD2.F32 R3, -RZ, R19.H1_H1 ;  /* 0x30000013ff037230 */ /* 0x010fc40000004100 */
[C---:B------:R-:W-:Y:S01]  /*0af0*/  FADD.FTZ R10, R20.reuse, R16 ;  /* 0x00000010140a7221 */ /* 0x040fe20000010000 */
[----:B------:R-:W-:Y:S02]  /*0b00*/  HADD2.F32 R19, -RZ, R19.H0_H0 ;  /* 0x20000013ff137230 */ /* 0x000fe40000004100 */
[----:B------:R-:W-:Y:S01]  /*0b10*/  FFMA.FTZ R12, R20, R20, R12 ;  /* 0x00000014140c7223 */ /* 0x000fe2000001000c */
[----:B------:R-:W-:Y:S01]  /*0b20*/  FMUL.FTZ R11, R3, R3 ;  /* 0x00000003030b7220 */ /* 0x000fe20000410000 */
[----:B------:R-:W-:Y:S02]  /*0b30*/  FADD.FTZ R8, R8, R10 ;  /* 0x0000000a08087221 */ /* 0x000fe40000010000 */
        /* <DEDUP_REMOVED lines=36> */
.L_x_2399:
[----:B------:R-:W-:Y:S05]  /*0d80*/  BSYNC.RECONVERGENT B0 ;  /* 0x0000000000007941 */ /* 0x000fea0003800200 */
.L_x_2398:
        /* <DEDUP_REMOVED lines=59> */
.L_x_2401:
[----:B------:R-:W-:Y:S05]  /*1140*/  BSYNC.RECONVERGENT B0 ;  /* 0x0000000000007941 */ /* 0x000fea0003800200 */
.L_x_2400:
        /* <DEDUP_REMOVED lines=32> */
.L_x_2404:
[----:B------:R-:W2:Y:S04]  /*1350*/  LDG.E.STRONG.GPU R11, desc[UR18][R8.64] ;  /* 0x00000012080b7981 */ /* 0x000ea8000c1ef900 */
[----:B--2---:R-:W-:Y:S01]  /*1360*/  CCTL.IVALL ;  /* 0x00000000ff00798f */ /* 0x004fe20002000000 */
[----:B------:R-:W-:Y:S05]  /*1370*/  YIELD ;  /* 0x0000000000007946 */ /* 0x000fea0003800000 */
[----:B------:R-:W-:-:S13]  /*1380*/  ISETP.NE.AND P4, PT, R11, R10, PT ;  /* 0x0000000a0b00720c */ /* 0x000fda0003f85270 */
[----:B------:R-:W-:Y:S05]  /*1390*/  @P4 BRA `(.L_x_2404) ;  /* 0xfffffffc00ec4947 */ /* 0x000fea000383ffff */
.L_x_2403:
        /* <DEDUP_REMOVED lines=15> */
.L_x_2406:
        /* <DEDUP_REMOVED lines=30> */
[----:B------:R-:W-:Y:S02]  /*1670*/  MOV R8, UR30 ;  /* 0x0000001e00087c02 */ /* 0x000fe40008000f00 */
[----:B------:R-:W-:Y:S01]  /*1680*/  MOV R9, UR31 ;  /* 0x0000001f00097c02 */ /* 0x000fe20008000f00 */
[----:B--2---:R-:W-:Y:S01]  /*1690*/  @!P4 FADD.FTZ R14, R14, R10 ;  /* 0x0000000a0e0ec221 */ /* 0x004fe20000010000 */
[----:B------:R-:W-:-:S04]  /*16a0*/  MOV R10, UR29 ;  /* 0x0000001d000a7c02 */ /* 0x000fc80008000f00 */
[----:B------:R-:W2:Y:S01]  /*16b0*/  @!P6 LDG.E.64 R8, desc[UR18][R8.64] ;  /* 0x000000120808e981 */ /* 0x000ea2000c1e1b00 */
[----:B------:R-:W-:Y:S01]  /*16c0*/  @!P4 FADD.FTZ R15, R15, R11 ;  /* 0x0000000b0f0fc221 */ /* 0x000fe20000010000 */
        /* <DEDUP_REMOVED lines=29> */
[----:B------:R-:W-:Y:S01]  /*18a0*/  @!UP1 UIMAD.WIDE.U32 UR30, UR24, 0x8, UR20 ;  /* 0x00000008181e98a5 */ /* 0x000fe2000f8e0014 */
[----:B----4-:R-:W-:Y:S01]  /*18b0*/  @!P4 FADD.FTZ R14, R14, R10 ;  /* 0x0000000a0e0ec221 */ /* 0x010fe20000010000 */
[----:B------:R-:W-:-:S03]  /*18c0*/  @!P4 FADD.FTZ R15, R15, R11 ;  /* 0x0000000b0f0fc221 */ /* 0x000fc60000010000 */
[----:B------:R-:W2:Y:S01]  /*18d0*/  @!P6 LDG.E.64 R8, desc[UR18][R8.64] ;  /* 0x000000120808e981 */ /* 0x000ea2000c1e1b00 */
[----:B------:R-:W-:Y:S02]  /*18e0*/  MOV R10, UR30 ;  /* 0x0000001e000a7c02 */ /* 0x000fe40008000f00 */
        /* <DEDUP_REMOVED lines=21> */
.L_x_2405:
        /* <DEDUP_REMOVED lines=39> */
[----:B------:R-:W-:Y:S01]  /*1cb0*/  IMAD.U32 R10, RZ, RZ, UR16 ;  /* 0x00000010ff0a7e24 */ /* 0x000fe2000f8e00ff */
        /* <DEDUP_REMOVED lines=11> */
.L_x_2407:
        /* <DEDUP_REMOVED lines=28> */
.L_x_2408:
        /* <DEDUP_REMOVED lines=13> */
.L_x_2409:
[----:B------:R-:W-:Y:S05]  /*2000*/  BSYNC.RECONVERGENT B0 ;  /* 0x0000000000007941 */ /* 0x000fea0003800200 */
.L_x_2402:
        /* <DEDUP_REMOVED lines=56> */
[----:B------:R-:W-:Y:S01]  /*2390*/  F2FP.F16.F32.PACK_AB R18, R18, R21 ;  /* 0x000000151212723e */ /* 0x000fe200000000ff */
[----:B------:R-:W-:-:S04]  /*23a0*/  IMAD.WIDE.U32 R12, R2, UR20, R12 ;  /* 0x00000014020c7c25 */ /* 0x000fc8000f8e000c */
[----:B------:R-:W-:-:S04]  /*23b0*/  IMAD R14, R2, UR21, R14 ;  /* 0x00000015020e7c24 */ /* 0x000fc8000f8e020e */
[----:B------:R-:W-:Y:S01]  /*23c0*/  IMAD.IADD R13, R13, 0x1, R14 ;  /* 0x000000010d0d7824 */ /* 0x000fe200078e020e */
[----:B-1----:R-:W-:-:S04]  /*23d0*/  LEA R14, P2, R12, UR14, 0x1 ;  /* 0x0000000e0c0e7c11 */ /* 0x002fc8000f8408ff */
[----:B------:R-:W-:-:S05]  /*23e0*/  LEA.HI.X R15, R12, UR15, R13, 0x1, P2 ;  /* 0x0000000f0c0f7c11 */ /* 0x000fca00090f0c0d */
[----:B------:R0:W-:Y:S04]  /*23f0*/  STG.E desc[UR18][R14.64], R18 ;  /* 0x000000120e007986 */ /* 0x0001e8000c101912 */
.L_x_2413:
[----:B------:R-:W-:Y:S05]  /*2400*/  BSYNC.RECONVERGENT B1 ;  /* 0x0000000000017941 */ /* 0x000fea0003800200 */
.L_x_2412:
[----:B------:R-:W-:Y:S04]  /*2410*/  BSSY.RECONVERGENT B1, `(.L_x_2414) ;  /* 0x0000015000017945 */ /* 0x000fe80003800200 */
[----:B------:R-:W-:Y:S05]  /*2420*/  @P3 BRA `(.L_x_2415) ;  /* 0x00000000004c3947 */ /* 0x000fea0003800000 */
[----:B------:R-:W1:Y:S01]  /*2430*/  LDCU.64 UR14, c[0x0][0x3e0] ;  /* 0x00007c00ff0e77ac */ /* 0x000e620008000a00 */
[----:B------:R-:W-:Y:S01]  /*2440*/  SHF.R.S32.HI R12, RZ, 0x1f, R26 ;  /* 0x0000001fff0c7819 */ /* 0x000fe2000001141a */
[--C-:B------:R-:W-:Y:S01]  /*2450*/  FADD.FTZ R24, R24, -R22.reuse ;  /* 0x8000001618187221 */ /* 0x100fe20000010000 */
[----:B------:R-:W-:Y:S01]  /*2460*/  MOV R13, R7 ;  /* 0x00000007000d7202 */ /* 0x000fe20000000f00 */
[----:B------:R-:W3:Y:S01]  /*2470*/  LDCU.64 UR20, c[0x0][0x380] ;  /* 0x00007000ff1477ac */ /* 0x000ee20008000a00 */
[----:B------:R-:W-:Y:S01]  /*2480*/  FADD.FTZ R17, R17, -R22 ;  /* 0x8000001611117221 */ /* 0x000fe20000010000 */
[----:B--2---:R-:W-:-:S03]  /*2490*/  FMUL.FTZ R24, R24, R23 ;  /* 0x0000001718187220 */ /* 0x004fc60000410000 */
[----:B0-----:R-:W-:Y:S01]  /*24a0*/  FMUL.FTZ R18, R17, R23 ;  /* 0x0000001711127220 */ /* 0x001fe20000410000 */
[----:B-----5:R-:W-:-:S03]  /*24b0*/  FFMA.FTZ R17, R8, R24, R10 ;  /* 0x0000001808117223 */ /* 0x020fc6000001000a */
[----:B------:R-:W-:Y:S01]  /*24c0*/  FFMA.FTZ R18, R9, R18, R11 ;  /* 0x0000001209127223 */ /* 0x000fe2000001000b */
[----:B-1----:R-:W-:Y:S01]  /*24d0*/  IMAD R14, R12, UR14, RZ ;  /* 0x0000000e0c0e7c24 */ /* 0x002fe2000f8e02ff */
[----:B------:R-:W-:-:S03]  /*24e0*/  MOV R12, R4 ;  /* 0x00000004000c7202 */ /* 0x000fc60000000f00 */
[----:B------:R-:W-:Y:S01]  /*24f0*/  F2FP.F16.F32.PACK_AB R17, R18, R17 ;  /* 0x000000111211723e */ /* 0x000fe200000000ff */
[C---:B------:R-:W-:Y:S02]  /*2500*/  IMAD R14, R26.reuse, UR15, R14 ;  /* 0x0000000f1a0e7c24 */ /* 0x040fe4000f8e020e */
[----:B------:R-:W-:-:S05]  /*2510*/  IMAD.WIDE.U32 R12, R26, UR14, R12 ;  /* 0x0000000e1a0c7c25 */ /* 0x000fca000f8e000c */
[----:B------:R-:W-:Y:S02]  /*2520*/  IADD3 R13, PT, PT, R13, R14, RZ ;  /* 0x0000000e0d0d7210 */ /* 0x000fe40007ffe0ff */
[----:B---3--:R-:W-:-:S04]  /*2530*/  LEA R14, P2, R12, UR20, 0x1 ;  /* 0x000000140c0e7c11 */ /* 0x008fc8000f8408ff */
[----:B------:R-:W-:-:S05]  /*2540*/  LEA.HI.X R15, R12, UR21, R13, 0x1, P2 ;  /* 0x000000150c0f7c11 */ /* 0x000fca00090f0c0d */
[----:B------:R1:W-:Y:S04]  /*2550*/  STG.E desc[UR18][R14.64], R17 ;  /* 0x000000110e007986 */ /* 0x0003e8000c101912 */
.L_x_2415:
[----:B------:R-:W-:Y:S05]  /*2560*/  BSYNC.RECONVERGENT B1 ;  /* 0x0000000000017941 */ /* 0x000fea0003800200 */
.L_x_2414:
        /* <DEDUP_REMOVED lines=14> */
[----:B------:R-:W-:Y:S01]  /*2650*/  F2FP.F16.F32.PACK_AB R17, R17, R16 ;  /* 0x000000101111723e */ /* 0x000fe200000000ff */
[----:B------:R-:W-:-:S04]  /*2660*/  IMAD.WIDE.U32 R12, R25, UR14, R12 ;  /* 0x0000000e190c7c25 */ /* 0x000fc8000f8e000c */
[----:B------:R-:W-:Y:S01]  /*2670*/  IMAD R15, R25, UR15, R15 ;  /* 0x0000000f190f7c24 */ /* 0x000fe2000f8e020f */
[----:B0-----:R-:W-:-:S04]  /*2680*/  LEA R14, P2, R12, UR20, 0x1 ;  /* 0x000000140c0e7c11 */ /* 0x001fc8000f8408ff */
[----:B------:R-:W-:-:S04]  /*2690*/  IADD3 R15, PT, PT, R13, R15, RZ ;  /* 0x0000000f0d0f7210 */ /* 0x000fc80007ffe0ff */
[----:B------:R-:W-:-:S05]  /*26a0*/  LEA.HI.X R15, R12, UR21, R15, 0x1, P2 ;  /* 0x000000150c0f7c11 */ /* 0x000fca00090f0c0f */
[----:B------:R3:W-:Y:S02]  /*26b0*/  STG.E desc[UR18][R14.64], R17 ;  /* 0x000000110e007986 */ /* 0x0007e4000c101912 */
.L_x_2417:
[----:B------:R-:W-:Y:S05]  /*26c0*/  BSYNC.RECONVERGENT B1 ;  /* 0x0000000000017941 */ /* 0x000fea0003800200 */
.L_x_2416:
        /* <DEDUP_REMOVED lines=12> */
[----:B------:R-:W-:Y:S01]  /*2790*/  F2FP.F16.F32.PACK_AB R3, R22, R3 ;  /* 0x000000031603723e */ /* 0x000fe200000000ff */
[----:B------:R-:W-:-:S04]  /*27a0*/  IMAD.WIDE.U32 R4, R27, UR14, R4 ;  /* 0x0000000e1b047c25 */ /* 0x000fc8000f8e0004 */
[----:B------:R-:W-:Y:S01]  /*27b0*/  IMAD R7, R27, UR15, R12 ;  /* 0x0000000f1b077c24 */ /* 0x000fe2000f8e020c */
[----:B0-----:R-:W-:-:S04]  /*27c0*/  LEA R6, P1, R4, UR16, 0x1 ;  /* 0x0000001004067c11 */ /* 0x001fc8000f8208ff */
[----:B------:R-:W-:-:S04]  /*27d0*/  IADD3 R7, PT, PT, R5, R7, RZ ;  /* 0x0000000705077210 */ /* 0x000fc80007ffe0ff */
[----:B------:R-:W-:-:S05]  /*27e0*/  LEA.HI.X R7, R4, UR17, R7, 0x1, P1 ;  /* 0x0000001104077c11 */ /* 0x000fca00088f0c07 */
[----:B------:R4:W-:Y:S01]  /*27f0*/  STG.E desc[UR18][R6.64], R3 ;  /* 0x0000000306007986 */ /* 0x0009e2000c101912 */
[----:B------:R-:W-:Y:S05]  /*2800*/  BRA `(.L_x_2418) ;  /* 0x00000008001c7947 */ /* 0x000fea0003800000 */
.L_x_2411:
        /* <DEDUP_REMOVED lines=34> */
[----:B------:R-:W-:-:S03]  /*2a30*/  IMAD.MOV.U32 R13, RZ, RZ, R7 ;  /* 0x000000ffff0d7224 */ /* 0x000fc600078e0007 */
[----:B------:R-:W-:Y:S01]  /*2a40*/  IMAD.WIDE.U32 R12, R2, UR14, R12 ;  /* 0x0000000e020c7c25 */ /* 0x000fe2000f8e000c */
[----:B------:R-:W-:-:S04]  /*2a50*/  F2FP.F16.F32.PACK_AB R18, R21, R18 ;  /* 0x000000121512723e */ /* 0x000fc800000000ff */
[----:B------:R-:W-:Y:S02]  /*2a60*/  IADD3 R13, PT, PT, R13, R14, RZ ;  /* 0x0000000e0d0d7210 */ /* 0x000fe40007ffe0ff */
[----:B-1----:R-:W-:-:S04]  /*2a70*/  LEA R14, P1, R12, UR16, 0x1 ;  /* 0x000000100c0e7c11 */ /* 0x002fc8000f8208ff */
[----:B------:R-:W-:-:S05]  /*2a80*/  LEA.HI.X R15, R12, UR17, R13, 0x1, P1 ;  /* 0x000000110c0f7c11 */ /* 0x000fca00088f0c0d */
[----:B------:R0:W-:Y:S04]  /*2a90*/  STG.E desc[UR18][R14.64], R18 ;  /* 0x000000120e007986 */ /* 0x0001e8000c101912 */
.L_x_2420:
[----:B------:R-:W-:Y:S05]  /*2aa0*/  BSYNC.RECONVERGENT B1 ;  /* 0x0000000000017941 */ /* 0x000fea0003800200 */
.L_x_2419:
        /* <DEDUP_REMOVED lines=26> */
[----:B------:R-:W-:Y:S02]  /*2c50*/  IADD3 R21, PT, PT, R13, R21, RZ ;  /* 0x000000150d157210 */ /* 0x000fe40007ffe0ff */
[----:B-1----:R-:W-:Y:S02]  /*2c60*/  LEA R14, P1, R12, UR16, 0x1 ;  /* 0x000000100c0e7c11 */ /* 0x002fe4000f8208ff */
[----:B------:R-:W-:Y:S02]  /*2c70*/  F2FP.F16.F32.PACK_AB R17, R18, R17 ;  /* 0x000000111211723e */ /* 0x000fe400000000ff */
[----:B------:R-:W-:-:S05]  /*2c80*/  LEA.HI.X R15, R12, UR17, R21, 0x1, P1 ;  /* 0x000000110c0f7c11 */ /* 0x000fca00088f0c15 */
[----:B------:R1:W-:Y:S04]  /*2c90*/  STG.E desc[UR18][R14.64], R17 ;  /* 0x000000110e007986 */ /* 0x0003e8000c101912 */
.L_x_2422:
[----:B------:R-:W-:Y:S05]  /*2ca0*/  BSYNC.RECONVERGENT B1 ;  /* 0x0000000000017941 */ /* 0x000fea0003800200 */
.L_x_2421:
        /* <DEDUP_REMOVED lines=28> */
[----:B------:R-:W-:Y:S02]  /*2e70*/  F2FP.F16.F32.PACK_AB R17, R16, R17 ;  /* 0x000000111011723e */ /* 0x000fe400000000ff */
[----:B------:R-:W-:-:S05]  /*2e80*/  LEA.HI.X R15, R12, UR17, R18, 0x1, P1 ;  /* 0x000000110c0f7c11 */ /* 0x000fca00088f0c12 */
[----:B------:R3:W-:Y:S02]  /*2e90*/  STG.E desc[UR18][R14.64], R17 ;  /* 0x000000110e007986 */ /* 0x0007e4000c101912 */
.L_x_2424:
[----:B------:R-:W-:Y:S05]  /*2ea0*/  BSYNC.RECONVERGENT B1 ;  /* 0x0000000000017941 */ /* 0x000fea0003800200 */
.L_x_2423:
        /* <DEDUP_REMOVED lines=27> */
[----:B------:R-:W-:-:S05]  /*3060*/  F2FP.F16.F32.PACK_AB R9, R9, R8 ;  /* 0x000000080909723e */ /* 0x000fca00000000ff */
[----:B------:R0:W-:Y:S02]  /*3070*/  STG.E desc[UR18][R6.64], R9 ;  /* 0x0000000906007986 */ /* 0x0001e4000c101912 */
.L_x_2418:
[----:B------:R-:W-:Y:S05]  /*3080*/  BSYNC.RECONVERGENT B0 ;  /* 0x0000000000007941 */ /* 0x000fea0003800200 */
.L_x_2410:
[----:B------:R-:W-:Y:S02]  /*3090*/  UIADD3 UR12, UPT, UPT, UR22, UR12, URZ ;  /* 0x0000000c160c7290 */ /* 0x000fe4000fffe0ff */
[----:B------:R-:W-:Y:S02]  /*30a0*/  UIADD3 UR4, UPT, UPT, UR4, 0x1, URZ ;  /* 0x0000000104047890 */ /* 0x000fe4000fffe0ff */
[----:B------:R-:W-:-:S09]  /*30b0*/  UISETP.GE.AND UP1, UPT, UR12, UR7, UPT ;  /* 0x000000070c00728c */ /* 0x000fd2000bf26270 */
[----:B------:R-:W-:Y:S05]  /*30c0*/  BRA.U !UP1, `(.L_x_2425) ;  /* 0xffffffd1098c7547 */ /* 0x000fea000b83ffff */
[----:B------:R-:W-:Y:S05]  /*30d0*/  EXIT ;  /* 0x000000000000794d */ /* 0x000fea0003800000 */
.L_x_2426:
        /* <DEDUP_REMOVED lines=10> */
.L_x_3459:


//--------------------- .text._Z35group_norm_nhwc_fwd_one_pass_kernelI11Fp16IOFp32WLi256ELi42ELi672EEv26Group_norm_nhwc_fwd_params --------------------------
	.section	.text._Z35group_norm_nhwc_fwd_one_pass_kernelI11Fp16IOFp32WLi256ELi42ELi672EEv26Group_norm_nhwc_fwd_params,"ax",@progbits
	.align	128
        .global         _Z35group_norm_nhwc_fwd_one_pass_kernelI11Fp16IOFp32WLi256ELi42ELi672EEv26Group_norm_nhwc_fwd_params
        .type           _Z35group_norm_nhwc_fwd_one_pass_kernelI11Fp16IOFp32WLi256ELi42ELi672EEv26Group_norm_nhwc_fwd_params,@function
        .size           _Z35group_norm_nhwc_fwd_one_pass_kernelI11Fp16IOFp32WLi256ELi42ELi672EEv26Group_norm_nhwc_fwd_params,(.L_x_3460 - _Z35group_norm_nhwc_fwd_one_pass_kernelI11Fp16IOFp32WLi256ELi42ELi672EEv26Group_norm_nhwc_fwd_params)
        .other          _Z35group_norm_nhwc_fwd_one_pass_kernelI11Fp16IOFp32WLi256ELi42ELi672EEv26Group_norm_nhwc_fwd_params,@"STO_CUDA_ENTRY STV_DEFAULT"
_Z35group_norm_nhwc_fwd_one_pass_kernelI11Fp16IOFp32WLi256ELi42ELi672EEv26Group_norm_nhwc_fwd_params:
.text._Z35group_norm_nhwc_fwd_one_pass_kernelI11Fp16IOFp32WLi256ELi42ELi672EEv26Group_norm_nhwc_fwd_params:
        /* <DEDUP_REMOVED lines=45> */
.L_x_2470:
[----:B0-234-:R-:W0:Y:S01]  /*02d0*/  LDC R23, c[0x0][0x3f8] ;  /* 0x0000fe00ff177b82 */ /* 0x01de220000000800 */
[----:B------:R-:W1:Y:S01]  /*02e0*/  LDCU.64 UR4, c[0x0][0x3e8] ;  /* 0x00007d00ff0477ac */ /* 0x000e620008000a00 */
[----:B------:R-:W-:Y:S02]  /*02f0*/  LOP3.LUT R71, R10, 0xffff, RZ, 0xc0, !PT ;  /* 0x0000ffff0a477812 */ /* 0x000fe400078ec0ff */
[----:B------:R-:W-:Y:S01]  /*0300*/  MOV R51, RZ ;  /* 0x000000ff00337202 */ /* 0x000fe20000000f00 */
[----:B------:R-:W2:Y:S01]  /*0310*/  LDCU.64 UR8, c[0x0][0x3f0] ;  /* 0x00007e00ff0877ac */ /* 0x000ea20008000a00 */
[----:B-1----:R-:W-:Y:S02]  /*0320*/  ISETP.GE.U32.AND P4, PT, R64, UR4, PT ;  /* 0x0000000440007c0c */ /* 0x002fe4000bf86070 */
[----:B------:R-:W-:Y:S02]  /*0330*/  ISETP.GE.U32.AND P5, PT, R62, UR4, PT ;  /* 0x000000043e007c0c */ /* 0x000fe4000bfa6070 */
[----:B------:R-:W-:-:S02]  /*0340*/  ISETP.GE.AND.EX P4, PT, R11, UR5, PT, P4 ;  /* 0x000000050b007c0c */ /* 0x000fc4000bf86340 */
[----:B0----5:R-:W-:Y:S02]  /*0350*/  IABS R19, R23 ;  /* 0x0000001700137213 */ /* 0x021fe40000000000 */
[----:B------:R-:W-:Y:S02]  /*0360*/  ISETP.GE.AND.EX P5, PT, R13, UR5, PT, P5 ;  /* 0x000000050d007c0c */ /* 0x000fe4000bfa6350 */
[----:B------:R-:W0:Y:S11]  /*0370*/  I2F.RP R12, R19 ;  /* 0x00000013000c7306 */ /* 0x000e360000209400 */
[----:B------:R-:W1:Y:S01]  /*0380*/  @!P5 LDC.64 R24, c[0x0][0x3e0] ;  /* 0x0000f800ff18db82 */ /* 0x000e620000000a00 */
[----:B0-----:R-:W0:Y:S02]  /*0390*/  MUFU.RCP R12, R12 ;  /* 0x0000000c000c7308 */ /* 0x001e240000001000 */
[----:B0-----:R-:W-:-:S06]  /*03a0*/  IADD3 R16, PT, PT, R12, 0xffffffe, RZ ;  /* 0x0ffffffe0c107810 */ /* 0x001fcc0007ffe0ff */
[----:B------:R0:W3:Y:S02]  /*03b0*/  F2I.FTZ.U32.TRUNC.NTZ R17, R16 ;  /* 0x0000001000117305 */ /* 0x0000e4000021f000 */
[----:B0-----:R-:W-:Y:S02]  /*03c0*/  MOV R16, RZ ;  /* 0x000000ff00107202 */ /* 0x001fe40000000f00 */
[----:B---3--:R-:W-:-:S05]  /*03d0*/  IADD3 R14, PT, PT, RZ, -R17, RZ ;  /* 0x80000011ff0e7210 */ /* 0x008fca0007ffe0ff */
[----:B------:R-:W-:Y:S01]  /*03e0*/  IMAD R21, R14, R19, RZ ;  /* 0x000000130e157224 */ /* 0x000fe200078e02ff */
[----:B------:R-:W-:-:S03]  /*03f0*/  IABS R14, R8 ;  /* 0x00000008000e7213 */ /* 0x000fc60000000000 */
[----:B------:R-:W-:-:S06]  /*0400*/  IMAD.HI.U32 R17, R17, R21, R16 ;  /* 0x0000001511117227 */ /* 0x000fcc00078e0010 */
[----:B------:R-:W-:-:S05]  /*0410*/  IMAD.HI.U32 R17, R17, R14, RZ ;  /* 0x0000000e11117227 */ /* 0x000fca00078e00ff */
[----:B------:R-:W-:-:S05]  /*0420*/  IADD3 R12, PT, PT, -R17, RZ, RZ ;  /* 0x000000ff110c7210 */ /* 0x000fca0007ffe1ff */
[----:B------:R-:W-:Y:S02]  /*0430*/  IMAD R12, R19, R12, R14 ;  /* 0x0000000c130c7224 */ /* 0x000fe400078e020e */
[----:B-1----:R-:W-:-:S03]  /*0440*/  @!P5 IMAD R14, R13, R24, RZ ;  /* 0x000000180d0ed224 */ /* 0x002fc600078e02ff */
[----:B------:R-:W-:-:S13]  /*0450*/  ISETP.GT.U32.AND P2, PT, R19, R12, PT ;  /* 0x0000000c1300720c */ /* 0x000fda0003f44070 */
[-C--:B------:R-:W-:Y:S02]  /*0460*/  @!P2 IADD3 R12, PT, PT, R12, -R19.reuse, RZ ;  /* 0x800000130c0ca210 */ /* 0x080fe40007ffe0ff */
[----:B------:R-:W-:Y:S02]  /*0470*/  @!P2 IADD3 R17, PT, PT, R17, 0x1, RZ ;  /* 0x000000011111a810 */ /* 0x000fe40007ffe0ff */
[----:B------:R-:W-:Y:S02]  /*0480*/  ISETP.GE.U32.AND P1, PT, R12, R19, PT ;  /* 0x000000130c00720c */ /* 0x000fe40003f26070 */
[----:B------:R-:W-:Y:S02]  /*0490*/  LOP3.LUT R12, R8, R23, RZ, 0x3c, !PT ;  /* 0x00000017080c7212 */ /* 0x000fe400078e3cff */
[----:B------:R-:W-:Y:S02]  /*04a0*/  ISETP.NE.AND P2, PT, R23, RZ, PT ;  /* 0x000000ff1700720c */ /* 0x000fe40003f45270 */
[----:B------:R-:W-:-:S07]  /*04b0*/  ISETP.GE.AND P3, PT, R12, RZ, PT ;  /* 0x000000ff0c00720c */ /* 0x000fce0003f66270 */
[----:B------:R-:W-:-:S04]  /*04c0*/  @P1 IADD3 R17, PT, PT, R17, 0x1, RZ ;  /* 0x0000000111111810 */ /* 0x000fc80007ffe0ff */
[----:B------:R-:W-:Y:S02]  /*04d0*/  MOV R19, R17 ;  /* 0x0000001100137202 */ /* 0x000fe40000000f00 */
[----:B------:R-:W0:Y:S02]  /*04e0*/  @!P4 LDC.64 R16, c[0x0][0x3e0] ;  /* 0x0000f800ff10cb82 */ /* 0x000e240000000a00 */
[----:B------:R-:W-:Y:S02]  /*04f0*/  @!P3 IADD3 R19, PT, PT, -R19, RZ, RZ ;  /* 0x000000ff1313b210 */ /* 0x000fe40007ffe1ff */
[----:B------:R-:W-:Y:S02]  /*0500*/  @!P2 LOP3.LUT R19, RZ, R23, RZ, 0x33, !PT ;  /* 0x00000017ff13a212 */ /* 0x000fe400078e33ff */
[----:B------:R-:W-:Y:S02]  /*0510*/  ISETP.GE.U32.AND P2, PT, R60, UR4, PT ;  /* 0x000000043c007c0c */ /* 0x000fe4000bf46070 */
[----:B------:R-:W-:-:S02]  /*0520*/  IADD3 R21, PT, PT, -R19, RZ, RZ ;  /* 0x000000ff13157210 */ /* 0x000fc40007ffe1ff */
[----:B------:R-:W-:Y:S02]  /*0530*/  SHF.R.S32.HI R12, RZ, 0x1f, R19 ;  /* 0x0000001fff0c7819 */ /* 0x000fe40000011413 */
[----:B------:R-:W-:Y:S01]  /*0540*/  ISETP.GE.AND.EX P2, PT, R15, UR5, PT, P2 ;  /* 0x000000050f007c0c */ /* 0x000fe2000bf46320 */
[----:B------:R-:W-:Y:S02]  /*0550*/  IMAD R66, R23, R21, R8 ;  /* 0x0000001517427224 */ /* 0x000fe400078e0208 */
[----:B------:R-:W1:Y:S01]  /*0560*/  @!P4 LDC.64 R22, c[0x0][0x390] ;  /* 0x0000e400ff16cb82 */ /* 0x000e620000000a00 */
[----:B--2---:R-:W-:Y:S02]  /*0570*/  IMAD R12, R12, UR8, RZ ;  /* 0x000000080c0c7c24 */ /* 0x004fe4000f8e02ff */
[----:B------:R-:W-:Y:S02]  /*0580*/  IMAD R66, R66, 0x2a, RZ ;  /* 0x0000002a42427824 */ /* 0x000fe400078e02ff */
[----:B------:R-:W-:-:S03]  /*0590*/  IMAD R69, R19, UR9, R12 ;  /* 0x0000000913457c24 */ /* 0x000fc6000f8e020c */
[C---:B------:R-:W-:Y:S01]  /*05a0*/  IADD3 R70, P1, PT, R66.reuse, R71, RZ ;  /* 0x0000004742467210 */ /* 0x040fe20007f3e0ff */
[----:B0-----:R-:W-:Y:S01]  /*05b0*/  @!P4 IMAD R12, R11, R16, RZ ;  /* 0x000000100b0cc224 */ /* 0x001fe200078e02ff */
[----:B------:R-:W0:Y:S02]  /*05c0*/  @!P2 LDC.64 R20, c[0x0][0x3e0] ;  /* 0x0000f800ff14ab82 */ /* 0x000e240000000a00 */
[----:B------:R-:W-:Y:S01]  /*05d0*/  LEA.HI.X.SX32 R71, R66, RZ, 0x1, P1 ;  /* 0x000000ff42477211 */ /* 0x000fe200008f0eff */
[----:B------:R-:W-:Y:S01]  /*05e0*/  @!P4 IMAD R29, R64, R17, R12 ;  /* 0x00000011401dc224 */ /* 0x000fe200078e020c */
[----:B------:R-:W-:Y:S01]  /*05f0*/  ISETP.GE.U32.AND P1, PT, R65, UR4, PT ;  /* 0x0000000441007c0c */ /* 0x000fe2000bf26070 */
[----:B------:R-:W-:-:S03]  /*0600*/  IMAD.WIDE.U32 R70, R19, UR8, R70 ;  /* 0x0000000813467c25 */ /* 0x000fc6000f8e0046 */
[----:B------:R-:W-:Y:S01]  /*0610*/  ISETP.GE.AND.EX P1, PT, R9, UR5, PT, P1 ;  /* 0x0000000509007c0c */ /* 0x000fe2000bf26310 */
[----:B------:R-:W2:Y:S01]  /*0620*/  @!P5 LDC.64 R18, c[0x0][0x390] ;  /* 0x0000e400ff12db82 */ /* 0x000ea20000000a00 */
[----:B------:R-:W-:Y:S02]  /*0630*/  IADD3 R69, PT, PT, R71, R69, RZ ;  /* 0x0000004547457210 */ /* 0x000fe40007ffe0ff */
[----:B------:R-:W-:-:S05]  /*0640*/  @!P4 MOV R68, R70 ;  /* 0x000000460044c202 */ /* 0x000fca0000000f00 */
[----:B------:R-:W3:Y:S01]  /*0650*/  @!P2 LDC.64 R30, c[0x0][0x390] ;  /* 0x0000e400ff1eab82 */ /* 0x000ee20000000a00 */
[----:B------:R-:W-:-:S05]  /*0660*/  @!P4 IMAD.WIDE.U32 R26, R64, R16, R68 ;  /* 0x00000010401ac225 */ /* 0x000fca00078e0044 */
[----:B------:R-:W-:Y:S02]  /*0670*/  @!P4 IADD3 R12, PT, PT, R27, R29, RZ ;  /* 0x0000001d1b0cc210 */ /* 0x000fe40007ffe0ff */
[----:B------:R-:W4:Y:S01]  /*0680*/  @!P1 LDC.64 R16, c[0x0][0x3e0] ;  /* 0x0000f800ff109b82 */ /* 0x000f220000000a00 */
[----:B-1----:R-:W-:Y:S01]  /*0690*/  @!P4 LEA R22, P3, R26, R22, 0x1 ;  /* 0x000000161a16c211 */ /* 0x002fe200078608ff */
[----:B------:R-:W-:Y:S01]  /*06a0*/  @!P5 IMAD R29, R62, R25, R14 ;  /* 0x000000193e1dd224 */ /* 0x000fe200078e020e */
[----:B------:R-:W-:Y:S01]  /*06b0*/  @!P5 MOV R27, R69 ;  /* 0x00000045001bd202 */ /* 0x000fe20000000f00 */
[----:B0-----:R-:W-:Y:S01]  /*06c0*/  @!P2 IMAD R14, R15, R20, RZ ;  /* 0x000000140f0ea224 */ /* 0x001fe200078e02ff */
[----:B------:R-:W-:Y:S02]  /*06d0*/  @!P4 LEA.HI.X R23, R26, R23, R12, 0x1, P3 ;  /* 0x000000171a17c211 */ /* 0x000fe400018f0c0c */
[----:B------:R-:W-:Y:S01]  /*06e0*/  @!P5 MOV R26, R70 ;  /* 0x00000046001ad202 */ /* 0x000fe20000000f00 */
[----:B------:R-:W0:Y:S01]  /*06f0*/  @!P1 LDC.64 R32, c[0x0][0x390] ;  /* 0x0000e400ff209b82 */ /* 0x000e220000000a00 */
[----:B------:R-:W-:Y:S01]  /*0700*/  ISETP.GE.U32.AND P3, PT, R58, UR4, PT ;  /* 0x000000043a007c0c */ /* 0x000fe2000bf66070 */
[----:B------:R1:W5:Y:S02]  /*0710*/  @!P4 LDG.E R51, desc[UR6][R22.64] ;  /* 0x000000061633c981 */ /* 0x000364000c1e1900 */
[----:B------:R-:W-:Y:S01]  /*0720*/  @!P5 IMAD.WIDE.U32 R24, R62, R24, R26 ;  /* 0x000000183e18d225 */ /* 0x000fe200078e001a */
[----:B------:R-:W-:-:S02]  /*0730*/  ISETP.GE.AND.EX P3, PT, R41, UR5, PT, P3 ;  /* 0x0000000529007c0c */ /* 0x000fc4000bf66330 */
[----:B------:R-:W-:Y:S02]  /*0740*/  ISETP.GE.U32.AND P4, PT, R56, UR4, PT ;  /* 0x0000000438007c0c */ /* 0x000fe4000bf86070 */
[----:B------:R-:W-:Y:S02]  /*0750*/  @!P5 IADD3 R12, PT, PT, R25, R29, RZ ;  /* 0x0000001d190cd210 */ /* 0x000fe40007ffe0ff */
[----:B--2---:R-:W-:Y:S02]  /*0760*/  @!P5 LEA R18, P6, R24, R18, 0x1 ;  /* 0x000000121812d211 */ /* 0x004fe400078c08ff */
[----:B-1----:R-:W-:Y:S02]  /*0770*/  @!P2 MOV R22, R70 ;  /* 0x000000460016a202 */ /* 0x002fe40000000f00 */
[----:B------:R-:W-:Y:S01]  /*0780*/  @!P2 MOV R23, R69 ;  /* 0x000000450017a202 */ /* 0x000fe20000000f00 */
[----:B------:R-:W-:Y:S01]  /*0790*/  @!P2 IMAD R27, R60, R21, R14 ;  /* 0x000000153c1ba224 */ /* 0x000fe200078e020e */
[----:B------:R-:W-:-:S02]  /*07a0*/  ISETP.GE.AND.EX P4, PT, R43, UR5, PT, P4 ;  /* 0x000000052b007c0c */ /* 0x000fc4000bf86340 */
[----:B------:R-:W-:Y:S01]  /*07b0*/  @!P5 LEA.HI.X R19, R24, R19, R12, 0x1, P6 ;  /* 0x000000131813d211 */ /* 0x000fe200030f0c0c */
[----:B------:R-:W-:Y:S01]  /*07c0*/  @!P2 IMAD.WIDE.U32 R20, R60, R20, R22 ;  /* 0x000000143c14a225 */ /* 0x000fe200078e0016 */
[----:B------:R-:W-:Y:S01]  /*07d0*/  @!P1 MOV R22, R70 ;  /* 0x0000004600169202 */ /* 0x000fe20000000f00 */
[----:B------:R-:W1:Y:S01]  /*07e0*/  @!P3 LDC.64 R24, c[0x0][0x3e0] ;  /* 0x0000f800ff18bb82 */ /* 0x000e620000000a00 */
[----:B------:R-:W-:Y:S01]  /*07f0*/  @!P1 MOV R23, R69 ;  /* 0x0000004500179202 */ /* 0x000fe20000000f00 */
[----:B----4-:R-:W-:Y:S01]  /*0800*/  @!P1 IMAD R12, R9, R16, RZ ;  /* 0x00000010090c9224 */ /* 0x010fe200078e02ff */
[----:B------:R-:W-:Y:S02]  /*0810*/  MOV R53, RZ ;  /* 0x000000ff00357202 */ /* 0x000fe40000000f00 */
[C---:B---3--:R-:W-:Y:S01]  /*0820*/  @!P2 LEA R30, P6, R20.reuse, R30, 0x1 ;  /* 0x0000001e141ea211 */ /* 0x048fe200078c08ff */
[----:B------:R-:W-:Y:S01]  /*0830*/  @!P1 IMAD R29, R65, R17, R12 ;  /* 0x00000011411d9224 */ /* 0x000fe200078e020c */
[----:B------:R-:W-:Y:S01]  /*0840*/  @!P2 IADD3 R12, PT, PT, R21, R27, RZ ;  /* 0x0000001b150ca210 */ /* 0x000fe20007ffe0ff */
[----:B------:R-:W-:Y:S01]  /*0850*/  @!P1 IMAD.WIDE.U32 R16, R65, R16, R22 ;  /* 0x0000001041109225 */ /* 0x000fe200078e0016 */
[----:B------:R2:W3:Y:S01]  /*0860*/  @!P5 LDG.E R53, desc[UR6][R18.64] ;  /* 0x000000061235d981 */ /* 0x0004e2000c1e1900 */
[----:B------:R-:W4:Y:S01]  /*0870*/  @!P4 LDC.64 R26, c[0x0][0x3e0] ;  /* 0x0000f800ff1acb82 */ /* 0x000f220000000a00 */
[----:B------:R-:W-:-:S02]  /*0880*/  @!P2 LEA.HI.X R31, R20, R31, R12, 0x1, P6 ;  /* 0x0000001f141fa211 */ /* 0x000fc400030f0c0c */
[----:B------:R-:W-:Y:S02]  /*0890*/  @!P1 IADD3 R12, PT, PT, R17, R29, RZ ;  /* 0x0000001d110c9210 */ /* 0x000fe40007ffe0ff */
[----:B0-----:R-:W-:Y:S02]  /*08a0*/  @!P1 LEA R32, P6, R16, R32, 0x1 ;  /* 0x0000002010209211 */ /* 0x001fe400078c08ff */
[----:B------:R-:W-:Y:S02]  /*08b0*/  ISETP.GE.U32.AND P5, PT, R54, UR4, PT ;  /* 0x0000000436007c0c */ /* 0x000fe4000bfa6070 */
[----:B------:R-:W-:Y:S01]  /*08c0*/  @!P1 LEA.HI.X R33, R16, R33, R12, 0x1, P6 ;  /* 0x0000002110219211 */ /* 0x000fe200030f0c0c */
[----:B--2---:R-:W0:Y:S01]  /*08d0*/  @!P4 LDC.64 R18, c[0x0][0x390] ;  /* 0x0000e400ff12cb82 */ /* 0x004e220000000a00 */
[----:B------:R-:W-:Y:S02]  /*08e0*/  ISETP.GE.AND.EX P5, PT, R45, UR5, PT, P5 ;  /* 0x000000052d007c0c */ /* 0x000fe4000bfa6350 */
[----:B------:R-:W-:-:S05]  /*08f0*/  ISETP.GE.U32.AND P6, PT, R52, UR4, PT ;  /* 0x0000000434007c0c */ /* 0x000fca000bfc6070 */
[----:B------:R-:W2:Y:S01]  /*0900*/  @!P3 LDC.64 R16, c[0x0][0x390] ;  /* 0x0000e400ff10bb82 */ /* 0x000ea20000000a00 */
[----:B------:R-:W-:Y:S01]  /*0910*/  ISETP.GE.AND.EX P6, PT, R47, UR5, PT, P6 ;  /* 0x000000052f007c0c */ /* 0x000fe2000bfc6360 */
[----:B-1----:R-:W-:Y:S01]  /*0920*/  @!P3 IMAD R12, R41, R24, RZ ;  /* 0x00000018290cb224 */ /* 0x002fe200078e02ff */
[----:B------:R-:W-:Y:S02]  /*0930*/  @!P3 MOV R28, R70 ;  /* 0x00000046001cb202 */ /* 0x000fe40000000f00 */
[----:B------:R-:W-:-:S03]  /*0940*/  @!P3 MOV R29, R69 ;  /* 0x00000045001db202 */ /* 0x000fc60000000f00 */
[----:B------:R-:W1:Y:S01]  /*0950*/  @!P5 LDC.64 R20, c[0x0][0x3e0] ;  /* 0x0000f800ff14db82 */ /* 0x000e620000000a00 */
[----:B------:R-:W-:Y:S01]  /*0960*/  MOV R55, RZ ;  /* 0x000000ff00377202 */ /* 0x000fe20000000f00 */
[C---:B------:R-:W-:Y:S01]  /*0970*/  @!P3 IMAD R35, R58.reuse, R25, R12 ;  /* 0x000000193a23b224 */ /* 0x040fe200078e020c */
[----:B------:R-:W-:Y:S01]  /*0980*/  MOV R49, RZ ;  /* 0x000000ff00317202 */ /* 0x000fe20000000f00 */
[----:B----4-:R-:W-:Y:S02]  /*0990*/  @!P4 IMAD R12, R43, R26, RZ ;  /* 0x0000001a2b0cc224 */ /* 0x010fe400078e02ff */
[----:B------:R-:W-:Y:S01]  /*09a0*/  @!P3 IMAD.WIDE.U32 R24, R58, R24, R28 ;  /* 0x000000183a18b225 */ /* 0x000fe200078e001c */
[----:B------:R4:W3:Y:S01]  /*09b0*/  @!P2 LDG.E R55, desc[UR6][R30.64] ;  /* 0x000000061e37a981 */ /* 0x0008e2000c1e1900 */
[----:B------:R-:W0:Y:S02]  /*09c0*/  @!P6 LDC.64 R22, c[0x0][0x3e0] ;  /* 0x0000f800ff16eb82 */ /* 0x000e240000000a00 */
[----:B------:R-:W-:Y:S01]  /*09d0*/  @!P4 IMAD R37, R56, R27, R12 ;  /* 0x0000001b3825c224 */ /* 0x000fe200078e020c */
[----:B------:R-:W-:Y:S01]  /*09e0*/  @!P3 IADD3 R12, PT, PT, R25, R35, RZ ;  /* 0x00000023190cb210 */ /* 0x000fe20007ffe0ff */
[----:B------:R-:W3:Y:S04]  /*09f0*/  @!P1 LDG.E R49, desc[UR6][R32.64] ;  /* 0x0000000620319981 */ /* 0x000ee8000c1e1900 */
[----:B------:R-:W0:Y:S01]  /*0a00*/  @!P5 LDC.64 R28, c[0x0][0x390] ;  /* 0x0000e400ff1cdb82 */ /* 0x000e220000000a00 */
[----:B--2---:R-:W-:-:S02]  /*0a10*/  @!P3 LEA R16, P2, R24, R16, 0x1 ;  /* 0x000000101810b211 */ /* 0x004fc400078408ff */
[----:B----4-:R-:W-:Y:S02]  /*0a20*/  @!P4 MOV R30, R70 ;  /* 0x00000046001ec202 */ /* 0x010fe40000000f00 */
[----:B------:R-:W-:Y:S02]  /*0a30*/  @!P4 MOV R31, R69 ;  /* 0x00000045001fc202 */ /* 0x000fe40000000f00 */
[----:B------:R-:W-:Y:S02]  /*0a40*/  @!P3 LEA.HI.X R17, R24, R17, R12, 0x1, P2 ;  /* 0x000000111811b211 */ /* 0x000fe400010f0c0c */
[----:B------:R-:W2:Y:S01]  /*0a50*/  @!P6 LDC.64 R24, c[0x0][0x390] ;  /* 0x0000e400ff18eb82 */ /* 0x000ea20000000a00 */
[----:B------:R-:W-:Y:S01]  /*0a60*/  MOV R57, RZ ;  /* 0x000000ff00397202 */ /* 0x000fe20000000f00 */
[----:B------:R-:W-:-:S04]  /*0a70*/  @!P4 IMAD.WIDE.U32 R26, R56, R26, R30 ;  /* 0x0000001a381ac225 */ /* 0x000fc800078e001e */
[----:B-1----:R-:W-:Y:S01]  /*0a80*/  @!P5 IMAD R14, R45, R20, RZ ;  /* 0x000000142d0ed224 */ /* 0x002fe200078e02ff */
[----:B------:R1:W4:Y:S01]  /*0a90*/  @!P3 LDG.E R57, desc[UR6][R16.64] ;  /* 0x000000061039b981 */ /* 0x000322000c1e1900 */
[----:B------:R-:W-:Y:S02]  /*0aa0*/  @!P4 IADD3 R12, PT, PT, R27, R37, RZ ;  /* 0x000000251b0cc210 */ /* 0x000fe40007ffe0ff */
[----:B0-----:R-:W-:Y:S01]  /*0ab0*/  @!P4 LEA R18, P2, R26, R18, 0x1 ;  /* 0x000000121a12c211 */ /* 0x001fe200078408ff */
[----:B------:R-:W-:Y:S01]  /*0ac0*/  @!P5 IMAD R27, R54, R21, R14 ;  /* 0x00000015361bd224 */ /* 0x000fe200078e020e */
[----:B-1----:R-:W-:Y:S02]  /*0ad0*/  @!P5 MOV R16, R70 ;  /* 0x000000460010d202 */ /* 0x002fe40000000f00 */
[----:B------:R-:W-:Y:S02]  /*0ae0*/  @!P5 MOV R17, R69 ;  /* 0x000000450011d202 */ /* 0x000fe40000000f00 */
[----:B------:R-:W-:Y:S01]  /*0af0*/  @!P4 LEA.HI.X R19, R26, R19, R12, 0x1, P2 ;  /* 0x000000131a13c211 */ /* 0x000fe200010f0c0c */
[----:B------:R-:W-:-:S02]  /*0b00*/  @!P6 IMAD R12, R47, R22, RZ ;  /* 0x000000162f0ce224 */ /* 0x000fc400078e02ff */
[----:B------:R-:W-:Y:S01]  /*0b10*/  @!P5 IMAD.WIDE.U32 R20, R54, R20, R16 ;  /* 0x000000143614d225 */ /* 0x000fe200078e0010 */
[----:B------:R-:W-:Y:S02]  /*0b20*/  @!P6 MOV R16, R70 ;  /* 0x000000460010e202 */ /* 0x000fe40000000f00 */
[----:B------:R-:W-:Y:S01]  /*0b30*/  @!P6 MOV R17, R69 ;  /* 0x000000450011e202 */ /* 0x000fe20000000f00 */
[C---:B------:R-:W-:Y:S01]  /*0b40*/  @!P6 IMAD R23, R52.reuse, R23, R12 ;  /* 0x000000173417e224 */ /* 0x040fe200078e020c */
[----:B------:R-:W-:Y:S02]  /*0b50*/  MOV R59, RZ ;  /* 0x000000ff003b7202 */ /* 0x000fe40000000f00 */
[----:B------:R-:W-:Y:S01]  /*0b60*/  @!P5 IADD3 R12, PT, PT, R21, R27, RZ ;  /* 0x0000001b150cd210 */ /* 0x000fe20007ffe0ff */
[----:B------:R-:W-:Y:S01]  /*0b70*/  @!P6 IMAD.WIDE.U32 R16, R52, R22, R16 ;  /* 0x000000163410e225 */ /* 0x000fe200078e0010 */
[C---:B------:R-:W-:Y:S02]  /*0b80*/  @!P5 LEA R28, P2, R20.reuse, R28, 0x1 ;  /* 0x0000001c141cd211 */ /* 0x040fe400078408ff */
[----:B------:R-:W-:Y:S01]  /*0b90*/  MOV R61, RZ ;  /* 0x000000ff003d7202 */ /* 0x000fe20000000f00 */
[----:B------:R0:W4:Y:S01]  /*0ba0*/  @!P4 LDG.E R59, desc[UR6][R18.64] ;  /* 0x00000006123bc981 */ /* 0x000122000c1e1900 */
[----:B------:R-:W-:-:S02]  /*0bb0*/  @!P5 LEA.HI.X R29, R20, R29, R12, 0x1, P2 ;  /* 0x0000001d141dd211 */ /* 0x000fc400010f0c0c */
[----:B------:R-:W-:Y:S02]  /*0bc0*/  @!P6 IADD3 R12, PT, PT, R17, R23, RZ ;  /* 0x00000017110ce210 */ /* 0x000fe40007ffe0ff */
[C---:B--2---:R-:W-:Y:S01]  /*0bd0*/  @!P6 LEA R24, P2, R16.reuse, R24, 0x1 ;  /* 0x000000181018e211 */ /* 0x044fe200078408ff */
[----:B------:R-:W2:Y:S01]  /*0be0*/  @!P5 LDG.E R61, desc[UR6][R28.64] ;  /* 0x000000061c3dd981 */ /* 0x000ea2000c1e1900 */
[----:B------:R-:W-:Y:S02]  /*0bf0*/  MOV R63, RZ ;  /* 0x000000ff003f7202 */ /* 0x000fe40000000f00 */
[----:B------:R-:W-:-:S05]  /*0c00*/  @!P6 LEA.HI.X R25, R16, R25, R12, 0x1, P2 ;  /* 0x000000191019e211 */ /* 0x000fca00010f0c0c */
[----:B------:R-:W2:Y:S01]  /*0c10*/  @!P6 LDG.E R63, desc[UR6][R24.64] ;  /* 0x00000006183fe981 */ /* 0x000ea2000c1e1900 */
[C---:B------:R-:W-:Y:S02]  /*0c20*/  ISETP.GT.AND P2, PT, R4.reuse, 0x1e, PT ;  /* 0x0000001e0400780c */ /* 0x040fe40003f44270 */
[----:B------:R-:W-:Y:S01]  /*0c30*/  ISETP.GT.AND P3, PT, R4, 0xf, PT ;  /* 0x0000000f0400780c */ /* 0x000fe20003f64270 */
[--C-:B-----5:R-:W-:Y:S02]  /*0c40*/  HADD2.F32 R14, -RZ, R51.reuse.H0_H0 ;  /* 0x20000033ff0e7230 */ /* 0x120fe40000004100 */
[----:B------:R-:W-:-:S05]  /*0c50*/  HADD2.F32 R51, -RZ, R51.H1_H1 ;  /* 0x30000033ff337230 */ /* 0x000fca0000004100 */
[----:B------:R-:W-:Y:S01]  /*0c60*/  FMUL.FTZ R21, R51, R51 ;  /* 0x0000003333157220 */ /* 0x000fe20000410000 */
[----:B0-----:R-:W-:-:S03]  /*0c70*/  FADD.FTZ R19, R14, R51 ;  /* 0x000000330e137221 */ /* 0x001fc60000010000 */
[----:B------:R-:W-:Y:S01]  /*0c80*/  FFMA.FTZ R18, R14, R14, R21 ;  /* 0x0000000e0e127223 */ /* 0x000fe20000010015 */
[--C-:B---3--:R-:W-:Y:S02]  /*0c90*/  HADD2.F32 R40, -RZ, R53.reuse.H1_H1 ;  /* 0x30000035ff287230 */ /* 0x108fe40000004100 */
[----:B------:R-:W-:-:S03]  /*0ca0*/  HADD2.F32 R53, -RZ, R53.H0_H0 ;  /* 0x20000035ff357230 */ /* 0x000fc60000004100 */
[----:B------:R-:W-:-:S04]  /*0cb0*/  FMUL.FTZ R20, R40, R40 ;  /* 0x0000002828147220 */ /* 0x000fc80000410000 */
[----:B------:R-:W-:Y:S01]  /*0cc0*/  FFMA.FTZ R20, R53, R53, R20 ;  /* 0x0000003535147223 */ /* 0x000fe20000010014 */
[--C-:B------:R-:W-:Y:S02]  /*0cd0*/  HADD2.F32 R12, -RZ, R49.reuse.H0_H0 ;  /* 0x20000031ff0c7230 */ /* 0x100fe40000004100 */
[----:B------:R-:W-:-:S05]  /*0ce0*/  HADD2.F32 R49, -RZ, R49.H1_H1 ;  /* 0x30000031ff317230 */ /* 0x000fca0000004100 */
[----:B------:R-:W-:Y:S01]  /*0cf0*/  FMUL.FTZ R17, R49, R49 ;  /* 0x0000003131117220 */ /* 0x000fe20000410000 */
[----:B------:R-:W-:-:S03]  /*0d00*/  FADD.FTZ R16, R12, R49 ;  /* 0x000000310c107221 */ /* 0x000fc60000010000 */
[----:B------:R-:W-:Y:S01]  /*0d10*/  FFMA.FTZ R17, R12, R12, R17 ;  /* 0x0000000c0c117223 */ /* 0x000fe20000010011 */
[--C-:B------:R-:W-:Y:S02]  /*0d20*/  HADD2.F32 R42, -RZ, R55.reuse.H1_H1 ;  /* 0x30000037ff2a7230 */ /* 0x100fe40000004100 */
[----:B------:R-:W-:Y:S01]  /*0d30*/  FADD.FTZ R16, RZ, R16 ;  /* 0x00000010ff107221 */ /* 0x000fe20000010000 */
[----:B------:R-:W-:Y:S01]  /*0d40*/  FADD.FTZ R17, RZ, R17 ;  /* 0x00000011ff117221 */ /* 0x000fe20000010000 */
[----:B------:R-:W-:Y:S02]  /*0d50*/  HADD2.F32 R55, -RZ, R55.H0_H0 ;  /* 0x20000037ff377230 */ /* 0x000fe40000004100 */
[----:B------:R-:W-:Y:S01]  /*0d60*/  FADD.FTZ R16, R16, R19 ;  /* 0x0000001310107221 */ /* 0x000fe20000010000 */
[----:B------:R-:W-:Y:S01]  /*0d70*/  FADD.FTZ R17, R17, R18 ;  /* 0x0000001211117221 */ /* 0x000fe20000010000 */
[----:B------:R-:W-:Y:S01]  /*0d80*/  FMUL.FTZ R18, R42, R42 ;  /* 0x0000002a2a127220 */ /* 0x000fe20000410000 */
[----:B------:R-:W-:Y:S01]  /*0d90*/  FADD.FTZ R19, R53, R40 ;  /* 0x0000002835137221 */ /* 0x000fe20000010000 */
[----:B----4-:R-:W-:-:S02]  /*0da0*/  HADD2.F32 R44, -RZ, R57.H1_H1 ;  /* 0x30000039ff2c7230 */ /* 0x010fc40000004100 */
[----:B------:R-:W-:Y:S01]  /*0db0*/  FADD.FTZ R17, R17, R20 ;  /* 0x0000001411117221 */ /* 0x000fe20000010000 */
[C---:B------:R-:W-:Y:S01]  /*0dc0*/  FFMA.FTZ R18, R55.reuse, R55, R18 ;  /* 0x0000003737127223 */ /* 0x040fe20000010012 */
[----:B------:R-:W-:Y:S01]  /*0dd0*/  FADD.FTZ R16, R16, R19 ;  /* 0x0000001310107221 */ /* 0x000fe20000010000 */
[----:B------:R-:W-:Y:S01]  /*0de0*/  FADD.FTZ R19, R55, R42 ;  /* 0x0000002a37137221 */ /* 0x000fe20000010000 */
[----:B------:R-:W-:Y:S02]  /*0df0*/  HADD2.F32 R57, -RZ, R57.H0_H0 ;  /* 0x20000039ff397230 */ /* 0x000fe40000004100 */
[----:B------:R-:W-:Y:S01]  /*0e00*/  FADD.FTZ R17, R17, R18 ;  /* 0x0000001211117221 */ /* 0x000fe20000010000 */
[----:B------:R-:W-:Y:S01]  /*0e10*/  FMUL.FTZ R18, R44, R44 ;  /* 0x0000002c2c127220 */ /* 0x000fe20000410000 */
[----:B------:R-:W-:Y:S01]  /*0e20*/  FADD.FTZ R16, R16, R19 ;  /* 0x0000001310107221 */ /* 0x000fe20000010000 */
[C---:B------:R-:W-:Y:S02]  /*0e30*/  FADD.FTZ R19, R57.reuse, R44 ;  /* 0x0000002c39137221 */ /* 0x040fe40000010000 */
[----:B------:R-:W-:-:S02]  /*0e40*/  FFMA.FTZ R18, R57, R57, R18 ;  /* 0x0000003939127223 */ /* 0x000fc40000010012 */
[----:B------:R-:W-:Y:S02]  /*0e50*/  FADD.FTZ R16, R16, R19 ;  /* 0x0000001310107221 */ /* 0x000fe40000010000 */
[----:B------:R-:W-:Y:S01]  /*0e60*/  FADD.FTZ R17, R17, R18 ;  /* 0x0000001211117221 */ /* 0x000fe20000010000 */
[--C-:B------:R-:W-:Y:S02]  /*0e70*/  HADD2.F32 R46, -RZ, R59.reuse.H1_H1 ;  /* 0x3000003bff2e7230 */ /* 0x100fe40000004100 */
[----:B------:R-:W-:-:S03]  /*0e80*/  HADD2.F32 R59, -RZ, R59.H0_H0 ;  /* 0x2000003bff3b7230 */ /* 0x000fc60000004100 */
[----:B------:R-:W-:Y:S01]  /*0e90*/  FMUL.FTZ R20, R46, R46 ;  /* 0x0000002e2e147220 */ /* 0x000fe20000410000 */
[--C-:B--2---:R-:W-:Y:S02]  /*0ea0*/  HADD2.F32 R48, -RZ, R61.reuse.H1_H1 ;  /* 0x3000003dff307230 */ /* 0x104fe40000004100 */
[C---:B------:R-:W-:Y:S01]  /*0eb0*/  FADD.FTZ R19, R59.reuse, R46 ;  /* 0x0000002e3b137221 */ /* 0x040fe20000010000 */
[----:B------:R-:W-:Y:S02]  /*0ec0*/  HADD2.F32 R61, -RZ, R61.H0_H0 ;  /* 0x2000003dff3d7230 */ /* 0x000fe40000004100 */
[----:B------:R-:W-:Y:S01]  /*0ed0*/  FFMA.FTZ R20, R59, R59, R20 ;  /* 0x0000003b3b147223 */ /* 0x000fe20000010014 */
[----:B------:R-:W-:Y:S01]  /*0ee0*/  FMUL.FTZ R18, R48, R48 ;  /* 0x0000003030127220 */ /* 0x000fe20000410000 */
[--C-:B------:R-:W-:Y:S02]  /*0ef0*/  HADD2.F32 R50, -RZ, R63.reuse.H1_H1 ;  /* 0x3000003fff327230 */ /* 0x100fe40000004100 */
[----:B------:R-:W-:Y:S01]  /*0f00*/  FADD.FTZ R16, R16, R19 ;  /* 0x0000001310107221 */ /* 0x000fe20000010000 */
[----:B------:R-:W-:Y:S01]  /*0f10*/  FADD.FTZ R17, R17, R20 ;  /* 0x0000001411117221 */ /* 0x000fe20000010000 */
[----:B------:R-:W-:-:S02]  /*0f20*/  HADD2.F32 R63, -RZ, R63.H0_H0 ;  /* 0x2000003fff3f7230 */ /* 0x000fc40000004100 */
[C---:B------:R-:W-:Y:S01]  /*0f30*/  FADD.FTZ R19, R61.reuse, R48 ;  /* 0x000000303d137221 */ /* 0x040fe20000010000 */
[----:B------:R-:W-:Y:S01]  /*0f40*/  FFMA.FTZ R18, R61, R61, R18 ;  /* 0x0000003d3d127223 */ /* 0x000fe20000010012 */
[----:B------:R-:W-:Y:S02]  /*0f50*/  FMUL.FTZ R20, R50, R50 ;  /* 0x0000003232147220 */ /* 0x000fe40000410000 */
        /* <DEDUP_REMOVED lines=41> */
.L_x_2428:
[----:B------:R-:W-:Y:S05]  /*11f0*/  BSYNC.RECONVERGENT B0 ;  /* 0x0000000000007941 */ /* 0x000fea0003800200 */
.L_x_2427:
        /* <DEDUP_REMOVED lines=58> */
.L_x_2430:
[----:B------:R-:W-:Y:S05]  /*15a0*/  BSYNC.RECONVERGENT B0 ;  /* 0x0000000000007941 */ /* 0x000fea0003800200 */
.L_x_2429:
        /* <DEDUP_REMOVED lines=25> */
.L_x_2433:
[----:B----4-:R-:W2:Y:S04]  /*1740*/  LDG.E.STRONG.GPU R18, desc[UR6][R16.64] ;  /* 0x0000000610127981 */ /* 0x010ea8000c1ef900 */
[----:B--2---:R-:W-:Y:S01]  /*1750*/  CCTL.IVALL ;  /* 0x00000000ff00798f */ /* 0x004fe20002000000 */
[----:B------:R-:W-:Y:S05]  /*1760*/  YIELD ;  /* 0x0000000000007946 */ /* 0x000fea0003800000 */
[----:B------:R-:W-:-:S13]  /*1770*/  ISETP.NE.AND P4, PT, R18, R23, PT ;  /* 0x000000171200720c */ /* 0x000fda0003f85270 */
[----:B------:R-:W-:Y:S05]  /*1780*/  @P4 BRA `(.L_x_2433) ;  /* 0xfffffffc00ec4947 */ /* 0x000fea000383ffff */
.L_x_2432:
        /* <DEDUP_REMOVED lines=15> */
.L_x_2435:
        /* <DEDUP_REMOVED lines=59> */
.L_x_2434:
        /* <DEDUP_REMOVED lines=35> */
.L_x_2436:
        /* <DEDUP_REMOVED lines=18> */
.L_x_2437:
        /* <DEDUP_REMOVED lines=9> */
.L_x_2438:
[----:B------:R-:W-:Y:S05]  /*2010*/  BSYNC.RECONVERGENT B0 ;  /* 0x0000000000007941 */ /* 0x000fea0003800200 */
.L_x_2431:
        /* <DEDUP_REMOVED lines=59> */
.L_x_2442:
[----:B------:R-:W-:Y:S05]  /*23d0*/  BSYNC.RECONVERGENT B1 ;  /* 0x0000000000017941 */ /* 0x000fea0003800200 */
.L_x_2441:
        /* <DEDUP_REMOVED lines=17> */
[----:B------:R-:W-:Y:S02]  /*24f0*/  F2FP.F16.F32.PACK_AB R21, R25, R14 ;  /* 0x0000000e1915723e */ /* 0x000fe400000000ff */
[----:B------:R-:W-:-:S05]  /*2500*/  LEA.HI.X R23, R20, UR11, R27, 0x1, P2 ;  /* 0x0000000b14177c11 */ /* 0x000fca00090f0c1b */
[----:B------:R3:W-:Y:S02]  /*2510*/  STG.E desc[UR6][R22.64], R21 ;  /* 0x0000001516007986 */ /* 0x0007e4000c101906 */
.L_x_2444:
[----:B------:R-:W-:Y:S05]  /*2520*/  BSYNC.RECONVERGENT B1 ;  /* 0x0000000000017941 */ /* 0x000fea0003800200 */
.L_x_2443:
        /* <DEDUP_REMOVED lines=27> */
[----:B------:R-:W-:Y:S02]  /*26e0*/  F2FP.F16.F32.PACK_AB R21, R12, R53 ;  /* 0x000000350c15723e */ /* 0x000fe400000000ff */
[----:B------:R-:W-:-:S05]  /*26f0*/  LEA.HI.X R23, R20, UR11, R25, 0x1, P5 ;  /* 0x0000000b14177c11 */ /* 0x000fca000a8f0c19 */
[----:B------:R4:W-:Y:S02]  /*2700*/  STG.E desc[UR6][R22.64], R21 ;  /* 0x0000001516007986 */ /* 0x0009e4000c101906 */
.L_x_2446:
[----:B------:R-:W-:Y:S05]  /*2710*/  BSYNC.RECONVERGENT B1 ;  /* 0x0000000000017941 */ /* 0x000fea0003800200 */
.L_x_2445:
        /* <DEDUP_REMOVED lines=17> */
[----:B------:R-:W-:Y:S02]  /*2830*/  F2FP.F16.F32.PACK_AB R21, R12, R55 ;  /* 0x000000370c15723e */ /* 0x000fe400000000ff */
[----:B------:R-:W-:-:S05]  /*2840*/  LEA.HI.X R23, R20, UR11, R25, 0x1, P1 ;  /* 0x0000000b14177c11 */ /* 0x000fca00088f0c19 */
[----:B------:R0:W-:Y:S02]  /*2850*/  STG.E desc[UR6][R22.64], R21 ;  /* 0x0000001516007986 */ /* 0x0001e4000c101906 */
.L_x_2448:
[----:B------:R-:W-:Y:S05]  /*2860*/  BSYNC.RECONVERGENT B1 ;  /* 0x0000000000017941 */ /* 0x000fea0003800200 */
.L_x_2447:
        /* <DEDUP_REMOVED lines=20> */
.L_x_2450:
[----:B------:R-:W-:Y:S05]  /*29b0*/  BSYNC.RECONVERGENT B1 ;  /* 0x0000000000017941 */ /* 0x000fea0003800200 */
.L_x_2449:
        /* <DEDUP_REMOVED lines=20> */
.L_x_2452:
[----:B------:R-:W-:Y:S05]  /*2b00*/  BSYNC.RECONVERGENT B1 ;  /* 0x0000000000017941 */ /* 0x000fea0003800200 */
.L_x_2451:
        /* <DEDUP_REMOVED lines=20> */
.L_x_2454:
[----:B------:R-:W-:Y:S05]  /*2c50*/  BSYNC.RECONVERGENT B1 ;  /* 0x0000000000017941 */ /* 0x000fea0003800200 */
.L_x_2453:
        /* <DEDUP_REMOVED lines=10> */
[----:B------:R-:W-:Y:S01]  /*2d00*/  F2FP.F16.F32.PACK_AB R19, R24, R63 ;  /* 0x0000003f1813723e */ /* 0x000fe200000000ff */
        /* <DEDUP_REMOVED lines=8> */
.L_x_2440:
        /* <DEDUP_REMOVED lines=33> */
[----:B------:R-:W-:-:S05]  /*2fa0*/  F2FP.F16.F32.PACK_AB R27, R27, R12 ;  /* 0x0000000c1b1b723e */ /* 0x000fca00000000ff */
[----:B------:R2:W-:Y:S02]  /*2fb0*/  STG.E desc[UR6][R20.64], R27 ;  /* 0x0000001b14007986 */ /* 0x0005e4000c101906 */
.L_x_2457:
[----:B------:R-:W-:Y:S05]  /*2fc0*/  BSYNC.RECONVERGENT B1 ;  /* 0x0000000000017941 */ /* 0x000fea0003800200 */
.L_x_2456:
        /* <DEDUP_REMOVED lines=28> */
[----:B------:R-:W-:-:S05]  /*3190*/  F2FP.F16.F32.PACK_AB R27, R27, R12 ;  /* 0x0000000c1b1b723e */ /* 0x000fca00000000ff */
[----:B------:R3:W-:Y:S02]  /*31a0*/  STG.E desc[UR6][R20.64], R27 ;  /* 0x0000001b14007986 */ /* 0x0007e4000c101906 */
.L_x_2459:
[----:B------:R-:W-:Y:S05]  /*31b0*/  BSYNC.RECONVERGENT B1 ;  /* 0x0000000000017941 */ /* 0x000fea0003800200 */
.L_x_2458:
        /* <DEDUP_REMOVED lines=38> */
[----:B------:R-:W-:-:S05]  /*3420*/  F2FP.F16.F32.PACK_AB R27, R27, R12 ;  /* 0x0000000c1b1b723e */ /* 0x000fca00000000ff */
[----:B------:R4:W-:Y:S02]  /*3430*/  STG.E desc[UR6][R20.64], R27 ;  /* 0x0000001b14007986 */ /* 0x0009e4000c101906 */
.L_x_2461:
[----:B------:R-:W-:Y:S05]  /*3440*/  BSYNC.RECONVERGENT B1 ;  /* 0x0000000000017941 */ /* 0x000fea0003800200 */
.L_x_2460:
        /* <DEDUP_REMOVED lines=30> */
.L_x_2463:
[----:B------:R-:W-:Y:S05]  /*3630*/  BSYNC.RECONVERGENT B1 ;  /* 0x0000000000017941 */ /* 0x000fea0003800200 */
.L_x_2462:
        /* <DEDUP_REMOVED lines=28> */
[----:B------:R-:W-:-:S05]  /*3800*/  F2FP.F16.F32.PACK_AB R27, R27, R12 ;  /* 0x0000000c1b1b723e */ /* 0x000fca00000000ff */
[----:B------:R0:W-:Y:S02]  /*3810*/  STG.E desc[UR6][R20.64], R27 ;  /* 0x0000001b14007986 */ /* 0x0001e4000c101906 */
.L_x_2465:
[----:B------:R-:W-:Y:S05]  /*3820*/  BSYNC.RECONVERGENT B1 ;  /* 0x0000000000017941 */ /* 0x000fea0003800200 */
.L_x_2464:
        /* <DEDUP_REMOVED lines=30> */
.L_x_2467:
[----:B------:R-:W-:Y:S05]  /*3a10*/  BSYNC.RECONVERGENT B1 ;  /* 0x0000000000017941 */ /* 0x000fea0003800200 */
.L_x_2466:
        /* <DEDUP_REMOVED lines=30> */
.L_x_2469:
[----:B------:R-:W-:Y:S05]  /*3c00*/  BSYNC.RECONVERGENT B1 ;  /* 0x0000000000017941 */ /* 0x000fea0003800200 */
.L_x_2468:
        /* <DEDUP_REMOVED lines=28> */
.L_x_2455:
[----:B------:R-:W-:Y:S05]  /*3dd0*/  BSYNC.RECONVERGENT B0 ;  /* 0x0000000000007941 */ /* 0x000fea0003800200 */
.L_x_2439:
        /* <DEDUP_REMOVED lines=8> */
.L_x_2471:
        /* <DEDUP_REMOVED lines=10> */
.L_x_3460:


//--------------------- .text._Z35group_norm_nhwc_fwd_one_pass_kernelI11Fp16IOFp32WLi512ELi42ELi672EEv26Group_norm_nhwc_fwd_params --------------------------
	.section	.text._Z35group_norm_nhwc_fwd_one_pass_kernelI11Fp16IOFp32WLi512ELi42ELi672EEv26Group_norm_nhwc_fwd_params,"ax",@progbits
	.align	128
        .global         _Z35group_norm_nhwc_fwd_one_pass_kernelI11Fp16IOFp32WLi512ELi42ELi672EEv26Group_norm_nhwc_fwd_params
        .type           _Z35group_norm_nhwc_fwd_one_pass_kernelI11Fp16IOFp32WLi512ELi42ELi672EEv26Group_norm_nhwc_fwd_params,@function
        .size           _Z35group_norm_nhwc_fwd_one_pass_kernelI11Fp16IOFp32WLi512ELi42ELi672EEv26Group_norm_nhwc_fwd_params,(.L_x_3461 - _Z35group_norm_nhwc_fwd_one_pass_kernelI11Fp16IOFp32WLi512ELi42ELi672EEv26Group_norm_nhwc_fwd_params)
        .other          _Z35group_norm_nhwc_fwd_one_pass_kernelI11Fp16IOFp32WLi512ELi42ELi672EEv26Group_norm_nhwc_fwd_params,@"STO_CUDA_ENTRY STV_DEFAULT"
_Z35group_norm_nhwc_fwd_one_pass_kernelI11Fp16IOFp32WLi512ELi42ELi672EEv26Group_norm_nhwc_fwd_params:
.text._Z35group_norm_nhwc_fwd_one_pass_kernelI11Fp16IOFp32WLi512ELi42ELi672EEv26Group_norm_nhwc_fwd_params:
        /* <DEDUP_REMOVED lines=43> */
.L_x_2547:
        /* <DEDUP_REMOVED lines=9> */
[----:B------:R-:W-:Y:S02]  /*0340*/  SHF.R.S32.HI R9, RZ, 0x1f, R14 ;  /* 0x0000001fff097819 */ /* 0x000fe4000001140e */
[C---:B------:R-:W-:Y:S02]  /*0350*/  IADD3 R13, PT, PT, R14.reuse, 0x20, RZ ;  /* 0x000000200e0d7810 */ /* 0x040fe40007ffe0ff */
[----:B------:R-:W-:Y:S02]  /*0360*/  ISETP.GE.AND.EX P5, PT, R9, UR5, PT, P5 ;  /* 0x0000000509007c0c */ /* 0x000fe4000bfa6350 */
[----:B------:R-:W-:Y:S02]  /*0370*/  SHF.R.S32.HI R11, RZ, 0x1f, R13 ;  /* 0x0000001fff0b7819 */ /* 0x000fe4000001140d */
[----:B------:R-:W-:-:S02]  /*0380*/  IADD3 R12, PT, PT, R14, 0x40, RZ ;  /* 0x000000400e0c7810 */ /* 0x000fc40007ffe0ff */
[----:B------:R-:W-:Y:S02]  /*0390*/  IADD3 R29, PT, PT, R14, 0x80, RZ ;  /* 0x000000800e1d7810 */ /* 0x000fe40007ffe0ff */
[----:B------:R-:W-:Y:S01]  /*03a0*/  SHF.R.S32.HI R15, RZ, 0x1f, R12 ;  /* 0x0000001fff0f7819 */ /* 0x000fe2000001140c */
[----:B0-----:R-:W0:Y:S01]  /*03b0*/  MUFU.RCP R4, R4 ;  /* 0x0000000400047308 */ /* 0x001e220000001000 */
[----:B------:R-:W-:-:S03]  /*03c0*/  SHF.R.S32.HI R33, RZ, 0x1f, R29 ;  /* 0x0000001fff217819 */ /* 0x000fc6000001141d */
        /* <DEDUP_REMOVED lines=27> */
[----:B------:R-:W-:Y:S02]  /*0580*/  SHF.R.S32.HI R4, RZ, 0x1f, R7 ;  /* 0x0000001fff047819 */ /* 0x000fe40000011407 */
[----:B------:R-:W-:Y:S01]  /*0590*/  ISETP.GE.AND.EX P2, PT, R15, UR5, PT, P2 ;  /* 0x000000050f007c0c */ /* 0x000fe2000bf46320 */
[----:B------:R-:W-:Y:S02]  /*05a0*/  IMAD R72, R8, R72, R61 ;  /* 0x0000004808487224 */ /* 0x000fe400078e023d */
[----:B-1----:R-:W-:Y:S02]  /*05b0*/  IMAD R6, R4, UR8, RZ ;  /* 0x0000000804067c24 */ /* 0x002fe4000f8e02ff */
[----:B------:R-:W-:Y:S01]  /*05c0*/  IMAD R72, R72, 0x2a, RZ ;  /* 0x0000002a48487824 */ /* 0x000fe200078e02ff */
[----:B------:R-:W1:Y:S01]  /*05d0*/  @!P1 LDC.64 R4, c[0x0][0x3e0] ;  /* 0x0000f800ff049b82 */ /* 0x000e620000000a00 */
[----:B------:R-:W-:-:S03]  /*05e0*/  IMAD R77, R7, UR9, R6 ;  /* 0x00000009074d7c24 */ /* 0x000fc6000f8e0206 */
[----:B------:R-:W-:Y:S01]  /*05f0*/  IADD3 R74, P3, PT, R72, R75, RZ ;  /* 0x0000004b484a7210 */ /* 0x000fe20007f7e0ff */
[----:B0-----:R-:W-:-:S03]  /*0600*/  @!P5 IMAD R9, R9, R2, RZ ;  /* 0x000000020909d224 */ /* 0x001fc600078e02ff */
[----:B------:R-:W-:Y:S01]  /*0610*/  LEA.HI.X.SX32 R75, R72, RZ, 0x1, P3 ;  /* 0x000000ff484b7211 */ /* 0x000fe200018f0eff */
[----:B-----5:R-:W-:Y:S01]  /*0620*/  @!P5 IMAD R17, R14, R3, R9 ;  /* 0x000000030e11d224 */ /* 0x020fe200078e0209 */
[----:B------:R-:W-:Y:S01]  /*0630*/  ISETP.GE.U32.AND P3, PT, R29, UR4, PT ;  /* 0x000000041d007c0c */ /* 0x000fe2000bf66070 */
[----:B------:R-:W0:Y:S01]  /*0640*/  @!P2 LDC.64 R8, c[0x0][0x3e0] ;  /* 0x0000f800ff08ab82 */ /* 0x000e220000000a00 */
[----:B------:R-:W-:Y:S02]  /*0650*/  IMAD.WIDE.U32 R74, R7, UR8, R74 ;  /* 0x00000008074a7c25 */ /* 0x000fe4000f8e004a */
[----:B------:R-:W-:-:S03]  /*0660*/  ISETP.GE.AND.EX P3, PT, R33, UR5, PT, P3 ;  /* 0x0000000521007c0c */ /* 0x000fc6000bf66330 */
[----:B------:R-:W-:Y:S02]  /*0670*/  IADD3 R77, PT, PT, R75, R77, RZ ;  /* 0x0000004d4b4d7210 */ /* 0x000fe40007ffe0ff */
[----:B------:R-:W-:Y:S01]  /*0680*/  @!P5 MOV R76, R74 ;  /* 0x0000004a004cd202 */ /* 0x000fe20000000f00 */
[----:B-1----:R-:W-:Y:S01]  /*0690*/  @!P1 IMAD R10, R11, R4, RZ ;  /* 0x000000040b0a9224 */ /* 0x002fe200078e02ff */
[----:B------:R-:W-:-:S03]  /*06a0*/  IADD3 R11, PT, PT, R14, 0xa0, RZ ;  /* 0x000000a00e0b7810 */ /* 0x000fc60007ffe0ff */
[----:B------:R-:W-:-:S03]  /*06b0*/  @!P5 IMAD.WIDE.U32 R6, R14, R2, R76 ;  /* 0x000000020e06d225 */ /* 0x000fc600078e004c */
[----:B------:R-:W1:Y:S01]  /*06c0*/  @!P3 LDC.64 R18, c[0x0][0x3e0] ;  /* 0x0000f800ff12bb82 */ /* 0x000e620000000a00 */
[----:B------:R-:W-:Y:S01]  /*06d0*/  SHF.R.S32.HI R27, RZ, 0x1f, R11 ;  /* 0x0000001fff1b7819 */ /* 0x000fe2000001140b */
[----:B------:R-:W-:Y:S01]  /*06e0*/  @!P1 IMAD R23, R13, R5, R10 ;  /* 0x000000050d179224 */ /* 0x000fe200078e020a */
[----:B------:R-:W-:Y:S02]  /*06f0*/  @!P5 IADD3 R7, PT, PT, R7, R17, RZ ;  /* 0x000000110707d210 */ /* 0x000fe40007ffe0ff */
[----:B--2---:R-:W-:-:S03]  /*0700*/  @!P5 LEA R20, P4, R6, R20, 0x1 ;  /* 0x000000140614d211 */ /* 0x004fc600078808ff */
[----:B------:R-:W2:Y:S01]  /*0710*/  @!P1 LDC.64 R2, c[0x0][0x390] ;  /* 0x0000e400ff029b82 */ /* 0x000ea20000000a00 */
[----:B0-----:R-:W-:Y:S01]  /*0720*/  @!P2 IMAD R15, R15, R8, RZ ;  /* 0x000000080f0fa224 */ /* 0x001fe200078e02ff */
[----:B------:R-:W-:Y:S02]  /*0730*/  @!P5 LEA.HI.X R21, R6, R21, R7, 0x1, P4 ;  /* 0x000000150615d211 */ /* 0x000fe400020f0c07 */
[----:B------:R-:W-:Y:S02]  /*0740*/  @!P1 MOV R6, R74 ;  /* 0x0000004a00069202 */ /* 0x000fe40000000f00 */
[----:B------:R-:W-:Y:S02]  /*0750*/  @!P1 MOV R7, R77 ;  /* 0x0000004d00079202 */ /* 0x000fe40000000f00 */
[----:B------:R-:W-:Y:S01]  /*0760*/  ISETP.GE.U32.AND P4, PT, R11, UR4, PT ;  /* 0x000000040b007c0c */ /* 0x000fe2000bf86070 */
[----:B------:R-:W0:Y:S01]  /*0770*/  @!P2 LDC.64 R16, c[0x0][0x390] ;  /* 0x0000e400ff10ab82 */ /* 0x000e220000000a00 */
[----:B------:R-:W-:Y:S01]  /*0780*/  MOV R10, RZ ;  /* 0x000000ff000a7202 */ /* 0x000fe20000000f00 */
[----:B------:R-:W-:Y:S01]  /*0790*/  @!P1 IMAD.WIDE.U32 R4, R13, R4, R6 ;  /* 0x000000040d049225 */ /* 0x000fe200078e0006 */
[----:B------:R-:W-:-:S04]  /*07a0*/  ISETP.GE.AND.EX P4, PT, R27, UR5, PT, P4 ;  /* 0x000000051b007c0c */ /* 0x000fc8000bf86340 */
[----:B------:R-:W-:Y:S01]  /*07b0*/  @!P1 IADD3 R5, PT, PT, R5, R23, RZ ;  /* 0x0000001705059210 */ /* 0x000fe20007ffe0ff */
[----:B------:R1:W3:Y:S01]  /*07c0*/  @!P5 LDG.E R10, desc[UR6][R20.64] ;  /* 0x00000006140ad981 */ /* 0x0002e2000c1e1900 */
[----:B--2---:R-:W-:-:S04]  /*07d0*/  @!P1 LEA R2, P6, R4, R2, 0x1 ;  /* 0x0000000204029211 */ /* 0x004fc800078c08ff */
[----:B------:R-:W-:Y:S02]  /*07e0*/  @!P1 LEA.HI.X R3, R4, R3, R5, 0x1, P6 ;  /* 0x0000000304039211 */ /* 0x000fe400030f0c05 */
[----:B------:R-:W-:Y:S02]  /*07f0*/  @!P2 MOV R4, R74 ;  /* 0x0000004a0004a202 */ /* 0x000fe40000000f00 */
[----:B------:R-:W-:Y:S01]  /*0800*/  @!P2 MOV R5, R77 ;  /* 0x0000004d0005a202 */ /* 0x000fe20000000f00 */
[----:B------:R-:W-:Y:S01]  /*0810*/  @!P2 IMAD R7, R12, R9, R15 ;  /* 0x000000090c07a224 */ /* 0x000fe200078e020f */
[C---:B------:R-:W-:Y:S02]  /*0820*/  IADD3 R23, PT, PT, R14.reuse, 0xc0, RZ ;  /* 0x000000c00e177810 */ /* 0x040fe40007ffe0ff */
[----:B------:R-:W-:Y:S01]  /*0830*/  IADD3 R15, PT, PT, R14, 0x140, RZ ;  /* 0x000001400e0f7810 */ /* 0x000fe20007ffe0ff */
[----:B------:R-:W-:Y:S01]  /*0840*/  @!P2 IMAD.WIDE.U32 R8, R12, R8, R4 ;  /* 0x000000080c08a225 */ /* 0x000fe200078e0004 */
[----:B------:R-:W-:Y:S01]  /*0850*/  MOV R6, RZ ;  /* 0x000000ff00067202 */ /* 0x000fe20000000f00 */
[----:B------:R-:W2:Y:S01]  /*0860*/  @!P3 LDC.64 R12, c[0x0][0x390] ;  /* 0x0000e400ff0cbb82 */ /* 0x000ea20000000a00 */
[----:B------:R-:W-:-:S02]  /*0870*/  ISETP.GE.U32.AND P5, PT, R23, UR4, PT ;  /* 0x0000000417007c0c */ /* 0x000fc4000bfa6070 */
[----:B------:R-:W-:Y:S02]  /*0880*/  SHF.R.S32.HI R25, RZ, 0x1f, R23 ;  /* 0x0000001fff197819 */ /* 0x000fe40000011417 */
[----:B------:R-:W-:Y:S01]  /*0890*/  ISETP.GE.U32.AND P6, PT, R15, UR4, PT ;  /* 0x000000040f007c0c */ /* 0x000fe2000bfc6070 */
[----:B------:R4:W5:Y:S02]  /*08a0*/  @!P1 LDG.E R6, desc[UR6][R2.64] ;  /* 0x0000000602069981 */ /* 0x000964000c1e1900 */
[----:B------:R-:W2:Y:S01]  /*08b0*/  @!P4 LDC.64 R4, c[0x0][0x3e0] ;  /* 0x0000f800ff04cb82 */ /* 0x000ea20000000a00 */
[----:B------:R-:W-:Y:S02]  /*08c0*/  SHF.R.S32.HI R31, RZ, 0x1f, R15 ;  /* 0x0000001fff1f7819 */ /* 0x000fe4000001140f */
[----:B------:R-:W-:Y:S01]  /*08d0*/  ISETP.GE.AND.EX P5, PT, R25, UR5, PT, P5 ;  /* 0x0000000519007c0c */ /* 0x000fe2000bfa6350 */
[----:B-1----:R-:W-:Y:S01]  /*08e0*/  @!P3 IMAD R20, R33, R18, RZ ;  /* 0x000000122114b224 */ /* 0x002fe200078e02ff */
[----:B------:R-:W-:-:S02]  /*08f0*/  ISETP.GE.AND.EX P1, PT, R31, UR5, PT, P6 ;  /* 0x000000051f007c0c */ /* 0x000fc4000bf26360 */
[----:B------:R-:W-:Y:S01]  /*0900*/  @!P2 IADD3 R7, PT, PT, R9, R7, RZ ;  /* 0x000000070907a210 */ /* 0x000fe20007ffe0ff */
[C---:B------:R-:W-:Y:S01]  /*0910*/  @!P3 IMAD R33, R29.reuse, R19, R20 ;  /* 0x000000131d21b224 */ /* 0x040fe200078e0214 */
[C---:B0-----:R-:W-:Y:S01]  /*0920*/  @!P2 LEA R16, P6, R8.reuse, R16, 0x1 ;  /* 0x000000100810a211 */ /* 0x041fe200078c08ff */
[----:B------:R-:W0:Y:S01]  /*0930*/  @!P4 LDC.64 R20, c[0x0][0x390] ;  /* 0x0000e400ff14cb82 */ /* 0x000e220000000a00 */
[----:B----4-:R-:W-:Y:S02]  /*0940*/  @!P3 MOV R2, R74 ;  /* 0x0000004a0002b202 */ /* 0x010fe40000000f00 */
[----:B------:R-:W-:Y:S02]  /*0950*/  @!P3 MOV R3, R77 ;  /* 0x0000004d0003b202 */ /* 0x000fe40000000f00 */
[----:B------:R-:W-:Y:S02]  /*0960*/  @!P2 LEA.HI.X R17, R8, R17, R7, 0x1, P6 ;  /* 0x000000110811a211 */ /* 0x000fe400030f0c07 */
[----:B------:R-:W-:Y:S01]  /*0970*/  MOV R7, RZ ;  /* 0x000000ff00077202 */ /* 0x000fe20000000f00 */
[----:B------:R-:W-:Y:S01]  /*0980*/  @!P3 IMAD.WIDE.U32 R18, R29, R18, R2 ;  /* 0x000000121d12b225 */ /* 0x000fe200078e0002 */
[----:B------:R-:W1:Y:S04]  /*0990*/  @!P5 LDC.64 R8, c[0x0][0x3e0] ;  /* 0x0000f800ff08db82 */ /* 0x000e680000000a00 */
[----:B------:R-:W-:Y:S01]  /*09a0*/  @!P3 IADD3 R19, PT, PT, R19, R33, RZ ;  /* 0x000000211313b210 */ /* 0x000fe20007ffe0ff */
[----:B------:R4:W5:Y:S03]  /*09b0*/  @!P2 LDG.E R7, desc[UR6][R16.64] ;  /* 0x000000061007a981 */ /* 0x000966000c1e1900 */
[----:B------:R-:W1:Y:S01]  /*09c0*/  @!P1 LDC.64 R2, c[0x0][0x3e0] ;  /* 0x0000f800ff029b82 */ /* 0x000e620000000a00 */
[----:B--2---:R-:W-:Y:S01]  /*09d0*/  @!P3 LEA R12, P6, R18, R12, 0x1 ;  /* 0x0000000c120cb211 */ /* 0x004fe200078c08ff */
[----:B------:R-:W-:Y:S01]  /*09e0*/  @!P4 IMAD R22, R27, R4, RZ ;  /* 0x000000041b16c224 */ /* 0x000fe200078e02ff */
[----:B----4-:R-:W-:-:S02]  /*09f0*/  @!P4 MOV R16, R74 ;  /* 0x0000004a0010c202 */ /* 0x010fc40000000f00 */
[----:B------:R-:W-:Y:S01]  /*0a00*/  @!P4 MOV R17, R77 ;  /* 0x0000004d0011c202 */ /* 0x000fe20000000f00 */
[C---:B------:R-:W-:Y:S01]  /*0a10*/  @!P4 IMAD R33, R11.reuse, R5, R22 ;  /* 0x000000050b21c224 */ /* 0x040fe200078e0216 */
[----:B------:R-:W-:Y:S02]  /*0a20*/  @!P3 LEA.HI.X R13, R18, R13, R19, 0x1, P6 ;  /* 0x0000000d120db211 */ /* 0x000fe400030f0c13 */
[----:B------:R-:W2:Y:S01]  /*0a30*/  @!P5 LDC.64 R18, c[0x0][0x390] ;  /* 0x0000e400ff12db82 */ /* 0x000ea20000000a00 */
[----:B------:R-:W-:Y:S01]  /*0a40*/  @!P4 IMAD.WIDE.U32 R4, R11, R4, R16 ;  /* 0x000000040b04c225 */ /* 0x000fe200078e0010 */
[----:B------:R-:W-:Y:S02]  /*0a50*/  MOV R11, RZ ;  /* 0x000000ff000b7202 */ /* 0x000fe40000000f00 */
[----:B------:R-:W-:Y:S02]  /*0a60*/  ISETP.GE.U32.AND P6, PT, R69, UR4, PT ;  /* 0x0000000445007c0c */ /* 0x000fe4000bfc6070 */
[----:B------:R-:W-:-:S02]  /*0a70*/  IADD3 R27, PT, PT, R14, 0x1a0, RZ ;  /* 0x000001a00e1b7810 */ /* 0x000fc40007ffe0ff */
[----:B------:R4:W5:Y:S01]  /*0a80*/  @!P3 LDG.E R11, desc[UR6][R12.64] ;  /* 0x000000060c0bb981 */ /* 0x000962000c1e1900 */
[----:B------:R-:W-:Y:S01]  /*0a90*/  ISETP.GE.AND.EX P3, PT, R54, UR5, PT, P6 ;  /* 0x0000000536007c0c */ /* 0x000fe2000bf66360 */
[----:B------:R-:W4:Y:S01]  /*0aa0*/  @!P1 LDC.64 R16, c[0x0][0x390] ;  /* 0x0000e400ff109b82 */ /* 0x000f220000000a00 */
[----:B------:R-:W-:Y:S02]  /*0ab0*/  ISETP.GE.U32.AND P2, PT, R27, UR4, PT ;  /* 0x000000041b007c0c */ /* 0x000fe4000bf46070 */
[----:B------:R-:W-:Y:S02]  /*0ac0*/  SHF.R.S32.HI R29, RZ, 0x1f, R27 ;  /* 0x0000001fff1d7819 */ /* 0x000fe4000001141b */
[----:B------:R-:W-:Y:S02]  /*0ad0*/  @!P4 IADD3 R5, PT, PT, R5, R33, RZ ;  /* 0x000000210505c210 */ /* 0x000fe40007ffe0ff */
[----:B0-----:R-:W-:Y:S01]  /*0ae0*/  @!P4 LEA R20, P6, R4, R20, 0x1 ;  /* 0x000000140414c211 */ /* 0x001fe200078c08ff */
[----:B-1----:R-:W-:Y:S01]  /*0af0*/  @!P5 IMAD R22, R25, R8, RZ ;  /* 0x000000081916d224 */ /* 0x002fe200078e02ff */
[----:B------:R-:W-:-:S02]  /*0b00*/  ISETP.GE.AND.EX P2, PT, R29, UR5, PT, P2 ;  /* 0x000000051d007c0c */ /* 0x000fc4000bf46320 */
[----:B------:R-:W-:Y:S02]  /*0b10*/  @!P4 LEA.HI.X R21, R4, R21, R5, 0x1, P6 ;  /* 0x000000150415c211 */ /* 0x000fe400030f0c05 */
[----:B------:R-:W-:Y:S02]  /*0b20*/  @!P5 MOV R4, R74 ;  /* 0x0000004a0004d202 */ /* 0x000fe40000000f00 */
[----:B------:R-:W-:Y:S01]  /*0b30*/  @!P5 MOV R5, R77 ;  /* 0x0000004d0005d202 */ /* 0x000fe20000000f00 */
[----:B------:R-:W-:Y:S02]  /*0b40*/  @!P1 IMAD R24, R31, R2, RZ ;  /* 0x000000021f189224 */ /* 0x000fe400078e02ff */
[C---:B------:R-:W-:Y:S02]  /*0b50*/  @!P5 IMAD R33, R23.reuse, R9, R22 ;  /* 0x000000091721d224 */ /* 0x040fe400078e0216 */
[----:B------:R-:W-:Y:S01]  /*0b60*/  @!P5 IMAD.WIDE.U32 R8, R23, R8, R4 ;  /* 0x000000081708d225 */ /* 0x000fe200078e0004 */
[----:B------:R-:W-:Y:S01]  /*0b70*/  @!P1 MOV R25, R77 ;  /* 0x0000004d00199202 */ /* 0x000fe20000000f00 */
[----:B------:R-:W0:Y:S02]  /*0b80*/  @!P2 LDC.64 R22, c[0x0][0x3e0] ;  /* 0x0000f800ff16ab82 */ /* 0x000e240000000a00 */
[----:B------:R-:W-:Y:S01]  /*0b90*/  @!P1 IMAD R31, R15, R3, R24 ;  /* 0x000000030f1f9224 */ /* 0x000fe200078e0218 */
[----:B------:R-:W-:-:S02]  /*0ba0*/  @!P1 MOV R24, R74 ;  /* 0x0000004a00189202 */ /* 0x000fc40000000f00 */
[----:B------:R-:W-:Y:S02]  /*0bb0*/  @!P5 IADD3 R9, PT, PT, R9, R33, RZ ;  /* 0x000000210909d210 */ /* 0x000fe40007ffe0ff */
[C---:B--2---:R-:W-:Y:S01]  /*0bc0*/  @!P5 LEA R18, P6, R8.reuse, R18, 0x1 ;  /* 0x000000120812d211 */ /* 0x044fe200078c08ff */
[----:B------:R-:W-:Y:S01]  /*0bd0*/  @!P1 IMAD.WIDE.U32 R2, R15, R2, R24 ;  /* 0x000000020f029225 */ /* 0x000fe200078e0018 */
[----:B------:R-:W-:Y:S01]  /*0be0*/  MOV R15, RZ ;  /* 0x000000ff000f7202 */ /* 0x000fe20000000f00 */
[----:B------:R-:W1:Y:S01]  /*0bf0*/  @!P3 LDC.64 R4, c[0x0][0x3e0] ;  /* 0x0000f800ff04bb82 */ /* 0x000e620000000a00 */
[----:B------:R-:W-:Y:S02]  /*0c00*/  @!P5 LEA.HI.X R19, R8, R19, R9, 0x1, P6 ;  /* 0x000000130813d211 */ /* 0x000fe400030f0c09 */
[----:B----4-:R-:W-:-:S03]  /*0c10*/  MOV R13, RZ ;  /* 0x000000ff000d7202 */ /* 0x010fc60000000f00 */
[----:B------:R2:W4:Y:S01]  /*0c20*/  @!P5 LDG.E R15, desc[UR6][R18.64] ;  /* 0x00000006120fd981 */ /* 0x000522000c1e1900 */
[----:B------:R-:W-:Y:S01]  /*0c30*/  ISETP.GE.U32.AND P5, PT, R68, UR4, PT ;  /* 0x0000000444007c0c */ /* 0x000fe2000bfa6070 */
[----:B------:R-:W1:Y:S01]  /*0c40*/  @!P2 LDC.64 R8, c[0x0][0x390] ;  /* 0x0000e400ff08ab82 */ /* 0x000e620000000a00 */
[----:B------:R-:W-:Y:S01]  /*0c50*/  @!P1 IADD3 R3, PT, PT, R3, R31, RZ ;  /* 0x0000001f03039210 */ /* 0x000fe20007ffe0ff */
[----:B------:R-:W4:Y:S01]  /*0c60*/  @!P4 LDG.E R13, desc[UR6][R20.64] ;  /* 0x00000006140dc981 */ /* 0x000f22000c1e1900 */
[C---:B------:R-:W-:Y:S02]  /*0c70*/  @!P1 LEA R16, P4, R2.reuse, R16, 0x1 ;  /* 0x0000001002109211 */ /* 0x040fe400078808ff */
[----:B------:R-:W-:Y:S02]  /*0c80*/  ISETP.GE.AND.EX P5, PT, R53, UR5, PT, P5 ;  /* 0x0000000535007c0c */ /* 0x000fe4000bfa6350 */
[----:B------:R-:W-:Y:S02]  /*0c90*/  @!P1 LEA.HI.X R17, R2, R17, R3, 0x1, P4 ;  /* 0x0000001102119211 */ /* 0x000fe400020f0c03 */
[----:B------:R-:W1:Y:S01]  /*0ca0*/  @!P3 LDC.64 R2, c[0x0][0x390] ;  /* 0x0000e400ff02bb82 */ /* 0x000e620000000a00 */
[----:B------:R-:W-:-:S02]  /*0cb0*/  MOV R39, RZ ;  /* 0x000000ff00277202 */ /* 0x000fc40000000f00 */
[----:B------:R-:W-:Y:S01]  /*0cc0*/  ISETP.GE.U32.AND P4, PT, R70, UR4, PT ;  /* 0x0000000446007c0c */ /* 0x000fe2000bf86070 */
[----:B0-----:R-:W-:-:S03]  /*0cd0*/  @!P2 IMAD R12, R29, R22, RZ ;  /* 0x000000161d0ca224 */ /* 0x001fc600078e02ff */
[----:B------:R-:W-:Y:S01]  /*0ce0*/  ISETP.GE.AND.EX P4, PT, R55, UR5, PT, P4 ;  /* 0x0000000537007c0c */ /* 0x000fe2000bf86340 */
[----:B------:R0:W4:Y:S01]  /*0cf0*/  @!P1 LDG.E R39, desc[UR6][R16.64] ;  /* 0x0000000610279981 */ /* 0x000122000c1e1900 */
[----:B--2---:R-:W2:Y:S01]  /*0d00*/  @!P5 LDC.64 R18, c[0x0][0x3e0] ;  /* 0x0000f800ff12db82 */ /* 0x004ea20000000a00 */
[----:B------:R-:W-:Y:S02]  /*0d10*/  @!P2 IMAD R29, R27, R23, R12 ;  /* 0x000000171b1da224 */ /* 0x000fe400078e020c */
[----:B-1----:R-:W-:Y:S01]  /*0d20*/  @!P3 IMAD R12, R54, R4, RZ ;  /* 0x00000004360cb224 */ /* 0x002fe200078e02ff */
[----:B0-----:R-:W-:Y:S02]  /*0d30*/  @!P2 MOV R16, R74 ;  /* 0x0000004a0010a202 */ /* 0x001fe40000000f00 */
[----:B------:R-:W-:Y:S01]  /*0d40*/  @!P2 MOV R17, R77 ;  /* 0x0000004d0011a202 */ /* 0x000fe20000000f00 */
[----:B------:R-:W-:Y:S01]  /*0d50*/  @!P3 IMAD R25, R69, R5, R12 ;  /* 0x000000054519b224 */ /* 0x000fe200078e020c */
[----:B------:R-:W-:-:S03]  /*0d60*/  ISETP.GE.U32.AND P6, PT, R67, UR4, PT ;  /* 0x0000000443007c0c */ /* 0x000fc6000bfc6070 */
[----:B------:R-:W0:Y:S01]  /*0d70*/  @!P4 LDC.64 R20, c[0x0][0x3e0] ;  /* 0x0000f800ff14cb82 */ /* 0x000e220000000a00 */
[----:B------:R-:W-:Y:S01]  /*0d80*/  @!P2 IMAD.WIDE.U32 R22, R27, R22, R16 ;  /* 0x000000161b16a225 */ /* 0x000fe200078e0010 */
[----:B------:R-:W-:Y:S02]  /*0d90*/  @!P3 MOV R16, R74 ;  /* 0x0000004a0010b202 */ /* 0x000fe40000000f00 */
[----:B------:R-:W-:Y:S02]  /*0da0*/  @!P3 MOV R17, R77 ;  /* 0x0000004d0011b202 */ /* 0x000fe40000000f00 */
[----:B------:R-:W-:Y:S02]  /*0db0*/  @!P2 IADD3 R5, PT, PT, R23, R29, RZ ;  /* 0x0000001d1705a210 */ /* 0x000fe40007ffe0ff */
[----:B------:R-:W-:Y:S01]  /*0dc0*/  @!P2 LEA R8, P1, R22, R8, 0x1 ;  /* 0x000000081608a211 */ /* 0x000fe200078208ff */
[----:B------:R-:W-:Y:S01]  /*0dd0*/  @!P3 IMAD.WIDE.U32 R16, R69, R4, R16 ;  /* 0x000000044510b225 */ /* 0x000fe200078e0010 */
[----:B------:R-:W-:-:S02]  /*0de0*/  ISETP.GE.AND.EX P6, PT, R52, UR5, PT, P6 ;  /* 0x0000000534007c0c */ /* 0x000fc4000bfc6360 */
[----:B------:R-:W-:Y:S02]  /*0df0*/  @!P2 LEA.HI.X R9, R22, R9, R5, 0x1, P1 ;  /* 0x000000091609a211 */ /* 0x000fe400008f0c05 */
[----:B------:R-:W1:Y:S01]  /*0e00*/  @!P5 LDC.64 R4, c[0x0][0x390] ;  /* 0x0000e400ff04db82 */ /* 0x000e620000000a00 */
[----:B------:R-:W-:Y:S02]  /*0e10*/  @!P3 IADD3 R12, PT, PT, R17, R25, RZ ;  /* 0x00000019110cb210 */ /* 0x000fe40007ffe0ff */
[----:B------:R-:W-:-:S04]  /*0e20*/  @!P3 LEA R22, P1, R16, R2, 0x1 ;  /* 0x000000021016b211 */ /* 0x000fc800078208ff */
[----:B------:R-:W-:Y:S02]  /*0e30*/  @!P3 LEA.HI.X R23, R16, R3, R12, 0x1, P1 ;  /* 0x000000031017b211 */ /* 0x000fe400008f0c0c */
[----:B------:R-:W1:Y:S01]  /*0e40*/  @!P4 LDC.64 R16, c[0x0][0x390] ;  /* 0x0000e400ff10cb82 */ /* 0x000e620000000a00 */
[----:B------:R-:W-:Y:S01]  /*0e50*/  ISETP.GE.U32.AND P1, PT, R66, UR4, PT ;  /* 0x0000000442007c0c */ /* 0x000fe2000bf26070 */
[----:B--2---:R-:W-:-:S03]  /*0e60*/  @!P5 IMAD R24, R53, R18, RZ ;  /* 0x000000123518d224 */ /* 0x004fc600078e02ff */
[----:B------:R-:W-:Y:S01]  /*0e70*/  ISETP.GE.AND.EX P1, PT, R51, UR5, PT, P1 ;  /* 0x0000000533007c0c */ /* 0x000fe2000bf26310 */
[C---:B------:R-:W-:Y:S02]  /*0e80*/  @!P5 IMAD R31, R68.reuse, R19, R24 ;  /* 0x00000013441fd224 */ /* 0x040fe400078e0218 */
[----:B------:R-:W2:Y:S01]  /*0e90*/  @!P6 LDC.64 R2, c[0x0][0x3e0] ;  /* 0x0000f800ff02eb82 */ /* 0x000ea20000000a00 */
[----:B------:R-:W-:Y:S02]  /*0ea0*/  @!P5 MOV R24, R74 ;  /* 0x0000004a0018d202 */ /* 0x000fe40000000f00 */
[-C--:B------:R-:W-:Y:S02]  /*0eb0*/  @!P5 MOV R25, R77.reuse ;  /* 0x0000004d0019d202 */ /* 0x080fe40000000f00 */
[----:B------:R-:W-:Y:S01]  /*0ec0*/  MOV R33, RZ ;  /* 0x000000ff00217202 */ /* 0x000fe20000000f00 */
[----:B0-----:R-:W-:Y:S01]  /*0ed0*/  @!P4 IMAD R12, R55, R20, RZ ;  /* 0x00000014370cc224 */ /* 0x001fe200078e02ff */
[----:B------:R-:W-:Y:S01]  /*0ee0*/  @!P4 MOV R26, R74 ;  /* 0x0000004a001ac202 */ /* 0x000fe20000000f00 */
[----:B------:R-:W-:Y:S01]  /*0ef0*/  @!P5 IMAD.WIDE.U32 R24, R68, R18, R24 ;  /* 0x000000124418d225 */ /* 0x000fe200078e0018 */
[----:B------:R-:W-:Y:S01]  /*0f00*/  @!P4 MOV R27, R77 ;  /* 0x0000004d001bc202 */ /* 0x000fe20000000f00 */
[----:B------:R-:W0:Y:S01]  /*0f10*/  @!P6 LDC.64 R18, c[0x0][0x390] ;  /* 0x0000e400ff12eb82 */ /* 0x000e220000000a00 */
[----:B------:R1:W4:Y:S01]  /*0f20*/  @!P3 LDG.E R33, desc[UR6][R22.64] ;  /* 0x000000061621b981 */ /* 0x000322000c1e1900 */
[C---:B------:R-:W-:Y:S01]  /*0f30*/  @!P4 IMAD R29, R70.reuse, R21, R12 ;  /* 0x00000015461dc224 */ /* 0x040fe200078e020c */
[----:B------:R-:W-:Y:S01]  /*0f40*/  @!P5 IADD3 R12, PT, PT, R25, R31, RZ ;  /* 0x0000001f190cd210 */ /* 0x000fe20007ffe0ff */
[----:B------:R-:W-:-:S04]  /*0f50*/  @!P4 IMAD.WIDE.U32 R26, R70, R20, R26 ;  /* 0x00000014461ac225 */ /* 0x000fc800078e001a */
[----:B------:R-:W0:Y:S01]  /*0f60*/  @!P1 LDC.64 R20, c[0x0][0x3e0] ;  /* 0x0000f800ff149b82 */ /* 0x000e220000000a00 */
[C---:B-1----:R-:W-:Y:S02]  /*0f70*/  @!P5 LEA R22, P3, R24.reuse, R4, 0x1 ;  /* 0x000000041816d211 */ /* 0x042fe400078608ff */
[----:B------:R-:W-:Y:S02]  /*0f80*/  @!P4 IADD3 R4, PT, PT, R27, R29, RZ ;  /* 0x0000001d1b04c210 */ /* 0x000fe40007ffe0ff */
[----:B------:R-:W-:Y:S02]  /*0f90*/  @!P5 LEA.HI.X R23, R24, R5, R12, 0x1, P3 ;  /* 0x000000051817d211 */ /* 0x000fe400018f0c0c */
[----:B------:R-:W-:Y:S01]  /*0fa0*/  @!P4 LEA R16, P3, R26, R16, 0x1 ;  /* 0x000000101a10c211 */ /* 0x000fe200078608ff */
[----:B--2---:R-:W-:-:S03]  /*0fb0*/  @!P6 IMAD R12, R52, R2, RZ ;  /* 0x00000002340ce224 */ /* 0x004fc600078e02ff */
[----:B------:R-:W-:Y:S02]  /*0fc0*/  @!P4 LEA.HI.X R17, R26, R17, R4, 0x1, P3 ;  /* 0x000000111a11c211 */ /* 0x000fe400018f0c04 */
[----:B------:R-:W1:Y:S01]  /*0fd0*/  @!P1 LDC.64 R4, c[0x0][0x390] ;  /* 0x0000e400ff049b82 */ /* 0x000e620000000a00 */
[----:B------:R-:W-:Y:S01]  /*0fe0*/  ISETP.GE.U32.AND P3, PT, R65, UR4, PT ;  /* 0x0000000441007c0c */ /* 0x000fe2000bf66070 */
[----:B------:R-:W-:Y:S01]  /*0ff0*/  @!P6 IMAD R27, R67, R3, R12 ;  /* 0x00000003431be224 */ /* 0x000fe200078e020c */
[----:B------:R-:W-:Y:S02]  /*1000*/  @!P6 MOV R24, R74 ;  /* 0x0000004a0018e202 */ /* 0x000fe40000000f00 */
[----:B------:R-:W-:Y:S02]  /*1010*/  @!P6 MOV R25, R77 ;  /* 0x0000004d0019e202 */ /* 0x000fe40000000f00 */
[----:B------:R-:W-:Y:S02]  /*1020*/  MOV R12, RZ ;  /* 0x000000ff000c7202 */ /* 0x000fe40000000f00 */
[----:B------:R-:W-:-:S02]  /*1030*/  MOV R35, RZ ;  /* 0x000000ff00237202 */ /* 0x000fc40000000f00 */
[----:B------:R-:W-:Y:S01]  /*1040*/  ISETP.GE.AND.EX P3, PT, R50, UR5, PT, P3 ;  /* 0x0000000532007c0c */ /* 0x000fe2000bf66330 */
[----:B------:R-:W-:Y:S01]  /*1050*/  @!P6 IMAD.WIDE.U32 R2, R67, R2, R24 ;  /* 0x000000024302e225 */ /* 0x000fe200078e0018 */
[----:B------:R2:W4:Y:S03]  /*1060*/  @!P4 LDG.E R12, desc[UR6][R16.64] ;  /* 0x00000006100cc981 */ /* 0x000526000c1e1900 */
[----:B0-----:R-:W-:Y:S01]  /*1070*/  @!P1 IMAD R24, R51, R20, RZ ;  /* 0x0000001433189224 */ /* 0x001fe200078e02ff */
[----:B------:R0:W4:Y:S01]  /*1080*/  @!P5 LDG.E R35, desc[UR6][R22.64] ;  /* 0x000000061623d981 */ /* 0x000122000c1e1900 */
[----:B------:R-:W-:Y:S02]  /*1090*/  @!P6 IADD3 R3, PT, PT, R3, R27, RZ ;  /* 0x0000001b0303e210 */ /* 0x000fe40007ffe0ff */
[----:B------:R-:W-:Y:S02]  /*10a0*/  @!P6 LEA R18, P5, R2, R18, 0x1 ;  /* 0x000000120212e211 */ /* 0x000fe400078a08ff */
[----:B--2---:R-:W-:-:S02]  /*10b0*/  @!P1 MOV R16, R74 ;  /* 0x0000004a00109202 */ /* 0x004fc40000000f00 */
[----:B------:R-:W-:Y:S01]  /*10c0*/  @!P1 MOV R17, R77 ;  /* 0x0000004d00119202 */ /* 0x000fe20000000f00 */
[----:B------:R-:W-:Y:S01]  /*10d0*/  @!P1 IMAD R21, R66, R21, R24 ;  /* 0x0000001542159224 */ /* 0x000fe200078e0218 */
[----:B------:R-:W-:Y:S02]  /*10e0*/  MOV R37, RZ ;  /* 0x000000ff00257202 */ /* 0x000fe40000000f00 */
[----:B------:R-:W-:Y:S01]  /*10f0*/  @!P6 LEA.HI.X R19, R2, R19, R3, 0x1, P5 ;  /* 0x000000130213e211 */ /* 0x000fe200028f0c03 */
[----:B------:R-:W-:Y:S01]  /*1100*/  @!P1 IMAD.WIDE.U32 R16, R66, R20, R16 ;  /* 0x0000001442109225 */ /* 0x000fe200078e0010 */
[----:B------:R-:W2:Y:S03]  /*1110*/  @!P3 LDC.64 R2, c[0x0][0x3e0] ;  /* 0x0000f800ff02bb82 */ /* 0x000ea60000000a00 */
[----:B------:R3:W4:Y:S01]  /*1120*/  @!P6 LDG.E R37, desc[UR6][R18.64] ;  /* 0x000000061225e981 */ /* 0x000722000c1e1900 */
[----:B------:R-:W-:-:S02]  /*1130*/  @!P1 IADD3 R17, PT, PT, R17, R21, RZ ;  /* 0x0000001511119210 */ /* 0x000fc40007ffe0ff */
[----:B-1----:R-:W-:Y:S02]  /*1140*/  @!P1 LEA R20, P6, R16, R4, 0x1 ;  /* 0x0000000410149211 */ /* 0x002fe400078c08ff */
[----:B------:R-:W-:Y:S02]  /*1150*/  ISETP.GE.U32.AND P5, PT, R64, UR4, PT ;  /* 0x0000000440007c0c */ /* 0x000fe4000bfa6070 */
[----:B------:R-:W-:Y:S02]  /*1160*/  IADD3 R25, PT, PT, R14, 0x1e0, RZ ;  /* 0x000001e00e197810 */ /* 0x000fe40007ffe0ff */
[----:B------:R-:W-:Y:S02]  /*1170*/  @!P1 LEA.HI.X R21, R16, R5, R17, 0x1, P6 ;  /* 0x0000000510159211 */ /* 0x000fe400030f0c11 */
[----:B------:R-:W1:Y:S01]  /*1180*/  @!P3 LDC.64 R16, c[0x0][0x390] ;  /* 0x0000e400ff10bb82 */ /* 0x000e620000000a00 */
[----:B------:R-:W-:Y:S02]  /*1190*/  ISETP.GE.AND.EX P5, PT, R0, UR5, PT, P5 ;  /* 0x0000000500007c0c */ /* 0x000fe4000bfa6350 */
[----:B------:R-:W-:-:S02]  /*11a0*/  ISETP.GE.U32.AND P6, PT, R25, UR4, PT ;  /* 0x0000000419007c0c */ /* 0x000fc4000bfc6070 */
[----:B------:R-:W-:-:S04]  /*11b0*/  SHF.R.S32.HI R27, RZ, 0x1f, R25 ;  /* 0x0000001fff1b7819 */ /* 0x000fc80000011419 */
[----:B------:R-:W-:Y:S01]  /*11c0*/  ISETP.GE.AND.EX P6, PT, R27, UR5, PT, P6 ;  /* 0x000000051b007c0c */ /* 0x000fe2000bfc6360 */
[----:B--2---:R-:W-:Y:S01]  /*11d0*/  @!P3 IMAD R14, R50, R2, RZ ;  /* 0x00000002320eb224 */ /* 0x004fe200078e02ff */
[----:B0-----:R-:W-:Y:S02]  /*11e0*/  @!P3 MOV R22, R74 ;  /* 0x0000004a0016b202 */ /* 0x001fe40000000f00 */
[----:B------:R-:W-:Y:S01]  /*11f0*/  @!P3 MOV R23, R77 ;  /* 0x0000004d0017b202 */ /* 0x000fe20000000f00 */
[----:B---3--:R-:W0:Y:S01]  /*1200*/  @!P5 LDC.64 R18, c[0x0][0x3e0] ;  /* 0x0000f800ff12db82 */ /* 0x008e220000000a00 */
[----:B------:R-:W-:Y:S01]  /*1210*/  MOV R41, RZ ;  /* 0x000000ff00297202 */ /* 0x000fe20000000f00 */
[C---:B------:R-:W-:Y:S02]  /*1220*/  @!P3 IMAD R29, R65.reuse, R3, R14 ;  /* 0x00000003411db224 */ /* 0x040fe400078e020e */
[----:B------:R-:W-:-:S03]  /*1230*/  @!P3 IMAD.WIDE.U32 R22, R65, R2, R22 ;  /* 0x000000024116b225 */ /* 0x000fc600078e0016 */
[----:B------:R1:W2:Y:S01]  /*1240*/  @!P1 LDG.E R41, desc[UR6][R20.64] ;  /* 0x0000000614299981 */ /* 0x0002a2000c1e1900 */
[----:B------:R-:W3:Y:S01]  /*1250*/  @!P6 LDC.64 R4, c[0x0][0x3e0] ;  /* 0x0000f800ff04eb82 */ /* 0x000ee20000000a00 */
[----:B------:R-:W-:-:S07]  /*1260*/  @!P3 IADD3 R14, PT, PT, R23, R29, RZ ;  /* 0x0000001d170eb210 */ /* 0x000fce0007ffe0ff */
[----:B------:R-:W5:Y:S01]  /*1270*/  @!P5 LDC.64 R2, c[0x0][0x390] ;  /* 0x0000e400ff02db82 */ /* 0x000f620000000a00 */
[----:B-1----:R-:W-:-:S04]  /*1280*/  @!P3 LEA R20, P1, R22, R16, 0x1 ;  /* 0x000000101614b211 */ /* 0x002fc800078208ff */
[----:B------:R-:W-:-:S03]  /*1290*/  @!P3 LEA.HI.X R21, R22, R17, R14, 0x1, P1 ;  /* 0x000000111615b211 */ /* 0x000fc600008f0c0e */
[----:B------:R-:W1:Y:S01]  /*12a0*/  @!P6 LDC.64 R16, c[0x0][0x390] ;  /* 0x0000e400ff10eb82 */ /* 0x000e620000000a00 */
[----:B------:R-:W-:Y:S02]  /*12b0*/  MOV R43, RZ ;  /* 0x000000ff002b7202 */ /* 0x000fe40000000f00 */
[----:B------:R-:W-:Y:S01]  /*12c0*/  MOV R45, RZ ;  /* 0x000000ff002d7202 */ /* 0x000fe20000000f00 */
[----:B0-----:R-:W-:-:S03]  /*12d0*/  @!P5 IMAD R14, R0, R18, RZ ;  /* 0x00000012000ed224 */ /* 0x001fc600078e02ff */
[----:B------:R0:W2:Y:S01]  /*12e0*/  @!P3 LDG.E R43, desc[UR6][R20.64] ;  /* 0x00000006142bb981 */ /* 0x0000a2000c1e1900 */
[C---:B------:R-:W-:Y:S02]  /*12f0*/  @!P5 IMAD R19, R64.reuse, R19, R14 ;  /* 0x000000134013d224 */ /* 0x040fe400078e020e */
[----:B---3--:R-:W-:Y:S01]  /*1300*/  @!P6 IMAD R14, R27, R4, RZ ;  /* 0x000000041b0ee224 */ /* 0x008fe200078e02ff */
[----:B------:R3:W2:Y:S01]  /*1310*/  @!P2 LDG.E R45, desc[UR6][R8.64] ;  /* 0x00000006082da981 */ /* 0x0006a2000c1e1900 */
[-C--:B0-----:R-:W-:Y:S02]  /*1320*/  @!P5 MOV R20, R74.reuse ;  /* 0x0000004a0014d202 */ /* 0x081fe40000000f00 */
[-C--:B------:R-:W-:Y:S02]  /*1330*/  @!P5 MOV R21, R77.reuse ;  /* 0x0000004d0015d202 */ /* 0x080fe40000000f00 */
[----:B---3--:R-:W-:Y:S02]  /*1340*/  @!P6 MOV R8, R74 ;  /* 0x0000004a0008e202 */ /* 0x008fe40000000f00 */
[----:B------:R-:W-:Y:S01]  /*1350*/  @!P6 MOV R9, R77 ;  /* 0x0000004d0009e202 */ /* 0x000fe20000000f00 */
[----:B------:R-:W-:-:S04]  /*1360*/  @!P5 IMAD.WIDE.U32 R20, R64, R18, R20 ;  /* 0x000000124014d225 */ /* 0x000fc800078e0014 */
[----:B------:R-:W-:Y:S01]  /*1370*/  @!P6 IMAD R23, R25, R5, R14 ;  /* 0x000000051917e224 */ /* 0x000fe200078e020e */
[----:B------:R-:W-:Y:S01]  /*1380*/  @!P5 IADD3 R5, PT, PT, R21, R19, RZ ;  /* 0x000000131505d210 */ /* 0x000fe20007ffe0ff */
[----:B------:R-:W-:Y:S01]  /*1390*/  @!P6 IMAD.WIDE.U32 R8, R25, R4, R8 ;  /* 0x000000041908e225 */ /* 0x000fe200078e0008 */
[C---:B-----5:R-:W-:Y:S02]  /*13a0*/  @!P5 LEA R2, P1, R20.reuse, R2, 0x1 ;  /* 0x000000021402d211 */ /* 0x060fe400078208ff */
[----:B------:R-:W-:Y:S02]  /*13b0*/  MOV R47, RZ ;  /* 0x000000ff002f7202 */ /* 0x000fe40000000f00 */
[----:B------:R-:W-:Y:S02]  /*13c0*/  @!P5 LEA.HI.X R3, R20, R3, R5, 0x1, P1 ;  /* 0x000000031403d211 */ /* 0x000fe400008f0c05 */
[----:B------:R-:W-:Y:S02]  /*13d0*/  @!P6 IADD3 R4, PT, PT, R9, R23, RZ ;  /* 0x000000170904e210 */ /* 0x000fe40007ffe0ff */
[----:B-1----:R-:W-:Y:S01]  /*13e0*/  @!P6 LEA R16, P1, R8, R16, 0x1 ;  /* 0x000000100810e211 */ /* 0x002fe200078208ff */
[----:B------:R0:W3:Y:S01]  /*13f0*/  @!P5 LDG.E R47, desc[UR6][R2.64] ;  /* 0x00000006022fd981 */ /* 0x0000e2000c1e1900 */
[----:B------:R-:W-:-:S02]  /*1400*/  MOV R49, RZ ;  /* 0x000000ff00317202 */ /* 0x000fc40000000f00 */
[----:B------:R-:W-:-:S05]  /*1410*/  @!P6 LEA.HI.X R17, R8, R17, R4, 0x1, P1 ;  /* 0x000000110811e211 */ /* 0x000fca00008f0c04 */
[----:B------:R1:W5:Y:S01]  /*1420*/  @!P6 LDG.E R49, desc[UR6][R16.64] ;  /* 0x000000061031e981 */ /* 0x000362000c1e1900 */
[--C-:B0-----:R-:W-:Y:S02]  /*1430*/  HADD2.F32 R2, -RZ, R10.reuse.H0_H0 ;  /* 0x2000000aff027230 */ /* 0x101fe40000004100 */
[----:B------:R-:W-:Y:S02]  /*1440*/  HADD2.F32 R3, -RZ, R10.H1_H1 ;  /* 0x3000000aff037230 */ /* 0x000fe40000004100 */
[--C-:B------:R-:W-:Y:S02]  /*1450*/  HADD2.F32 R4, -RZ, R6.reuse.H0_H0 ;  /* 0x20000006ff047230 */ /* 0x100fe40000004100 */
[----:B------:R-:W-:Y:S02]  /*1460*/  HADD2.F32 R5, -RZ, R6.H1_H1 ;  /* 0x30000006ff057230 */ /* 0x000fe40000004100 */
[----:B------:R-:W-:Y:S01]  /*1470*/  FADD.FTZ R8, R2, R3 ;  /* 0x0000000302087221 */ /* 0x000fe20000010000 */
[----:B------:R-:W-:Y:S01]  /*1480*/  FMUL.FTZ R9, R3, R3 ;  /* 0x0000000303097220 */ /* 0x000fe20000410000 */
[----:B------:R-:W-:-:S02]  /*1490*/  HADD2.F32 R6, -RZ, R7.H0_H0 ;  /* 0x20000007ff067230 */ /* 0x000fc40000004100 */
[----:B------:R-:W-:Y:S01]  /*14a0*/  FADD.FTZ R19, R4, R5 ;  /* 0x0000000504137221 */ /* 0x000fe20000010000 */
[----:B------:R-:W-:Y:S01]  /*14b0*/  FADD.FTZ R8, RZ, R8 ;  /* 0x00000008ff087221 */ /* 0x000fe20000010000 */
[----:B------:R-:W-:Y:S02]  /*14c0*/  HADD2.F32 R7, -RZ, R7.H1_H1 ;  /* 0x30000007ff077230 */ /* 0x000fe40000004100 */
[----:B-1----:R-:W-:Y:S01]  /*14d0*/  FMUL.FTZ R17, R5, R5 ;  /* 0x0000000505117220 */ /* 0x002fe20000410000 */
[----:B------:R-:W-:Y:S01]  /*14e0*/  FFMA.FTZ R9, R2, R2, R9 ;  /* 0x0000000202097223 */ /* 0x000fe20000010009 */
[----:B------:R-:W-:Y:S02]  /*14f0*/  FADD.FTZ R19, R8, R19 ;  /* 0x0000001308137221 */ /* 0x000fe40000010000 */
[----:B------:R-:W-:Y:S01]  /*1500*/  FFMA.FTZ R17, R4, R4, R17 ;  /* 0x0000000404117223 */ /* 0x000fe20000010011 */
[----:B------:R-:W-:Y:S01]  /*1510*/  FADD.FTZ R10, RZ, R9 ;  /* 0x00000009ff0a7221 */ /* 0x000fe20000010000 */
[----:B------:R-:W-:Y:S01]  /*1520*/  FADD.FTZ R14, R6, R7 ;  /* 0x00000007060e7221 */ /* 0x000fe20000010000 */
[----:B------:R-:W-:-:S02]  /*1530*/  FMUL.FTZ R21, R7, R7 ;  /* 0x0000000707157220 */ /* 0x000fc40000410000 */
[----:B------:R-:W-:Y:S01]  /*1540*/  FADD.FTZ R17, R10, R17 ;  /* 0x000000110a117221 */ /* 0x000fe20000010000 */
[----:B------:R-:W-:Y:S01]  /*1550*/  FADD.FTZ R14, R19, R14 ;  /* 0x0000000e130e7221 */ /* 0x000fe20000010000 */
[--C-:B------:R-:W-:Y:S02]  /*1560*/  HADD2.F32 R10, -RZ, R11.reuse.H0_H0 ;  /* 0x2000000bff0a7230 */ /* 0x100fe40000004100 */
[----:B------:R-:W-:Y:S01]  /*1570*/  HADD2.F32 R11, -RZ, R11.H1_H1 ;  /* 0x3000000bff0b7230 */ /* 0x000fe20000004100 */
[----:B------:R-:W-:Y:S01]  /*1580*/  ISETP.GT.AND P1, PT, R56, 0x1e, PT ;  /* 0x0000001e3800780c */ /* 0x000fe20003f24270 */
[--C-:B----4-:R-:W-:Y:S02]  /*1590*/  HADD2.F32 R38, -RZ, R39.reuse.H1_H1 ;  /* 0x30000027ff267230 */ /* 0x110fe40000004100 */
[----:B------:R-:W-:-:S03]  /*15a0*/  HADD2.F32 R39, -RZ, R39.H0_H0 ;  /* 0x20000027ff277230 */ /* 0x000fc60000004100 */
[----:B------:R-:W-:Y:S01]  /*15b0*/  FMUL.FTZ R20, R38, R38 ;  /* 0x0000002626147220 */ /* 0x000fe20000410000 */
[--C-:B------:R-:W-:Y:S02]  /*15c0*/  HADD2.F32 R32, -RZ, R33.reuse.H0_H0 ;  /* 0x20000021ff207230 */ /* 0x100fe40000004100 */
[----:B------:R-:W-:Y:S02]  /*15d0*/  HADD2.F32 R33, -RZ, R33.H1_H1 ;  /* 0x30000021ff217230 */ /* 0x000fe40000004100 */
[--C-:B------:R-:W-:Y:S02]  /*15e0*/  HADD2.F32 R8, -RZ, R12.reuse.H0_H0 ;  /* 0x2000000cff087230 */ /* 0x100fe40000004100 */
[----:B------:R-:W-:Y:S02]  /*15f0*/  HADD2.F32 R9, -RZ, R12.H1_H1 ;  /* 0x3000000cff097230 */ /* 0x000fe40000004100 */
[----:B------:R-:W-:-:S03]  /*1600*/  FFMA.FTZ R12, R6, R6, R21 ;  /* 0x00000006060c7223 */ /* 0x000fc60000010015 */
[----:B------:R-:W-:Y:S01]  /*1610*/  FADD.FTZ R19, R8, R9 ;  /* 0x0000000908137221 */ /* 0x000fe20000010000 */
[----:B------:R-:W-:Y:S01]  /*1620*/  FMUL.FTZ R21, R9, R9 ;  /* 0x0000000909157220 */ /* 0x000fe20000410000 */
[----:B------:R-:W-:Y:S01]  /*1630*/  FADD.FTZ R17, R17, R12 ;  /* 0x0000000c11117221 */ /* 0x000fe20000010000 */
[--C-:B------:R-:W-:Y:S02]  /*1640*/  HADD2.F32 R12, -RZ, R13.reuse.H0_H0 ;  /* 0x2000000dff0c7230 */ /* 0x100fe40000004100 */
[----:B------:R-:W-:Y:S01]  /*1650*/  FADD.FTZ R14, R14, R19 ;  /* 0x000000130e0e7221 */ /* 0x000fe20000010000 */
[----:B------:R-:W-:Y:S01]  /*1660*/  FADD.FTZ R19, R10, R11 ;  /* 0x0000000b0a137221 */ /* 0x000fe20000010000 */
[----:B------:R-:W-:Y:S02]  /*1670*/  HADD2.F32 R13, -RZ, R13.H1_H1 ;  /* 0x3000000dff0d7230 */ /* 0x000fe40000004100 */
[----:B------:R-:W-:Y:S01]  /*1680*/  FFMA.FTZ R16, R8, R8, R21 ;  /* 0x0000000808107223 */ /* 0x000fe20000010015 */
[----:B------:R-:W-:Y:S01]  /*1690*/  FMUL.FTZ R21, R11, R11 ;  /* 0x0000000b0b157220 */ /* 0x000fe20000410000 */
[----:B------:R-:W-:Y:S01]  /*16a0*/  FADD.FTZ R19, R14, R19 ;  /* 0x000000130e137221 */ /* 0x000fe20000010000 */
[----:B------:R-:W-:-:S02]  /*16b0*/  HADD2.F32 R14, -RZ, R15.H0_H0 ;  /* 0x2000000fff0e7230 */ /* 0x000fc40000004100 */
[----:B------:R-:W-:Y:S01]  /*16c0*/  FADD.FTZ R18, R12, R13 ;  /* 0x0000000d0c127221 */ /* 0x000fe20000010000 */
[----:B------:R-:W-:Y:S02]  /*16d0*/  HADD2.F32 R15, -RZ, R15.H1_H1 ;  /* 0x3000000fff0f7230 */ /* 0x000fe40000004100 */
[----:B------:R-:W-:Y:S01]  /*16e0*/  FADD.FTZ R16, R17, R16 ;  /* 0x0000001011107221 */ /* 0x000fe20000010000 */
[----:B------:R-:W-:Y:S01]  /*16f0*/  FFMA.FTZ R21, R10, R10, R21 ;  /* 0x0000000a0a157223 */ /* 0x000fe20000010015 */
[----:B------:R-:W-:Y:S01]  /*1700*/  FMUL.FTZ R17, R13, R13 ;  /* 0x0000000d0d117220 */ /* 0x000fe20000410000 */
[----:B------:R-:W-:Y:S01]  /*1710*/  FADD.FTZ R18, R19, R18 ;  /* 0x0000001213127221 */ /* 0x000fe20000010000 */
[----:B------:R-:W-:Y:S01]  /*1720*/  FADD.FTZ R19, R14, R15 ;  /* 0x0000000f0e137221 */ /* 0x000fe20000010000 */
[----:B------:R-:W-:Y:S01]  /*1730*/  FADD.FTZ R16, R16, R21 ;  /* 0x0000001510107221 */ /* 0x000fe20000010000 */
[----:B------:R-:W-:Y:S01]  /*1740*/  FFMA.FTZ R17, R12, R12, R17 ;  /* 0x0000000c0c117223 */ /* 0x000fe20000010011 */
[----:B------:R-:W-:Y:S01]  /*1750*/  FMUL.FTZ R21, R15, R15 ;  /* 0x0000000f0f157220 */ /* 0x000fe20000410000 */
[----:B------:R-:W-:Y:S01]  /*1760*/  FADD.FTZ R18, R18, R19 ;  /* 0x0000001312127221 */ /* 0x000fe20000010000 */
[----:B------:R-:W-:-:S02]  /*1770*/  HADD2.F32 R34, -RZ, R35.H0_H0 ;  /* 0x20000023ff227230 */ /* 0x000fc40000004100 */
[----:B------:R-:W-:Y:S01]  /*1780*/  FADD.FTZ R16, R16, R17 ;  /* 0x0000001110107221 */ /* 0x000fe20000010000 */
[----:B------:R-:W-:Y:S01]  /*1790*/  FFMA.FTZ R21, R14, R14, R21 ;  /* 0x0000000e0e157223 */ /* 0x000fe20000010015 */
[----:B------:R-:W-:Y:S02]  /*17a0*/  HADD2.F32 R35, -RZ, R35.H1_H1 ;  /* 0x30000023ff237230 */ /* 0x000fe40000004100 */
[----:B------:R-:W-:Y:S01]  /*17b0*/  FMUL.FTZ R19, R33, R33 ;  /* 0x0000002121137220 */ /* 0x000fe20000410000 */
[----:B------:R-:W-:Y:S01]  /*17c0*/  FADD.FTZ R17, R32, R33 ;  /* 0x0000002120117221 */ /* 0x000fe20000010000 */
[--C-:B------:R-:W-:Y:S02]  /*17d0*/  HADD2.F32 R36, -RZ, R37.reuse.H0_H0 ;  /* 0x20000025ff247230 */ /* 0x100fe40000004100 */
[----:B------:R-:W-:Y:S01]  /*17e0*/  FADD.FTZ R16, R16, R21 ;  /* 0x0000001510107221 */ /* 0x000fe20000010000 */
[----:B------:R-:W-:Y:S01]  /*17f0*/  FFMA.FTZ R19, R32, R32, R19 ;  /* 0x0000002020137223 */ /* 0x000fe20000010013 */
[----:B------:R-:W-:-:S02]  /*1800*/  HADD2.F32 R37, -RZ, R37.H1_H1 ;  /* 0x30000025ff257230 */ /* 0x000fc40000004100 */
[----:B------:R-:W-:Y:S01]  /*1810*/  FMUL.FTZ R21, R35, R35 ;  /* 0x0000002323157220 */ /* 0x000fe20000410000 */
[----:B------:R-:W-:Y:S01]  /*1820*/  FADD.FTZ R17, R18, R17 ;  /* 0x0000001112117221 */ /* 0x000fe20000010000 */
[----:B------:R-:W-:Y:S01]  /*1830*/  FADD.FTZ R18, R34, R35 ;  /* 0x0000002322127221 */ /* 0x000fe20000010000 */
[----:B------:R-:W-:Y:S01]  /*1840*/  FADD.FTZ R16, R16, R19 ;  /* 0x0000001310107221 */ /* 0x000fe20000010000 */
[----:B------:R-:W-:Y:S01]  /*1850*/  FFMA.FTZ R21, R34, R34, R21 ;  /* 0x0000002222157223 */ /* 0x000fe20000010015 */
[----:B------:R-:W-:Y:S01]  /*1860*/  FMUL.FTZ R19, R37, R37 ;  /* 0x0000002525137220 */ /* 0x000fe20000410000 */
[----:B------:R-:W-:Y:S01]  /*1870*/  FADD.FTZ R17, R17, R18 ;  /* 0x0000001211117221 */ /* 0x000fe20000010000 */
[----:B------:R-:W-:Y:S01]  /*1880*/  FADD.FTZ R18, R36, R37 ;  /* 0x0000002524127221 */ /* 0x000fe20000010000 */
[----:B------:R-:W-:Y:S01]  /*1890*/  FADD.FTZ R16, R16, R21 ;  /* 0x0000001510107221 */ /* 0x000fe20000010000 */
[----:B------:R-:W-:Y:S02]  /*18a0*/  FFMA.FTZ R19, R36, R36, R19 ;  /* 0x0000002424137223 */ /* 0x000fe40000010013 */
[----:B------:R-:W-:Y:S01]  /*18b0*/  FADD.FTZ R17, R17, R18 ;  /* 0x0000001211117221 */ /* 0x000fe20000010000 */
[----:B--2---:R-:W-:-:S02]  /*18c0*/  HADD2.F32 R40, -RZ, R41.H1_H1 ;  /* 0x30000029ff287230 */ /* 0x004fc40000004100 */
[----:B------:R-:W-:Y:S01]  /*18d0*/  FADD.FTZ R16, R16, R19 ;  /* 0x0000001310107221 */ /* 0x000fe20000010000 */
[C---:B------:R-:W-:Y:S01]  /*18e0*/  FADD.FTZ R18, R39.reuse, R38 ;  /* 0x0000002627127221 */ /* 0x040fe20000010000 */
[----:B------:R-:W-:Y:S01]  /*18f0*/  FFMA.FTZ R19, R39, R39, R20 ;  /* 0x0000002727137223 */ /* 0x000fe20000010014 */
[----:B------:R-:W-:Y:S02]  /*1900*/  HADD2.F32 R41, -RZ, R41.H0_H0 ;  /* 0x20000029ff297230 */ /* 0x000fe40000004100 */
[----:B------:R-:W-:Y:S01]  /*1910*/  FMUL.FTZ R20, R40, R40 ;  /* 0x0000002828147220 */ /* 0x000fe20000410000 */
[----:B------:R-:W-:Y:S01]  /*1920*/  FADD.FTZ R17, R17, R18 ;  /* 0x0000001211117221 */ /* 0x000fe20000010000 */
[----:B------:R-:W-:Y:S01]  /*1930*/  FADD.FTZ R16, R16, R19 ;  /* 0x0000001310107221 */ /* 0x000fe20000010000 */
[C---:B------:R-:W-:Y:S01]  /*1940*/  FADD.FTZ R18, R41.reuse, R40 ;  /* 0x0000002829127221 */ /* 0x040fe20000010000 */
[----:B------:R-:W-:-:S03]  /*1950*/  FFMA.FTZ R19, R41, R41, R20 ;  /* 0x0000002929137223 */ /* 0x000fc60000010014 */
[----:B------:R-:W-:Y:S01]  /*1960*/  FADD.FTZ R17, R17, R18 ;  /* 0x0000001211117221 */ /* 0x000fe20000010000 */
[----:B------:R-:W-:Y:S01]  /*1970*/  FADD.FTZ R16, R16, R19 ;  /* 0x0000001310107221 */ /* 0x000fe20000010000 */
[--C-:B------:R-:W-:Y:S02]  /*1980*/  HADD2.F32 R42, -RZ, R43.reuse.H1_H1 ;  /* 0x3000002bff2a7230 */ /* 0x100fe40000004100 */
[----:B------:R-:W-:Y:S02]  /*1990*/  HADD2.F32 R43, -RZ, R43.H0_H0 ;  /* 0x2000002bff2b7230 */ /* 0x000fe40000004100 */
[--C-:B------:R-:W-:Y:S02]  /*19a0*/  HADD2.F32 R44, -RZ, R45.reuse.H1_H1 ;  /* 0x3000002dff2c7230 */ /* 0x100fe40000004100 */
[----:B------:R-:W-:Y:S01]  /*19b0*/  FMUL.FTZ R20, R42, R42 ;  /* 0x0000002a2a147220 */ /* 0x000fe20000410000 */
[----:B------:R-:W-:Y:S02]  /*19c0*/  HADD2.F32 R45, -RZ, R45.H0_H0 ;  /* 0x2000002dff2d7230 */ /* 0x000fe40000004100 */
[C---:B------:R-:W-:Y:S01]  /*19d0*/  FADD.FTZ R18, R43.reuse, R42 ;  /* 0x0000002a2b127221 */ /* 0x040fe20000010000 */
[----:B------:R-:W-:Y:S01]  /*19e0*/  FFMA.FTZ R19, R43, R43, R20 ;  /* 0x0000002b2b137223 */ /* 0x000fe20000010014 */
[----:B------:R-:W-:-:S02]  /*19f0*/  FMUL.FTZ R20, R44, R44 ;  /* 0x0000002c2c147220 */ /* 0x000fc40000410000 */
[----:B------:R-:W-:Y:S01]  /*1a00*/  FADD.FTZ R17, R17, R18 ;  /* 0x0000001211117221 */ /* 0x000fe20000010000 */
[C---:B------:R-:W-:Y:S01]  /*1a10*/  FADD.FTZ R18, R45.reuse, R44 ;  /* 0x0000002c2d127221 */ /* 0x040fe20000010000 */
[----:B------:R-:W-:Y:S01]  /*1a20*/  FADD.FTZ R16, R16, R19 ;  /* 0x0000001310107221 */ /* 0x000fe20000010000 */
[----:B------:R-:W-:Y:S02]  /*1a30*/  FFMA.FTZ R19, R45, R45, R20 ;  /* 0x0000002d2d137223 */ /* 0x000fe40000010014 */
[----:B------:R-:W-:Y:S02]  /*1a40*/  FADD.FTZ R17, R17, R18 ;  /* 0x0000001211117221 */ /* 0x000fe40000010000 */
[----:B------:R-:W-:Y:S01]  /*1a50*/  FADD.FTZ R16, R16, R19 ;  /* 0x0000001310107221 */ /* 0x000fe20000010000 */
[--C-:B---3--:R-:W-:Y:S02]  /*1a60*/  HADD2.F32 R46, -RZ, R47.reuse.H1_H1 ;  /* 0x3000002fff2e7230 */ /* 0x108fe40000004100 */
[----:B------:R-:W-:-:S03]  /*1a70*/  HADD2.F32 R47, -RZ, R47.H0_H0 ;  /* 0x2000002fff2f7230 */ /* 0x000fc60000004100 */
[----:B------:R-:W-:Y:S01]  /*1a80*/  FMUL.FTZ R20, R46, R46 ;  /* 0x0000002e2e147220 */ /* 0x000fe20000410000 */
[--C-:B-----5:R-:W-:Y:S02]  /*1a90*/  HADD2.F32 R48, -RZ, R49.reuse.H1_H1 ;  /* 0x30000031ff307230 */ /* 0x120fe40000004100 */
        /* <DEDUP_REMOVED lines=47> */
.L_x_2473:
[----:B------:R-:W-:Y:S05]  /*1d90*/  BSYNC.RECONVERGENT B0 ;  /* 0x0000000000007941 */ /* 0x000fea0003800200 */
.L_x_2472:
[----:B------:R-:W-:Y:S06]  /*1da0*/  BAR.SYNC.DEFER_BLOCKING 0x0 ;  /* 0x0000000000007b1d */ /* 0x000fec0000010000 */
[----:B------:R-:W-:Y:S04]  /*1db0*/  BSSY.RECONVERGENT B0, `(.L_x_2474) ;  /* 0x0000037000007945 */ /* 0x000fe80003800200 */
[----:B------:R-:W-:Y:S05]  /*1dc0*/  @P2 BRA `(.L_x_2475) ;  /* 0x0000000000d42947 */ /* 0x000fea0003800000 */
[----:B------:R-:W4:Y:S01]  /*1dd0*/  S2UR UR5, SR_CgaCtaId ;  /* 0x00000000000579c3 */ /* 0x000f220000008800 */
[----:B------:R-:W-:Y:S02]  /*1de0*/  UMOV UR4, 0x400 ;  /* 0x0000040000047882 */ /* 0x000fe40000000000 */
[----:B----4-:R-:W-:-:S09]  /*1df0*/  ULEA UR4, UR5, UR4, 0x18 ;  /* 0x0000000405047291 */ /* 0x010fd2000f8ec0ff */
[----:B---3--:R-:W1:Y:S04]  /*1e00*/  LDS.128 R16, [UR4+0x20] ;  /* 0x00002004ff107984 */ /* 0x008e680008000c00 */
[----:B------:R-:W3:Y:S04]  /*1e10*/  LDS.128 R28, [UR4+0x30] ;  /* 0x00003004ff1c7984 */ /* 0x000ee80008000c00 */
[----:B--2---:R-:W2:Y:S01]  /*1e20*/  LDS.128 R24, [UR4+0x40] ;  /* 0x00004004ff187984 */ /* 0x004ea20008000c00 */
[----:B-1----:R-:W-:Y:S01]  /*1e30*/  FADD.FTZ R23, R20, R16 ;  /* 0x0000001014177221 */ /* 0x002fe20000010000 */
        /* <DEDUP_REMOVED lines=8> */
[----:B--2---:R-:W-:Y:S01]  /*1ec0*/  FADD.FTZ R29, R17, R24 ;  /* 0x00000018111d7221 */ /* 0x004fe20000010000 */
        /* <DEDUP_REMOVED lines=37> */
.L_x_2475:
[----:B------:R-:W-:Y:S05]  /*2120*/  BSYNC.RECONVERGENT B0 ;  /* 0x0000000000007941 */ /* 0x000fea0003800200 */
.L_x_2474:
        /* <DEDUP_REMOVED lines=14> */
[----:B-1----:R-:W-:Y:S02]  /*2210*/  IMAD R23, R58, R57, R60 ;  /* 0x000000393a177224 */ /* 0x002fe400078e023c */
[----:B---3--:R-:W-:-:S04]  /*2220*/  IMAD.WIDE.U32 R16, R19, 0x4, R16 ;  /* 0x0000000413107825 */ /* 0x008fc800078e0010 */
[----:B------:R-:W-:Y:S01]  /*2230*/  IMAD.WIDE.U32 R18, R23, 0x8, R30 ;  /* 0x0000000817127825 */ /* 0x000fe200078e001e */
[----:B------:R-:W-:Y:S02]  /*2240*/  IADD3 R23, PT, PT, -R22, 0x1, RZ ;  /* 0x0000000116177810 */ /* 0x000fe40007ffe1ff */
[----:B------:R-:W1:Y:S02]  /*2250*/  LDC R22, c[0x0][0x370] ;  /* 0x0000dc00ff167b82 */ /* 0x000e640000000800 */
[----:B------:R3:W-:Y:S01]  /*2260*/  STG.E.64 desc[UR6][R18.64], R20 ;  /* 0x0000001412007986 */ /* 0x0007e2000c101b06 */
[----:B------:R-:W-:Y:S06]  /*2270*/  MEMBAR.ALL.GPU ;  /* 0x0000000000007992 */ /* 0x000fec000000a000 */
[----:B------:R-:W-:-:S00]  /*2280*/  ERRBAR ;  /* 0x00000000000079ab */ /* 0x000fc00000000000 */
[----:B------:R-:W-:Y:S06]  /*2290*/  CGAERRBAR ;  /* 0x00000000000075ab */ /* 0x000fec0000000000 */
[----:B------:R3:W-:Y:S01]  /*22a0*/  REDG.E.ADD.S32.STRONG.GPU desc[UR6][R16.64], R23 ;  /* 0x000000171000798e */ /* 0x0007e2000c12e306 */
[----:B-1----:R-:W-:-:S04]  /*22b0*/  SEL R25, R22, RZ, !P1 ;  /* 0x000000ff16197207 */ /* 0x002fc80004800000 */
[----:B------:R-:W-:-:S13]  /*22c0*/  ISETP.NE.AND P1, PT, R25, -0x1, PT ;  /* 0xffffffff1900780c */ /* 0x000fda0003f25270 */
[----:B---3--:R-:W-:Y:S05]  /*22d0*/  @!P1 BRA `(.L_x_2477) ;  /* 0x0000000000149947 */ /* 0x008fea0003800000 */
.L_x_2478:
[----:B------:R-:W3:Y:S04]  /*22e0*/  LDG.E.STRONG.GPU R18, desc[UR6][R16.64] ;  /* 0x0000000610127981 */ /* 0x000ee8000c1ef900 */
[----:B---3--:R-:W-:Y:S01]  /*22f0*/  CCTL.IVALL ;  /* 0x00000000ff00798f */ /* 0x008fe20002000000 */
[----:B------:R-:W-:Y:S05]  /*2300*/  YIELD ;  /* 0x0000000000007946 */ /* 0x000fea0003800000 */
[----:B------:R-:W-:-:S13]  /*2310*/  ISETP.NE.AND P1, PT, R18, R25, PT ;  /* 0x000000191200720c */ /* 0x000fda0003f25270 */
[----:B------:R-:W-:Y:S05]  /*2320*/  @P1 BRA `(.L_x_2478) ;  /* 0xfffffffc00ec1947 */ /* 0x000fea000383ffff */
.L_x_2477:
        /* <DEDUP_REMOVED lines=11> */
[C-C-:B--2---:R-:W-:Y:S01]  /*23e0*/  IMAD R24, R57.reuse, 0x3, R60.reuse ;  /* 0x0000000339187824 */ /* 0x144fe200078e023c */
[----:B------:R-:W-:Y:S01]  /*23f0*/  IADD3 R19, PT, PT, -R58, RZ, RZ ;  /* 0x000000ff3a137210 */ /* 0x000fe20007ffe1ff */
[----:B-1----:R-:W-:Y:S01]  /*2400*/  IMAD R23, R57, 0x7, R60 ;  /* 0x0000000739177824 */ /* 0x002fe200078e023c */
[----:B------:R-:W-:Y:S01]  /*2410*/  MOV R18, R60 ;  /* 0x0000003c00127202 */ /* 0x000fe20000000f00 */
[----:B------:R-:W-:-:S06]  /*2420*/  UMOV UR4, URZ ;  /* 0x000000ff00047c82 */ /* 0x000fcc0008000000 */
.L_x_2480:
        /* <DEDUP_REMOVED lines=62> */
.L_x_2479:
        /* <DEDUP_REMOVED lines=12> */
[C---:B-1----:R-:W-:Y:S02]  /*28d0*/  IADD3 R23, PT, PT, R26.reuse, 0x2, RZ ;  /* 0x000000021a177810 */ /* 0x042fe40007ffe0ff */
        /* <DEDUP_REMOVED lines=11> */
[----:B------:R-:W3:Y:S02]  /*2990*/  @!P3 LDG.E.64 R18, desc[UR6][R18.64] ;  /* 0x000000061212b981 */ /* 0x000ee4000c1e1b00 */
[----:B------:R-:W-:-:S02]  /*29a0*/  @!P6 IMAD R25, R25, R57, R60 ;  /* 0x000000391919e224 */ /* 0x000fc400078e023c */
[----:B------:R-:W4:Y:S02]  /*29b0*/  @!P5 LDG.E.64 R22, desc[UR6][R22.64] ;  /* 0x000000061616d981 */ /* 0x000f24000c1e1b00 */
[----:B--2---:R-:W-:-:S06]  /*29c0*/  @!P6 IMAD.WIDE.U32 R24, R25, 0x8, R30 ;  /* 0x000000081918e825 */ /* 0x004fcc00078e001e */
[----:B------:R-:W2:Y:S01]  /*29d0*/  @!P6 LDG.E.64 R24, desc[UR6][R24.64] ;  /* 0x000000061818e981 */ /* 0x000ea2000c1e1b00 */
[----:B------:R-:W-:Y:S01]  /*29e0*/  IADD3 R26, PT, PT, R26, 0x4, RZ ;  /* 0x000000041a1a7810 */ /* 0x000fe20007ffe0ff */
[----:B0-----:R-:W-:Y:S01]  /*29f0*/  @!P1 FADD.FTZ R20, R20, R16 ;  /* 0x0000001014149221 */ /* 0x001fe20000010000 */
[----:B------:R-:W-:-:S03]  /*2a00*/  @!P1 FADD.FTZ R21, R21, R17 ;  /* 0x0000001115159221 */ /* 0x000fc60000010000 */
[----:B---3--:R-:W-:Y:S01]  /*2a10*/  @!P3 FADD.FTZ R20, R20, R18 ;  /* 0x000000121414b221 */ /* 0x008fe20000010000 */
[----:B------:R-:W-:-:S03]  /*2a20*/  @!P3 FADD.FTZ R21, R21, R19 ;  /* 0x000000131515b221 */ /* 0x000fc60000010000 */
[----:B----4-:R-:W-:Y:S01]  /*2a30*/  @!P5 FADD.FTZ R20, R20, R22 ;  /* 0x000000161414d221 */ /* 0x010fe20000010000 */
[----:B------:R-:W-:-:S03]  /*2a40*/  @!P5 FADD.FTZ R21, R21, R23 ;  /* 0x000000171515d221 */ /* 0x000fc60000010000 */
[----:B--2---:R-:W-:Y:S01]  /*2a50*/  @!P6 FADD.FTZ R20, R20, R24 ;  /* 0x000000181414e221 */ /* 0x004fe20000010000 */
[----:B------:R-:W-:-:S07]  /*2a60*/  @!P6 FADD.FTZ R21, R21, R25 ;  /* 0x000000191515e221 */ /* 0x000fce0000010000 */
.L_x_2481:
        /* <DEDUP_REMOVED lines=19> */
.L_x_2482:
        /* <DEDUP_REMOVED lines=9> */
.L_x_2483:
[----:B------:R-:W-:Y:S05]  /*2c30*/  BSYNC.RECONVERGENT B0 ;  /* 0x0000000000007941 */ /* 0x000fea0003800200 */
.L_x_2476:
[----:B------:R-:W4:Y:S01]  /*2c40*/  S2UR UR5, SR_CgaCtaId ;  /* 0x00000000000579c3 */ /* 0x000f220000008800 */
[----:B------:R-:W3:Y:S01]  /*2c50*/  LDCU UR8, c[0x0][0x414] ;  /* 0x00008280ff0877ac */ /* 0x000ee20008000800 */
[----:B------:R-:W-:Y:S01]  /*2c60*/  LOP3.LUT R27, R63, 0xffff, RZ, 0xc0, !PT ;  /* 0x0000ffff3f1b7812 */ /* 0x000fe200078ec0ff */
[----:B------:R-:W-:-:S03]  /*2c70*/  UMOV UR4, 0x400 ;  /* 0x0000040000047882 */ /* 0x000fc60000000000 */
[----:B------:R-:W-:Y:S02]  /*2c80*/  IADD3 R27, PT, PT, R72, R27, RZ ;  /* 0x0000001b481b7210 */ /* 0x000fe40007ffe0ff */
[----:B--2---:R-:W2:Y:S08]  /*2c90*/  @P0 LDC.64 R24, c[0x0][0x388] ;  /* 0x0000e200ff180b82 */ /* 0x004eb00000000a00 */
[----:B------:R-:W0:Y:S01]  /*2ca0*/  LDC.64 R18, c[0x0][0x3a0] ;  /* 0x0000e800ff127b82 */ /* 0x000e220000000a00 */
[----:B---3--:R-:W-:Y:S01]  /*2cb0*/  @P0 FMUL.FTZ R16, R20, UR8 ;  /* 0x0000000814100c20 */ /* 0x008fe20008410000 */
[----:B------:R-:W-:Y:S01]  /*2cc0*/  @P0 FMUL.FTZ R17, R21, UR8 ;  /* 0x0000000815110c20 */ /* 0x000fe20008410000 */
[----:B----4-:R-:W-:-:S05]  /*2cd0*/  ULEA UR4, UR5, UR4, 0x18 ;  /* 0x0000000405047291 */ /* 0x010fca000f8ec0ff */
[----:B-1----:R-:W1:Y:S01]  /*2ce0*/  LDC.64 R22, c[0x0][0x398] ;  /* 0x0000e600ff167b82 */ /* 0x002e620000000a00 */
[----:B------:R-:W3:Y:S01]  /*2cf0*/  LDCU UR5, c[0x0][0x404] ;  /* 0x00008080ff0577ac */ /* 0x000ee20008000800 */
[----:B--2---:R-:W-:Y:S02]  /*2d00*/  @P0 IMAD.WIDE R24, R61, 0x8, R24 ;  /* 0x000000083d180825 */ /* 0x004fe400078e0218 */
[----:B------:R-:W-:Y:S04]  /*2d10*/  @!P2 STS.64 [UR4+0xc8], R20 ;  /* 0x0000c814ff00a988 */ /* 0x000fe80008000a04 */
[----:B------:R2:W-:Y:S01]  /*2d20*/  @P0 STG.E.64 desc[UR6][R24.64], R16 ;  /* 0x0000001018000986 */ /* 0x0005e2000c101b06 */
[C---:B0-----:R-:W-:Y:S01]  /*2d30*/  IMAD.WIDE R18, R27.reuse, 0x4, R18 ;  /* 0x000000041b127825 */ /* 0x041fe200078e0212 */
[----:B------:R-:W-:Y:S03]  /*2d40*/  BAR.SYNC.DEFER_BLOCKING 0x0 ;  /* 0x0000000000007b1d */ /* 0x000fe60000010000 */
[----:B-1----:R-:W-:-:S03]  /*2d50*/  IMAD.WIDE R22, R27, 0x4, R22 ;  /* 0x000000041b167825 */ /* 0x002fc600078e0216 */
[----:B------:R-:W5:Y:S04]  /*2d60*/  LDG.E.64 R18, desc[UR6][R18.64] ;  /* 0x0000000612127981 */ /* 0x000f68000c1e1b00 */
[----:B------:R-:W0:Y:S01]  /*2d70*/  LDS.64 R20, [UR4+0xc8] ;  /* 0x0000c804ff147984 */ /* 0x000e220008000a00 */
[----:B------:R-:W1:Y:S03]  /*2d80*/  LDCU.U8 UR4, c[0x0][0x3fc] ;  /* 0x00007f80ff0477ac */ /* 0x000e660008000000 */
[----:B--2---:R0:W5:Y:S02]  /*2d90*/  LDG.E.64 R16, desc[UR6][R22.64] ;  /* 0x0000000616107981 */ /* 0x004164000c1e1b00 */
[----:B0-----:R-:W-:-:S04]  /*2da0*/  FMUL.FTZ R22, R20, UR8 ;  /* 0x0000000814167c20 */ /* 0x001fc80008410000 */
[----:B------:R-:W-:-:S04]  /*2db0*/  FMUL.FTZ R26, R22, R22 ;  /* 0x00000016161a7220 */ /* 0x000fc80000410000 */
[----:B------:R-:W-:-:S05]  /*2dc0*/  FFMA.FTZ R26, R21, UR8, -R26 ;  /* 0x00000008151a7c23 */ /* 0x000fca000801081a */
[----:B------:R-:W-:-:S13]  /*2dd0*/  FSETP.GTU.FTZ.AND P1, PT, R26, RZ, PT ;  /* 0x000000ff1a00720b */ /* 0x000fda0003f3c000 */
[----:B------:R-:W0:Y:S01]  /*2de0*/  @P1 LDC R27, c[0x0][0x3a8] ;  /* 0x0000ea00ff1b1b82 */ /* 0x000e220000000800 */
[----:B------:R-:W-:Y:S01]  /*2df0*/  HFMA2 R23, -RZ, RZ, 1.875, 0 ;  /* 0x3f800000ff177431 */ /* 0x000fe200000001ff */
[----:B-1----:R-:W-:Y:S01]  /*2e00*/  UISETP.NE.AND UP0, UPT, UR4, URZ, UPT ;  /* 0x000000ff0400728c */ /* 0x002fe2000bf05270 */
        /* <DEDUP_REMOVED lines=39> */
[----:B------:R-:W-:-:S05]  /*3080*/  F2FP.F16.F32.PACK_AB R3, R20, R3 ;  /* 0x000000031403723e */ /* 0x000fca00000000ff */
[----:B------:R0:W-:Y:S02]  /*3090*/  STG.E desc[UR6][R28.64], R3 ;  /* 0x000000031c007986 */ /* 0x0001e4000c101906 */
.L_x_2487:
[----:B------:R-:W-:Y:S05]  /*30a0*/  BSYNC.RECONVERGENT B1 ;  /* 0x0000000000017941 */ /* 0x000fea0003800200 */
.L_x_2486:
        /* <DEDUP_REMOVED lines=20> */
.L_x_2489:
[----:B------:R-:W-:Y:S05]  /*31f0*/  BSYNC.RECONVERGENT B1 ;  /* 0x0000000000017941 */ /* 0x000fea0003800200 */
.L_x_2488:
        /* <DEDUP_REMOVED lines=22> */
.L_x_2491:
[----:B------:R-:W-:Y:S05]  /*3360*/  BSYNC.RECONVERGENT B1 ;  /* 0x0000000000017941 */ /* 0x000fea0003800200 */
.L_x_2490:
[----:B------:R-:W-:Y:S04]  /*3370*/  BSSY.RECONVERGENT B1, `(.L_x_2492) ;  /* 0x0000014000017945 */ /* 0x000fe80003800200 */
[----:B------:R-:W-:Y:S05]  /*3380*/  @P1 BRA `(.L_x_2493) ;  /* 0x0000000000481947 */ /* 0x000fea0003800000 */
[----:B------:R-:W4:Y:S01]  /*3390*/  LDCU.64 UR4, c[0x0][0x3e0] ;  /* 0x00007c00ff0477ac */ /* 0x000f220008000a00 */
[----:B------:R-:W-:Y:S01]  /*33a0*/  MOV R2, R74 ;  /* 0x0000004a00027202 */ /* 0x000fe20000000f00 */
[--C-:B------:R-:W-:Y:S01]  /*33b0*/  FADD.FTZ R8, R8, -R22.reuse ;  /* 0x8000001608087221 */ /* 0x100fe20000010000 */
[----:B0-23--:R-:W-:Y:S01]  /*33c0*/  MOV R3, R77 ;  /* 0x0000004d00037202 */ /* 0x00dfe20000000f00 */
        /* <DEDUP_REMOVED lines=14> */
.L_x_2493:
[----:B------:R-:W-:Y:S05]  /*34b0*/  BSYNC.RECONVERGENT B1 ;  /* 0x0000000000017941 */ /* 0x000fea0003800200 */
.L_x_2492:
        /* <DEDUP_REMOVED lines=36> */
.L_x_2495:
[----:B------:R-:W-:Y:S05]  /*3700*/  BSYNC.RECONVERGENT B1 ;  /* 0x0000000000017941 */ /* 0x000fea0003800200 */
.L_x_2494:
        /* <DEDUP_REMOVED lines=17> */
[----:B------:R-:W-:Y:S02]  /*3820*/  F2FP.F16.F32.PACK_AB R3, R10, R9 ;  /* 0x000000090a03723e */ /* 0x000fe400000000ff */
[----:B------:R-:W-:-:S05]  /*3830*/  LEA.HI.X R5, R2, UR11, R11, 0x1, P2 ;  /* 0x0000000b02057c11 */ /* 0x000fca00090f0c0b */
[----:B------:R0:W-:Y:S02]  /*3840*/  STG.E desc[UR6][R4.64], R3 ;  /* 0x0000000304007986 */ /* 0x0001e4000c101906 */
.L_x_2497:
[----:B------:R-:W-:Y:S05]  /*3850*/  BSYNC.RECONVERGENT B1 ;  /* 0x0000000000017941 */ /* 0x000fea0003800200 */
.L_x_2496:
        /* <DEDUP_REMOVED lines=20> */
.L_x_2499:
[----:B------:R-:W-:Y:S05]  /*39a0*/  BSYNC.RECONVERGENT B1 ;  /* 0x0000000000017941 */ /* 0x000fea0003800200 */
.L_x_2498:
        /* <DEDUP_REMOVED lines=20> */
.L_x_2501:
[----:B------:R-:W-:Y:S05]  /*3af0*/  BSYNC.RECONVERGENT B1 ;  /* 0x0000000000017941 */ /* 0x000fea0003800200 */
.L_x_2500:
        /* <DEDUP_REMOVED lines=20> */
.L_x_2503:
[----:B------:R-:W-:Y:S05]  /*3c40*/  BSYNC.RECONVERGENT B1 ;  /* 0x0000000000017941 */ /* 0x000fea0003800200 */
.L_x_2502:
        /* <DEDUP_REMOVED lines=20> */
.L_x_2505:
[----:B------:R-:W-:Y:S05]  /*3d90*/  BSYNC.RECONVERGENT B1 ;  /* 0x0000000000017941 */ /* 0x000fea0003800200 */
.L_x_2504:
        /* <DEDUP_REMOVED lines=33> */
[----:B------:R-:W-:Y:S02]  /*3fb0*/  F2FP.F16.F32.PACK_AB R3, R11, R6 ;  /* 0x000000060b03723e */ /* 0x000fe400000000ff */
[----:B------:R-:W-:-:S05]  /*3fc0*/  LEA.HI.X R5, R2, UR11, R13, 0x1, P5 ;  /* 0x0000000b02057c11 */ /* 0x000fca000a8f0c0d */
[----:B------:R0:W-:Y:S02]  /*3fd0*/  STG.E desc[UR6][R4.64], R3 ;  /* 0x0000000304007986 */ /* 0x0001e4000c101906 */
.L_x_2507:
[----:B------:R-:W-:Y:S05]  /*3fe0*/  BSYNC.RECONVERGENT B1 ;  /* 0x0000000000017941 */ /* 0x000fea0003800200 */
.L_x_2506:
        /* <DEDUP_REMOVED lines=20> */
.L_x_2509:
[----:B------:R-:W-:Y:S05]  /*4130*/  BSYNC.RECONVERGENT B1 ;  /* 0x0000000000017941 */ /* 0x000fea0003800200 */
.L_x_2508:
[----:B------:R-:W-:Y:S04]  /*4140*/  BSSY.RECONVERGENT B1, `(.L_x_2510) ;  /* 0x0000014000017945 */ /* 0x000fe80003800200 */
[----:B------:R-:W-:Y:S05]  /*4150*/  @P1 BRA `(.L_x_2511) ;  /* 0x0000000000481947 */ /* 0x000fea0003800000 */
[----:B------:R-:W3:Y:S01]  /*4160*/  LDCU.64 UR4, c[0x0][0x3e0] ;  /* 0x00007c00ff0477ac */ /* 0x000ee20008000a00 */
[----:B------:R-:W-:Y:S01]  /*4170*/  MOV R2, R74 ;  /* 0x0000004a00027202 */ /* 0x000fe20000000f00 */
[--C-:B0-2---:R-:W-:Y:S01]  /*4180*/  FADD.FTZ R4, R43, -R22.reuse ;  /* 0x800000162b047221 */ /* 0x105fe20000010000 */
[----:B------:R-:W-:Y:S01]  /*4190*/  MOV R3, R77 ;  /* 0x0000004d00037202 */ /* 0x000fe20000000f00 */
        /* <DEDUP_REMOVED lines=14> */
.L_x_2511:
[----:B------:R-:W-:Y:S05]  /*4280*/  BSYNC.RECONVERGENT B1 ;  /* 0x0000000000017941 */ /* 0x000fea0003800200 */
.L_x_2510:
        /* <DEDUP_REMOVED lines=17> */
[----:B------:R-:W-:Y:S02]  /*43a0*/  F2FP.F16.F32.PACK_AB R3, R7, R6 ;  /* 0x000000060703723e */ /* 0x000fe400000000ff */
[----:B------:R-:W-:-:S05]  /*43b0*/  LEA.HI.X R5, R2, UR11, R9, 0x1, P1 ;  /* 0x0000000b02057c11 */ /* 0x000fca00088f0c09 */
[----:B------:R4:W-:Y:S02]  /*43c0*/  STG.E desc[UR6][R4.64], R3 ;  /* 0x0000000304007986 */ /* 0x0009e4000c101906 */
.L_x_2513:
[----:B------:R-:W-:Y:S05]  /*43d0*/  BSYNC.RECONVERGENT B1 ;  /* 0x0000000000017941 */ /* 0x000fea0003800200 */
.L_x_2512:
        /* <DEDUP_REMOVED lines=20> */
.L_x_2515:
[----:B------:R-:W-:Y:S05]  /*4520*/  BSYNC.RECONVERGENT B1 ;  /* 0x0000000000017941 */ /* 0x000fea0003800200 */
.L_x_2514:
        /* <DEDUP_REMOVED lines=15> */
[----:B------:R-:W-:Y:S02]  /*4620*/  F2FP.F16.F32.PACK_AB R5, R22, R5 ;  /* 0x000000051605723e */ /* 0x000fe400000000ff */
[----:B------:R-:W-:-:S05]  /*4630*/  LEA.HI.X R3, R74, UR9, R7, 0x1, P1 ;  /* 0x000000094a037c11 */ /* 0x000fca00088f0c07 */
[----:B------:R0:W-:Y:S01]  /*4640*/  STG.E desc[UR6][R2.64], R5 ;  /* 0x0000000502007986 */ /* 0x0001e2000c101906 */
[----:B------:R-:W-:Y:S05]  /*4650*/  BRA `(.L_x_2516) ;  /* 0x0000002000687947 */ /* 0x000fea0003800000 */
.L_x_2485:
        /* <DEDUP_REMOVED lines=39> */
[----:B------:R-:W-:-:S05]  /*48d0*/  F2FP.F16.F32.PACK_AB R31, R72, R31 ;  /* 0x0000001f481f723e */ /* 0x000fca00000000ff */
[----:B------:R0:W-:Y:S02]  /*48e0*/  STG.E desc[UR6][R2.64], R31 ;  /* 0x0000001f02007986 */ /* 0x0001e4000c101906 */
.L_x_2518:
[----:B------:R-:W-:Y:S05]  /*48f0*/  BSYNC.RECONVERGENT B1 ;  /* 0x0000000000017941 */ /* 0x000fea0003800200 */
.L_x_2517:
        /* <DEDUP_REMOVED lines=28> */
[----:B------:R-:W-:-:S05]  /*4ac0*/  F2FP.F16.F32.PACK_AB R5, R5, R4 ;  /* 0x000000040505723e */ /* 0x000fca00000000ff */
[----:B------:R2:W-:Y:S02]  /*4ad0*/  STG.E desc[UR6][R2.64], R5 ;  /* 0x0000000502007986 */ /* 0x0005e4000c101906 */
.L_x_2520:
[----:B------:R-:W-:Y:S05]  /*4ae0*/  BSYNC.RECONVERGENT B1 ;  /* 0x0000000000017941 */ /* 0x000fea0003800200 */
.L_x_2519:
        /* <DEDUP_REMOVED lines=30> */
[----:B------:R-:W-:-:S05]  /*4cd0*/  F2FP.F16.F32.PACK_AB R7, R30, R7 ;  /* 0x000000071e07723e */ /* 0x000fca00000000ff */
[----:B------:R3:W-:Y:S02]  /*4ce0*/  STG.E desc[UR6][R4.64], R7 ;  /* 0x0000000704007986 */ /* 0x0007e4000c101906 */
.L_x_2522:
[----:B------:R-:W-:Y:S05]  /*4cf0*/  BSYNC.RECONVERGENT B1 ;  /* 0x0000000000017941 */ /* 0x000fea0003800200 */
.L_x_2521:
[----:B------:R-:W-:Y:S04]  /*4d00*/  BSSY.RECONVERGENT B1, `(.L_x_2523) ;  /* 0x000001e000017945 */ /* 0x000fe80003800200 */
[----:B------:R-:W-:Y:S05]  /*4d10*/  @P4 BRA `(.L_x_2524) ;  /* 0x0000000000704947 */ /* 0x000fea0003800000 */
[--C-:B------:R-:W-:Y:S01]  /*4d20*/  FADD.FTZ R8, R8, -R22.reuse ;  /* 0x8000001608087221 */ /* 0x100fe20000010000 */
[----:B---3--:R-:W-:Y:S01]  /*4d30*/  FADD.FTZ R4, R9, -R22 ;  /* 0x8000001609047221 */ /* 0x008fe20000010000 */
[----:B------:R-:W3:Y:S01]  /*4d40*/  LDCU.64 UR8, c[0x0][0x3e0] ;  /* 0x00007c00ff0877ac */ /* 0x000ee20008000a00 */
[----:B--2---:R-:W-:Y:S01]  /*4d50*/  MOV R5, R77 ;  /* 0x0000004d00057202 */ /* 0x004fe20000000f00 */
[-C--:B01----:R-:W-:Y:S01]  /*4d60*/  FMUL.FTZ R3, R8, R23.reuse ;  /* 0x0000001708037220 */ /* 0x083fe20000410000 */
[----:B------:R-:W-:Y:S01]  /*4d70*/  FMUL.FTZ R6, R4, R23 ;  /* 0x0000001704067220 */ /* 0x000fe20000410000 */
[----:B------:R-:W0:Y:S02]  /*4d80*/  LDCU.64 UR10, c[0x0][0x380] ;  /* 0x00007000ff0a77ac */ /* 0x000e240008000a00 */
[----:B-----5:R-:W-:Y:S01]  /*4d90*/  FFMA.FTZ R2, R16, R3, R18 ;  /* 0x0000000310027223 */ /* 0x020fe20000010012 */
[----:B------:R-:W-:-:S03]  /*4da0*/  FFMA.FTZ R3, R17, R6, R19 ;  /* 0x0000000611037223 */ /* 0x000fc60000010013 */
[----:B------:R-:W-:Y:S01]  /*4db0*/  FMUL.FTZ R4, R2, -1.4426950216293334961 ;  /* 0xbfb8aa3b02047820 */ /* 0x000fe20000410000 */
[----:B------:R-:W-:-:S05]  /*4dc0*/  FMUL.FTZ R8, R3, -1.4426950216293334961 ;  /* 0xbfb8aa3b03087820 */ /* 0x000fca0000410000 */
[----:B------:R-:W1:Y:S01]  /*4dd0*/  MUFU.EX2 R4, R4 ;  /* 0x0000000400047308 */ /* 0x000e620000000800 */
[----:B---3--:R-:W-:-:S04]  /*4de0*/  IMAD R25, R55, UR8, RZ ;  /* 0x0000000837197c24 */ /* 0x008fc8000f8e02ff */
[----:B------:R-:W-:-:S03]  /*4df0*/  IMAD R25, R70, UR9, R25 ;  /* 0x0000000946197c24 */ /* 0x000fc6000f8e0219 */
[----:B------:R-:W2:Y:S01]  /*4e00*/  MUFU.EX2 R8, R8 ;  /* 0x0000000800087308 */ /* 0x000ea20000000800 */
[----:B-1----:R-:W-:Y:S01]  /*4e10*/  FADD.FTZ R6, R4, 1 ;  /* 0x3f80000004067421 */ /* 0x002fe20000010000 */
[----:B------:R-:W-:-:S06]  /*4e20*/  MOV R4, R74 ;  /* 0x0000004a00047202 */ /* 0x000fcc0000000f00 */
[----:B------:R-:W1:Y:S01]  /*4e30*/  MUFU.RCP R7, R6 ;  /* 0x0000000600077308 */ /* 0x000e620000001000 */
[----:B------:R-:W-:-:S04]  /*4e40*/  IMAD.WIDE.U32 R4, R70, UR8, R4 ;  /* 0x0000000846047c25 */ /* 0x000fc8000f8e0004 */
[----:B--2---:R-:W-:Y:S01]  /*4e50*/  FADD.FTZ R9, R8, 1 ;  /* 0x3f80000008097421 */ /* 0x004fe20000010000 */
[----:B------:R-:W-:-:S03]  /*4e60*/  IADD3 R25, PT, PT, R5, R25, RZ ;  /* 0x0000001905197210 */ /* 0x000fc60007ffe0ff */
[----:B------:R-:W2:Y:S01]  /*4e70*/  MUFU.RCP R28, R9 ;  /* 0x00000009001c7308 */ /* 0x000ea20000001000 */
[----:B-1----:R-:W-:Y:S01]  /*4e80*/  FMUL.FTZ R7, R2, R7 ;  /* 0x0000000702077220 */ /* 0x002fe20000410000 */
[----:B0-----:R-:W-:Y:S01]  /*4e90*/  LEA R2, P1, R4, UR10, 0x1 ;  /* 0x0000000a04027c11 */ /* 0x001fe2000f8208ff */
[----:B--2---:R-:W-:-:S03]  /*4ea0*/  FMUL.FTZ R28, R3, R28 ;  /* 0x0000001c031c7220 */ /* 0x004fc60000410000 */
[----:B------:R-:W-:Y:S02]  /*4eb0*/  LEA.HI.X R3, R4, UR11, R25, 0x1, P1 ;  /* 0x0000000b04037c11 */ /* 0x000fe400088f0c19 */
[----:B------:R-:W-:-:S05]  /*4ec0*/  F2FP.F16.F32.PACK_AB R7, R28, R7 ;  /* 0x000000071c07723e */ /* 0x000fca00000000ff */
[----:B------:R4:W-:Y:S02]  /*4ed0*/  STG.E desc[UR6][R2.64], R7 ;  /* 0x0000000702007986 */ /* 0x0009e4000c101906 */
.L_x_2524:
[----:B------:R-:W-:Y:S05]  /*4ee0*/  BSYNC.RECONVERGENT B1 ;  /* 0x0000000000017941 */ /* 0x000fea0003800200 */
.L_x_2523:
        /* <DEDUP_REMOVED lines=44> */
[----:B------:R-:W-:-:S05]  /*51b0*/  F2FP.F16.F32.PACK_AB R11, R26, R11 ;  /* 0x0000000b1a0b723e */ /* 0x000fca00000000ff */
[----:B------:R3:W-:Y:S02]  /*51c0*/  STG.E desc[UR6][R4.64], R11 ;  /* 0x0000000b04007986 */ /* 0x0007e4000c101906 */
.L_x_2526:
[----:B------:R-:W-:Y:S05]  /*51d0*/  BSYNC.RECONVERGENT B1 ;  /* 0x0000000000017941 */ /* 0x000fea0003800200 */
.L_x_2525:
        /* <DEDUP_REMOVED lines=30> */
.L_x_2528:
[----:B------:R-:W-:Y:S05]  /*53c0*/  BSYNC.RECONVERGENT B1 ;  /* 0x0000000000017941 */ /* 0x000fea0003800200 */
.L_x_2527:
        /* <DEDUP_REMOVED lines=28> */
[----:B------:R-:W-:-:S05]  /*5590*/  F2FP.F16.F32.PACK_AB R11, R11, R8 ;  /* 0x000000080b0b723e */ /* 0x000fca00000000ff */
[----:B------:R0:W-:Y:S02]  /*55a0*/  STG.E desc[UR6][R4.64], R11 ;  /* 0x0000000b04007986 */ /* 0x0001e4000c101906 */
.L_x_2530:
[----:B------:R-:W-:Y:S05]  /*55b0*/  BSYNC.RECONVERGENT B1 ;  /* 0x0000000000017941 */ /* 0x000fea0003800200 */
.L_x_2529:
        /* <DEDUP_REMOVED lines=28> */
[----:B------:R-:W-:-:S05]  /*5780*/  F2FP.F16.F32.PACK_AB R9, R12, R9 ;  /* 0x000000090c09723e */ /* 0x000fca00000000ff */
[----:B------:R0:W-:Y:S02]  /*5790*/  STG.E desc[UR6][R2.64], R9 ;  /* 0x0000000902007986 */ /* 0x0001e4000c101906 */
.L_x_2532:
[----:B------:R-:W-:Y:S05]  /*57a0*/  BSYNC.RECONVERGENT B1 ;  /* 0x0000000000017941 */ /* 0x000fea0003800200 */
.L_x_2531:
        /* <DEDUP_REMOVED lines=30> */
.L_x_2534:
[----:B------:R-:W-:Y:S05]  /*5990*/  BSYNC.RECONVERGENT B1 ;  /* 0x0000000000017941 */ /* 0x000fea0003800200 */
.L_x_2533:
        /* <DEDUP_REMOVED lines=30> */
.L_x_2536:
[----:B------:R-:W-:Y:S05]  /*5b80*/  BSYNC.RECONVERGENT B1 ;  /* 0x0000000000017941 */ /* 0x000fea0003800200 */
.L_x_2535:
        /* <DEDUP_REMOVED lines=44> */
[----:B------:R-:W-:-:S05]  /*5e50*/  F2FP.F16.F32.PACK_AB R13, R13, R6 ;  /* 0x000000060d0d723e */ /* 0x000fca00000000ff */
[----:B------:R0:W-:Y:S02]  /*5e60*/  STG.E desc[UR6][R4.64], R13 ;  /* 0x0000000d04007986 */ /* 0x0001e4000c101906 */
.L_x_2538:
[----:B------:R-:W-:Y:S05]  /*5e70*/  BSYNC.RECONVERGENT B1 ;  /* 0x0000000000017941 */ /* 0x000fea0003800200 */
.L_x_2537:
        /* <DEDUP_REMOVED lines=28> */
[----:B------:R-:W-:-:S05]  /*6040*/  F2FP.F16.F32.PACK_AB R13, R13, R10 ;  /* 0x0000000a0d0d723e */ /* 0x000fca00000000ff */
[----:B------:R2:W-:Y:S02]  /*6050*/  STG.E desc[UR6][R2.64], R13 ;  /* 0x0000000d02007986 */ /* 0x0005e4000c101906 */
.L_x_2540:
[----:B------:R-:W-:Y:S05]  /*6060*/  BSYNC.RECONVERGENT B1 ;  /* 0x0000000000017941 */ /* 0x000fea0003800200 */
.L_x_2539:
        /* <DEDUP_REMOVED lines=8> */
[----:B0--3-5:R-:W-:Y:S01]  /*60f0*/  FFMA.FTZ R5, R16, R3, R18 ;  /* 0x0000000310057223 */ /* 0x029fe20000010012 */
        /* <DEDUP_REMOVED lines=19> */
[----:B------:R-:W-:-:S05]  /*6230*/  F2FP.F16.F32.PACK_AB R13, R13, R10 ;  /* 0x0000000a0d0d723e */ /* 0x000fca00000000ff */
[----:B------:R4:W-:Y:S02]  /*6240*/  STG.E desc[UR6][R4.64], R13 ;  /* 0x0000000d04007986 */ /* 0x0009e4000c101906 */
.L_x_2542:
[----:B------:R-:W-:Y:S05]  /*6250*/  BSYNC.RECONVERGENT B1 ;  /* 0x0000000000017941 */ /* 0x000fea0003800200 */
.L_x_2541:
        /* <DEDUP_REMOVED lines=30> */
.L_x_2544:
[----:B------:R-:W-:Y:S05]  /*6440*/  BSYNC.RECONVERGENT B1 ;  /* 0x0000000000017941 */ /* 0x000fea0003800200 */
.L_x_2543:
        /* <DEDUP_REMOVED lines=28> */
[----:B------:R-:W-:-:S05]  /*6610*/  F2FP.F16.F32.PACK_AB R7, R10, R7 ;  /* 0x000000070a07723e */ /* 0x000fca00000000ff */
[----:B------:R0:W-:Y:S02]  /*6620*/  STG.E desc[UR6][R4.64], R7 ;  /* 0x0000000704007986 */ /* 0x0001e4000c101906 */
.L_x_2546:
[----:B------:R-:W-:Y:S05]  /*6630*/  BSYNC.RECONVERGENT B1 ;  /* 0x0000000000017941 */ /* 0x000fea0003800200 */
.L_x_2545:
        /* <DEDUP_REMOVED lines=28> */
.L_x_2516:
[----:B------:R-:W-:Y:S05]  /*6800*/  BSYNC.RECONVERGENT B0 ;  /* 0x0000000000007941 */ /* 0x000fea0003800200 */
.L_x_2484:
        /* <DEDUP_REMOVED lines=8> */
.L_x_2548:
        /* <DEDUP_REMOVED lines=15> */
.L_x_3461:


//--------------------- .text._Z35group_norm_nhwc_fwd_one_pass_kernelI11Fp16IOBf16WLi64ELi42ELi672EEv26Group_norm_nhwc_fwd_params --------------------------
	.section	.text._Z35group_norm_nhwc_fwd_one_pass_kernelI11Fp16IOBf16WLi64ELi42ELi672EEv26Group_norm_nhwc_fwd_params,"ax",@progbits
	.align	128
        .global         _Z35group_norm_nhwc_fwd_one_pass_kernelI11Fp16IOBf16WLi64ELi42ELi672EEv26Group_norm_nhwc_fwd_params
        .type           _Z35group_norm_nhwc_fwd_one_pass_kernelI11Fp16IOBf16WLi64ELi42ELi672EEv26Group_norm_nhwc_fwd_params,@function
        .size           _Z35group_norm_nhwc_fwd_one_pass_kernelI11Fp16IOBf16WLi64ELi42ELi672EEv26Group_norm_nhwc_fwd_params,(.L_x_3462 - _Z35group_norm_nhwc_fwd_one_pass_kernelI11Fp16IOBf16WLi64ELi42ELi672EEv26Group_norm_nhwc_fwd_params)
        .other          _Z35group_norm_nhwc_fwd_one_pass_kernelI11Fp16IOBf16WLi64ELi42ELi672EEv26Group_norm_nhwc_fwd_params,@"STO_CUDA_ENTRY STV_DEFAULT"
_Z35group_norm_nhwc_fwd_one_pass_kernelI11Fp16IOBf16WLi64ELi42ELi672EEv26Group_norm_nhwc_fwd_params:
.text._Z35group_norm_nhwc_fwd_one_pass_kernelI11Fp16IOBf16WLi64ELi42ELi672EEv26Group_norm_nhwc_fwd_params:
        /* <DEDUP_REMOVED lines=32> */
.L_x_2568:
[----:B0-----:R-:W0:Y:S01]  /*0200*/  LDC R13, c[0x0][0x3f8] ;  /* 0x0000fe00ff0d7b82 */ /* 0x001e220000000800 */
[----:B-1----:R-:W1:Y:S01]  /*0210*/  LDCU.64 UR8, c[0x0][0x3e8] ;  /* 0x00007d00ff0877ac */ /* 0x002e620008000a00 */
[----:B------:R-:W-:Y:S01]  /*0220*/  SHF.R.S32.HI R15, RZ, 0x1f, R23 ;  /* 0x0000001fff0f7819 */ /* 0x000fe20000011417 */
[----:B------:R-:W-:Y:S01]  /*0230*/  IMAD.MOV.U32 R21, RZ, RZ, RZ ;  /* 0x000000ffff157224 */ /* 0x000fe200078e00ff */
[----:B0-2---:R-:W-:Y:S02]  /*0240*/  IABS R7, R13 ;  /* 0x0000000d00077213 */ /* 0x005fe40000000000 */
        /* <DEDUP_REMOVED lines=18> */
[----:B------:R-:W-:Y:S02]  /*0370*/  ISETP.GE.AND P4, PT, R0, RZ, PT ;  /* 0x000000ff0000720c */ /* 0x000fe40003f86270 */
[----:B------:R-:W-:-:S04]  /*0380*/  IADD3 R0, PT, PT, R23, 0x20, RZ ;  /* 0x0000002017007810 */ /* 0x000fc80007ffe0ff */
[----:B-1----:R-:W-:Y:S01]  /*0390*/  ISETP.GE.U32.AND P2, PT, R0, UR8, PT ;  /* 0x0000000800007c0c */ /* 0x002fe2000bf46070 */
[----:B------:R-:W-:Y:S01]  /*03a0*/  @P1 VIADD R3, R3, 0x1 ;  /* 0x0000000103031836 */ /* 0x000fe20000000000 */
[----:B------:R-:W-:Y:S02]  /*03b0*/  SHF.R.S32.HI R17, RZ, 0x1f, R0 ;  /* 0x0000001fff117819 */ /* 0x000fe40000011400 */
[----:B------:R-:W-:Y:S02]  /*03c0*/  ISETP.GE.U32.AND P1, PT, R23, UR8, PT ;  /* 0x0000000817007c0c */ /* 0x000fe4000bf26070 */
[----:B------:R-:W-:Y:S02]  /*03d0*/  ISETP.GE.AND.EX P2, PT, R17, UR9, PT, P2 ;  /* 0x0000000911007c0c */ /* 0x000fe4000bf46320 */
[----:B------:R-:W-:Y:S02]  /*03e0*/  MOV R11, R3 ;  /* 0x00000003000b7202 */ /* 0x000fe40000000f00 */
[----:B------:R-:W-:Y:S01]  /*03f0*/  ISETP.GE.AND.EX P1, PT, R15, UR9, PT, P1 ;  /* 0x000000090f007c0c */ /* 0x000fe2000bf26310 */
[----:B------:R-:W0:Y:S01]  /*0400*/  LDCU.64 UR8, c[0x0][0x3f0] ;  /* 0x00007e00ff0877ac */ /* 0x000e220008000a00 */
[----:B------:R-:W-:-:S02]  /*0410*/  @!P4 IADD3 R11, PT, PT, -R11, RZ, RZ ;  /* 0x000000ff0b0bc210 */ /* 0x000fc40007ffe1ff */
        /* <DEDUP_REMOVED lines=24> */
[----:B------:R-:W-:Y:S02]  /*05a0*/  @!P1 IADD3 R7, PT, PT, R9, R11, RZ ;  /* 0x0000000b09079210 */ /* 0x000fe40007ffe0ff */
[C---:B0-----:R-:W-:Y:S02]  /*05b0*/  @!P1 LEA R6, P3, R8.reuse, R2, 0x1 ;  /* 0x0000000208069211 */ /* 0x041fe400078608ff */
[----:B------:R-:W-:Y:S02]  /*05c0*/  @!P2 IADD3 R0, PT, PT, R13, R15, RZ ;  /* 0x0000000f0d00a210 */ /* 0x000fe40007ffe0ff */
[----:B------:R-:W-:Y:S01]  /*05d0*/  @!P1 LEA.HI.X R7, R8, R3, R7, 0x1, P3 ;  /* 0x0000000308079211 */ /* 0x000fe200018f0c07 */
[----:B------:R-:W-:Y:S01]  /*05e0*/  HFMA2 R3, -RZ, RZ, 0, 0 ;  /* 0x00000000ff037431 */ /* 0x000fe200000001ff */
[----:B---3--:R-:W-:-:S03]  /*05f0*/  @!P2 LEA R10, P4, R12, R4, 0x1 ;  /* 0x000000040c0aa211 */ /* 0x008fc600078808ff */
[----:B------:R-:W2:Y:S01]  /*0600*/  @!P1 LDG.E R21, desc[UR14][R6.64] ;  /* 0x0000000e06159981 */ /* 0x000ea2000c1e1900 */
[----:B------:R-:W-:-:S05]  /*0610*/  @!P2 LEA.HI.X R11, R12, R5, R0, 0x1, P4 ;  /* 0x000000050c0ba211 */ /* 0x000fca00020f0c00 */
[----:B------:R-:W3:Y:S01]  /*0620*/  @!P2 LDG.E R3, desc[UR14][R10.64] ;  /* 0x0000000e0a03a981 */ /* 0x000ee2000c1e1900 */
[----:B------:R-:W0:Y:S02]  /*0630*/  S2R R4, SR_LANEID ;  /* 0x0000000000047919 */ /* 0x000e240000000000 */
[C---:B0-----:R-:W-:Y:S01]  /*0640*/  ISETP.GT.AND P1, PT, R4.reuse, 0x1e, PT ;  /* 0x0000001e0400780c */ /* 0x041fe20003f24270 */
[----:B------:R-:W0:Y:S01]  /*0650*/  S2R R14, SR_TID.X ;  /* 0x00000000000e7919 */ /* 0x000e220000002100 */
[----:B------:R-:W-:Y:S01]  /*0660*/  ISETP.GT.AND P2, PT, R4, 0xf, PT ;  /* 0x0000000f0400780c */ /* 0x000fe20003f44270 */
[----:B------:R-:W-:Y:S01]  /*0670*/  BSSY.RECONVERGENT B0, `(.L_x_2549) ;  /* 0x0000031000007945 */ /* 0x000fe20003800200 */
[--C-:B--2---:R-:W-:Y:S02]  /*0680*/  HADD2.F32 R2, -RZ, R21.reuse.H1_H1 ;  /* 0x30000015ff027230 */ /* 0x104fe40000004100 */
[----:B------:R-:W-:-:S03]  /*0690*/  HADD2.F32 R21, -RZ, R21.H0_H0 ;  /* 0x20000015ff157230 */ /* 0x000fc60000004100 */
[----:B------:R-:W-:Y:S01]  /*06a0*/  FMUL.FTZ R8, R2, R2 ;  /* 0x0000000202087220 */ /* 0x000fe20000410000 */
[--C-:B---3--:R-:W-:Y:S02]  /*06b0*/  HADD2.F32 R0, -RZ, R3.reuse.H1_H1 ;  /* 0x30000003ff007230 */ /* 0x108fe40000004100 */
[C---:B------:R-:W-:Y:S01]  /*06c0*/  FADD.FTZ R5, R21.reuse, R2 ;  /* 0x0000000215057221 */ /* 0x040fe20000010000 */
[----:B------:R-:W-:Y:S02]  /*06d0*/  HADD2.F32 R3, -RZ, R3.H0_H0 ;  /* 0x20000003ff037230 */ /* 0x000fe40000004100 */
[----:B------:R-:W-:Y:S01]  /*06e0*/  FFMA.FTZ R8, R21, R21, R8 ;  /* 0x0000001515087223 */ /* 0x000fe20000010008 */
[----:B------:R-:W-:Y:S01]  /*06f0*/  FMUL.FTZ R12, R0, R0 ;  /* 0x00000000000c7220 */ /* 0x000fe20000410000 */
[----:B------:R-:W-:Y:S01]  /*0700*/  FADD.FTZ R5, RZ, R5 ;  /* 0x00000005ff057221 */ /* 0x000fe20000010000 */
[C---:B------:R-:W-:Y:S01]  /*0710*/  FADD.FTZ R6, R3.reuse, R0 ;  /* 0x0000000003067221 */ /* 0x040fe20000010000 */
[----:B------:R-:W-:Y:S01]  /*0720*/  FADD.FTZ R8, RZ, R8 ;  /* 0x00000008ff087221 */ /* 0x000fe20000010000 */
[----:B------:R-:W-:-:S02]  /*0730*/  FFMA.FTZ R7, R3, R3, R12 ;  /* 0x0000000303077223 */ /* 0x000fc4000001000c */
[----:B------:R-:W-:Y:S02]  /*0740*/  FADD.FTZ R5, R5, R6 ;  /* 0x0000000605057221 */ /* 0x000fe40000010000 */
[----:B------:R-:W-:-:S03]  /*0750*/  FADD.FTZ R7, R8, R7 ;  /* 0x0000000708077221 */ /* 0x000fc60000010000 */
[----:B------:R-:W1:Y:S04]  /*0760*/  SHFL.DOWN PT, R6, R5, 0x1, 0x1f ;  /* 0x08201f0005067f89 */ /* 0x000e6800000e0000 */
[----:B------:R-:W2:Y:S01]  /*0770*/  SHFL.DOWN PT, R8, R7, 0x1, 0x1f ;  /* 0x08201f0007087f89 */ /* 0x000ea200000e0000 */
[----:B-1----:R-:W-:Y:S01]  /*0780*/  @!P1 FADD.FTZ R5, R5, R6 ;  /* 0x0000000605059221 */ /* 0x002fe20000010000 */
[----:B--2---:R-:W-:-:S04]  /*0790*/  @!P1 FADD.FTZ R7, R7, R8 ;  /* 0x0000000807079221 */ /* 0x004fc80000010000 */
[----:B------:R-:W1:Y:S04]  /*07a0*/  SHFL.DOWN PT, R6, R5, 0x2, 0x1f ;  /* 0x08401f0005067f89 */ /* 0x000e6800000e0000 */
[----:B------:R-:W2:Y:S01]  /*07b0*/  SHFL.DOWN PT, R8, R7, 0x2, 0x1f ;  /* 0x08401f0007087f89 */ /* 0x000ea200000e0000 */
[----:B------:R-:W-:-:S13]  /*07c0*/  ISETP.GT.AND P1, PT, R4, 0x1d, PT ;  /* 0x0000001d0400780c */ /* 0x000fda0003f24270 */
        /* <DEDUP_REMOVED lines=9> */
[----:B------:R-:W-:Y:S01]  /*0860*/  ISETP.GT.AND P1, PT, R4, 0x17, PT ;  /* 0x000000170400780c */ /* 0x000fe20003f24270 */
[----:B-1----:R-:W-:Y:S01]  /*0870*/  FADD.FTZ R10, R5, R6 ;  /* 0x00000006050a7221 */ /* 0x002fe20000010000 */
[----:B--2---:R-:W-:-:S04]  /*0880*/  FADD.FTZ R12, R7, R8 ;  /* 0x00000008070c7221 */ /* 0x004fc80000010000 */
[----:B------:R-:W-:Y:S02]  /*0890*/  FSEL R8, R5, R10, P1 ;  /* 0x0000000a05087208 */ /* 0x000fe40000800000 */
[----:B------:R-:W-:-:S03]  /*08a0*/  FSEL R9, R7, R12, P1 ;  /* 0x0000000c07097208 */ /* 0x000fc60000800000 */
[----:B------:R1:W2:Y:S04]  /*08b0*/  SHFL.DOWN PT, R11, R8, 0x10, 0x1f ;  /* 0x0a001f00080b7f89 */ /* 0x0002a800000e0000 */
[----:B------:R1:W3:Y:S01]  /*08c0*/  SHFL.DOWN PT, R13, R9, 0x10, 0x1f ;  /* 0x0a001f00090d7f89 */ /* 0x0002e200000e0000 */
[----:B0-----:R-:W-:Y:S05]  /*08d0*/  @P2 BRA `(.L_x_2550) ;  /* 0x0000000000282947 */ /* 0x001fea0003800000 */
[----:B------:R-:W-:Y:S01]  /*08e0*/  ISETP.NE.AND P1, PT, R4, RZ, PT ;  /* 0x000000ff0400720c */ /* 0x000fe20003f25270 */
[----:B-12---:R-:W-:Y:S01]  /*08f0*/  FADD.FTZ R8, R10, R11 ;  /* 0x0000000b0a087221 */ /* 0x006fe20000010000 */
        /* <DEDUP_REMOVED lines=8> */
.L_x_2550:
[----:B------:R-:W-:Y:S05]  /*0980*/  BSYNC.RECONVERGENT B0 ;  /* 0x0000000000007941 */ /* 0x000fea0003800200 */
.L_x_2549:
        /* <DEDUP_REMOVED lines=9> */
[----:B0-----:R-:W0:Y:S04]  /*0a20*/  LDS.128 R4, [UR5+0x30] ;  /* 0x00003005ff047984 */ /* 0x001e280008000c00 */
[----:B------:R-:W4:Y:S01]  /*0a30*/  LDS.128 R16, [UR5+0x40] ;  /* 0x00004005ff107984 */ /* 0x000f220008000c00 */
[----:B---3--:R-:W-:Y:S01]  /*0a40*/  FADD.FTZ R29, R8, R12 ;  /* 0x0000000c081d7221 */ /* 0x008fe20000010000 */
[----:B------:R-:W-:-:S02]  /*0a50*/  FADD.FTZ R12, R9, R13 ;  /* 0x0000000d090c7221 */ /* 0x000fc40000010000 */
[----:B-12---:R-:W1:Y:S01]  /*0a60*/  LDS.128 R8, [UR5+0x50] ;  /* 0x00005005ff087984 */ /* 0x006e620008000c00 */
[----:B------:R-:W-:Y:S01]  /*0a70*/  FADD.FTZ R29, R29, R14 ;  /* 0x0000000e1d1d7221 */ /* 0x000fe20000010000 */
[----:B------:R-:W-:-:S03]  /*0a80*/  FADD.FTZ R12, R12, R15 ;  /* 0x0000000f0c0c7221 */ /* 0x000fc60000010000 */
[----:B0-----:R-:W-:Y:S01]  /*0a90*/  FADD.FTZ R29, R29, R4 ;  /* 0x000000041d1d7221 */ /* 0x001fe20000010000 */
[----:B------:R-:W-:Y:S02]  /*0aa0*/  FADD.FTZ R4, R12, R5 ;  /* 0x000000050c047221 */ /* 0x000fe40000010000 */
[----:B------:R-:W0:Y:S01]  /*0ab0*/  LDS.128 R12, [UR5+0x60] ;  /* 0x00006005ff0c7984 */ /* 0x000e220008000c00 */
[----:B------:R-:W-:Y:S01]  /*0ac0*/  FADD.FTZ R29, R29, R6 ;  /* 0x000000061d1d7221 */ /* 0x000fe20000010000 */
[----:B------:R-:W-:-:S03]  /*0ad0*/  FADD.FTZ R4, R4, R7 ;  /* 0x0000000704047221 */ /* 0x000fc60000010000 */
[----:B----4-:R-:W-:Y:S01]  /*0ae0*/  FADD.FTZ R29, R29, R16 ;  /* 0x000000101d1d7221 */ /* 0x010fe20000010000 */
[----:B------:R-:W-:Y:S02]  /*0af0*/  FADD.FTZ R16, R4, R17 ;  /* 0x0000001104107221 */ /* 0x000fe40000010000 */
[----:B------:R-:W2:Y:S01]  /*0b00*/  LDS.128 R4, [UR5+0x70] ;  /* 0x00007005ff047984 */ /* 0x000ea20008000c00 */
[----:B------:R-:W-:Y:S01]  /*0b10*/  FADD.FTZ R29, R29, R18 ;  /* 0x000000121d1d7221 */ /* 0x000fe20000010000 */
[----:B------:R-:W-:-:S03]  /*0b20*/  FADD.FTZ R16, R16, R19 ;  /* 0x0000001310107221 */ /* 0x000fc60000010000 */
[----:B-1----:R-:W-:Y:S01]  /*0b30*/  FADD.FTZ R29, R29, R8 ;  /* 0x000000081d1d7221 */ /* 0x002fe20000010000 */
[----:B------:R-:W-:Y:S02]  /*0b40*/  FADD.FTZ R8, R16, R9 ;  /* 0x0000000910087221 */ /* 0x000fe40000010000 */
[----:B------:R-:W1:Y:S01]  /*0b50*/  LDS.128 R16, [UR5+0x80] ;  /* 0x00008005ff107984 */ /* 0x000e620008000c00 */
[----:B------:R-:W-:Y:S01]  /*0b60*/  FADD.FTZ R29, R29, R10 ;  /* 0x0000000a1d1d7221 */ /* 0x000fe20000010000 */
[----:B------:R-:W-:-:S03]  /*0b70*/  FADD.FTZ R8, R8, R11 ;  /* 0x0000000b08087221 */ /* 0x000fc60000010000 */
[----:B0-----:R-:W-:Y:S01]  /*0b80*/  FADD.FTZ R29, R29, R12 ;  /* 0x0000000c1d1d7221 */ /* 0x001fe20000010000 */
[----:B------:R-:W-:Y:S02]  /*0b90*/  FADD.FTZ R12, R8, R13 ;  /* 0x0000000d080c7221 */ /* 0x000fe40000010000 */
[----:B------:R-:W0:Y:S01]  /*0ba0*/  LDS.128 R8, [UR5+0x90] ;  /* 0x00009005ff087984 */ /* 0x000e220008000c00 */
[----:B------:R-:W-:Y:S01]  /*0bb0*/  FADD.FTZ R29, R29, R14 ;  /* 0x0000000e1d1d7221 */ /* 0x000fe20000010000 */
[----:B------:R-:W-:-:S03]  /*0bc0*/  FADD.FTZ R12, R12, R15 ;  /* 0x0000000f0c0c7221 */ /* 0x000fc60000010000 */
[----:B--2---:R-:W-:Y:S01]  /*0bd0*/  FADD.FTZ R29, R29, R4 ;  /* 0x000000041d1d7221 */ /* 0x004fe20000010000 */
        /* <DEDUP_REMOVED lines=16> */
[----:B------:R-:W-:-:S03]  /*0ce0*/  FADD.FTZ R16, R16, R15 ;  /* 0x0000000f10107221 */ /* 0x000fc60000010000 */
[----:B-1----:R-:W-:Y:S01]  /*0cf0*/  FADD.FTZ R29, R29, R4 ;  /* 0x000000041d1d7221 */ /* 0x002fe20000010000 */
[----:B------:R-:W-:-:S03]  /*0d00*/  FADD.FTZ R16, R16, R5 ;  /* 0x0000000510107221 */ /* 0x000fc60000010000 */
[----:B------:R-:W-:Y:S01]  /*0d10*/  FADD.FTZ R8, R29, R6 ;  /* 0x000000061d087221 */ /* 0x000fe20000010000 */
[----:B------:R-:W-:-:S07]  /*0d20*/  FADD.FTZ R9, R16, R7 ;  /* 0x0000000710097221 */ /* 0x000fce0000010000 */
.L_x_2552:
[----:B------:R-:W-:Y:S05]  /*0d30*/  BSYNC.RECONVERGENT B0 ;  /* 0x0000000000007941 */ /* 0x000fea0003800200 */
.L_x_2551:
[----:B------:R-:W-:Y:S05]  /*0d40*/  @!P1 BRA `(.L_x_2553) ;  /* 0x0000000c00a49947 */ /* 0x000fea0003800000 */
[----:B0-----:R-:W0:Y:S01]  /*0d50*/  LDC.64 R4, c[0x0][0x3b8] ;  /* 0x0000ee00ff047b82 */ /* 0x001e220000000a00 */
[----:B------:R-:W-:Y:S01]  /*0d60*/  ULOP3.LUT UR10, UR4, 0x1, URZ, 0xc0, !UPT ;  /* 0x00000001040a7892 */ /* 0x000fe2000f8ec0ff */
[----:B------:R-:W-:-:S03]  /*0d70*/  ISETP.GE.U32.AND P3, PT, R22, 0x8, PT ;  /* 0x000000081600780c */ /* 0x000fc60003f66070 */
[----:B------:R-:W-:-:S06]  /*0d80*/  UIMAD UR5, UR10, UR18, URZ ;  /* 0x000000120a0572a4 */ /* 0x000fcc000f8e02ff */
[----:B------:R-:W-:-:S05]  /*0d90*/  IMAD R6, R22, UR5, RZ ;  /* 0x0000000516067c24 */ /* 0x000fca000f8e02ff */
[----:B------:R-:W-:-:S05]  /*0da0*/  SHF.L.U32 R7, R6, 0x1, RZ ;  /* 0x0000000106077819 */ /* 0x000fca00000006ff */
[----:B0-----:R-:W-:-:S03]  /*0db0*/  IMAD.WIDE R4, R7, 0x4, R4 ;  /* 0x0000000407047825 */ /* 0x001fc600078e0204 */
[----:B------:R-:W-:Y:S02]  /*0dc0*/  R2UR UR16, R4 ;  /* 0x00000000041072ca */ /* 0x000fe400000e0000 */
[----:B------:R-:W-:Y:S01]  /*0dd0*/  R2UR UR17, R5 ;  /* 0x00000000051172ca */ /* 0x000fe200000e0000 */
[----:B------:R-:W-:-:S14]  /*0de0*/  @P2 BRA `(.L_x_2554) ;  /* 0x0000000000642947 */ /* 0x000fdc0003800000 */
[----:B------:R-:W0:Y:S01]  /*0df0*/  LDC.64 R4, c[0x0][0x3b0] ;  /* 0x0000ec00ff047b82 */ /* 0x000e220000000a00 */
        /* <DEDUP_REMOVED lines=11> */
[----:B0-----:R-:W-:-:S04]  /*0eb0*/  IMAD.WIDE.U32 R4, R7, 0x4, R4 ;  /* 0x0000000407047825 */ /* 0x001fc800078e0004 */
[----:B------:R-:W-:-:S05]  /*0ec0*/  IMAD.U32 R7, RZ, RZ, UR9 ;  /* 0x00000009ff077e24 */ /* 0x000fca000f8e00ff */
[----:B------:R0:W-:Y:S01]  /*0ed0*/  STG.E.64 desc[UR14][R6.64], R8 ;  /* 0x0000000806007986 */ /* 0x0001e2000c101b0e */
[----:B------:R-:W-:Y:S06]  /*0ee0*/  MEMBAR.ALL.GPU ;  /* 0x0000000000007992 */ /* 0x000fec000000a000 */
[----:B------:R-:W-:-:S00]  /*0ef0*/  ERRBAR ;  /* 0x00000000000079ab */ /* 0x000fc00000000000 */
[----:B------:R-:W-:Y:S06]  /*0f00*/  CGAERRBAR ;  /* 0x00000000000075ab */ /* 0x000fec0000000000 */
[----:B------:R0:W-:Y:S01]  /*0f10*/  REDG.E.ADD.S32.STRONG.GPU desc[UR14][R4.64], R13 ;  /* 0x0000000d0400798e */ /* 0x0001e2000c12e30e */
[----:B------:R-:W-:Y:S05]  /*0f20*/  @!P1 BRA `(.L_x_2554) ;  /* 0x0000000000149947 */ /* 0x000fea0003800000 */
.L_x_2555:
[----:B0-----:R-:W2:Y:S04]  /*0f30*/  LDG.E.STRONG.GPU R6, desc[UR14][R4.64] ;  /* 0x0000000e04067981 */ /* 0x001ea8000c1ef900 */
[----:B--2---:R-:W-:Y:S01]  /*0f40*/  CCTL.IVALL ;  /* 0x00000000ff00798f */ /* 0x004fe20002000000 */
[----:B------:R-:W-:Y:S05]  /*0f50*/  YIELD ;  /* 0x0000000000007946 */ /* 0x000fea0003800000 */
[----:B------:R-:W-:-:S13]  /*0f60*/  ISETP.NE.AND P1, PT, R6, R11, PT ;  /* 0x0000000b0600720c */ /* 0x000fda0003f25270 */
[----:B------:R-:W-:Y:S05]  /*0f70*/  @P1 BRA `(.L_x_2555) ;  /* 0xfffffffc00ec1947 */ /* 0x000fea000383ffff */
.L_x_2554:
        /* <DEDUP_REMOVED lines=15> */
.L_x_2557:
[----:B------:R-:W-:Y:S01]  /*1070*/  UIADD3 UR23, UPT, UPT, UR5, 0x1, URZ ;  /* 0x0000000105177890 */ /* 0x000fe2000fffe0ff */
[----:B------:R-:W-:Y:S01]  /*1080*/  ISETP.EQ.OR P5, PT, RZ, UR22, P2 ;  /* 0x00000016ff007c0c */ /* 0x000fe200097a2670 */
[----:B------:R-:W-:-:S04]  /*1090*/  UIADD3 UR24, UPT, UPT, UR5, 0x2, URZ ;  /* 0x0000000205187890 */ /* 0x000fc8000fffe0ff */
[----:B0-----:R-:W-:Y:S02]  /*10a0*/  MOV R4, UR23 ;  /* 0x0000001700047c02 */ /* 0x001fe40008000f00 */
[----:B------:R-:W-:Y:S02]  /*10b0*/  MOV R5, UR24 ;  /* 0x0000001800057c02 */ /* 0x000fe40008000f00 */
[----:B------:R-:W-:Y:S02]  /*10c0*/  ISETP.EQ.OR P6, PT, R4, UR13, P2 ;  /* 0x0000000d04007c0c */ /* 0x000fe400097c2670 */
[----:B------:R-:W-:Y:S02]  /*10d0*/  ISETP.EQ.OR P1, PT, R5, UR13, P2 ;  /* 0x0000000d05007c0c */ /* 0x000fe40009722670 */
        /* <DEDUP_REMOVED lines=8> */
[----:B------:R-:W1:Y:S01]  /*1160*/  @!P5 LDG.E.64 R6, desc[UR14][R6.64] ;  /* 0x0000000e0606d981 */ /* 0x000e62000c1e1b00 */
[----:B------:R-:W-:Y:S01]  /*1170*/  IMAD.U32 R4, RZ, RZ, UR24 ;  /* 0x00000018ff047e24 */ /* 0x000fe2000f8e00ff */
[----:B------:R-:W-:Y:S02]  /*1180*/  MOV R5, UR25 ;  /* 0x0000001900057c02 */ /* 0x000fe40008000f00 */
[----:B------:R-:W-:Y:S02]  /*1190*/  MOV R10, UR26 ;  /* 0x0000001a000a7c02 */ /* 0x000fe40008000f00 */
[----:B--2---:R-:W-:Y:S02]  /*11a0*/  MOV R11, UR27 ;  /* 0x0000001b000b7c02 */ /* 0x004fe40008000f00 */
[----:B------:R-:W2:Y:S04]  /*11b0*/  @!P6 LDG.E.64 R4, desc[UR14][R4.64] ;  /* 0x0000000e0404e981 */ /* 0x000ea8000c1e1b00 */
[----:B------:R-:W4:Y:S01]  /*11c0*/  @!P1 LDG.E.64 R10, desc[UR14][R10.64] ;  /* 0x0000000e0a0a9981 */ /* 0x000f22000c1e1b00 */
[----:B------:R-:W-:-:S02]  /*11d0*/  UIADD3 UR23, UPT, UPT, UR5, 0x3, URZ ;  /* 0x0000000305177890 */ /* 0x000fc4000fffe0ff */
        /* <DEDUP_REMOVED lines=10> */
[----:B-1----:R-:W-:Y:S01]  /*1280*/  @!P5 FADD.FTZ R8, R8, R6 ;  /* 0x000000060808d221 */ /* 0x002fe20000010000 */
[----:B------:R-:W-:Y:S01]  /*1290*/  IMAD.U32 R6, RZ, RZ, UR23 ;  /* 0x00000017ff067e24 */ /* 0x000fe2000f8e00ff */
[----:B------:R-:W-:Y:S01]  /*12a0*/  UIADD3 UR23, UPT, UPT, UR5, 0x7, URZ ;  /* 0x0000000705177890 */ /* 0x000fe2000fffe0ff */
[----:B------:R-:W-:Y:S01]  /*12b0*/  @!P5 FADD.FTZ R9, R9, R7 ;  /* 0x000000070909d221 */ /* 0x000fe20000010000 */
[----:B------:R-:W-:Y:S01]  /*12c0*/  MOV R7, UR24 ;  /* 0x0000001800077c02 */ /* 0x000fe20008000f00 */
[----:B------:R-:W-:Y:S01]  /*12d0*/  @!UP0 UIMAD.WIDE.U32 UR24, UR20, 0x8, UR16 ;  /* 0x00000008141888a5 */ /* 0x000fe2000f8e0010 */
[----:B------:R-:W-:Y:S01]  /*12e0*/  ISETP.EQ.OR P5, PT, R6, UR13, P2 ;  /* 0x0000000d06007c0c */ /* 0x000fe200097a2670 */
        /* <DEDUP_REMOVED lines=8> */
[----:B------:R-:W-:-:S03]  /*1370*/  ISETP.EQ.OR P1, PT, R4, UR13, P2 ;  /* 0x0000000d04007c0c */ /* 0x000fc60009722670 */
[----:B------:R-:W-:Y:S01]  /*1380*/  VOTEU.ALL UP0, P5 ;  /* 0x0000000000ff7886 */ /* 0x000fe20002800000 */
[----:B------:R-:W-:Y:S02]  /*1390*/  MOV R4, UR24 ;  /* 0x0000001800047c02 */ /* 0x000fe40008000f00 */
[----:B------:R-:W-:Y:S01]  /*13a0*/  MOV R6, UR26 ;  /* 0x0000001a00067c02 */ /* 0x000fe20008000f00 */
[----:B------:R-:W-:Y:S01]  /*13b0*/  VOTEU.ALL UP1, P6 ;  /* 0x0000000000ff7886 */ /* 0x000fe20003020000 */
[----:B------:R-:W-:Y:S02]  /*13c0*/  @!UP0 UIMAD.WIDE.U32 UR24, UR11, 0x8, UR16 ;  /* 0x000000080b1888a5 */ /* 0x000fe4000f8e0010 */
[----:B------:R-:W2:Y:S02]  /*13d0*/  @!P3 LDG.E.64 R4, desc[UR14][R4.64] ;  /* 0x0000000e0404b981 */ /* 0x000ea4000c1e1b00 */
[----:B------:R-:W-:Y:S01]  /*13e0*/  @!UP1 UIMAD.WIDE.U32 UR26, UR10, 0x8, UR16 ;  /* 0x000000080a1a98a5 */ /* 0x000fe2000f8e0010 */
[----:B------:R-:W-:Y:S01]  /*13f0*/  VOTEU.ALL UP0, P1 ;  /* 0x0000000000ff7886 */ /* 0x000fe20000800000 */
[----:B------:R-:W-:Y:S01]  /*1400*/  MOV R10, UR24 ;  /* 0x00000018000a7c02 */ /* 0x000fe20008000f00 */
[----:B------:R-:W3:Y:S01]  /*1410*/  @!P4 LDG.E.64 R6, desc[UR14][R6.64] ;  /* 0x0000000e0606c981 */ /* 0x000ee2000c1e1b00 */
[----:B------:R-:W-:-:S02]  /*1420*/  MOV R11, UR25 ;  /* 0x00000019000b7c02 */ /* 0x000fc40008000f00 */
[----:B------:R-:W-:Y:S01]  /*1430*/  @!UP0 UIMAD.WIDE.U32 UR24, UR19, 0x8, UR16 ;  /* 0x00000008131888a5 */ /* 0x000fe2000f8e0010 */
[----:B------:R-:W-:Y:S02]  /*1440*/  MOV R12, UR26 ;  /* 0x0000001a000c7c02 */ /* 0x000fe40008000f00 */
[----:B------:R-:W-:Y:S01]  /*1450*/  MOV R13, UR27 ;  /* 0x0000001b000d7c02 */ /* 0x000fe20008000f00 */
[----:B------:R-:W4:Y:S02]  /*1460*/  @!P5 LDG.E.64 R10, desc[UR14][R10.64] ;  /* 0x0000000e0a0ad981 */ /* 0x000f24000c1e1b00 */
[----:B------:R-:W-:Y:S01]  /*1470*/  MOV R14, UR24 ;  /* 0x00000018000e7c02 */ /* 0x000fe20008000f00 */
[----:B------:R-:W-:Y:S02]  /*1480*/  IMAD.U32 R15, RZ, RZ, UR25 ;  /* 0x00000019ff0f7e24 */ /* 0x000fe4000f8e00ff */
        /* <DEDUP_REMOVED lines=25> */
.L_x_2556:
[----:B------:R-:W-:-:S13]  /*1620*/  LOP3.LUT P1, RZ, R22, 0x7, RZ, 0xc0, !PT ;  /* 0x0000000716ff7812 */ /* 0x000fda000782c0ff */
[----:B------:R-:W-:Y:S05]  /*1630*/  @!P1 BRA `(.L_x_2553) ;  /* 0x0000000400689947 */ /* 0x000fea0003800000 */
[C---:B0-----:R-:W-:Y:S02]  /*1640*/  LOP3.LUT R4, R22.reuse, 0x7, RZ, 0xc0, !PT ;  /* 0x0000000716047812 */ /* 0x041fe400078ec0ff */
        /* <DEDUP_REMOVED lines=23> */
[----:B------:R-:W-:Y:S01]  /*17c0*/  IMAD.U32 R4, RZ, RZ, UR8 ;  /* 0x00000008ff047e24 */ /* 0x000fe2000f8e00ff */
[----:B------:R-:W-:Y:S01]  /*17d0*/  @!UP1 UIMAD.WIDE.U32 UR10, UR10, 0x8, UR16 ;  /* 0x000000080a0a98a5 */ /* 0x000fe2000f8e0010 */
[----:B------:R-:W-:Y:S01]  /*17e0*/  MOV R5, UR9 ;  /* 0x0000000900057c02 */ /* 0x000fe20008000f00 */
[----:B------:R-:W-:Y:S02]  /*17f0*/  @!UP3 UIMAD UR12, UR12, UR18, UR6 ;  /* 0x000000120c0cb2a4 */ /* 0x000fe4000f8e0206 */
[----:B------:R-:W-:Y:S02]  /*1800*/  @!UP2 UIMAD.WIDE.U32 UR8, UR5, 0x8, UR16 ;  /* 0x000000080508a8a5 */ /* 0x000fe4000f8e0010 */
[----:B------:R-:W-:Y:S01]  /*1810*/  MOV R6, UR10 ;  /* 0x0000000a00067c02 */ /* 0x000fe20008000f00 */
[----:B------:R-:W1:Y:S01]  /*1820*/  @!P3 LDG.E.64 R4, desc[UR14][R4.64] ;  /* 0x0000000e0404b981 */ /* 0x000e62000c1e1b00 */
[----:B------:R-:W-:Y:S01]  /*1830*/  MOV R7, UR11 ;  /* 0x0000000b00077c02 */ /* 0x000fe20008000f00 */
[----:B------:R-:W-:Y:S01]  /*1840*/  @!UP3 UIMAD.WIDE.U32 UR10, UR12, 0x8, UR16 ;  /* 0x000000080c0ab8a5 */ /* 0x000fe2000f8e0010 */
[----:B------:R-:W-:-:S02]  /*1850*/  MOV R12, UR8 ;  /* 0x00000008000c7c02 */ /* 0x000fc40008000f00 */
[----:B---3--:R-:W-:Y:S02]  /*1860*/  MOV R13, UR9 ;  /* 0x00000009000d7c02 */ /* 0x008fe40008000f00 */
[----:B------:R-:W3:Y:S01]  /*1870*/  @!P4 LDG.E.64 R6, desc[UR14][R6.64] ;  /* 0x0000000e0606c981 */ /* 0x000ee2000c1e1b00 */
[----:B------:R-:W-:Y:S01]  /*1880*/  IMAD.U32 R10, RZ, RZ, UR10 ;  /* 0x0000000aff0a7e24 */ /* 0x000fe2000f8e00ff */
[----:B--2---:R-:W-:Y:S02]  /*1890*/  MOV R11, UR11 ;  /* 0x0000000b000b7c02 */ /* 0x004fe40008000f00 */
[----:B------:R-:W2:Y:S04]  /*18a0*/  @!P5 LDG.E.64 R12, desc[UR14][R12.64] ;  /* 0x0000000e0c0cd981 */ /* 0x000ea8000c1e1b00 */
[----:B------:R-:W4:Y:S01]  /*18b0*/  @!P6 LDG.E.64 R10, desc[UR14][R10.64] ;  /* 0x0000000e0a0ae981 */ /* 0x000f22000c1e1b00 */
[----:B------:R-:W-:-:S04]  /*18c0*/  IADD3 R14, PT, PT, R14, 0x4, RZ ;  /* 0x000000040e0e7810 */ /* 0x000fc80007ffe0ff */
[----:B------:R-:W-:Y:S01]  /*18d0*/  R2UR UR5, R14 ;  /* 0x000000000e0572ca */ /* 0x000fe200000e0000 */
[----:B-1----:R-:W-:Y:S01]  /*18e0*/  @!P3 FADD.FTZ R8, R8, R4 ;  /* 0x000000040808b221 */ /* 0x002fe20000010000 */
[----:B------:R-:W-:-:S03]  /*18f0*/  @!P3 FADD.FTZ R9, R9, R5 ;  /* 0x000000050909b221 */ /* 0x000fc60000010000 */
[----:B---3--:R-:W-:Y:S01]  /*1900*/  @!P4 FADD.FTZ R8, R8, R6 ;  /* 0x000000060808c221 */ /* 0x008fe20000010000 */
[----:B------:R-:W-:-:S03]  /*1910*/  @!P4 FADD.FTZ R9, R9, R7 ;  /* 0x000000070909c221 */ /* 0x000fc60000010000 */
[----:B--2---:R-:W-:Y:S01]  /*1920*/  @!P5 FADD.FTZ R8, R8, R12 ;  /* 0x0000000c0808d221 */ /* 0x004fe20000010000 */
[----:B------:R-:W-:-:S03]  /*1930*/  @!P5 FADD.FTZ R9, R9, R13 ;  /* 0x0000000d0909d221 */ /* 0x000fc60000010000 */
[----:B----4-:R-:W-:Y:S01]  /*1940*/  @!P6 FADD.FTZ R8, R8, R10 ;  /* 0x0000000a0808e221 */ /* 0x010fe20000010000 */
[----:B------:R-:W-:-:S07]  /*1950*/  @!P6 FADD.FTZ R9, R9, R11 ;  /* 0x0000000b0909e221 */ /* 0x000fce0000010000 */
.L_x_2558:
        /* <DEDUP_REMOVED lines=17> */
[----:B------:R-:W1:Y:S01]  /*1a70*/  @!P3 LDG.E.64 R4, desc[UR14][R4.64] ;  /* 0x0000000e0404b981 */ /* 0x000e62000c1e1b00 */
[----:B------:R-:W-:-:S06]  /*1a80*/  MOV R7, UR9 ;  /* 0x0000000900077c02 */ /* 0x000fcc0008000f00 */
[----:B------:R-:W4:Y:S01]  /*1a90*/  @!P1 LDG.E.64 R6, desc[UR14][R6.64] ;  /* 0x0000000e06069981 */ /* 0x000f22000c1e1b00 */
[----:B------:R-:W-:-:S04]  /*1aa0*/  IADD3 R10, PT, PT, R10, 0x2, RZ ;  /* 0x000000020a0a7810 */ /* 0x000fc80007ffe0ff */
[----:B------:R-:W-:Y:S01]  /*1ab0*/  R2UR UR5, R10 ;  /* 0x000000000a0572ca */ /* 0x000fe200000e0000 */
[----:B-1----:R-:W-:Y:S01]  /*1ac0*/  @!P3 FADD.FTZ R8, R8, R4 ;  /* 0x000000040808b221 */ /* 0x002fe20000010000 */
[----:B------:R-:W-:-:S03]  /*1ad0*/  @!P3 FADD.FTZ R9, R9, R5 ;  /* 0x000000050909b221 */ /* 0x000fc60000010000 */
[----:B----4-:R-:W-:Y:S01]  /*1ae0*/  @!P1 FADD.FTZ R8, R8, R6 ;  /* 0x0000000608089221 */ /* 0x010fe20000010000 */
[----:B------:R-:W-:-:S09]  /*1af0*/  @!P1 FADD.FTZ R9, R9, R7 ;  /* 0x0000000709099221 */ /* 0x000fd20000010000 */
.L_x_2559:
        /* <DEDUP_REMOVED lines=10> */
[----:B------:R-:W1:Y:S02]  /*1ba0*/  LDG.E.64 R4, desc[UR14][R4.64] ;  /* 0x0000000e04047981 */ /* 0x000e64000c1e1b00 */
[----:B-1----:R-:W-:Y:S01]  /*1bb0*/  FADD.FTZ R8, R8, R4 ;  /* 0x0000000408087221 */ /* 0x002fe20000010000 */
[----:B------:R-:W-:-:S07]  /*1bc0*/  FADD.FTZ R9, R9, R5 ;  /* 0x0000000509097221 */ /* 0x000fce0000010000 */
.L_x_2560:
[----:B------:R-:W-:Y:S05]  /*1bd0*/  BSYNC.RECONVERGENT B0 ;  /* 0x0000000000007941 */ /* 0x000fea0003800200 */
.L_x_2553:
[----:B0-----:R-:W0:Y:S01]  /*1be0*/  S2R R4, SR_TID.X ;  /* 0x0000000000047919 */ /* 0x001e220000002100 */
[----:B------:R-:W4:Y:S01]  /*1bf0*/  S2UR UR8, SR_CgaCtaId ;  /* 0x00000000000879c3 */ /* 0x000f220000008800 */
[----:B------:R-:W5:Y:S01]  /*1c00*/  LDCU UR9, c[0x0][0x414] ;  /* 0x00008280ff0977ac */ /* 0x000f620008000800 */
[----:B------:R-:W-:Y:S01]  /*1c10*/  MOV R15, UR7 ;  /* 0x00000007000f7c02 */ /* 0x000fe20008000f00 */
[----:B------:R-:W-:-:S05]  /*1c20*/  UMOV UR5, 0x400 ;  /* 0x0000040000057882 */ /* 0x000fca0000000000 */
[----:B---3--:R-:W3:Y:S08]  /*1c30*/  @P0 LDC.64 R12, c[0x0][0x388] ;  /* 0x0000e200ff0c0b82 */ /* 0x008ef00000000a00 */
[----:B------:R-:W1:Y:S01]  /*1c40*/  LDC.64 R6, c[0x0][0x398] ;  /* 0x0000e600ff067b82 */ /* 0x000e620000000a00 */
[----:B-----5:R-:W-:Y:S01]  /*1c50*/  @P0 FMUL.FTZ R14, R8, UR9 ;  /* 0x00000009080e0c20 */ /* 0x020fe20008410000 */
[----:B----4-:R-:W-:-:S06]  /*1c60*/  ULEA UR5, UR8, UR5, 0x18 ;  /* 0x0000000508057291 */ /* 0x010fcc000f8ec0ff */
[----:B--2---:R-:W2:Y:S01]  /*1c70*/  LDC.64 R10, c[0x0][0x3a0] ;  /* 0x0000e800ff0a7b82 */ /* 0x004ea20000000a00 */
[----:B0-----:R-:W-:Y:S01]  /*1c80*/  LOP3.LUT R5, R4, 0xffff, RZ, 0xc0, !PT ;  /* 0x0000ffff04057812 */ /* 0x001fe200078ec0ff */
        /* <DEDUP_REMOVED lines=14> */
[C---:B-1----:R-:W-:Y:S01]  /*1d70*/  IMAD.WIDE R6, R17.reuse, 0x2, R6 ;  /* 0x0000000211067825 */ /* 0x042fe200078e0206 */
[----:B------:R-:W-:Y:S03]  /*1d80*/  BAR.SYNC.DEFER_BLOCKING 0x0 ;  /* 0x0000000000007b1d */ /* 0x000fe60000010000 */
[----:B--2---:R-:W-:-:S03]  /*1d90*/  IMAD.WIDE R10, R17, 0x2, R10 ;  /* 0x00000002110a7825 */ /* 0x004fc600078e020a */
[----:B------:R-:W2:Y:S04]  /*1da0*/  LDG.E.U16 R4, desc[UR14][R6.64] ;  /* 0x0000000e06047981 */ /* 0x000ea8000c1e1500 */
[----:B------:R-:W3:Y:S04]  /*1db0*/  LDG.E.U16 R18, desc[UR14][R6.64+0x2] ;  /* 0x0000020e06127981 */ /* 0x000ee8000c1e1500 */
[----:B------:R-:W4:Y:S04]  /*1dc0*/  LDG.E.U16 R19, desc[UR14][R10.64] ;  /* 0x0000000e0a137981 */ /* 0x000f28000c1e1500 */
[----:B------:R3:W5:Y:S01]  /*1dd0*/  LDG.E.U16 R20, desc[UR14][R10.64+0x2] ;  /* 0x0000020e0a147981 */ /* 0x000762000c1e1500 */
[----:B0-----:R-:W-:Y:S01]  /*1de0*/  IMAD.MOV.U32 R12, RZ, RZ, 0x3f800000 ;  /* 0x3f800000ff0c7424 */ /* 0x001fe200078e00ff */
        /* <DEDUP_REMOVED lines=41> */
[----:B------:R-:W-:Y:S02]  /*2080*/  F2FP.F16.F32.PACK_AB R7, R2, R21 ;  /* 0x000000150207723e */ /* 0x000fe400000000ff */
[----:B------:R-:W-:-:S05]  /*2090*/  LEA.HI.X R9, R6, UR9, R17, 0x1, P1 ;  /* 0x0000000906097c11 */ /* 0x000fca00088f0c11 */
[----:B------:R0:W-:Y:S02]  /*20a0*/  STG.E desc[UR14][R8.64], R7 ;  /* 0x0000000708007986 */ /* 0x0001e4000c10190e */
.L_x_2564:
[----:B------:R-:W-:Y:S05]  /*20b0*/  BSYNC.RECONVERGENT B1 ;  /* 0x0000000000017941 */ /* 0x000fea0003800200 */
.L_x_2563:
        /* <DEDUP_REMOVED lines=10> */
[----:B------:R-:W-:Y:S01]  /*2160*/  F2FP.F16.F32.PACK_AB R7, R7, R10 ;  /* 0x0000000a0707723e */ /* 0x000fe200000000ff */
        /* <DEDUP_REMOVED lines=8> */
.L_x_2562:
        /* <DEDUP_REMOVED lines=38> */
.L_x_2567:
[----:B------:R-:W-:Y:S05]  /*2450*/  BSYNC.RECONVERGENT B1 ;  /* 0x0000000000017941 */ /* 0x000fea0003800200 */
.L_x_2566:
        /* <DEDUP_REMOVED lines=27> */
[----:B------:R-:W-:-:S05]  /*2610*/  F2FP.F16.F32.PACK_AB R9, R9, R10 ;  /* 0x0000000a0909723e */ /* 0x000fca00000000ff */
[----:B------:R2:W-:Y:S02]  /*2620*/  STG.E desc[UR14][R6.64], R9 ;  /* 0x0000000906007986 */ /* 0x0005e4000c10190e */
.L_x_2565:
[----:B------:R-:W-:Y:S05]  /*2630*/  BSYNC.RECONVERGENT B0 ;  /* 0x0000000000007941 */ /* 0x000fea0003800200 */
.L_x_2561:
        /* <DEDUP_REMOVED lines=8> */
.L_x_2569:
        /* <DEDUP_REMOVED lines=12> */
.L_x_3462:


//--------------------- .text._Z35group_norm_nhwc_fwd_one_pass_kernelI11Fp16IOBf16WLi128ELi42ELi672EEv26Group_norm_nhwc_fwd_params --------------------------
	.section	.text._Z35group_norm_nhwc_fwd_one_pass_kernelI11Fp16IOBf16WLi128ELi42ELi672EEv26Group_norm_nhwc_fwd_params,"ax",@progbits
	.align	128
        .global         _Z35group_norm_nhwc_fwd_one_pass_kernelI11Fp16IOBf16WLi128ELi42ELi672EEv26Group_norm_nhwc_fwd_params
        .type           _Z35group_norm_nhwc_fwd_one_pass_kernelI11Fp16IOBf16WLi128ELi42ELi672EEv26Group_norm_nhwc_fwd_params,@function
        .size           _Z35group_norm_nhwc_fwd_one_pass_kernelI11Fp16IOBf16WLi128ELi42ELi672EEv26Group_norm_nhwc_fwd_params,(.L_x_3463 - _Z35group_norm_nhwc_fwd_one_pass_kernelI11Fp16IOBf16WLi128ELi42ELi672EEv26Group_norm_nhwc_fwd_params)
        .other          _Z35group_norm_nhwc_fwd_one_pass_kernelI11Fp16IOBf16WLi128ELi42ELi672EEv26Group_norm_nhwc_fwd_params,@"STO_CUDA_ENTRY STV_DEFAULT"
_Z35group_norm_nhwc_fwd_one_pass_kernelI11Fp16IOBf16WLi128ELi42ELi672EEv26Group_norm_nhwc_fwd_params:
.text._Z35group_norm_nhwc_fwd_one_pass_kernelI11Fp16IOBf16WLi128ELi42ELi672EEv26Group_norm_nhwc_fwd_params:
        /* <DEDUP_REMOVED lines=48> */
.L_x_2597:
[----:B0-----:R-:W0:Y:S01]  /*0300*/  LDCU UR5, c[0x0][0x3f8] ;  /* 0x00007f00ff0577ac */ /* 0x001e220008000800 */
[----:B------:R-:W-:Y:S01]  /*0310*/  IABS R8, UR12 ;  /* 0x0000000c00087c13 */ /* 0x000fe20008000000 */
[----:B------:R-:W-:Y:S01]  /*0320*/  IMAD.MOV.U32 R22, RZ, RZ, RZ ;  /* 0x000000ffff167224 */ /* 0x000fe200078e00ff */
[----:B------:R-:W-:Y:S01]  /*0330*/  SHF.R.S32.HI R10, RZ, 0x1f, R26 ;  /* 0x0000001fff0a7819 */ /* 0x000fe2000001141a */
[----:B-1----:R-:W1:Y:S01]  /*0340*/  LDCU.64 UR16, c[0x0][0x3e8] ;  /* 0x00007d00ff1077ac */ /* 0x002e620008000a00 */
[----:B------:R-:W-:Y:S02]  /*0350*/  R2UR UR13, R8 ;  /* 0x00000000080d72ca */ /* 0x000fe400000e0000 */
[----:B------:R-:W-:Y:S01]  /*0360*/  SHF.R.S32.HI R21, RZ, 0x1f, R25 ;  /* 0x0000001fff157819 */ /* 0x000fe20000011419 */
[----:B--2---:R-:W2:Y:S01]  /*0370*/  LDCU.64 UR20, c[0x0][0x3f0] ;  /* 0x00007e00ff1477ac */ /* 0x004ea20008000a00 */
[----:B------:R-:W-:Y:S02]  /*0380*/  SHF.R.S32.HI R20, RZ, 0x1f, R2 ;  /* 0x0000001fff147819 */ /* 0x000fe40000011402 */
[----:B------:R-:W-:-:S02]  /*0390*/  LOP3.LUT R29, R28, 0xffff, RZ, 0xc0, !PT ;  /* 0x0000ffff1c1d7812 */ /* 0x000fc400078ec0ff */
[----:B------:R-:W-:Y:S01]  /*03a0*/  SHF.R.S32.HI R23, RZ, 0x1f, R27 ;  /* 0x0000001fff177819 */ /* 0x000fe2000001141b */
[----:B0--3--:R-:W-:Y:S01]  /*03b0*/  IMAD.U32 R3, RZ, RZ, UR5 ;  /* 0x00000005ff037e24 */ /* 0x009fe2000f8e00ff */
[----:B-1----:R-:W-:-:S04]  /*03c0*/  ISETP.GE.U32.AND P2, PT, R26, UR16, PT ;  /* 0x000000101a007c0c */ /* 0x002fc8000bf46070 */
[----:B----4-:R-:W-:Y:S02]  /*03d0*/  IABS R6, R3 ;  /* 0x0000000300067213 */ /* 0x010fe40000000000 */
[----:B------:R-:W-:Y:S02]  /*03e0*/  ISETP.GE.AND.EX P2, PT, R10, UR17, PT, P2 ;  /* 0x000000110a007c0c */ /* 0x000fe4000bf46320 */
[----:B------:R-:W0:Y:S01]  /*03f0*/  I2F.RP R3, R6 ;  /* 0x0000000600037306 */ /* 0x000e220000209400 */
[----:B------:R-:W-:-:S04]  /*0400*/  ISETP.GE.U32.AND P3, PT, R25, UR16, PT ;  /* 0x0000001019007c0c */ /* 0x000fc8000bf66070 */
[----:B------:R-:W-:-:S06]  /*0410*/  ISETP.GE.AND.EX P3, PT, R21, UR17, PT, P3 ;  /* 0x0000001115007c0c */ /* 0x000fcc000bf66330 */
[----:B------:R-:W1:Y:S01]  /*0420*/  @!P2 LDC.64 R12, c[0x0][0x3e0] ;  /* 0x0000f800ff0cab82 */ /* 0x000e620000000a00 */
[----:B0-----:R-:W0:Y:S07]  /*0430*/  MUFU.RCP R3, R3 ;  /* 0x0000000300037308 */ /* 0x001e2e0000001000 */
[----:B------:R-:W3:Y:S08]  /*0440*/  @!P2 LDC.64 R8, c[0x0][0x390] ;  /* 0x0000e400ff08ab82 */ /* 0x000ef00000000a00 */
[----:B------:R-:W4:Y:S01]  /*0450*/  @!P3 LDC.64 R14, c[0x0][0x3e0] ;  /* 0x0000f800ff0ebb82 */ /* 0x000f220000000a00 */
[----:B0-----:R-:W-:-:S07]  /*0460*/  IADD3 R4, PT, PT, R3, 0xffffffe, RZ ;  /* 0x0ffffffe03047810 */ /* 0x001fce0007ffe0ff */
[----:B------:R-:W0:Y:S01]  /*0470*/  @!P3 LDC.64 R16, c[0x0][0x390] ;  /* 0x0000e400ff10bb82 */ /* 0x000e220000000a00 */
[----:B------:R5:W2:Y:S02]  /*0480*/  F2I.FTZ.U32.TRUNC.NTZ R5, R4 ;  /* 0x0000000400057305 */ /* 0x000aa4000021f000 */
[----:B-----5:R-:W-:Y:S01]  /*0490*/  HFMA2 R4, -RZ, RZ, 0, 0 ;  /* 0x00000000ff047431 */ /* 0x020fe200000001ff */
[----:B--2---:R-:W-:Y:S02]  /*04a0*/  R2UR UR15, R5 ;  /* 0x00000000050f72ca */ /* 0x004fe400000e0000 */
        /* <DEDUP_REMOVED lines=23> */
[----:B------:R-:W2:Y:S03]  /*0620*/  @!P1 LDC.64 R18, c[0x0][0x3e0] ;  /* 0x0000f800ff129b82 */ /* 0x000ea60000000a00 */
[----:B------:R-:W-:-:S04]  /*0630*/  UIADD3 UR13, UPT, UPT, -UR15, URZ, URZ ;  /* 0x000000ff0f0d7290 */ /* 0x000fc8000fffe1ff */
[----:B------:R-:W-:Y:S02]  /*0640*/  UIMAD UR13, UR5, UR13, UR12 ;  /* 0x0000000d050d72a4 */ /* 0x000fe4000f8e020c */
[----:B------:R-:W-:Y:S02]  /*0650*/  USHF.R.S32.HI UR5, URZ, 0x1f, UR15 ;  /* 0x0000001fff057899 */ /* 0x000fe4000801140f */
[----:B------:R-:W-:Y:S02]  /*0660*/  UIMAD UR13, UR13, 0x2a, URZ ;  /* 0x0000002a0d0d78a4 */ /* 0x000fe4000f8e02ff */
[----:B------:R-:W-:-:S04]  /*0670*/  UIMAD UR5, UR5, UR20, URZ ;  /* 0x00000014050572a4 */ /* 0x000fc8000f8e02ff */
[----:B------:R-:W-:Y:S01]  /*0680*/  IADD3 R4, P4, PT, R29, UR13, RZ ;  /* 0x0000000d1d047c10 */ /* 0x000fe2000ff9e0ff */
[----:B------:R-:W-:Y:S01]  /*0690*/  UIMAD UR5, UR15, UR21, UR5 ;  /* 0x000000150f0572a4 */ /* 0x000fe2000f8e0205 */
[----:B------:R-:W-:-:S04]  /*06a0*/  MOV R3, UR13 ;  /* 0x0000000d00037c02 */ /* 0x000fc80008000f00 */
[----:B------:R-:W-:Y:S01]  /*06b0*/  LEA.HI.X.SX32 R5, R3, RZ, 0x1, P4 ;  /* 0x000000ff03057211 */ /* 0x000fe200020f0eff */
[----:B--2---:R-:W-:Y:S01]  /*06c0*/  @!P1 IMAD R20, R20, R18, RZ ;  /* 0x0000001214149224 */ /* 0x004fe200078e02ff */
[----:B------:R-:W-:Y:S02]  /*06d0*/  MOV R3, UR20 ;  /* 0x0000001400037c02 */ /* 0x000fe40008000f00 */
[----:B------:R-:W-:Y:S01]  /*06e0*/  ISETP.GE.U32.AND P4, PT, R27, UR16, PT ;  /* 0x000000101b007c0c */ /* 0x000fe2000bf86070 */
[----:B------:R-:W-:Y:S02]  /*06f0*/  @!P1 IMAD R19, R2, R19, R20 ;  /* 0x0000001302139224 */ /* 0x000fe400078e0214 */
[----:B------:R-:W-:Y:S01]  /*0700*/  IMAD.WIDE.U32 R4, R3, UR15, R4 ;  /* 0x0000000f03047c25 */ /* 0x000fe2000f8e0004 */
[----:B------:R-:W-:-:S03]  /*0710*/  ISETP.GE.AND.EX P4, PT, R23, UR17, PT, P4 ;  /* 0x0000001117007c0c */ /* 0x000fc6000bf86340 */
[----:B-1----:R-:W-:Y:S01]  /*0720*/  @!P2 IMAD R3, R10, R12, RZ ;  /* 0x0000000c0a03a224 */ /* 0x002fe200078e02ff */
[-C--:B------:R-:W-:Y:S01]  /*0730*/  @!P2 MOV R6, R4.reuse ;  /* 0x000000040006a202 */ /* 0x080fe20000000f00 */
[----:B------:R-:W-:Y:S01]  /*0740*/  VIADD R7, R5, UR5 ;  /* 0x0000000505077c36 */ /* 0x000fe20008000000 */
[----:B------:R-:W1:Y:S01]  /*0750*/  @!P1 LDC.64 R10, c[0x0][0x390] ;  /* 0x0000e400ff0a9b82 */ /* 0x000e620000000a00 */
[C---:B------:R-:W-:Y:S01]  /*0760*/  @!P2 IMAD R3, R26.reuse, R13, R3 ;  /* 0x0000000d1a03a224 */ /* 0x040fe200078e0203 */
[----:B------:R-:W-:Y:S01]  /*0770*/  @!P1 MOV R20, R4 ;  /* 0x0000000400149202 */ /* 0x000fe20000000f00 */
[----:B------:R-:W-:-:S05]  /*0780*/  @!P2 IMAD.WIDE.U32 R12, R26, R12, R6 ;  /* 0x0000000c1a0ca225 */ /* 0x000fca00078e0006 */
[----:B------:R-:W-:Y:S01]  /*0790*/  @!P2 IADD3 R3, PT, PT, R13, R3, RZ ;  /* 0x000000030d03a210 */ /* 0x000fe20007ffe0ff */
[----:B----4-:R-:W-:Y:S01]  /*07a0*/  @!P3 IMAD R13, R21, R14, RZ ;  /* 0x0000000e150db224 */ /* 0x010fe200078e02ff */
[C---:B---3--:R-:W-:Y:S02]  /*07b0*/  @!P2 LEA R8, P5, R12.reuse, R8, 0x1 ;  /* 0x000000080c08a211 */ /* 0x048fe400078a08ff */
[----:B------:R-:W-:Y:S02]  /*07c0*/  @!P1 MOV R21, R7 ;  /* 0x0000000700159202 */ /* 0x000fe40000000f00 */
[----:B------:R-:W-:Y:S01]  /*07d0*/  @!P2 LEA.HI.X R9, R12, R9, R3, 0x1, P5 ;  /* 0x000000090c09a211 */ /* 0x000fe200028f0c03 */
[----:B------:R-:W-:Y:S01]  /*07e0*/  @!P3 IMAD R3, R25, R15, R13 ;  /* 0x0000000f1903b224 */ /* 0x000fe200078e020d */
[----:B------:R-:W-:Y:S01]  /*07f0*/  @!P3 MOV R12, R4 ;  /* 0x00000004000cb202 */ /* 0x000fe20000000f00 */
[----:B------:R-:W-:Y:S01]  /*0800*/  @!P1 IMAD.WIDE.U32 R20, R2, R18, R20 ;  /* 0x0000001202149225 */ /* 0x000fe200078e0014 */
[----:B------:R-:W-:Y:S01]  /*0810*/  @!P3 MOV R13, R7 ;  /* 0x00000007000db202 */ /* 0x000fe20000000f00 */
[----:B------:R2:W3:Y:S03]  /*0820*/  @!P2 LDG.E R22, desc[UR18][R8.64] ;  /* 0x000000120816a981 */ /* 0x0004e6000c1e1900 */
[----:B------:R-:W-:Y:S01]  /*0830*/  @!P1 IADD3 R19, PT, PT, R21, R19, RZ ;  /* 0x0000001315139210 */ /* 0x000fe20007ffe0ff */
[----:B------:R-:W-:-:S02]  /*0840*/  @!P3 IMAD.WIDE.U32 R14, R25, R14, R12 ;  /* 0x0000000e190eb225 */ /* 0x000fc400078e000c */
[----:B------:R-:W4:Y:S03]  /*0850*/  @!P4 LDC.64 R12, c[0x0][0x3e0] ;  /* 0x0000f800ff0ccb82 */ /* 0x000f260000000a00 */
[----:B------:R-:W-:Y:S02]  /*0860*/  @!P3 IADD3 R3, PT, PT, R15, R3, RZ ;  /* 0x000000030f03b210 */ /* 0x000fe40007ffe0ff */
[----:B0-----:R-:W-:-:S04]  /*0870*/  @!P3 LEA R16, P5, R14, R16, 0x1 ;  /* 0x000000100e10b211 */ /* 0x001fc800078a08ff */
[----:B------:R-:W-:Y:S02]  /*0880*/  @!P3 LEA.HI.X R17, R14, R17, R3, 0x1, P5 ;  /* 0x000000110e11b211 */ /* 0x000fe400028f0c03 */
[----:B------:R-:W0:Y:S01]  /*0890*/  @!P4 LDC.64 R14, c[0x0][0x390] ;  /* 0x0000e400ff0ecb82 */ /* 0x000e220000000a00 */
[----:B-1----:R-:W-:-:S04]  /*08a0*/  @!P1 LEA R10, P5, R20, R10, 0x1 ;  /* 0x0000000a140a9211 */ /* 0x002fc800078a08ff */
[----:B------:R-:W-:Y:S01]  /*08b0*/  @!P1 LEA.HI.X R11, R20, R11, R19, 0x1, P5 ;  /* 0x0000000b140b9211 */ /* 0x000fe200028f0c13 */
[----:B------:R-:W-:Y:S01]  /*08c0*/  HFMA2 R19, -RZ, RZ, 0, 0 ;  /* 0x00000000ff137431 */ /* 0x000fe200000001ff */
[----:B--2---:R-:W-:Y:S02]  /*08d0*/  @!P4 MOV R8, R4 ;  /* 0x000000040008c202 */ /* 0x004fe40000000f00 */
[----:B------:R-:W-:Y:S01]  /*08e0*/  @!P4 MOV R9, R7 ;  /* 0x000000070009c202 */ /* 0x000fe20000000f00 */
[-C--:B----4-:R-:W-:Y:S02]  /*08f0*/  @!P4 IMAD R3, R23, R12.reuse, RZ ;  /* 0x0000000c1703c224 */ /* 0x090fe400078e02ff */
[----:B------:R-:W2:Y:S02]  /*0900*/  @!P1 LDG.E R19, desc[UR18][R10.64] ;  /* 0x000000120a139981 */ /* 0x000ea4000c1e1900 */
[C---:B------:R-:W-:Y:S02]  /*0910*/  @!P4 IMAD R3, R27.reuse, R13, R3 ;  /* 0x0000000d1b03c224 */ /* 0x040fe400078e0203 */
[----:B------:R-:W-:Y:S01]  /*0920*/  @!P4 IMAD.WIDE.U32 R8, R27, R12, R8 ;  /* 0x0000000c1b08c225 */ /* 0x000fe200078e0008 */
[----:B------:R-:W-:-:S03]  /*0930*/  MOV R24, RZ ;  /* 0x000000ff00187202 */ /* 0x000fc60000000f00 */
[----:B------:R-:W-:Y:S01]  /*0940*/  HFMA2 R23, -RZ, RZ, 0, 0 ;  /* 0x00000000ff177431 */ /* 0x000fe200000001ff */
[----:B------:R-:W-:Y:S02]  /*0950*/  @!P4 IADD3 R3, PT, PT, R9, R3, RZ ;  /* 0x000000030903c210 */ /* 0x000fe40007ffe0ff */
[C---:B0-----:R-:W-:Y:S01]  /*0960*/  @!P4 LEA R14, P2, R8.reuse, R14, 0x1 ;  /* 0x0000000e080ec211 */ /* 0x041fe200078408ff */
[----:B------:R3:W4:Y:S03]  /*0970*/  @!P3 LDG.E R24, desc[UR18][R16.64] ;  /* 0x000000121018b981 */ /* 0x000726000c1e1900 */
[----:B------:R-:W-:-:S05]  /*0980*/  @!P4 LEA.HI.X R15, R8, R15, R3, 0x1, P2 ;  /* 0x0000000f080fc211 */ /* 0x000fca00010f0c03 */
[----:B------:R-:W5:Y:S01]  /*0990*/  @!P4 LDG.E R23, desc[UR18][R14.64] ;  /* 0x000000120e17c981 */ /* 0x000f62000c1e1900 */
[----:B------:R-:W0:Y:S02]  /*09a0*/  S2R R21, SR_LANEID ;  /* 0x0000000000157919 */ /* 0x000e240000000000 */
[C---:B0-----:R-:W-:Y:S02]  /*09b0*/  ISETP.GT.AND P2, PT, R21.reuse, 0x1e, PT ;  /* 0x0000001e1500780c */ /* 0x041fe40003f44270 */
[----:B------:R-:W-:Y:S01]  /*09c0*/  ISETP.GT.AND P3, PT, R21, 0xf, PT ;  /* 0x0000000f1500780c */ /* 0x000fe20003f64270 */
[----:B------:R-:W-:Y:S01]  /*09d0*/  BSSY.RECONVERGENT B0, `(.L_x_2570) ;  /* 0x000003c000007945 */ /* 0x000fe20003800200 */
[--C-:B---3--:R-:W-:Y:S02]  /*09e0*/  HADD2.F32 R17, -RZ, R22.reuse.H1_H1 ;  /* 0x30000016ff117230 */ /* 0x108fe40000004100 */
[----:B------:R-:W-:-:S03]  /*09f0*/  HADD2.F32 R22, -RZ, R22.H0_H0 ;  /* 0x20000016ff167230 */ /* 0x000fc60000004100 */
[----:B------:R-:W-:-:S04]  /*0a00*/  FMUL.FTZ R9, R17, R17 ;  /* 0x0000001111097220 */ /* 0x000fc80000410000 */
[----:B------:R-:W-:Y:S01]  /*0a10*/  FFMA.FTZ R9, R22, R22, R9 ;  /* 0x0000001616097223 */ /* 0x000fe20000010009 */
[--C-:B--2---:R-:W-:Y:S02]  /*0a20*/  HADD2.F32 R18, -RZ, R19.reuse.H1_H1 ;  /* 0x30000013ff127230 */ /* 0x104fe40000004100 */
[----:B------:R-:W-:-:S03]  /*0a30*/  HADD2.F32 R19, -RZ, R19.H0_H0 ;  /* 0x20000013ff137230 */ /* 0x000fc60000004100 */
[----:B------:R-:W-:-:S04]  /*0a40*/  FMUL.FTZ R8, R18, R18 ;  /* 0x0000001212087220 */ /* 0x000fc80000410000 */
[C---:B------:R-:W-:Y:S01]  /*0a50*/  FFMA.FTZ R3, R19.reuse, R19, R8 ;  /* 0x0000001313037223 */ /* 0x040fe20000010008 */
[----:B------:R-:W-:Y:S01]  /*0a60*/  FADD.FTZ R10, R19, R18 ;  /* 0x00000012130a7221 */ /* 0x000fe20000010000 */
[--C-:B----4-:R-:W-:Y:S02]  /*0a70*/  HADD2.F32 R16, -RZ, R24.reuse.H1_H1 ;  /* 0x30000018ff107230 */ /* 0x110fe40000004100 */
[----:B------:R-:W-:Y:S01]  /*0a80*/  FADD.FTZ R3, RZ, R3 ;  /* 0x00000003ff037221 */ /* 0x000fe20000010000 */
[----:B------:R-:W-:Y:S01]  /*0a90*/  FADD.FTZ R8, R22, R17 ;  /* 0x0000001116087221 */ /* 0x000fe20000010000 */
[----:B------:R-:W-:Y:S01]  /*0aa0*/  FADD.FTZ R10, RZ, R10 ;  /* 0x0000000aff0a7221 */ /* 0x000fe20000010000 */
[----:B------:R-:W-:Y:S02]  /*0ab0*/  HADD2.F32 R24, -RZ, R24.H0_H0 ;  /* 0x20000018ff187230 */ /* 0x000fe40000004100 */
[----:B------:R-:W-:Y:S01]  /*0ac0*/  FADD.FTZ R9, R3, R9 ;  /* 0x0000000903097221 */ /* 0x000fe20000010000 */
[----:B------:R-:W-:Y:S01]  /*0ad0*/  FMUL.FTZ R12, R16, R16 ;  /* 0x00000010100c7220 */ /* 0x000fe20000410000 */
[----:B-----5:R-:W-:-:S02]  /*0ae0*/  HADD2.F32 R3, -RZ, R23.H1_H1 ;  /* 0x30000017ff037230 */ /* 0x020fc40000004100 */
[----:B------:R-:W-:Y:S01]  /*0af0*/  FADD.FTZ R8, R10, R8 ;  /* 0x000000080a087221 */ /* 0x000fe20000010000 */
[----:B------:R-:W-:Y:S02]  /*0b00*/  HADD2.F32 R23, -RZ, R23.H0_H0 ;  /* 0x20000017ff177230 */ /* 0x000fe40000004100 */
        /* <DEDUP_REMOVED lines=40> */
.L_x_2571:
[----:B------:R-:W-:Y:S05]  /*0d90*/  BSYNC.RECONVERGENT B0 ;  /* 0x0000000000007941 */ /* 0x000fea0003800200 */
.L_x_2570:
        /* <DEDUP_REMOVED lines=59> */
.L_x_2573:
[----:B------:R-:W-:Y:S05]  /*1150*/  BSYNC.RECONVERGENT B0 ;  /* 0x0000000000007941 */ /* 0x000fea0003800200 */
.L_x_2572:
        /* <DEDUP_REMOVED lines=21> */
[----:B------:R-:W-:Y:S01]  /*12b0*/  LEA.HI.X R9, R10, R9, RZ, 0x2, P4 ;  /* 0x000000090a097211 */ /* 0x000fe200020f14ff */
[----:B------:R-:W-:Y:S01]  /*12c0*/  IMAD.U32 R10, RZ, RZ, UR14 ;  /* 0x0000000eff0a7e24 */ /* 0x000fe2000f8e00ff */
[----:B------:R-:W-:-:S04]  /*12d0*/  PLOP3.LUT P4, PT, PT, PT, UP1, 0x80, 0x8 ;  /* 0x000000000008781c */ /* 0x000fc80003f8f018 */
        /* <DEDUP_REMOVED lines=8> */
.L_x_2576:
[----:B------:R-:W2:Y:S04]  /*1360*/  LDG.E.STRONG.GPU R11, desc[UR18][R8.64] ;  /* 0x00000012080b7981 */ /* 0x000ea8000c1ef900 */
[----:B--2---:R-:W-:Y:S01]  /*1370*/  CCTL.IVALL ;  /* 0x00000000ff00798f */ /* 0x004fe20002000000 */
[----:B------:R-:W-:Y:S05]  /*1380*/  YIELD ;  /* 0x0000000000007946 */ /* 0x000fea0003800000 */
[----:B------:R-:W-:-:S13]  /*1390*/  ISETP.NE.AND P4, PT, R11, R10, PT ;  /* 0x0000000a0b00720c */ /* 0x000fda0003f85270 */
[----:B------:R-:W-:Y:S05]  /*13a0*/  @P4 BRA `(.L_x_2576) ;  /* 0xfffffffc00ec4947 */ /* 0x000fea000383ffff */
.L_x_2575:
        /* <DEDUP_REMOVED lines=15> */
.L_x_2578:
        /* <DEDUP_REMOVED lines=11> */
[----:B------:R-:W-:Y:S02]  /*1550*/  MOV R10, UR30 ;  /* 0x0000001e000a7c02 */ /* 0x000fe40008000f00 */
[----:B--2---:R-:W-:-:S06]  /*1560*/  MOV R11, UR31 ;  /* 0x0000001f000b7c02 */ /* 0x004fcc0008000f00 */
[----:B------:R-:W2:Y:S01]  /*1570*/  @!P4 LDG.E.64 R10, desc[UR18][R10.64] ;  /* 0x000000120a0ac981 */ /* 0x000ea2000c1e1b00 */
[----:B------:R-:W-:-:S06]  /*1580*/  UIADD3 UR29, UPT, UPT, UR5, 0x2, URZ ;  /* 0x00000002051d7890 */ /* 0x000fcc000fffe0ff */
[----:B------:R-:W-:Y:S01]  /*1590*/  MOV R12, UR29 ;  /* 0x0000001d000c7c02 */ /* 0x000fe20008000f00 */
[----:B------:R-:W-:-:S03]  /*15a0*/  UIADD3 UR29, UPT, UPT, UR5, 0x3, URZ ;  /* 0x00000003051d7890 */ /* 0x000fc6000fffe0ff */
[----:B------:R-:W-:-:S03]  /*15b0*/  ISETP.EQ.OR P5, PT, R12, UR23, P3 ;  /* 0x000000170c007c0c */ /* 0x000fc60009fa2670 */
[----:B------:R-:W-:-:S05]  /*15c0*/  IMAD.U32 R12, RZ, RZ, UR29 ;  /* 0x0000001dff0c7e24 */ /* 0x000fca000f8e00ff */
[----:B------:R-:W-:-:S05]  /*15d0*/  ISETP.EQ.OR P6, PT, R12, UR23, P3 ;  /* 0x000000170c007c0c */ /* 0x000fca0009fc2670 */
[----:B------:R-:W-:-:S05]  /*15e0*/  VOTEU.ALL UP1, P5 ;  /* 0x0000000000ff7886 */ /* 0x000fca0002820000 */
[----:B------:R-:W-:-:S03]  /*15f0*/  @!UP1 UIMAD.WIDE.U32 UR30, UR26, 0x8, UR20 ;  /* 0x000000081a1e98a5 */ /* 0x000fc6000f8e0014 */
[----:B------:R-:W-:-:S03]  /*1600*/  VOTEU.ALL UP1, P6 ;  /* 0x0000000000ff7886 */ /* 0x000fc60003020000 */
        /* <DEDUP_REMOVED lines=19> */
[----:B------:R-:W-:Y:S02]  /*1740*/  MOV R10, UR30 ;  /* 0x0000001e000a7c02 */ /* 0x000fe40008000f00 */
[----:B------:R-:W-:-:S06]  /*1750*/  MOV R11, UR31 ;  /* 0x0000001f000b7c02 */ /* 0x000fcc0008000f00 */
[----:B------:R-:W4:Y:S01]  /*1760*/  @!P4 LDG.E.64 R10, desc[UR18][R10.64] ;  /* 0x000000120a0ac981 */ /* 0x000f22000c1e1b00 */
[----:B------:R-:W-:Y:S01]  /*1770*/  UIADD3 UR29, UPT, UPT, UR5, 0x6, URZ ;  /* 0x00000006051d7890 */ /* 0x000fe2000fffe0ff */
[----:B---3--:R-:W-:Y:S01]  /*1780*/  @!P5 FADD.FTZ R14, R14, R12 ;  /* 0x0000000c0e0ed221 */ /* 0x008fe20000010000 */
[----:B------:R-:W-:Y:S01]  /*1790*/  @!P5 FADD.FTZ R15, R15, R13 ;  /* 0x0000000d0f0fd221 */ /* 0x000fe20000010000 */
[----:B------:R-:W-:-:S05]  /*17a0*/  VOTEU.ALL UP1, P2 ;  /* 0x0000000000ff7886 */ /* 0x000fca0001020000 */
[----:B------:R-:W-:-:S06]  /*17b0*/  @!UP1 UIMAD.WIDE.U32 UR30, UR25, 0x8, UR20 ;  /* 0x00000008191e98a5 */ /* 0x000fcc000f8e0014 */
[----:B------:R-:W-:Y:S01]  /*17c0*/  IMAD.U32 R12, RZ, RZ, UR30 ;  /* 0x0000001eff0c7e24 */ /* 0x000fe2000f8e00ff */
        /* <DEDUP_REMOVED lines=21> */
[----:B------:R-:W-:Y:S01]  /*1920*/  UIADD3 UR5, UPT, UPT, UR5, 0x8, URZ ;  /* 0x0000000805057890 */ /* 0x000fe2000fffe0ff */
[----:B---3--:R-:W-:Y:S01]  /*1930*/  @!P2 FADD.FTZ R14, R14, R12 ;  /* 0x0000000c0e0ea221 */ /* 0x008fe20000010000 */
[----:B------:R-:W-:-:S04]  /*1940*/  @!P2 FADD.FTZ R15, R15, R13 ;  /* 0x0000000d0f0fa221 */ /* 0x000fc80000010000 */
[----:B------:R-:W-:Y:S01]  /*1950*/  ISETP.NE.AND P2, PT, R20, UR5, PT ;  /* 0x0000000514007c0c */ /* 0x000fe2000bf45270 */
        /* <DEDUP_REMOVED lines=15> */
.L_x_2577:
        /* <DEDUP_REMOVED lines=35> */
[----:B------:R-:W-:Y:S01]  /*1c80*/  MOV R12, UR14 ;  /* 0x0000000e000c7c02 */ /* 0x000fe20008000f00 */
[----:B------:R-:W-:-:S06]  /*1c90*/  IMAD.U32 R13, RZ, RZ, UR15 ;  /* 0x0000000fff0d7e24 */ /* 0x000fcc000f8e00ff */
        /* <DEDUP_REMOVED lines=15> */
.L_x_2579:
        /* <DEDUP_REMOVED lines=28> */
.L_x_2580:
        /* <DEDUP_REMOVED lines=13> */
.L_x_2581:
[----:B------:R-:W-:Y:S05]  /*2020*/  BSYNC.RECONVERGENT B0 ;  /* 0x0000000000007941 */ /* 0x000fea0003800200 */
.L_x_2574:
        /* <DEDUP_REMOVED lines=29> */
[----:B------:R-:W-:-:S06]  /*2200*/  IMAD.MOV.U32 R9, RZ, RZ, 0x3f800000 ;  /* 0x3f800000ff097424 */ /* 0x000fcc00078e00ff */
[----:B------:R2:W1:Y:S02]  /*2210*/  @P2 MUFU.RSQ R9, R10 ;  /* 0x0000000a00092308 */ /* 0x0004640000001400 */
[----:B--2---:R-:W-:Y:S02]  /*2220*/  SHF.L.U32 R10, R12, 0x10, RZ ;  /* 0x000000100c0a7819 */ /* 0x004fe400000006ff */
[----:B----4-:R-:W-:Y:S02]  /*2230*/  SHF.L.U32 R11, R13, 0x10, RZ ;  /* 0x000000100d0b7819 */ /* 0x010fe400000006ff */
[----:B---3--:R-:W-:Y:S02]  /*2240*/  SHF.L.U32 R20, R20, 0x10, RZ ;  /* 0x0000001014147819 */ /* 0x008fe400000006ff */
        /* <DEDUP_REMOVED lines=28> */
[----:B------:R-:W-:Y:S01]  /*2410*/  F2FP.F16.F32.PACK_AB R18, R18, R19 ;  /* 0x000000131212723e */ /* 0x000fe200000000ff */
[----:B------:R-:W-:-:S04]  /*2420*/  IMAD.WIDE.U32 R12, R2, UR20, R12 ;  /* 0x00000014020c7c25 */ /* 0x000fc8000f8e000c */
[----:B------:R-:W-:-:S05]  /*2430*/  IMAD R14, R2, UR21, R14 ;  /* 0x00000015020e7c24 */ /* 0x000fca000f8e020e */
[----:B------:R-:W-:Y:S02]  /*2440*/  IADD3 R13, PT, PT, R13, R14, RZ ;  /* 0x0000000e0d0d7210 */ /* 0x000fe40007ffe0ff */
[----:B-1----:R-:W-:-:S04]  /*2450*/  LEA R14, P2, R12, UR14, 0x1 ;  /* 0x0000000e0c0e7c11 */ /* 0x002fc8000f8408ff */
[----:B------:R-:W-:-:S05]  /*2460*/  LEA.HI.X R15, R12, UR15, R13, 0x1, P2 ;  /* 0x0000000f0c0f7c11 */ /* 0x000fca00090f0c0d */
[----:B------:R0:W-:Y:S04]  /*2470*/  STG.E desc[UR18][R14.64], R18 ;  /* 0x000000120e007986 */ /* 0x0001e8000c101912 */
.L_x_2585:
[----:B------:R-:W-:Y:S05]  /*2480*/  BSYNC.RECONVERGENT B1 ;  /* 0x0000000000017941 */ /* 0x000fea0003800200 */
.L_x_2584:
        /* <DEDUP_REMOVED lines=14> */
[----:B------:R-:W-:Y:S01]  /*2570*/  F2FP.F16.F32.PACK_AB R17, R18, R17 ;  /* 0x000000111211723e */ /* 0x000fe200000000ff */
[C---:B------:R-:W-:Y:S02]  /*2580*/  IMAD R14, R26.reuse, UR15, R14 ;  /* 0x0000000f1a0e7c24 */ /* 0x040fe4000f8e020e */
[----:B------:R-:W-:-:S05]  /*2590*/  IMAD.WIDE.U32 R12, R26, UR14, R12 ;  /* 0x0000000e1a0c7c25 */ /* 0x000fca000f8e000c */
[----:B------:R-:W-:Y:S02]  /*25a0*/  IADD3 R13, PT, PT, R13, R14, RZ ;  /* 0x0000000e0d0d7210 */ /* 0x000fe40007ffe0ff */
[----:B--2---:R-:W-:-:S04]  /*25b0*/  LEA R14, P2, R12, UR20, 0x1 ;  /* 0x000000140c0e7c11 */ /* 0x004fc8000f8408ff */
[----:B------:R-:W-:-:S05]  /*25c0*/  LEA.HI.X R15, R12, UR21, R13, 0x1, P2 ;  /* 0x000000150c0f7c11 */ /* 0x000fca00090f0c0d */
[----:B------:R1:W-:Y:S04]  /*25d0*/  STG.E desc[UR18][R14.64], R17 ;  /* 0x000000110e007986 */ /* 0x0003e8000c101912 */
.L_x_2587:
[----:B------:R-:W-:Y:S05]  /*25e0*/  BSYNC.RECONVERGENT B1 ;  /* 0x0000000000017941 */ /* 0x000fea0003800200 */
.L_x_2586:
        /* <DEDUP_REMOVED lines=14> */
[----:B------:R-:W-:Y:S01]  /*26d0*/  F2FP.F16.F32.PACK_AB R17, R17, R16 ;  /* 0x000000101111723e */ /* 0x000fe200000000ff */
[----:B------:R-:W-:-:S04]  /*26e0*/  IMAD.WIDE.U32 R12, R25, UR14, R12 ;  /* 0x0000000e190c7c25 */ /* 0x000fc8000f8e000c */
[----:B------:R-:W-:Y:S01]  /*26f0*/  IMAD R15, R25, UR15, R15 ;  /* 0x0000000f190f7c24 */ /* 0x000fe2000f8e020f */
[----:B0-----:R-:W-:-:S04]  /*2700*/  LEA R14, P2, R12, UR20, 0x1 ;  /* 0x000000140c0e7c11 */ /* 0x001fc8000f8408ff */
[----:B------:R-:W-:-:S04]  /*2710*/  IADD3 R15, PT, PT, R13, R15, RZ ;  /* 0x0000000f0d0f7210 */ /* 0x000fc80007ffe0ff */
[----:B------:R-:W-:-:S05]  /*2720*/  LEA.HI.X R15, R12, UR21, R15, 0x1, P2 ;  /* 0x000000150c0f7c11 */ /* 0x000fca00090f0c0f */
[----:B------:R2:W-:Y:S02]  /*2730*/  STG.E desc[UR18][R14.64], R17 ;  /* 0x000000110e007986 */ /* 0x0005e4000c101912 */
.L_x_2589:
[----:B------:R-:W-:Y:S05]  /*2740*/  BSYNC.RECONVERGENT B1 ;  /* 0x0000000000017941 */ /* 0x000fea0003800200 */
.L_x_2588:
        /* <DEDUP_REMOVED lines=10> */
[----:B------:R-:W-:Y:S01]  /*27f0*/  F2FP.F16.F32.PACK_AB R3, R8, R3 ;  /* 0x000000030803723e */ /* 0x000fe200000000ff */
        /* <DEDUP_REMOVED lines=8> */
.L_x_2583:
        /* <DEDUP_REMOVED lines=35> */
[----:B------:R-:W-:Y:S01]  /*2ab0*/  F2FP.F16.F32.PACK_AB R18, R19, R18 ;  /* 0x000000121312723e */ /* 0x000fe200000000ff */
[----:B------:R-:W-:-:S04]  /*2ac0*/  IMAD.WIDE.U32 R12, R2, UR14, R12 ;  /* 0x0000000e020c7c25 */ /* 0x000fc8000f8e000c */
[----:B------:R-:W-:Y:S01]  /*2ad0*/  IMAD.IADD R13, R13, 0x1, R14 ;  /* 0x000000010d0d7824 */ /* 0x000fe200078e020e */
[----:B0-----:R-:W-:-:S04]  /*2ae0*/  LEA R14, P1, R12, UR16, 0x1 ;  /* 0x000000100c0e7c11 */ /* 0x001fc8000f8208ff */
[----:B------:R-:W-:-:S05]  /*2af0*/  LEA.HI.X R15, R12, UR17, R13, 0x1, P1 ;  /* 0x000000110c0f7c11 */ /* 0x000fca00088f0c0d */
[----:B------:R1:W-:Y:S04]  /*2b00*/  STG.E desc[UR18][R14.64], R18 ;  /* 0x000000120e007986 */ /* 0x0003e8000c101912 */
.L_x_2592:
[----:B------:R-:W-:Y:S05]  /*2b10*/  BSYNC.RECONVERGENT B1 ;  /* 0x0000000000017941 */ /* 0x000fea0003800200 */
.L_x_2591:
        /* <DEDUP_REMOVED lines=31> */
.L_x_2594:
[----:B------:R-:W-:Y:S05]  /*2d10*/  BSYNC.RECONVERGENT B1 ;  /* 0x0000000000017941 */ /* 0x000fea0003800200 */
.L_x_2593:
        /* <DEDUP_REMOVED lines=28> */
[----:B------:R-:W-:Y:S02]  /*2ee0*/  F2FP.F16.F32.PACK_AB R17, R16, R17 ;  /* 0x000000111011723e */ /* 0x000fe400000000ff */
[----:B------:R-:W-:-:S05]  /*2ef0*/  LEA.HI.X R15, R12, UR17, R18, 0x1, P1 ;  /* 0x000000110c0f7c11 */ /* 0x000fca00088f0c12 */
[----:B------:R3:W-:Y:S02]  /*2f00*/  STG.E desc[UR18][R14.64], R17 ;  /* 0x000000110e007986 */ /* 0x0007e4000c101912 */
.L_x_2596:
[----:B------:R-:W-:Y:S05]  /*2f10*/  BSYNC.RECONVERGENT B1 ;  /* 0x0000000000017941 */ /* 0x000fea0003800200 */
.L_x_2595:
        /* <DEDUP_REMOVED lines=26> */
[----:B------:R-:W-:-:S05]  /*30c0*/  F2FP.F16.F32.PACK_AB R11, R11, R10 ;  /* 0x0000000a0b0b723e */ /* 0x000fca00000000ff */
[----:B------:R4:W-:Y:S02]  /*30d0*/  STG.E desc[UR18][R6.64], R11 ;  /* 0x0000000b06007986 */ /* 0x0009e4000c101912 */
.L_x_2590:
[----:B------:R-:W-:Y:S05]  /*30e0*/  BSYNC.RECONVERGENT B0 ;  /* 0x0000000000007941 */ /* 0x000fea0003800200 */
.L_x_2582:
[----:B------:R-:W-:Y:S02]  /*30f0*/  UIADD3 UR12, UPT, UPT, UR22, UR12, URZ ;  /* 0x0000000c160c7290 */ /* 0x000fe4000fffe0ff */
[----:B------:R-:W-:Y:S02]  /*3100*/  UIADD3 UR4, UPT, UPT, UR4, 0x1, URZ ;  /* 0x0000000104047890 */ /* 0x000fe4000fffe0ff */
[----:B------:R-:W-:-:S09]  /*3110*/  UISETP.GE.AND UP1, UPT, UR12, UR7, UPT ;  /* 0x000000070c00728c */ /* 0x000fd2000bf26270 */
[----:B------:R-:W-:Y:S05]  /*3120*/  BRA.U !UP1, `(.L_x_2597) ;  /* 0xffffffd109747547 */ /* 0x000fea000b83ffff */
[----:B------:R-:W-:Y:S05]  /*3130*/  EXIT ;  /* 0x000000000000794d */ /* 0x000fea0003800000 */
.L_x_2598:
        /* <DEDUP_REMOVED lines=12> */
.L_x_3463:


//--------------------- .text._Z35group_norm_nhwc_fwd_one_pass_kernelI11Fp16IOBf16WLi256ELi42ELi672EEv26Group_norm_nhwc_fwd_params --------------------------
	.section	.text._Z35group_norm_nhwc_fwd_one_pass_kernelI11Fp16IOBf16WLi256ELi42ELi672EEv26Group_norm_nhwc_fwd_params,"ax",@progbits
	.align	128
        .global         _Z35group_norm_nhwc_fwd_one_pass_kernelI11Fp16IOBf16WLi256ELi42ELi672EEv26Group_norm_nhwc_fwd_params
        .type           _Z35group_norm_nhwc_fwd_one_pass_kernelI11Fp16IOBf16WLi256ELi42ELi672EEv26Group_norm_nhwc_fwd_params,@function
        .size           _Z35group_norm_nhwc_fwd_one_pass_kernelI11Fp16IOBf16WLi256ELi42ELi672EEv26Group_norm_nhwc_fwd_params,(.L_x_3464 - _Z35group_norm_nhwc_fwd_one_pass_kernelI11Fp16IOBf16WLi256ELi42ELi672EEv26Group_norm_nhwc_fwd_params)
        .other          _Z35group_norm_nhwc_fwd_one_pass_kernelI11Fp16IOBf16WLi256ELi42ELi672EEv26Group_norm_nhwc_fwd_params,@"STO_CUDA_ENTRY STV_DEFAULT"
_Z35group_norm_nhwc_fwd_one_pass_kernelI11Fp16IOBf16WLi256ELi42ELi672EEv26Group_norm_nhwc_fwd_params:
.text._Z35group_norm_nhwc_fwd_one_pass_kernelI11Fp16IOBf16WLi256ELi42ELi672EEv26Group_norm_nhwc_fwd_params:
        /* <DEDUP_REMOVED lines=45> */
.L_x_2642:
[----:B0-----:R-:W0:Y:S01]  /*02d0*/  LDC R23, c[0x0][0x3f8] ;  /* 0x0000fe00ff177b82 */ /* 0x001e220000000800 */
[----:B-1----:R-:W1:Y:S01]  /*02e0*/  LDCU.64 UR4, c[0x0][0x3e8] ;  /* 0x00007d00ff0477ac */ /* 0x002e620008000a00 */
[----:B------:R-:W-:Y:S02]  /*02f0*/  LOP3.LUT R71, R10, 0xffff, RZ, 0xc0, !PT ;  /* 0x0000ffff0a477812 */ /* 0x000fe400078ec0ff */
[----:B------:R-:W-:Y:S01]  /*0300*/  MOV R51, RZ ;  /* 0x000000ff00337202 */ /* 0x000fe20000000f00 */
[----:B--2---:R-:W2:Y:S01]  /*0310*/  LDCU.64 UR8, c[0x0][0x3f0] ;  /* 0x00007e00ff0877ac */ /* 0x004ea20008000a00 */
[----:B-1----:R-:W-:Y:S02]  /*0320*/  ISETP.GE.U32.AND P4, PT, R64, UR4, PT ;  /* 0x0000000440007c0c */ /* 0x002fe4000bf86070 */
[----:B------:R-:W-:Y:S02]  /*0330*/  ISETP.GE.U32.AND P5, PT, R62, UR4, PT ;  /* 0x000000043e007c0c */ /* 0x000fe4000bfa6070 */
[----:B------:R-:W-:-:S02]  /*0340*/  ISETP.GE.AND.EX P4, PT, R11, UR5, PT, P4 ;  /* 0x000000050b007c0c */ /* 0x000fc4000bf86340 */
[----:B0--34-:R-:W-:Y:S02]  /*0350*/  IABS R19, R23 ;  /* 0x0000001700137213 */ /* 0x019fe40000000000 */
        /* <DEDUP_REMOVED lines=233> */
.L_x_2600:
[----:B------:R-:W-:Y:S05]  /*11f0*/  BSYNC.RECONVERGENT B0 ;  /* 0x0000000000007941 */ /* 0x000fea0003800200 */
.L_x_2599:
        /* <DEDUP_REMOVED lines=58> */
.L_x_2602:
[----:B------:R-:W-:Y:S05]  /*15a0*/  BSYNC.RECONVERGENT B0 ;  /* 0x0000000000007941 */ /* 0x000fea0003800200 */
.L_x_2601:
        /* <DEDUP_REMOVED lines=25> */
.L_x_2605:
[----:B----4-:R-:W2:Y:S04]  /*1740*/  LDG.E.STRONG.GPU R18, desc[UR6][R16.64] ;  /* 0x0000000610127981 */ /* 0x010ea8000c1ef900 */
[----:B--2---:R-:W-:Y:S01]  /*1750*/  CCTL.IVALL ;  /* 0x00000000ff00798f */ /* 0x004fe20002000000 */
[----:B------:R-:W-:Y:S05]  /*1760*/  YIELD ;  /* 0x0000000000007946 */ /* 0x000fea0003800000 */
[----:B------:R-:W-:-:S13]  /*1770*/  ISETP.NE.AND P4, PT, R18, R23, PT ;  /* 0x000000171200720c */ /* 0x000fda0003f85270 */
[----:B------:R-:W-:Y:S05]  /*1780*/  @P4 BRA `(.L_x_2605) ;  /* 0xfffffffc00ec4947 */ /* 0x000fea000383ffff */
.L_x_2604:
        /* <DEDUP_REMOVED lines=15> */
.L_x_2607:
        /* <DEDUP_REMOVED lines=59> */
.L_x_2606:
        /* <DEDUP_REMOVED lines=35> */
.L_x_2608:
        /* <DEDUP_REMOVED lines=18> */
.L_x_2609:
        /* <DEDUP_REMOVED lines=9> */
.L_x_2610:
[----:B------:R-:W-:Y:S05]  /*2010*/  BSYNC.RECONVERGENT B0 ;  /* 0x0000000000007941 */ /* 0x000fea0003800200 */
.L_x_2603:
        /* <DEDUP_REMOVED lines=62> */
[----:B------:R-:W-:Y:S02]  /*2400*/  F2FP.F16.F32.PACK_AB R17, R49, R12 ;  /* 0x0000000c3111723e */ /* 0x000fe400000000ff */
[----:B------:R-:W-:-:S05]  /*2410*/  LEA.HI.X R19, R16, UR5, R25, 0x1, P2 ;  /* 0x0000000510137c11 */ /* 0x000fca00090f0c19 */
[----:B------:R0:W-:Y:S02]  /*2420*/  STG.E desc[UR6][R18.64], R17 ;  /* 0x0000001112007986 */ /* 0x0001e4000c101906 */
.L_x_2614:
[----:B------:R-:W-:Y:S05]  /*2430*/  BSYNC.RECONVERGENT B1 ;  /* 0x0000000000017941 */ /* 0x000fea0003800200 */
.L_x_2613:
        /* <DEDUP_REMOVED lines=17> */
[----:B------:R-:W-:Y:S02]  /*2550*/  F2FP.F16.F32.PACK_AB R17, R51, R12 ;  /* 0x0000000c3311723e */ /* 0x000fe400000000ff */
[----:B------:R-:W-:-:S05]  /*2560*/  LEA.HI.X R19, R16, UR11, R25, 0x1, P2 ;  /* 0x0000000b10137c11 */ /* 0x000fca00090f0c19 */
[----:B------:R1:W-:Y:S02]  /*2570*/  STG.E desc[UR6][R18.64], R17 ;  /* 0x0000001112007986 */ /* 0x0003e4000c101906 */
.L_x_2616:
[----:B------:R-:W-:Y:S05]  /*2580*/  BSYNC.RECONVERGENT B1 ;  /* 0x0000000000017941 */ /* 0x000fea0003800200 */
.L_x_2615:
        /* <DEDUP_REMOVED lines=30> */
.L_x_2618:
[----:B------:R-:W-:Y:S05]  /*2770*/  BSYNC.RECONVERGENT B1 ;  /* 0x0000000000017941 */ /* 0x000fea0003800200 */
.L_x_2617:
        /* <DEDUP_REMOVED lines=20> */
.L_x_2620:
[----:B------:R-:W-:Y:S05]  /*28c0*/  BSYNC.RECONVERGENT B1 ;  /* 0x0000000000017941 */ /* 0x000fea0003800200 */
.L_x_2619:
        /* <DEDUP_REMOVED lines=20> */
.L_x_2622:
[----:B------:R-:W-:Y:S05]  /*2a10*/  BSYNC.RECONVERGENT B1 ;  /* 0x0000000000017941 */ /* 0x000fea0003800200 */
.L_x_2621:
        /* <DEDUP_REMOVED lines=17> */
[----:B------:R-:W-:Y:S02]  /*2b30*/  F2FP.F16.F32.PACK_AB R17, R12, R59 ;  /* 0x0000003b0c11723e */ /* 0x000fe400000000ff */
[----:B------:R-:W-:-:S05]  /*2b40*/  LEA.HI.X R19, R16, UR11, R25, 0x1, P1 ;  /* 0x0000000b10137c11 */ /* 0x000fca00088f0c19 */
[----:B------:R0:W-:Y:S02]  /*2b50*/  STG.E desc[UR6][R18.64], R17 ;  /* 0x0000001112007986 */ /* 0x0001e4000c101906 */
.L_x_2624:
[----:B------:R-:W-:Y:S05]  /*2b60*/  BSYNC.RECONVERGENT B1 ;  /* 0x0000000000017941 */ /* 0x000fea0003800200 */
.L_x_2623:
        /* <DEDUP_REMOVED lines=20> */
.L_x_2626:
[----:B------:R-:W-:Y:S05]  /*2cb0*/  BSYNC.RECONVERGENT B1 ;  /* 0x0000000000017941 */ /* 0x000fea0003800200 */
.L_x_2625:
        /* <DEDUP_REMOVED lines=15> */
[----:B------:R-:W-:Y:S02]  /*2db0*/  F2FP.F16.F32.PACK_AB R19, R22, R19 ;  /* 0x000000131613723e */ /* 0x000fe400000000ff */
[----:B------:R-:W-:-:S05]  /*2dc0*/  LEA.HI.X R17, R68, UR9, R25, 0x1, P1 ;  /* 0x0000000944117c11 */ /* 0x000fca00088f0c19 */
[----:B------:R0:W-:Y:S01]  /*2dd0*/  STG.E desc[UR6][R16.64], R19 ;  /* 0x0000001310007986 */ /* 0x0001e2000c101906 */
[----:B------:R-:W-:Y:S05]  /*2de0*/  BRA `(.L_x_2627) ;  /* 0x0000001000107947 */ /* 0x000fea0003800000 */
.L_x_2612:
        /* <DEDUP_REMOVED lines=35> */
.L_x_2629:
[----:B------:R-:W-:Y:S05]  /*3020*/  BSYNC.RECONVERGENT B1 ;  /* 0x0000000000017941 */ /* 0x000fea0003800200 */
.L_x_2628:
        /* <DEDUP_REMOVED lines=28> */
[----:B------:R-:W-:-:S05]  /*31f0*/  F2FP.F16.F32.PACK_AB R27, R27, R12 ;  /* 0x0000000c1b1b723e */ /* 0x000fca00000000ff */
[----:B------:R1:W-:Y:S02]  /*3200*/  STG.E desc[UR6][R16.64], R27 ;  /* 0x0000001b10007986 */ /* 0x0003e4000c101906 */
.L_x_2631:
[----:B------:R-:W-:Y:S05]  /*3210*/  BSYNC.RECONVERGENT B1 ;  /* 0x0000000000017941 */ /* 0x000fea0003800200 */
.L_x_2630:
        /* <DEDUP_REMOVED lines=40> */
.L_x_2633:
[----:B------:R-:W-:Y:S05]  /*34a0*/  BSYNC.RECONVERGENT B1 ;  /* 0x0000000000017941 */ /* 0x000fea0003800200 */
.L_x_2632:
        /* <DEDUP_REMOVED lines=30> */
.L_x_2635:
[----:B------:R-:W-:Y:S05]  /*3690*/  BSYNC.RECONVERGENT B1 ;  /* 0x0000000000017941 */ /* 0x000fea0003800200 */
.L_x_2634:
        /* <DEDUP_REMOVED lines=30> */
.L_x_2637:
[----:B------:R-:W-:Y:S05]  /*3880*/  BSYNC.RECONVERGENT B1 ;  /* 0x0000000000017941 */ /* 0x000fea0003800200 */
.L_x_2636:
        /* <DEDUP_REMOVED lines=30> */
.L_x_2639:
[----:B------:R-:W-:Y:S05]  /*3a70*/  BSYNC.RECONVERGENT B1 ;  /* 0x0000000000017941 */ /* 0x000fea0003800200 */
.L_x_2638:
        /* <DEDUP_REMOVED lines=30> */
.L_x_2641:
[----:B------:R-:W-:Y:S05]  /*3c60*/  BSYNC.RECONVERGENT B1 ;  /* 0x0000000000017941 */ /* 0x000fea0003800200 */
.L_x_2640:
        /* <DEDUP_REMOVED lines=26> */
[----:B------:R-:W-:-:S05]  /*3e10*/  F2FP.F16.F32.PACK_AB R19, R19, R12 ;  /* 0x0000000c1313723e */ /* 0x000fca00000000ff */
[----:B------:R0:W-:Y:S02]  /*3e20*/  STG.E desc[UR6][R16.64], R19 ;  /* 0x0000001310007986 */ /* 0x0001e4000c101906 */
.L_x_2627:
[----:B------:R-:W-:Y:S05]  /*3e30*/  BSYNC.RECONVERGENT B0 ;  /* 0x0000000000007941 */ /* 0x000fea0003800200 */
.L_x_2611:
        /* <DEDUP_REMOVED lines=8> */
.L_x_2643:
        /* <DEDUP_REMOVED lines=12> */
.L_x_3464:


//--------------------- .text._Z35group_norm_nhwc_fwd_one_pass_kernelI11Fp16IOBf16WLi512ELi42ELi672EEv26Group_norm_nhwc_fwd_params --------------------------
	.section	.text._Z35group_norm_nhwc_fwd_one_pass_kernelI11Fp16IOBf16WLi512ELi42ELi672EEv26Group_norm_nhwc_fwd_params,"ax",@progbits
	.align	128
        .global         _Z35group_norm_nhwc_fwd_one_pass_kernelI11Fp16IOBf16WLi512ELi42ELi672EEv26Group_norm_nhwc_fwd_params
        .type           _Z35group_norm_nhwc_fwd_one_pass_kernelI11Fp16IOBf16WLi512ELi42ELi672EEv26Group_norm_nhwc_fwd_params,@function
        .size           _Z35group_norm_nhwc_fwd_one_pass_kernelI11Fp16IOBf16WLi512ELi42ELi672EEv26Group_norm_nhwc_fwd_params,(.L_x_3465 - _Z35group_norm_nhwc_fwd_one_pass_kernelI11Fp16IOBf16WLi512ELi42ELi672EEv26Group_norm_nhwc_fwd_params)
        .other          _Z35group_norm_nhwc_fwd_one_pass_kernelI11Fp16IOBf16WLi512ELi42ELi672EEv26Group_norm_nhwc_fwd_params,@"STO_CUDA_ENTRY STV_DEFAULT"
_Z35group_norm_nhwc_fwd_one_pass_kernelI11Fp16IOBf16WLi512ELi42ELi672EEv26Group_norm_nhwc_fwd_params:
.text._Z35group_norm_nhwc_fwd_one_pass_kernelI11Fp16IOBf16WLi512ELi42ELi672EEv26Group_norm_nhwc_fwd_params:
        /* <DEDUP_REMOVED lines=43> */
.L_x_2719:
[----:B0-----:R-:W0:Y:S01]  /*02b0*/  LDC R8, c[0x0][0x3f8] ;  /* 0x0000fe00ff087b82 */ /* 0x001e220000000800 */
[----:B-1----:R-:W1:Y:S01]  /*02c0*/  LDCU UR8, c[0x0][0x404] ;  /* 0x00008080ff0877ac */ /* 0x002e620008000800 */
[----:B------:R-:W-:Y:S01]  /*02d0*/  LOP3.LUT R75, R63, 0xffff, RZ, 0xc0, !PT ;  /* 0x0000ffff3f4b7812 */ /* 0x000fe200078ec0ff */
[----:B--2---:R-:W2:Y:S01]  /*02e0*/  LDCU.64 UR4, c[0x0][0x3e8] ;  /* 0x00007d00ff0477ac */ /* 0x004ea20008000a00 */
[----:B-1----:R-:W-:Y:S01]  /*02f0*/  IMAD R21, R58, UR8, R71 ;  /* 0x000000083a157c24 */ /* 0x002fe2000f8e0247 */
[----:B------:R-:W1:Y:S01]  /*0300*/  LDCU.64 UR8, c[0x0][0x3f0] ;  /* 0x00007e00ff0877ac */ /* 0x000e620008000a00 */
[----:B0--34-:R-:W-:-:S03]  /*0310*/  IABS R5, R8 ;  /* 0x0000000800057213 */ /* 0x019fc60000000000 */
[----:B------:R-:W-:Y:S01]  /*0320*/  SHF.R.S32.HI R11, RZ, 0x1f, R21 ;  /* 0x0000001fff0b7819 */ /* 0x000fe20000011415 */
[----:B------:R-:W0:Y:S01]  /*0330*/  I2F.RP R4, R5 ;  /* 0x0000000500047306 */ /* 0x000e220000209400 */
[C---:B------:R-:W-:Y:S02]  /*0340*/  IADD3 R13, PT, PT, R21.reuse, 0x80, RZ ;  /* 0x00000080150d7810 */ /* 0x040fe40007ffe0ff */
[----:B------:R-:W-:Y:S02]  /*0350*/  IADD3 R23, PT, PT, R21, 0xc0, RZ ;  /* 0x000000c015177810 */ /* 0x000fe40007ffe0ff */
[----:B------:R-:W-:Y:S02]  /*0360*/  SHF.R.S32.HI R19, RZ, 0x1f, R13 ;  /* 0x0000001fff137819 */ /* 0x000fe4000001140d */
[----:B--2---:R-:W-:Y:S02]  /*0370*/  ISETP.GE.U32.AND P4, PT, R23, UR4, PT ;  /* 0x0000000417007c0c */ /* 0x004fe4000bf86070 */
[----:B------:R-:W-:-:S02]  /*0380*/  SHF.R.S32.HI R27, RZ, 0x1f, R23 ;  /* 0x0000001fff1b7819 */ /* 0x000fc40000011417 */
[----:B------:R-:W-:Y:S02]  /*0390*/  IADD3 R15, PT, PT, R21, 0x100, RZ ;  /* 0x00000100150f7810 */ /* 0x000fe40007ffe0ff */
[----:B------:R-:W-:Y:S01]  /*03a0*/  ISETP.GE.AND.EX P4, PT, R27, UR5, PT, P4 ;  /* 0x000000051b007c0c */ /* 0x000fe2000bf86340 */
[----:B0-----:R-:W0:Y:S01]  /*03b0*/  MUFU.RCP R4, R4 ;  /* 0x0000000400047308 */ /* 0x001e220000001000 */
[----:B------:R-:W-:Y:S02]  /*03c0*/  SHF.R.S32.HI R35, RZ, 0x1f, R15 ;  /* 0x0000001fff237819 */ /* 0x000fe4000001140f */
[C---:B------:R-:W-:Y:S02]  /*03d0*/  IADD3 R29, PT, PT, R21.reuse, 0x120, RZ ;  /* 0x00000120151d7810 */ /* 0x040fe40007ffe0ff */
[----:B------:R-:W-:Y:S02]  /*03e0*/  IADD3 R25, PT, PT, R21, 0x140, RZ ;  /* 0x0000014015197810 */ /* 0x000fe40007ffe0ff */
[----:B------:R-:W-:-:S02]  /*03f0*/  ISETP.GE.U32.AND P6, PT, R29, UR4, PT ;  /* 0x000000041d007c0c */ /* 0x000fc4000bfc6070 */
[----:B------:R-:W-:Y:S02]  /*0400*/  SHF.R.S32.HI R31, RZ, 0x1f, R29 ;  /* 0x0000001fff1f7819 */ /* 0x000fe4000001141d */
        /* <DEDUP_REMOVED lines=22> */
[----:B------:R-:W-:-:S02]  /*0570*/  ISETP.GE.U32.AND P3, PT, R13, UR4, PT ;  /* 0x000000040d007c0c */ /* 0x000fc4000bf66070 */
[----:B------:R-:W-:Y:S02]  /*0580*/  @!P2 LOP3.LUT R9, RZ, R8, RZ, 0x33, !PT ;  /* 0x00000008ff09a212 */ /* 0x000fe400078e33ff */
[----:B------:R-:W-:Y:S02]  /*0590*/  ISETP.GE.AND.EX P3, PT, R19, UR5, PT, P3 ;  /* 0x0000000513007c0c */ /* 0x000fe4000bf66330 */
[----:B------:R-:W-:Y:S02]  /*05a0*/  IADD3 R72, PT, PT, -R9, RZ, RZ ;  /* 0x000000ff09487210 */ /* 0x000fe40007ffe1ff */
[----:B------:R-:W-:Y:S01]  /*05b0*/  SHF.R.S32.HI R2, RZ, 0x1f, R9 ;  /* 0x0000001fff027819 */ /* 0x000fe20000011409 */
[----:B------:R-:W0:Y:S02]  /*05c0*/  @!P1 LDC.64 R6, c[0x0][0x3e0] ;  /* 0x0000f800ff069b82 */ /* 0x000e240000000a00 */
[----:B------:R-:W-:Y:S02]  /*05d0*/  IMAD R72, R8, R72, R61 ;  /* 0x0000004808487224 */ /* 0x000fe400078e023d */
[----:B-1----:R-:W-:-:S02]  /*05e0*/  IMAD R8, R2, UR8, RZ ;  /* 0x0000000802087c24 */ /* 0x002fc4000f8e02ff */
[----:B------:R-:W-:Y:S02]  /*05f0*/  IMAD R72, R72, 0x2a, RZ ;  /* 0x0000002a48487824 */ /* 0x000fe400078e02ff */
        /* <DEDUP_REMOVED lines=14> */
[----:B------:R-:W3:Y:S02]  /*06e0*/  @!P4 LDC.64 R8, c[0x0][0x3e0] ;  /* 0x0000f800ff08cb82 */ /* 0x000ee40000000a00 */
[----:B-1----:R-:W-:Y:S01]  /*06f0*/  @!P3 IMAD R10, R19, R2, RZ ;  /* 0x00000002130ab224 */ /* 0x002fe200078e02ff */
[----:B------:R-:W-:Y:S02]  /*0700*/  @!P1 IADD3 R7, PT, PT, R7, R11, RZ ;  /* 0x0000000b07079210 */ /* 0x000fe40007ffe0ff */
[----:B------:R-:W-:Y:S01]  /*0710*/  @!P3 MOV R11, R77 ;  /* 0x0000004d000bb202 */ /* 0x000fe20000000f00 */
[----:B------:R-:W-:Y:S01]  /*0720*/  @!P3 IMAD R37, R13, R3, R10 ;  /* 0x000000030d25b224 */ /* 0x000fe200078e020a */
[----:B--2---:R-:W-:Y:S02]  /*0730*/  @!P1 LEA R4, P5, R6, R4, 0x1 ;  /* 0x0000000406049211 */ /* 0x004fe400078a08ff */
[----:B------:R-:W-:-:S02]  /*0740*/  @!P3 MOV R10, R74 ;  /* 0x0000004a000ab202 */ /* 0x000fc40000000f00 */
[----:B------:R-:W-:Y:S02]  /*0750*/  @!P1 LEA.HI.X R5, R6, R5, R7, 0x1, P5 ;  /* 0x0000000506059211 */ /* 0x000fe400028f0c07 */
[----:B------:R-:W1:Y:S01]  /*0760*/  @!P2 LDC.64 R6, c[0x0][0x3e0] ;  /* 0x0000f800ff06ab82 */ /* 0x000e620000000a00 */
[----:B------:R-:W-:Y:S01]  /*0770*/  MOV R19, RZ ;  /* 0x000000ff00137202 */ /* 0x000fe20000000f00 */
[----:B------:R-:W-:-:S05]  /*0780*/  @!P3 IMAD.WIDE.U32 R2, R13, R2, R10 ;  /* 0x000000020d02b225 */ /* 0x000fca00078e000a */
[----:B------:R1:W2:Y:S01]  /*0790*/  @!P1 LDG.E R19, desc[UR6][R4.64] ;  /* 0x0000000604139981 */ /* 0x0002a2000c1e1900 */
[----:B------:R-:W4:Y:S01]  /*07a0*/  @!P4 LDC.64 R12, c[0x0][0x390] ;  /* 0x0000e400ff0ccb82 */ /* 0x000f220000000a00 */
[----:B------:R-:W-:Y:S02]  /*07b0*/  ISETP.GE.AND.EX P1, PT, R31, UR5, PT, P6 ;  /* 0x000000051f007c0c */ /* 0x000fe4000bf26360 */
[----:B------:R-:W-:Y:S02]  /*07c0*/  @!P3 IADD3 R3, PT, PT, R3, R37, RZ ;  /* 0x000000250303b210 */ /* 0x000fe40007ffe0ff */
[----:B0-----:R-:W-:Y:S01]  /*07d0*/  @!P3 LEA R16, P6, R2, R16, 0x1 ;  /* 0x000000100210b211 */ /* 0x001fe200078c08ff */
[----:B---3--:R-:W-:Y:S02]  /*07e0*/  @!P4 IMAD R14, R27, R8, RZ ;  /* 0x000000081b0ec224 */ /* 0x008fe400078e02ff */
[----:B------:R-:W0:Y:S01]  /*07f0*/  @!P2 LDC.64 R10, c[0x0][0x390] ;  /* 0x0000e400ff0aab82 */ /* 0x000e220000000a00 */
[----:B------:R-:W-:-:S02]  /*0800*/  ISETP.GE.U32.AND P5, PT, R25, UR4, PT ;  /* 0x0000000419007c0c */ /* 0x000fc4000bfa6070 */
[----:B------:R-:W-:Y:S02]  /*0810*/  SHF.R.S32.HI R33, RZ, 0x1f, R25 ;  /* 0x0000001fff217819 */ /* 0x000fe40000011419 */
[----:B------:R-:W-:Y:S02]  /*0820*/  @!P3 LEA.HI.X R17, R2, R17, R3, 0x1, P6 ;  /* 0x000000110211b211 */ /* 0x000fe400030f0c03 */
[----:B------:R-:W-:Y:S02]  /*0830*/  @!P4 MOV R2, R74 ;  /* 0x0000004a0002c202 */ /* 0x000fe40000000f00 */
[----:B------:R-:W-:Y:S01]  /*0840*/  @!P4 MOV R3, R77 ;  /* 0x0000004d0003c202 */ /* 0x000fe20000000f00 */
[----:B------:R-:W-:Y:S01]  /*0850*/  @!P4 IMAD R27, R23, R9, R14 ;  /* 0x00000009171bc224 */ /* 0x000fe200078e020e */
[----:B------:R-:W-:Y:S02]  /*0860*/  ISETP.GE.AND.EX P5, PT, R33, UR5, PT, P5 ;  /* 0x0000000521007c0c */ /* 0x000fe4000bfa6350 */
[----:B------:R-:W-:Y:S01]  /*0870*/  MOV R14, RZ ;  /* 0x000000ff000e7202 */ /* 0x000fe20000000f00 */
[----:B------:R-:W-:-:S02]  /*0880*/  @!P4 IMAD.WIDE.U32 R8, R23, R8, R2 ;  /* 0x000000081708c225 */ /* 0x000fc400078e0002 */
[----:B------:R-:W3:Y:S02]  /*0890*/  @!P1 LDC.64 R2, c[0x0][0x3e0] ;  /* 0x0000f800ff029b82 */ /* 0x000ee40000000a00 */
[----:B-1----:R-:W-:Y:S01]  /*08a0*/  @!P2 IMAD R4, R35, R6, RZ ;  /* 0x000000062304a224 */ /* 0x002fe200078e02ff */
[----:B------:R1:W5:Y:S01]  /*08b0*/  @!P3 LDG.E R14, desc[UR6][R16.64] ;  /* 0x00000006100eb981 */ /* 0x000362000c1e1900 */
[----:B------:R-:W-:Y:S02]  /*08c0*/  @!P4 IADD3 R9, PT, PT, R9, R27, RZ ;  /* 0x0000001b0909c210 */ /* 0x000fe40007ffe0ff */
[----:B----4-:R-:W-:Y:S01]  /*08d0*/  @!P4 LEA R12, P3, R8, R12, 0x1 ;  /* 0x0000000c080cc211 */ /* 0x010fe200078608ff */
[----:B------:R-:W-:Y:S01]  /*08e0*/  @!P2 IMAD R35, R15, R7, R4 ;  /* 0x000000070f23a224 */ /* 0x000fe200078e0204 */
[----:B------:R-:W-:Y:S01]  /*08f0*/  IADD3 R23, PT, PT, R21, 0x1a0, RZ ;  /* 0x000001a015177810 */ /* 0x000fe20007ffe0ff */
[----:B------:R-:W4:Y:S01]  /*0900*/  @!P5 LDC.64 R4, c[0x0][0x3e0] ;  /* 0x0000f800ff04db82 */ /* 0x000f220000000a00 */
[----:B-1----:R-:W-:-:S02]  /*0910*/  @!P2 MOV R16, R74 ;  /* 0x0000004a0010a202 */ /* 0x002fc40000000f00 */
[----:B------:R-:W-:Y:S02]  /*0920*/  @!P2 MOV R17, R77 ;  /* 0x0000004d0011a202 */ /* 0x000fe40000000f00 */
[----:B------:R-:W-:Y:S01]  /*0930*/  @!P4 LEA.HI.X R13, R8, R13, R9, 0x1, P3 ;  /* 0x0000000d080dc211 */ /* 0x000fe200018f0c09 */
[----:B------:R-:W-:Y:S01]  /*0940*/  @!P2 IMAD.WIDE.U32 R6, R15, R6, R16 ;  /* 0x000000060f06a225 */ /* 0x000fe200078e0010 */
[----:B------:R-:W-:Y:S01]  /*0950*/  MOV R15, RZ ;  /* 0x000000ff000f7202 */ /* 0x000fe20000000f00 */
[----:B------:R-:W1:Y:S01]  /*0960*/  @!P1 LDC.64 R8, c[0x0][0x390] ;  /* 0x0000e400ff089b82 */ /* 0x000e620000000a00 */
[----:B------:R-:W-:Y:S02]  /*0970*/  ISETP.GE.U32.AND P3, PT, R23, UR4, PT ;  /* 0x0000000417007c0c */ /* 0x000fe4000bf66070 */
[----:B------:R-:W-:Y:S02]  /*0980*/  SHF.R.S32.HI R27, RZ, 0x1f, R23 ;  /* 0x0000001fff1b7819 */ /* 0x000fe40000011417 */
[----:B------:R-:W-:Y:S01]  /*0990*/  @!P2 IADD3 R7, PT, PT, R7, R35, RZ ;  /* 0x000000230707a210 */ /* 0x000fe20007ffe0ff */
[----:B------:R-:W5:Y:S01]  /*09a0*/  @!P4 LDG.E R15, desc[UR6][R12.64] ;  /* 0x000000060c0fc981 */ /* 0x000f62000c1e1900 */
[----:B0-----:R-:W-:-:S02]  /*09b0*/  @!P2 LEA R10, P6, R6, R10, 0x1 ;  /* 0x0000000a060aa211 */ /* 0x001fc400078c08ff */
[----:B------:R-:W-:Y:S02]  /*09c0*/  ISETP.GE.AND.EX P4, PT, R27, UR5, PT, P3 ;  /* 0x000000051b007c0c */ /* 0x000fe4000bf86330 */
[----:B------:R-:W-:Y:S02]  /*09d0*/  @!P2 LEA.HI.X R11, R6, R11, R7, 0x1, P6 ;  /* 0x0000000b060ba211 */ /* 0x000fe400030f0c07 */
[----:B------:R-:W-:Y:S01]  /*09e0*/  ISETP.GE.U32.AND P6, PT, R69, UR4, PT ;  /* 0x0000000445007c0c */ /* 0x000fe2000bfc6070 */
[----:B------:R-:W0:Y:S01]  /*09f0*/  @!P5 LDC.64 R6, c[0x0][0x390] ;  /* 0x0000e400ff06db82 */ /* 0x000e220000000a00 */
[----:B------:R-:W-:Y:S01]  /*0a00*/  MOV R35, RZ ;  /* 0x000000ff00237202 */ /* 0x000fe20000000f00 */
[----:B---3--:R-:W-:Y:S01]  /*0a10*/  @!P1 IMAD R16, R31, R2, RZ ;  /* 0x000000021f109224 */ /* 0x008fe200078e02ff */
[----:B------:R-:W-:-:S04]  /*0a20*/  ISETP.GE.AND.EX P3, PT, R54, UR5, PT, P6 ;  /* 0x0000000536007c0c */ /* 0x000fc8000bf66360 */
[----:B------:R3:W5:Y:S01]  /*0a30*/  @!P2 LDG.E R35, desc[UR6][R10.64] ;  /* 0x000000060a23a981 */ /* 0x000762000c1e1900 */
[----:B------:R-:W-:Y:S02]  /*0a40*/  @!P1 IMAD R31, R29, R3, R16 ;  /* 0x000000031d1f9224 */ /* 0x000fe400078e0210 */
[----:B------:R-:W0:Y:S01]  /*0a50*/  @!P4 LDC.64 R16, c[0x0][0x3e0] ;  /* 0x0000f800ff10cb82 */ /* 0x000e220000000a00 */
[----:B----4-:R-:W-:Y:S01]  /*0a60*/  @!P5 IMAD R18, R33, R4, RZ ;  /* 0x000000042112d224 */ /* 0x010fe200078e02ff */
[----:B---3--:R-:W-:-:S06]  /*0a70*/  @!P1 MOV R10, R74 ;  /* 0x0000004a000a9202 */ /* 0x008fcc0000000f00 */
[----:B------:R-:W3:Y:S01]  /*0a80*/  @!P3 LDC.64 R12, c[0x0][0x3e0] ;  /* 0x0000f800ff0cbb82 */ /* 0x000ee20000000a00 */
[-C--:B------:R-:W-:Y:S02]  /*0a90*/  @!P1 MOV R11, R77.reuse ;  /* 0x0000004d000b9202 */ /* 0x080fe40000000f00 */
[----:B------:R-:W-:Y:S01]  /*0aa0*/  ISETP.GE.U32.AND P2, PT, R68, UR4, PT ;  /* 0x0000000444007c0c */ /* 0x000fe2000bf46070 */
[----:B------:R-:W-:Y:S01]  /*0ab0*/  @!P1 IMAD.WIDE.U32 R2, R29, R2, R10 ;  /* 0x000000021d029225 */ /* 0x000fe200078e000a */
[----:B------:R-:W-:Y:S02]  /*0ac0*/  @!P5 MOV R10, R74 ;  /* 0x0000004a000ad202 */ /* 0x000fe40000000f00 */
[----:B------:R-:W-:Y:S01]  /*0ad0*/  @!P5 MOV R11, R77 ;  /* 0x0000004d000bd202 */ /* 0x000fe20000000f00 */
[----:B------:R-:W-:Y:S01]  /*0ae0*/  @!P5 IMAD R29, R25, R5, R18 ;  /* 0x00000005191dd224 */ /* 0x000fe200078e0212 */
[----:B------:R-:W-:Y:S02]  /*0af0*/  ISETP.GE.AND.EX P2, PT, R53, UR5, PT, P2 ;  /* 0x0000000535007c0c */ /* 0x000fe4000bf46320 */
[----:B------:R-:W-:Y:S01]  /*0b00*/  @!P1 IADD3 R3, PT, PT, R3, R31, RZ ;  /* 0x0000001f03039210 */ /* 0x000fe20007ffe0ff */
[----:B------:R-:W-:Y:S01]  /*0b10*/  @!P5 IMAD.WIDE.U32 R4, R25, R4, R10 ;  /* 0x000000041904d225 */ /* 0x000fe200078e000a */
[----:B-1----:R-:W-:-:S02]  /*0b20*/  @!P1 LEA R8, P6, R2, R8, 0x1 ;  /* 0x0000000802089211 */ /* 0x002fc400078c08ff */
[----:B------:R-:W-:Y:S02]  /*0b30*/  MOV R37, RZ ;  /* 0x000000ff00257202 */ /* 0x000fe40000000f00 */
[----:B------:R-:W-:Y:S02]  /*0b40*/  @!P1 LEA.HI.X R9, R2, R9, R3, 0x1, P6 ;  /* 0x0000000902099211 */ /* 0x000fe400030f0c03 */
[----:B------:R-:W-:Y:S01]  /*0b50*/  @!P5 IADD3 R5, PT, PT, R5, R29, RZ ;  /* 0x0000001d0505d210 */ /* 0x000fe20007ffe0ff */
[----:B------:R-:W1:Y:S01]  /*0b60*/  @!P4 LDC.64 R2, c[0x0][0x390] ;  /* 0x0000e400ff02cb82 */ /* 0x000e620000000a00 */
[C---:B0-----:R-:W-:Y:S01]  /*0b70*/  @!P5 LEA R6, P6, R4.reuse, R6, 0x1 ;  /* 0x000000060406d211 */ /* 0x041fe200078c08ff */
[----:B------:R0:W4:Y:S01]  /*0b80*/  @!P1 LDG.E R37, desc[UR6][R8.64] ;  /* 0x0000000608259981 */ /* 0x000122000c1e1900 */
[----:B------:R-:W-:Y:S02]  /*0b90*/  MOV R39, RZ ;  /* 0x000000ff00277202 */ /* 0x000fe40000000f00 */
[----:B------:R-:W-:-:S02]  /*0ba0*/  @!P5 LEA.HI.X R7, R4, R7, R5, 0x1, P6 ;  /* 0x000000070407d211 */ /* 0x000fc400030f0c05 */
[----:B------:R-:W-:Y:S01]  /*0bb0*/  ISETP.GE.U32.AND P1, PT, R70, UR4, PT ;  /* 0x0000000446007c0c */ /* 0x000fe2000bf26070 */
[----:B------:R-:W1:Y:S01]  /*0bc0*/  @!P3 LDC.64 R4, c[0x0][0x390] ;  /* 0x0000e400ff04bb82 */ /* 0x000e620000000a00 */
[----:B------:R-:W-:Y:S01]  /*0bd0*/  @!P4 IMAD R18, R27, R16, RZ ;  /* 0x000000101b12c224 */ /* 0x000fe200078e02ff */
[----:B------:R3:W4:Y:S01]  /*0be0*/  @!P5 LDG.E R39, desc[UR6][R6.64] ;  /* 0x000000060627d981 */ /* 0x000722000c1e1900 */
[----:B------:R-:W-:-:S05]  /*0bf0*/  ISETP.GE.AND.EX P1, PT, R55, UR5, PT, P1 ;  /* 0x0000000537007c0c */ /* 0x000fca000bf26310 */
[----:B0-----:R-:W0:Y:S01]  /*0c00*/  @!P2 LDC.64 R8, c[0x0][0x3e0] ;  /* 0x0000f800ff08ab82 */ /* 0x001e220000000a00 */
[----:B---3--:R-:W-:Y:S02]  /*0c10*/  @!P4 MOV R6, R74 ;  /* 0x0000004a0006c202 */ /* 0x008fe40000000f00 */
[----:B------:R-:W-:Y:S01]  /*0c20*/  @!P4 MOV R7, R77 ;  /* 0x0000004d0007c202 */ /* 0x000fe20000000f00 */
[C---:B------:R-:W-:Y:S02]  /*0c30*/  @!P4 IMAD R25, R23.reuse, R17, R18 ;  /* 0x000000111719c224 */ /* 0x040fe400078e0212 */
[----:B------:R-:W-:Y:S02]  /*0c40*/  @!P3 IMAD R10, R54, R12, RZ ;  /* 0x0000000c360ab224 */ /* 0x000fe400078e02ff */
[----:B------:R-:W-:Y:S01]  /*0c50*/  @!P4 IMAD.WIDE.U32 R16, R23, R16, R6 ;  /* 0x000000101710c225 */ /* 0x000fe200078e0006 */
[----:B------:R-:W-:Y:S02]  /*0c60*/  @!P3 MOV R6, R74 ;  /* 0x0000004a0006b202 */ /* 0x000fe40000000f00 */
[----:B------:R-:W-:Y:S01]  /*0c70*/  @!P3 MOV R7, R77 ;  /* 0x0000004d0007b202 */ /* 0x000fe20000000f00 */
[----:B------:R-:W-:-:S02]  /*0c80*/  @!P3 IMAD R23, R69, R13, R10 ;  /* 0x0000000d4517b224 */ /* 0x000fc400078e020a */
[----:B------:R-:W3:Y:S01]  /*0c90*/  @!P1 LDC.64 R10, c[0x0][0x3e0] ;  /* 0x0000f800ff0a9b82 */ /* 0x000ee20000000a00 */
[----:B------:R-:W-:Y:S01]  /*0ca0*/  @!P3 IMAD.WIDE.U32 R12, R69, R12, R6 ;  /* 0x0000000c450cb225 */ /* 0x000fe200078e0006 */
[----:B------:R-:W-:Y:S02]  /*0cb0*/  @!P4 IADD3 R17, PT, PT, R17, R25, RZ ;  /* 0x000000191111c210 */ /* 0x000fe40007ffe0ff */
[----:B-1----:R-:W-:-:S04]  /*0cc0*/  @!P4 LEA R2, P5, R16, R2, 0x1 ;  /* 0x000000021002c211 */ /* 0x002fc800078a08ff */
[----:B------:R-:W1:Y:S01]  /*0cd0*/  @!P2 LDC.64 R6, c[0x0][0x390] ;  /* 0x0000e400ff06ab82 */ /* 0x000e620000000a00 */
[----:B------:R-:W-:Y:S02]  /*0ce0*/  ISETP.GE.U32.AND P6, PT, R67, UR4, PT ;  /* 0x0000000443007c0c */ /* 0x000fe4000bfc6070 */
[----:B------:R-:W-:Y:S02]  /*0cf0*/  @!P4 LEA.HI.X R3, R16, R3, R17, 0x1, P5 ;  /* 0x000000031003c211 */ /* 0x000fe400028f0c11 */
[----:B------:R-:W-:Y:S01]  /*0d00*/  @!P3 LEA R22, P5, R12, R4, 0x1 ;  /* 0x000000040c16b211 */ /* 0x000fe200078a08ff */
[----:B0-----:R-:W-:Y:S01]  /*0d10*/  @!P2 IMAD R4, R53, R8, RZ ;  /* 0x000000083504a224 */ /* 0x001fe200078e02ff */
[----:B------:R-:W-:Y:S02]  /*0d20*/  ISETP.GE.AND.EX P6, PT, R52, UR5, PT, P6 ;  /* 0x0000000534007c0c */ /* 0x000fe4000bfc6360 */
[----:B------:R-:W-:Y:S01]  /*0d30*/  @!P3 IADD3 R13, PT, PT, R13, R23, RZ ;  /* 0x000000170d0db210 */ /* 0x000fe20007ffe0ff */
[----:B------:R-:W-:Y:S01]  /*0d40*/  @!P2 IMAD R25, R68, R9, R4 ;  /* 0x000000094419a224 */ /* 0x000fe200078e0204 */
[----:B------:R-:W-:-:S02]  /*0d50*/  @!P2 MOV R4, R74 ;  /* 0x0000004a0004a202 */ /* 0x000fc40000000f00 */
[----:B------:R-:W-:Y:S02]  /*0d60*/  @!P3 LEA.HI.X R23, R12, R5, R13, 0x1, P5 ;  /* 0x000000050c17b211 */ /* 0x000fe400028f0c0d */
[----:B------:R-:W-:Y:S01]  /*0d70*/  @!P2 MOV R5, R77 ;  /* 0x0000004d0005a202 */ /* 0x000fe20000000f00 */
[----:B------:R-:W0:Y:S01]  /*0d80*/  @!P1 LDC.64 R12, c[0x0][0x390] ;  /* 0x0000e400ff0c9b82 */ /* 0x000e220000000a00 */
[----:B------:R-:W-:Y:S02]  /*0d90*/  ISETP.GE.U32.AND P5, PT, R66, UR4, PT ;  /* 0x0000000442007c0c */ /* 0x000fe4000bfa6070 */
[----:B------:R-:W-:Y:S01]  /*0da0*/  CS2R R16, SRZ ;  /* 0x0000000000107805 */ /* 0x000fe2000001ff00 */
[----:B------:R-:W-:Y:S01]  /*0db0*/  @!P2 IMAD.WIDE.U32 R8, R68, R8, R4 ;  /* 0x000000084408a225 */ /* 0x000fe200078e0004 */
[----:B------:R-:W-:-:S03]  /*0dc0*/  ISETP.GE.AND.EX P5, PT, R51, UR5, PT, P5 ;  /* 0x0000000533007c0c */ /* 0x000fc6000bfa6350 */
[----:B------:R-:W0:Y:S01]  /*0dd0*/  @!P6 LDC.64 R4, c[0x0][0x3e0] ;  /* 0x0000f800ff04eb82 */ /* 0x000e220000000a00 */
[----:B------:R1:W4:Y:S01]  /*0de0*/  @!P3 LDG.E R17, desc[UR6][R22.64] ;  /* 0x000000061611b981 */ /* 0x000322000c1e1900 */
[----:B------:R-:W-:Y:S02]  /*0df0*/  @!P2 IADD3 R9, PT, PT, R9, R25, RZ ;  /* 0x000000190909a210 */ /* 0x000fe40007ffe0ff */
[----:B------:R-:W-:Y:S02]  /*0e00*/  @!P1 MOV R24, R74 ;  /* 0x0000004a00189202 */ /* 0x000fe40000000f00 */
[C---:B-1----:R-:W-:Y:S01]  /*0e10*/  @!P2 LEA R22, P3, R8.reuse, R6, 0x1 ;  /* 0x000000060816a211 */ /* 0x042fe200078608ff */
[-C--:B---3--:R-:W-:Y:S01]  /*0e20*/  @!P1 IMAD R6, R55, R10.reuse, RZ ;  /* 0x0000000a37069224 */ /* 0x088fe200078e02ff */
[----:B------:R-:W-:Y:S02]  /*0e30*/  @!P1 MOV R25, R77 ;  /* 0x0000004d00199202 */ /* 0x000fe40000000f00 */
[----:B------:R-:W-:Y:S01]  /*0e40*/  @!P2 LEA.HI.X R23, R8, R7, R9, 0x1, P3 ;  /* 0x000000070817a211 */ /* 0x000fe200018f0c09 */
[C---:B------:R-:W-:Y:S01]  /*0e50*/  @!P1 IMAD R11, R70.reuse, R11, R6 ;  /* 0x0000000b460b9224 */ /* 0x040fe200078e0206 */
[----:B------:R-:W1:Y:S01]  /*0e60*/  @!P5 LDC.64 R8, c[0x0][0x3e0] ;  /* 0x0000f800ff08db82 */ /* 0x000e620000000a00 */
[----:B------:R-:W-:Y:S01]  /*0e70*/  @!P1 IMAD.WIDE.U32 R24, R70, R10, R24 ;  /* 0x0000000a46189225 */ /* 0x000fe200078e0018 */
[----:B------:R-:W-:Y:S01]  /*0e80*/  ISETP.GE.U32.AND P3, PT, R65, UR4, PT ;  /* 0x0000000441007c0c */ /* 0x000fe2000bf66070 */
[----:B------:R0:W3:Y:S05]  /*0e90*/  @!P2 LDG.E R16, desc[UR6][R22.64] ;  /* 0x000000061610a981 */ /* 0x0000ea000c1e1900 */
[----:B------:R-:W2:Y:S01]  /*0ea0*/  @!P6 LDC.64 R6, c[0x0][0x390] ;  /* 0x0000e400ff06eb82 */ /* 0x000ea20000000a00 */
[----:B------:R-:W-:-:S02]  /*0eb0*/  ISETP.GE.AND.EX P3, PT, R50, UR5, PT, P3 ;  /* 0x0000000532007c0c */ /* 0x000fc4000bf66330 */
[----:B------:R-:W-:Y:S02]  /*0ec0*/  @!P1 IADD3 R10, PT, PT, R25, R11, RZ ;  /* 0x0000000b190a9210 */ /* 0x000fe40007ffe0ff */
[----:B0-----:R-:W-:Y:S01]  /*0ed0*/  @!P1 LEA R22, P2, R24, R12, 0x1 ;  /* 0x0000000c18169211 */ /* 0x001fe200078408ff */
[----:B------:R-:W-:Y:S01]  /*0ee0*/  @!P6 IMAD R18, R52, R4, RZ ;  /* 0x000000043412e224 */ /* 0x000fe200078e02ff */
[----:B------:R-:W-:Y:S02]  /*0ef0*/  @!P6 MOV R25, R77 ;  /* 0x0000004d0019e202 */ /* 0x000fe40000000f00 */
[----:B------:R-:W-:Y:S02]  /*0f00*/  @!P1 LEA.HI.X R23, R24, R13, R10, 0x1, P2 ;  /* 0x0000000d18179211 */ /* 0x000fe400010f0c0a */
[----:B------:R-:W-:Y:S01]  /*0f10*/  @!P6 MOV R24, R74 ;  /* 0x0000004a0018e202 */ /* 0x000fe20000000f00 */
[----:B------:R-:W0:Y:S01]  /*0f20*/  @!P5 LDC.64 R12, c[0x0][0x390] ;  /* 0x0000e400ff0cdb82 */ /* 0x000e220000000a00 */
[----:B------:R-:W-:-:S03]  /*0f30*/  @!P6 IMAD R5, R67, R5, R18 ;  /* 0x000000054305e224 */ /* 0x000fc600078e0212 */
[----:B------:R-:W-:Y:S01]  /*0f40*/  @!P6 IMAD.WIDE.U32 R24, R67, R4, R24 ;  /* 0x000000044318e225 */ /* 0x000fe200078e0018 */
[----:B------:R-:W-:-:S03]  /*0f50*/  MOV R20, RZ ;  /* 0x000000ff00147202 */ /* 0x000fc60000000f00 */
[----:B------:R-:W0:Y:S01]  /*0f60*/  @!P3 LDC.64 R10, c[0x0][0x3e0] ;  /* 0x0000f800ff0abb82 */ /* 0x000e220000000a00 */
[----:B------:R-:W-:Y:S01]  /*0f70*/  @!P6 IADD3 R4, PT, PT, R25, R5, RZ ;  /* 0x000000051904e210 */ /* 0x000fe20007ffe0ff */
[----:B-1----:R-:W-:Y:S01]  /*0f80*/  @!P5 IMAD R5, R51, R8, RZ ;  /* 0x000000083305d224 */ /* 0x002fe200078e02ff */
[----:B------:R1:W3:Y:S01]  /*0f90*/  @!P1 LDG.E R20, desc[UR6][R22.64] ;  /* 0x0000000616149981 */ /* 0x0002e2000c1e1900 */
[----:B--2---:R-:W-:-:S04]  /*0fa0*/  @!P6 LEA R6, P2, R24, R6, 0x1 ;  /* 0x000000061806e211 */ /* 0x004fc800078408ff */
[----:B------:R-:W-:Y:S02]  /*0fb0*/  @!P6 LEA.HI.X R7, R24, R7, R4, 0x1, P2 ;  /* 0x000000071807e211 */ /* 0x000fe400010f0c04 */
[----:B------:R-:W-:Y:S01]  /*0fc0*/  ISETP.GE.U32.AND P2, PT, R64, UR4, PT ;  /* 0x0000000440007c0c */ /* 0x000fe2000bf46070 */
[----:B------:R-:W-:Y:S01]  /*0fd0*/  @!P5 IMAD R9, R66, R9, R5 ;  /* 0x000000094209d224 */ /* 0x000fe200078e0205 */
[----:B-1----:R-:W-:Y:S01]  /*0fe0*/  @!P5 MOV R22, R74 ;  /* 0x0000004a0016d202 */ /* 0x002fe20000000f00 */
[----:B------:R-:W1:Y:S01]  /*0ff0*/  @!P3 LDC.64 R4, c[0x0][0x390] ;  /* 0x0000e400ff04bb82 */ /* 0x000e620000000a00 */
[----:B------:R-:W-:Y:S02]  /*1000*/  @!P5 MOV R23, R77 ;  /* 0x0000004d0017d202 */ /* 0x000fe40000000f00 */
[----:B------:R-:W-:Y:S02]  /*1010*/  ISETP.GE.AND.EX P2, PT, R0, UR5, PT, P2 ;  /* 0x0000000500007c0c */ /* 0x000fe4000bf46320 */
[----:B------:R-:W-:Y:S01]  /*1020*/  MOV R18, RZ ;  /* 0x000000ff00127202 */ /* 0x000fe20000000f00 */
[----:B------:R-:W-:-:S05]  /*1030*/  @!P5 IMAD.WIDE.U32 R22, R66, R8, R22 ;  /* 0x000000084216d225 */ /* 0x000fca00078e0016 */
[----:B------:R2:W3:Y:S01]  /*1040*/  @!P6 LDG.E R18, desc[UR6][R6.64] ;  /* 0x000000060612e981 */ /* 0x0004e2000c1e1900 */
[----:B------:R-:W-:Y:S02]  /*1050*/  @!P5 IADD3 R8, PT, PT, R23, R9, RZ ;  /* 0x000000091708d210 */ /* 0x000fe40007ffe0ff */
[----:B0-----:R-:W-:Y:S01]  /*1060*/  @!P5 LEA R12, P6, R22, R12, 0x1 ;  /* 0x0000000c160cd211 */ /* 0x001fe200078c08ff */
[----:B------:R-:W-:-:S03]  /*1070*/  @!P3 IMAD R24, R50, R10, RZ ;  /* 0x0000000a3218b224 */ /* 0x000fc600078e02ff */
[----:B------:R-:W-:Y:S02]  /*1080*/  @!P5 LEA.HI.X R13, R22, R13, R8, 0x1, P6 ;  /* 0x0000000d160dd211 */ /* 0x000fe400030f0c08 */
[----:B------:R-:W0:Y:S01]  /*1090*/  @!P2 LDC.64 R8, c[0x0][0x3e0] ;  /* 0x0000f800ff08ab82 */ /* 0x000e220000000a00 */
[----:B--2---:R-:W-:Y:S02]  /*10a0*/  @!P3 MOV R6, R74 ;  /* 0x0000004a0006b202 */ /* 0x004fe40000000f00 */
[----:B------:R-:W-:Y:S01]  /*10b0*/  @!P3 MOV R7, R77 ;  /* 0x0000004d0007b202 */ /* 0x000fe20000000f00 */
[C---:B------:R-:W-:Y:S01]  /*10c0*/  @!P3 IMAD R23, R65.reuse, R11, R24 ;  /* 0x0000000b4117b224 */ /* 0x040fe200078e0218 */
[----:B------:R-:W-:Y:S01]  /*10d0*/  MOV R33, RZ ;  /* 0x000000ff00217202 */ /* 0x000fe20000000f00 */
[----:B------:R-:W-:Y:S01]  /*10e0*/  @!P3 IMAD.WIDE.U32 R10, R65, R10, R6 ;  /* 0x0000000a410ab225 */ /* 0x000fe200078e0006 */
[----:B------:R-:W-:-:S04]  /*10f0*/  IADD3 R25, PT, PT, R21, 0x1c0, RZ ;  /* 0x000001c015197810 */ /* 0x000fc80007ffe0ff */
[----:B------:R1:W2:Y:S01]  /*1100*/  @!P5 LDG.E R33, desc[UR6][R12.64] ;  /* 0x000000060c21d981 */ /* 0x0002a2000c1e1900 */
[----:B------:R-:W-:Y:S02]  /*1110*/  @!P3 IADD3 R6, PT, PT, R11, R23, RZ ;  /* 0x000000170b06b210 */ /* 0x000fe40007ffe0ff */
[----:B------:R-:W-:Y:S02]  /*1120*/  ISETP.GE.U32.AND P5, PT, R25, UR4, PT ;  /* 0x0000000419007c0c */ /* 0x000fe4000bfa6070 */
[----:B------:R-:W-:Y:S02]  /*1130*/  SHF.R.S32.HI R27, RZ, 0x1f, R25 ;  /* 0x0000001fff1b7819 */ /* 0x000fe40000011419 */
[C---:B-1----:R-:W-:Y:S02]  /*1140*/  @!P3 LEA R12, P6, R10.reuse, R4, 0x1 ;  /* 0x000000040a0cb211 */ /* 0x042fe400078c08ff */
[----:B------:R-:W-:Y:S02]  /*1150*/  IADD3 R21, PT, PT, R21, 0x1e0, RZ ;  /* 0x000001e015157810 */ /* 0x000fe40007ffe0ff */
[----:B------:R-:W-:-:S02]  /*1160*/  @!P3 LEA.HI.X R13, R10, R5, R6, 0x1, P6 ;  /* 0x000000050a0db211 */ /* 0x000fc400030f0c06 */
[----:B------:R-:W1:Y:S01]  /*1170*/  @!P2 LDC.64 R10, c[0x0][0x390] ;  /* 0x0000e400ff0aab82 */ /* 0x000e620000000a00 */
[----:B------:R-:W-:Y:S02]  /*1180*/  ISETP.GE.AND.EX P5, PT, R27, UR5, PT, P5 ;  /* 0x000000051b007c0c */ /* 0x000fe4000bfa6350 */
[----:B------:R-:W-:Y:S02]  /*1190*/  ISETP.GE.U32.AND P6, PT, R21, UR4, PT ;  /* 0x0000000415007c0c */ /* 0x000fe4000bfc6070 */
[----:B------:R-:W-:Y:S01]  /*11a0*/  SHF.R.S32.HI R29, RZ, 0x1f, R21 ;  /* 0x0000001fff1d7819 */ /* 0x000fe20000011415 */
[----:B0-----:R-:W-:-:S03]  /*11b0*/  @!P2 IMAD R22, R0, R8, RZ ;  /* 0x000000080016a224 */ /* 0x001fc600078e02ff */
[----:B------:R-:W-:Y:S01]  /*11c0*/  ISETP.GE.AND.EX P6, PT, R29, UR5, PT, P6 ;  /* 0x000000051d007c0c */ /* 0x000fe2000bfc6360 */
[C---:B------:R-:W-:Y:S01]  /*11d0*/  @!P2 IMAD R31, R64.reuse, R9, R22 ;  /* 0x00000009401fa224 */ /* 0x040fe200078e0216 */
[----:B------:R-:W-:Y:S02]  /*11e0*/  @!P2 MOV R22, R74 ;  /* 0x0000004a0016a202 */ /* 0x000fe40000000f00 */
[----:B------:R-:W-:Y:S01]  /*11f0*/  @!P2 MOV R23, R77 ;  /* 0x0000004d0017a202 */ /* 0x000fe20000000f00 */
[----:B------:R-:W0:Y:S01]  /*1200*/  @!P5 LDC.64 R4, c[0x0][0x3e0] ;  /* 0x0000f800ff04db82 */ /* 0x000e220000000a00 */
[----:B------:R-:W-:Y:S01]  /*1210*/  MOV R41, RZ ;  /* 0x000000ff00297202 */ /* 0x000fe20000000f00 */
[----:B------:R-:W-:-:S05]  /*1220*/  @!P2 IMAD.WIDE.U32 R22, R64, R8, R22 ;  /* 0x000000084016a225 */ /* 0x000fca00078e0016 */
[----:B------:R1:W2:Y:S01]  /*1230*/  @!P3 LDG.E R41, desc[UR6][R12.64] ;  /* 0x000000060c29b981 */ /* 0x0002a2000c1e1900 */
[----:B------:R-:W5:Y:S01]  /*1240*/  @!P6 LDC.64 R6, c[0x0][0x3e0] ;  /* 0x0000f800ff06eb82 */ /* 0x000f620000000a00 */
        /* <DEDUP_REMOVED lines=9> */
[----:B------:R-:W-:-:S03]  /*12e0*/  @!P5 IMAD R5, R25, R5, R22 ;  /* 0x000000051905d224 */ /* 0x000fc600078e0216 */
[----:B------:R5:W2:Y:S01]  /*12f0*/  @!P4 LDG.E R45, desc[UR6][R2.64] ;  /* 0x00000006022dc981 */ /* 0x000aa2000c1e1900 */
[----:B0-----:R-:W-:Y:S02]  /*1300*/  @!P5 MOV R12, R74 ;  /* 0x0000004a000cd202 */ /* 0x001fe40000000f00 */
[-C--:B------:R-:W-:Y:S01]  /*1310*/  @!P5 MOV R13, R77.reuse ;  /* 0x0000004d000dd202 */ /* 0x080fe20000000f00 */
[----:B-----5:R-:W-:Y:S01]  /*1320*/  @!P6 IMAD R22, R29, R6, RZ ;  /* 0x000000061d16e224 */ /* 0x020fe200078e02ff */
[----:B------:R-:W-:Y:S02]  /*1330*/  @!P6 MOV R2, R74 ;  /* 0x0000004a0002e202 */ /* 0x000fe40000000f00 */
[----:B------:R-:W-:Y:S01]  /*1340*/  @!P6 MOV R3, R77 ;  /* 0x0000004d0003e202 */ /* 0x000fe20000000f00 */
[----:B------:R-:W-:-:S04]  /*1350*/  @!P5 IMAD.WIDE.U32 R12, R25, R4, R12 ;  /* 0x00000004190cd225 */ /* 0x000fc800078e000c */
[----:B------:R-:W-:Y:S01]  /*1360*/  @!P6 IMAD R7, R21, R7, R22 ;  /* 0x000000071507e224 */ /* 0x000fe200078e0216 */
[----:B------:R-:W-:Y:S01]  /*1370*/  @!P5 IADD3 R4, PT, PT, R13, R5, RZ ;  /* 0x000000050d04d210 */ /* 0x000fe20007ffe0ff */
[----:B------:R-:W-:Y:S01]  /*1380*/  @!P6 IMAD.WIDE.U32 R2, R21, R6, R2 ;  /* 0x000000061502e225 */ /* 0x000fe200078e0002 */
[C---:B------:R-:W-:Y:S02]  /*1390*/  @!P5 LEA R8, P2, R12.reuse, R8, 0x1 ;  /* 0x000000080c08d211 */ /* 0x040fe400078408ff */
[----:B------:R-:W-:Y:S02]  /*13a0*/  MOV R47, RZ ;  /* 0x000000ff002f7202 */ /* 0x000fe40000000f00 */
[----:B------:R-:W-:Y:S02]  /*13b0*/  @!P5 LEA.HI.X R9, R12, R9, R4, 0x1, P2 ;  /* 0x000000090c09d211 */ /* 0x000fe400010f0c04 */
[----:B------:R-:W-:Y:S02]  /*13c0*/  @!P6 IADD3 R4, PT, PT, R3, R7, RZ ;  /* 0x000000070304e210 */ /* 0x000fe40007ffe0ff */
[----:B-1----:R-:W-:Y:S01]  /*13d0*/  @!P6 LEA R10, P2, R2, R10, 0x1 ;  /* 0x0000000a020ae211 */ /* 0x002fe200078408ff */
[----:B------:R0:W5:Y:S01]  /*13e0*/  @!P5 LDG.E R47, desc[UR6][R8.64] ;  /* 0x00000006082fd981 */ /* 0x000162000c1e1900 */
[----:B------:R-:W-:-:S02]  /*13f0*/  MOV R49, RZ ;  /* 0x000000ff00317202 */ /* 0x000fc40000000f00 */
[----:B------:R-:W-:-:S05]  /*1400*/  @!P6 LEA.HI.X R11, R2, R11, R4, 0x1, P2 ;  /* 0x0000000b020be211 */ /* 0x000fca00010f0c04 */
[----:B------:R1:W5:Y:S01]  /*1410*/  @!P6 LDG.E R49, desc[UR6][R10.64] ;  /* 0x000000060a31e981 */ /* 0x000362000c1e1900 */
[--C-:B------:R-:W-:Y:S02]  /*1420*/  HADD2.F32 R2, -RZ, R19.reuse.H0_H0 ;  /* 0x20000013ff027230 */ /* 0x100fe40000004100 */
[----:B------:R-:W-:-:S05]  /*1430*/  HADD2.F32 R3, -RZ, R19.H1_H1 ;  /* 0x30000013ff037230 */ /* 0x000fca0000004100 */
[----:B------:R-:W-:Y:S01]  /*1440*/  FADD.FTZ R7, R2, R3 ;  /* 0x0000000302077221 */ /* 0x000fe20000010000 */
[----:B------:R-:W-:-:S03]  /*1450*/  FMUL.FTZ R13, R3, R3 ;  /* 0x00000003030d7220 */ /* 0x000fc60000410000 */
[----:B0-----:R-:W-:Y:S01]  /*1460*/  FADD.FTZ R8, RZ, R7 ;  /* 0x00000007ff087221 */ /* 0x001fe20000010000 */
[----:B------:R-:W-:-:S04]  /*1470*/  FFMA.FTZ R13, R2, R2, R13 ;  /* 0x00000002020d7223 */ /* 0x000fc8000001000d */
[----:B------:R-:W-:Y:S01]  /*1480*/  FADD.FTZ R13, RZ, R13 ;  /* 0x0000000dff0d7221 */ /* 0x000fe20000010000 */
[--C-:B------:R-:W-:Y:S02]  /*1490*/  HADD2.F32 R34, -RZ, R35.reuse.H0_H0 ;  /* 0x20000023ff227230 */ /* 0x100fe40000004100 */
[----:B------:R-:W-:Y:S02]  /*14a0*/  HADD2.F32 R35, -RZ, R35.H1_H1 ;  /* 0x30000023ff237230 */ /* 0x000fe40000004100 */
[--C-:B----4-:R-:W-:Y:S02]  /*14b0*/  HADD2.F32 R36, -RZ, R37.reuse.H0_H0 ;  /* 0x20000025ff247230 */ /* 0x110fe40000004100 */
[----:B------:R-:W-:Y:S02]  /*14c0*/  HADD2.F32 R37, -RZ, R37.H1_H1 ;  /* 0x30000025ff257230 */ /* 0x000fe40000004100 */
[--C-:B------:R-:W-:Y:S02]  /*14d0*/  HADD2.F32 R38, -RZ, R39.reuse.H1_H1 ;  /* 0x30000027ff267230 */ /* 0x100fe40000004100 */
[----:B------:R-:W-:-:S02]  /*14e0*/  HADD2.F32 R39, -RZ, R39.H0_H0 ;  /* 0x20000027ff277230 */ /* 0x000fc40000004100 */
[--C-:B------:R-:W-:Y:S02]  /*14f0*/  HADD2.F32 R6, -RZ, R17.reuse.H0_H0 ;  /* 0x20000011ff067230 */ /* 0x100fe40000004100 */
[----:B------:R-:W-:-:S05]  /*1500*/  HADD2.F32 R7, -RZ, R17.H1_H1 ;  /* 0x30000011ff077230 */ /* 0x000fca0000004100 */
[----:B------:R-:W-:-:S04]  /*1510*/  FMUL.FTZ R17, R7, R7 ;  /* 0x0000000707117220 */ /* 0x000fc80000410000 */
[----:B------:R-:W-:Y:S01]  /*1520*/  FFMA.FTZ R17, R6, R6, R17 ;  /* 0x0000000606117223 */ /* 0x000fe20000010011 */
[--C-:B---3--:R-:W-:Y:S02]  /*1530*/  HADD2.F32 R4, -RZ, R20.reuse.H0_H0 ;  /* 0x20000014ff047230 */ /* 0x108fe40000004100 */
[----:B------:R-:W-:-:S05]  /*1540*/  HADD2.F32 R5, -RZ, R20.H1_H1 ;  /* 0x30000014ff057230 */ /* 0x000fca0000004100 */
[----:B------:R-:W-:Y:S01]  /*1550*/  FADD.FTZ R9, R4, R5 ;  /* 0x0000000504097221 */ /* 0x000fe20000010000 */
[----:B-1----:R-:W-:-:S03]  /*1560*/  FMUL.FTZ R11, R5, R5 ;  /* 0x00000005050b7220 */ /* 0x002fc60000410000 */
[----:B------:R-:W-:Y:S01]  /*1570*/  FADD.FTZ R10, R8, R9 ;  /* 0x00000009080a7221 */ /* 0x000fe20000010000 */
[----:B------:R-:W-:Y:S01]  /*1580*/  FFMA.FTZ R12, R4, R4, R11 ;  /* 0x00000004040c7223 */ /* 0x000fe2000001000b */
[--C-:B------:R-:W-:Y:S02]  /*1590*/  HADD2.F32 R8, -RZ, R16.reuse.H0_H0 ;  /* 0x20000010ff087230 */ /* 0x100fe40000004100 */
[----:B------:R-:W-:Y:S01]  /*15a0*/  FADD.FTZ R11, R6, R7 ;  /* 0x00000007060b7221 */ /* 0x000fe20000010000 */
[----:B------:R-:W-:Y:S02]  /*15b0*/  HADD2.F32 R9, -RZ, R16.H1_H1 ;  /* 0x30000010ff097230 */ /* 0x000fe40000004100 */
[----:B------:R-:W-:Y:S01]  /*15c0*/  FADD.FTZ R12, R13, R12 ;  /* 0x0000000c0d0c7221 */ /* 0x000fe20000010000 */
[----:B------:R-:W-:Y:S01]  /*15d0*/  FADD.FTZ R13, R10, R11 ;  /* 0x0000000b0a0d7221 */ /* 0x000fe20000010000 */
[--C-:B------:R-:W-:Y:S02]  /*15e0*/  HADD2.F32 R11, -RZ, R14.reuse.H1_H1 ;  /* 0x3000000eff0b7230 */ /* 0x100fe40000004100 */
[----:B------:R-:W-:Y:S01]  /*15f0*/  FADD.FTZ R16, R8, R9 ;  /* 0x0000000908107221 */ /* 0x000fe20000010000 */
[----:B------:R-:W-:Y:S01]  /*1600*/  FMUL.FTZ R19, R9, R9 ;  /* 0x0000000909137220 */ /* 0x000fe20000410000 */
[----:B------:R-:W-:-:S02]  /*1610*/  HADD2.F32 R10, -RZ, R14.H0_H0 ;  /* 0x2000000eff0a7230 */ /* 0x000fc40000004100 */
[----:B------:R-:W-:Y:S01]  /*1620*/  FADD.FTZ R17, R12, R17 ;  /* 0x000000110c117221 */ /* 0x000fe20000010000 */
[----:B------:R-:W-:Y:S01]  /*1630*/  FADD.FTZ R16, R13, R16 ;  /* 0x000000100d107221 */ /* 0x000fe20000010000 */
[----:B------:R-:W-:Y:S01]  /*1640*/  FFMA.FTZ R14, R8, R8, R19 ;  /* 0x00000008080e7223 */ /* 0x000fe20000010013 */
[--C-:B------:R-:W-:Y:S02]  /*1650*/  HADD2.F32 R13, -RZ, R18.reuse.H1_H1 ;  /* 0x30000012ff0d7230 */ /* 0x100fe40000004100 */
[----:B------:R-:W-:Y:S01]  /*1660*/  FMUL.FTZ R21, R11, R11 ;  /* 0x0000000b0b157220 */ /* 0x000fe20000410000 */
[----:B------:R-:W-:Y:S02]  /*1670*/  HADD2.F32 R12, -RZ, R18.H0_H0 ;  /* 0x20000012ff0c7230 */ /* 0x000fe40000004100 */
[----:B------:R-:W-:Y:S01]  /*1680*/  FADD.FTZ R17, R17, R14 ;  /* 0x0000000e11117221 */ /* 0x000fe20000010000 */
[--C-:B------:R-:W-:Y:S02]  /*1690*/  HADD2.F32 R14, -RZ, R15.reuse.H0_H0 ;  /* 0x2000000fff0e7230 */ /* 0x100fe40000004100 */
[C---:B------:R-:W-:Y:S01]  /*16a0*/  FFMA.FTZ R18, R10.reuse, R10, R21 ;  /* 0x0000000a0a127223 */ /* 0x040fe20000010015 */
[----:B------:R-:W-:Y:S01]  /*16b0*/  FADD.FTZ R19, R10, R11 ;  /* 0x0000000b0a137221 */ /* 0x000fe20000010000 */
[----:B------:R-:W-:-:S02]  /*16c0*/  HADD2.F32 R15, -RZ, R15.H1_H1 ;  /* 0x3000000fff0f7230 */ /* 0x000fc40000004100 */
[----:B------:R-:W-:Y:S01]  /*16d0*/  FMUL.FTZ R21, R13, R13 ;  /* 0x0000000d0d157220 */ /* 0x000fe20000410000 */
[----:B------:R-:W-:Y:S01]  /*16e0*/  FADD.FTZ R17, R17, R18 ;  /* 0x0000001211117221 */ /* 0x000fe20000010000 */
[----:B------:R-:W-:Y:S01]  /*16f0*/  FADD.FTZ R16, R16, R19 ;  /* 0x0000001310107221 */ /* 0x000fe20000010000 */
[C---:B------:R-:W-:Y:S01]  /*1700*/  FADD.FTZ R19, R12.reuse, R13 ;  /* 0x0000000d0c137221 */ /* 0x040fe20000010000 */
[----:B------:R-:W-:Y:S01]  /*1710*/  FFMA.FTZ R18, R12, R12, R21 ;  /* 0x0000000c0c127223 */ /* 0x000fe20000010015 */
[----:B------:R-:W-:Y:S01]  /*1720*/  FMUL.FTZ R21, R15, R15 ;  /* 0x0000000f0f157220 */ /* 0x000fe20000410000 */
[--C-:B--2---:R-:W-:Y:S02]  /*1730*/  HADD2.F32 R32, -RZ, R33.reuse.H0_H0 ;  /* 0x20000021ff207230 */ /* 0x104fe40000004100 */
[----:B------:R-:W-:Y:S02]  /*1740*/  HADD2.F32 R33, -RZ, R33.H1_H1 ;  /* 0x30000021ff217230 */ /* 0x000fe40000004100 */
[----:B------:R-:W-:Y:S01]  /*1750*/  FADD.FTZ R17, R17, R18 ;  /* 0x0000001211117221 */ /* 0x000fe20000010000 */
[----:B------:R-:W-:Y:S01]  /*1760*/  FADD.FTZ R16, R16, R19 ;  /* 0x0000001310107221 */ /* 0x000fe20000010000 */
[C---:B------:R-:W-:Y:S01]  /*1770*/  FFMA.FTZ R18, R14.reuse, R14, R21 ;  /* 0x0000000e0e127223 */ /* 0x040fe20000010015 */
[----:B------:R-:W-:Y:S01]  /*1780*/  FADD.FTZ R19, R14, R15 ;  /* 0x0000000f0e137221 */ /* 0x000fe20000010000 */
[----:B------:R-:W-:-:S02]  /*1790*/  FMUL.FTZ R21, R33, R33 ;  /* 0x0000002121157220 */ /* 0x000fc40000410000 */
[----:B------:R-:W-:Y:S01]  /*17a0*/  FADD.FTZ R17, R17, R18 ;  /* 0x0000001211117221 */ /* 0x000fe20000010000 */
[----:B------:R-:W-:Y:S01]  /*17b0*/  FADD.FTZ R16, R16, R19 ;  /* 0x0000001310107221 */ /* 0x000fe20000010000 */
[C---:B------:R-:W-:Y:S01]  /*17c0*/  FFMA.FTZ R18, R32.reuse, R32, R21 ;  /* 0x0000002020127223 */ /* 0x040fe20000010015 */
[----:B------:R-:W-:Y:S01]  /*17d0*/  FADD.FTZ R19, R32, R33 ;  /* 0x0000002120137221 */ /* 0x000fe20000010000 */
[----:B------:R-:W-:Y:S02]  /*17e0*/  FMUL.FTZ R21, R35, R35 ;  /* 0x0000002323157220 */ /* 0x000fe40000410000 */
        /* <DEDUP_REMOVED lines=14> */
[----:B------:R-:W-:-:S02]  /*18d0*/  HADD2.F32 R40, -RZ, R41.H1_H1 ;  /* 0x30000029ff287230 */ /* 0x000fc40000004100 */
[----:B------:R-:W-:-:S03]  /*18e0*/  HADD2.F32 R41, -RZ, R41.H0_H0 ;  /* 0x20000029ff297230 */ /* 0x000fc60000004100 */
[----:B------:R-:W-:Y:S01]  /*18f0*/  FMUL.FTZ R18, R40, R40 ;  /* 0x0000002828127220 */ /* 0x000fe20000410000 */
[----:B------:R-:W-:Y:S01]  /*1900*/  FADD.FTZ R17, R17, R20 ;  /* 0x0000001411117221 */ /* 0x000fe20000010000 */
[----:B------:R-:W-:Y:S02]  /*1910*/  FADD.FTZ R16, R16, R19 ;  /* 0x0000001310107221 */ /* 0x000fe40000010000 */
[C---:B------:R-:W-:Y:S01]  /*1920*/  FFMA.FTZ R18, R41.reuse, R41, R18 ;  /* 0x0000002929127223 */ /* 0x040fe20000010012 */
[----:B------:R-:W-:-:S03]  /*1930*/  FADD.FTZ R19, R41, R40 ;  /* 0x0000002829137221 */ /* 0x000fc60000010000 */
        /* <DEDUP_REMOVED lines=11> */
[----:B------:R-:W-:Y:S01]  /*19f0*/  FADD.FTZ R19, R45, R44 ;  /* 0x0000002c2d137221 */ /* 0x000fe20000010000 */
[----:B------:R-:W-:Y:S01]  /*1a00*/  FADD.FTZ R17, R17, R18 ;  /* 0x0000001211117221 */ /* 0x000fe20000010000 */
[----:B------:R-:W-:Y:S02]  /*1a10*/  FFMA.FTZ R20, R45, R45, R20 ;  /* 0x0000002d2d147223 */ /* 0x000fe40000010014 */
[----:B------:R-:W-:Y:S02]  /*1a20*/  FADD.FTZ R16, R16, R19 ;  /* 0x0000001310107221 */ /* 0x000fe40000010000 */
[----:B------:R-:W-:Y:S01]  /*1a30*/  FADD.FTZ R17, R17, R20 ;  /* 0x0000001411117221 */ /* 0x000fe20000010000 */
[--C-:B-----5:R-:W-:Y:S02]  /*1a40*/  HADD2.F32 R46, -RZ, R47.reuse.H1_H1 ;  /* 0x3000002fff2e7230 */ /* 0x120fe40000004100 */
[----:B------:R-:W-:-:S03]  /*1a50*/  HADD2.F32 R47, -RZ, R47.H0_H0 ;  /* 0x2000002fff2f7230 */ /* 0x000fc60000004100 */
[----:B------:R-:W-:Y:S01]  /*1a60*/  FMUL.FTZ R18, R46, R46 ;  /* 0x0000002e2e127220 */ /* 0x000fe20000410000 */
[--C-:B------:R-:W-:Y:S02]  /*1a70*/  HADD2.F32 R48, -RZ, R49.reuse.H1_H1 ;  /* 0x30000031ff307230 */ /* 0x100fe40000004100 */
        /* <DEDUP_REMOVED lines=48> */
.L_x_2645:
[----:B------:R-:W-:Y:S05]  /*1d80*/  BSYNC.RECONVERGENT B0 ;  /* 0x0000000000007941 */ /* 0x000fea0003800200 */
.L_x_2644:
        /* <DEDUP_REMOVED lines=56> */
.L_x_2647:
[----:B------:R-:W-:Y:S05]  /*2110*/  BSYNC.RECONVERGENT B0 ;  /* 0x0000000000007941 */ /* 0x000fea0003800200 */
.L_x_2646:
        /* <DEDUP_REMOVED lines=27> */
.L_x_2650:
[----:B------:R-:W2:Y:S04]  /*22d0*/  LDG.E.STRONG.GPU R18, desc[UR6][R16.64] ;  /* 0x0000000610127981 */ /* 0x000ea8000c1ef900 */
[----:B--2---:R-:W-:Y:S01]  /*22e0*/  CCTL.IVALL ;  /* 0x00000000ff00798f */ /* 0x004fe20002000000 */
[----:B------:R-:W-:Y:S05]  /*22f0*/  YIELD ;  /* 0x0000000000007946 */ /* 0x000fea0003800000 */
[----:B------:R-:W-:-:S13]  /*2300*/  ISETP.NE.AND P2, PT, R18, R25, PT ;  /* 0x000000191200720c */ /* 0x000fda0003f45270 */
[----:B------:R-:W-:Y:S05]  /*2310*/  @P2 BRA `(.L_x_2650) ;  /* 0xfffffffc00ec2947 */ /* 0x000fea000383ffff */
.L_x_2649:
        /* <DEDUP_REMOVED lines=16> */
.L_x_2652:
        /* <DEDUP_REMOVED lines=62> */
.L_x_2651:
        /* <DEDUP_REMOVED lines=38> */
.L_x_2653:
        /* <DEDUP_REMOVED lines=19> */
.L_x_2654:
        /* <DEDUP_REMOVED lines=9> */
.L_x_2655:
[----:B------:R-:W-:Y:S05]  /*2c20*/  BSYNC.RECONVERGENT B0 ;  /* 0x0000000000007941 */ /* 0x000fea0003800200 */
.L_x_2648:
        /* <DEDUP_REMOVED lines=72> */
[----:B------:R-:W-:-:S05]  /*30b0*/  F2FP.F16.F32.PACK_AB R3, R3, R2 ;  /* 0x000000020303723e */ /* 0x000fca00000000ff */
[----:B------:R0:W-:Y:S02]  /*30c0*/  STG.E desc[UR6][R18.64], R3 ;  /* 0x0000000312007986 */ /* 0x0001e4000c101906 */
.L_x_2659:
[----:B------:R-:W-:Y:S05]  /*30d0*/  BSYNC.RECONVERGENT B1 ;  /* 0x0000000000017941 */ /* 0x000fea0003800200 */
.L_x_2658:
        /* <DEDUP_REMOVED lines=20> */
[----:B------:R-:W-:-:S05]  /*3220*/  F2FP.F16.F32.PACK_AB R3, R2, R3 ;  /* 0x000000030203723e */ /* 0x000fca00000000ff */
[----:B------:R0:W-:Y:S02]  /*3230*/  STG.E desc[UR6][R16.64], R3 ;  /* 0x0000000310007986 */ /* 0x0001e4000c101906 */
.L_x_2661:
[----:B------:R-:W-:Y:S05]  /*3240*/  BSYNC.RECONVERGENT B1 ;  /* 0x0000000000017941 */ /* 0x000fea0003800200 */
.L_x_2660:
        /* <DEDUP_REMOVED lines=20> */
.L_x_2663:
[----:B------:R-:W-:Y:S05]  /*3390*/  BSYNC.RECONVERGENT B1 ;  /* 0x0000000000017941 */ /* 0x000fea0003800200 */
.L_x_2662:
        /* <DEDUP_REMOVED lines=20> */
.L_x_2665:
[----:B------:R-:W-:Y:S05]  /*34e0*/  BSYNC.RECONVERGENT B1 ;  /* 0x0000000000017941 */ /* 0x000fea0003800200 */
.L_x_2664:
        /* <DEDUP_REMOVED lines=38> */
.L_x_2667:
[----:B------:R-:W-:Y:S05]  /*3750*/  BSYNC.RECONVERGENT B1 ;  /* 0x0000000000017941 */ /* 0x000fea0003800200 */
.L_x_2666:
        /* <DEDUP_REMOVED lines=20> */
.L_x_2669:
[----:B------:R-:W-:Y:S05]  /*38a0*/  BSYNC.RECONVERGENT B1 ;  /* 0x0000000000017941 */ /* 0x000fea0003800200 */
.L_x_2668:
        /* <DEDUP_REMOVED lines=17> */
[----:B------:R-:W-:Y:S02]  /*39c0*/  F2FP.F16.F32.PACK_AB R3, R7, R14 ;  /* 0x0000000e0703723e */ /* 0x000fe400000000ff */
[----:B------:R-:W-:-:S05]  /*39d0*/  LEA.HI.X R5, R2, UR11, R19, 0x1, P1 ;  /* 0x0000000b02057c11 */ /* 0x000fca00088f0c13 */
[----:B------:R2:W-:Y:S02]  /*39e0*/  STG.E desc[UR6][R4.64], R3 ;  /* 0x0000000304007986 */ /* 0x0005e4000c101906 */
.L_x_2671:
[----:B------:R-:W-:Y:S05]  /*39f0*/  BSYNC.RECONVERGENT B1 ;  /* 0x0000000000017941 */ /* 0x000fea0003800200 */
.L_x_2670:
        /* <DEDUP_REMOVED lines=20> */
.L_x_2673:
[----:B------:R-:W-:Y:S05]  /*3b40*/  BSYNC.RECONVERGENT B1 ;  /* 0x0000000000017941 */ /* 0x000fea0003800200 */
.L_x_2672:
        /* <DEDUP_REMOVED lines=20> */
.L_x_2675:
[----:B------:R-:W-:Y:S05]  /*3c90*/  BSYNC.RECONVERGENT B1 ;  /* 0x0000000000017941 */ /* 0x000fea0003800200 */
.L_x_2674:
        /* <DEDUP_REMOVED lines=20> */
.L_x_2677:
[----:B------:R-:W-:Y:S05]  /*3de0*/  BSYNC.RECONVERGENT B1 ;  /* 0x0000000000017941 */ /* 0x000fea0003800200 */
.L_x_2676:
        /* <DEDUP_REMOVED lines=33> */
[----:B------:R-:W-:Y:S02]  /*4000*/  F2FP.F16.F32.PACK_AB R3, R9, R8 ;  /* 0x000000080903723e */ /* 0x000fe400000000ff */
[----:B------:R-:W-:-:S05]  /*4010*/  LEA.HI.X R5, R2, UR11, R5, 0x1, P5 ;  /* 0x0000000b02057c11 */ /* 0x000fca000a8f0c05 */
[----:B------:R0:W-:Y:S02]  /*4020*/  STG.E desc[UR6][R4.64], R3 ;  /* 0x0000000304007986 */ /* 0x0001e4000c101906 */
.L_x_2679:
[----:B------:R-:W-:Y:S05]  /*4030*/  BSYNC.RECONVERGENT B1 ;  /* 0x0000000000017941 */ /* 0x000fea0003800200 */
.L_x_2678:
        /* <DEDUP_REMOVED lines=20> */
.L_x_2681:
[----:B------:R-:W-:Y:S05]  /*4180*/  BSYNC.RECONVERGENT B1 ;  /* 0x0000000000017941 */ /* 0x000fea0003800200 */
.L_x_2680:
[----:B------:R-:W-:Y:S04]  /*4190*/  BSSY.RECONVERGENT B1, `(.L_x_2682) ;  /* 0x0000014000017945 */ /* 0x000fe80003800200 */
[----:B------:R-:W-:Y:S05]  /*41a0*/  @P1 BRA `(.L_x_2683) ;  /* 0x0000000000481947 */ /* 0x000fea0003800000 */
[----:B------:R-:W2:Y:S01]  /*41b0*/  LDCU.64 UR4, c[0x0][0x3e0] ;  /* 0x00007c00ff0477ac */ /* 0x000ea20008000a00 */
[----:B------:R-:W-:Y:S01]  /*41c0*/  MOV R2, R74 ;  /* 0x0000004a00027202 */ /* 0x000fe20000000f00 */
[--C-:B01----:R-:W-:Y:S01]  /*41d0*/  FADD.FTZ R4, R43, -R20.reuse ;  /* 0x800000142b047221 */ /* 0x103fe20000010000 */
[----:B------:R-:W-:Y:S01]  /*41e0*/  MOV R3, R77 ;  /* 0x0000004d00037202 */ /* 0x000fe20000000f00 */
        /* <DEDUP_REMOVED lines=14> */
.L_x_2683:
[----:B------:R-:W-:Y:S05]  /*42d0*/  BSYNC.RECONVERGENT B1 ;  /* 0x0000000000017941 */ /* 0x000fea0003800200 */
.L_x_2682:
        /* <DEDUP_REMOVED lines=20> */
.L_x_2685:
[----:B------:R-:W-:Y:S05]  /*4420*/  BSYNC.RECONVERGENT B1 ;  /* 0x0000000000017941 */ /* 0x000fea0003800200 */
.L_x_2684:
        /* <DEDUP_REMOVED lines=20> */
.L_x_2687:
[----:B------:R-:W-:Y:S05]  /*4570*/  BSYNC.RECONVERGENT B1 ;  /* 0x0000000000017941 */ /* 0x000fea0003800200 */
.L_x_2686:
        /* <DEDUP_REMOVED lines=10> */
[----:B------:R-:W-:Y:S01]  /*4620*/  F2FP.F16.F32.PACK_AB R5, R20, R5 ;  /* 0x000000051405723e */ /* 0x000fe200000000ff */
        /* <DEDUP_REMOVED lines=8> */
.L_x_2657:
        /* <DEDUP_REMOVED lines=36> */
[----:B------:R-:W-:-:S05]  /*48f0*/  F2FP.F16.F32.PACK_AB R25, R72, R25 ;  /* 0x000000194819723e */ /* 0x000fca00000000ff */
[----:B------:R0:W-:Y:S02]  /*4900*/  STG.E desc[UR6][R2.64], R25 ;  /* 0x0000001902007986 */ /* 0x0001e4000c101906 */
.L_x_2690:
[----:B------:R-:W-:Y:S05]  /*4910*/  BSYNC.RECONVERGENT B1 ;  /* 0x0000000000017941 */ /* 0x000fea0003800200 */
.L_x_2689:
[----:B------:R-:W-:Y:S01]  /*4920*/  BSSY.RECONVERGENT B1, `(.L_x_2691) ;  /* 0x0000020000017945 */ /* 0x000fe20003800200 */
[C---:B------:R-:W-:Y:S02]  /*4930*/  IADD3 R16, PT, PT, R22.reuse, 0x80, RZ ;  /* 0x0000008016107810 */ /* 0x040fe40007ffe0ff */
[----:B------:R-:W-:Y:S01]  /*4940*/  IADD3 R17, PT, PT, R22, 0xc0, RZ ;  /* 0x000000c016117810 */ /* 0x000fe20007ffe0ff */
[----:B------:R-:W-:Y:S06]  /*4950*/  @P1 BRA `(.L_x_2692) ;  /* 0x0000000000701947 */ /* 0x000fec0003800000 */
[--C-:B------:R-:W-:Y:S01]  /*4960*/  FADD.FTZ R4, R4, -R20.reuse ;  /* 0x8000001404047221 */ /* 0x100fe20000010000 */
[----:B------:R-:W1:Y:S03]  /*4970*/  LDCU.64 UR8, c[0x0][0x3e0] ;  /* 0x00007c00ff0877ac */ /* 0x000e660008000a00 */
[----:B0-----:R-:W-:Y:S01]  /*4980*/  FMUL.FTZ R2, R4, R21 ;  /* 0x0000001504027220 */ /* 0x001fe20000410000 */
[----:B------:R-:W-:Y:S01]  /*4990*/  FADD.FTZ R4, R5, -R20 ;  /* 0x8000001405047221 */ /* 0x000fe20000010000 */
[----:B------:R-:W0:Y:S01]  /*49a0*/  LDCU.64 UR10, c[0x0][0x380] ;  /* 0x00007000ff0a77ac */ /* 0x000e220008000a00 */
[----:B------:R-:W-:Y:S01]  /*49b0*/  MOV R5, R77 ;  /* 0x0000004d00057202 */ /* 0x000fe20000000f00 */
        /* <DEDUP_REMOVED lines=20> */
[----:B------:R-:W-:-:S05]  /*4b00*/  F2FP.F16.F32.PACK_AB R25, R72, R25 ;  /* 0x000000194819723e */ /* 0x000fca00000000ff */
[----:B------:R1:W-:Y:S02]  /*4b10*/  STG.E desc[UR6][R2.64], R25 ;  /* 0x0000001902007986 */ /* 0x0003e4000c101906 */
.L_x_2692:
[----:B------:R-:W-:Y:S05]  /*4b20*/  BSYNC.RECONVERGENT B1 ;  /* 0x0000000000017941 */ /* 0x000fea0003800200 */
.L_x_2691:
        /* <DEDUP_REMOVED lines=28> */
[----:B------:R-:W-:-:S05]  /*4cf0*/  F2FP.F16.F32.PACK_AB R7, R72, R7 ;  /* 0x000000074807723e */ /* 0x000fca00000000ff */
[----:B------:R2:W-:Y:S02]  /*4d00*/  STG.E desc[UR6][R2.64], R7 ;  /* 0x0000000702007986 */ /* 0x0005e4000c101906 */
.L_x_2694:
[----:B------:R-:W-:Y:S05]  /*4d10*/  BSYNC.RECONVERGENT B1 ;  /* 0x0000000000017941 */ /* 0x000fea0003800200 */
.L_x_2693:
        /* <DEDUP_REMOVED lines=30> */
.L_x_2696:
[----:B------:R-:W-:Y:S05]  /*4f00*/  BSYNC.RECONVERGENT B1 ;  /* 0x0000000000017941 */ /* 0x000fea0003800200 */
.L_x_2695:
        /* <DEDUP_REMOVED lines=20> */
[--C-:B------:R-:W-:Y:S01]  /*5050*/  FADD.FTZ R10, R10, -R20.reuse ;  /* 0x800000140a0a7221 */ /* 0x100fe20000010000 */
[----:B01----:R-:W-:Y:S01]  /*5060*/  FADD.FTZ R2, R11, -R20 ;  /* 0x800000140b027221 */ /* 0x003fe20000010000 */
        /* <DEDUP_REMOVED lines=26> */
.L_x_2698:
[----:B------:R-:W-:Y:S05]  /*5210*/  BSYNC.RECONVERGENT B1 ;  /* 0x0000000000017941 */ /* 0x000fea0003800200 */
.L_x_2697:
        /* <DEDUP_REMOVED lines=30> */
.L_x_2700:
[----:B------:R-:W-:Y:S05]  /*5400*/  BSYNC.RECONVERGENT B1 ;  /* 0x0000000000017941 */ /* 0x000fea0003800200 */
.L_x_2699:
        /* <DEDUP_REMOVED lines=28> */
[----:B------:R-:W-:-:S05]  /*55d0*/  F2FP.F16.F32.PACK_AB R11, R14, R11 ;  /* 0x0000000b0e0b723e */ /* 0x000fca00000000ff */
[----:B------:R4:W-:Y:S02]  /*55e0*/  STG.E desc[UR6][R4.64], R11 ;  /* 0x0000000b04007986 */ /* 0x0009e4000c101906 */
.L_x_2702:
[----:B------:R-:W-:Y:S05]  /*55f0*/  BSYNC.RECONVERGENT B1 ;  /* 0x0000000000017941 */ /* 0x000fea0003800200 */
.L_x_2701:
        /* <DEDUP_REMOVED lines=30> */
.L_x_2704:
[----:B------:R-:W-:Y:S05]  /*57e0*/  BSYNC.RECONVERGENT B1 ;  /* 0x0000000000017941 */ /* 0x000fea0003800200 */
.L_x_2703:
        /* <DEDUP_REMOVED lines=28> */
[----:B------:R-:W-:-:S05]  /*59b0*/  F2FP.F16.F32.PACK_AB R13, R13, R10 ;  /* 0x0000000a0d0d723e */ /* 0x000fca00000000ff */
[----:B------:R0:W-:Y:S02]  /*59c0*/  STG.E desc[UR6][R4.64], R13 ;  /* 0x0000000d04007986 */ /* 0x0001e4000c101906 */
.L_x_2706:
[----:B------:R-:W-:Y:S05]  /*59d0*/  BSYNC.RECONVERGENT B1 ;  /* 0x0000000000017941 */ /* 0x000fea0003800200 */
.L_x_2705:
        /* <DEDUP_REMOVED lines=30> */
.L_x_2708:
[----:B------:R-:W-:Y:S05]  /*5bc0*/  BSYNC.RECONVERGENT B1 ;  /* 0x0000000000017941 */ /* 0x000fea0003800200 */
.L_x_2707:
        /* <DEDUP_REMOVED lines=47> */
.L_x_2710:
[----:B------:R-:W-:Y:S05]  /*5ec0*/  BSYNC.RECONVERGENT B1 ;  /* 0x0000000000017941 */ /* 0x000fea0003800200 */
.L_x_2709:
        /* <DEDUP_REMOVED lines=28> */
[----:B------:R-:W-:-:S05]  /*6090*/  F2FP.F16.F32.PACK_AB R13, R13, R10 ;  /* 0x0000000a0d0d723e */ /* 0x000fca00000000ff */
[----:B------:R1:W-:Y:S02]  /*60a0*/  STG.E desc[UR6][R2.64], R13 ;  /* 0x0000000d02007986 */ /* 0x0003e4000c101906 */
.L_x_2712:
[----:B------:R-:W-:Y:S05]  /*60b0*/  BSYNC.RECONVERGENT B1 ;  /* 0x0000000000017941 */ /* 0x000fea0003800200 */
.L_x_2711:
[----:B------:R-:W-:Y:S04]  /*60c0*/  BSSY.RECONVERGENT B1, `(.L_x_2713) ;  /* 0x000001e000017945 */ /* 0x000fe80003800200 */
[----:B------:R-:W-:Y:S05]  /*60d0*/  @P1 BRA `(.L_x_2714) ;  /* 0x0000000000701947 */ /* 0x000fea0003800000 */
[--C-:B-1----:R-:W-:Y:S01]  /*60e0*/  FADD.FTZ R2, R43, -R20.reuse ;  /* 0x800000142b027221 */ /* 0x102fe20000010000 */
        /* <DEDUP_REMOVED lines=27> */
.L_x_2714:
[----:B------:R-:W-:Y:S05]  /*62a0*/  BSYNC.RECONVERGENT B1 ;  /* 0x0000000000017941 */ /* 0x000fea0003800200 */
.L_x_2713:
        /* <DEDUP_REMOVED lines=28> */
[----:B------:R-:W-:-:S05]  /*6470*/  F2FP.F16.F32.PACK_AB R11, R11, R8 ;  /* 0x000000080b0b723e */ /* 0x000fca00000000ff */
[----:B------:R3:W-:Y:S02]  /*6480*/  STG.E desc[UR6][R4.64], R11 ;  /* 0x0000000b04007986 */ /* 0x0007e4000c101906 */
.L_x_2716:
[----:B------:R-:W-:Y:S05]  /*6490*/  BSYNC.RECONVERGENT B1 ;  /* 0x0000000000017941 */ /* 0x000fea0003800200 */
.L_x_2715:
        /* <DEDUP_REMOVED lines=28> */
[----:B------:R-:W-:-:S05]  /*6660*/  F2FP.F16.F32.PACK_AB R7, R10, R7 ;  /* 0x000000070a07723e */ /* 0x000fca00000000ff */
[----:B------:R0:W-:Y:S02]  /*6670*/  STG.E desc[UR6][R4.64], R7 ;  /* 0x0000000704007986 */ /* 0x0001e4000c101906 */
.L_x_2718:
[----:B------:R-:W-:Y:S05]  /*6680*/  BSYNC.RECONVERGENT B1 ;  /* 0x0000000000017941 */ /* 0x000fea0003800200 */
.L_x_2717:
        /* <DEDUP_REMOVED lines=28> */
.L_x_2688:
[----:B------:R-:W-:Y:S05]  /*6850*/  BSYNC.RECONVERGENT B0 ;  /* 0x0000000000007941 */ /* 0x000fea0003800200 */
.L_x_2656:
        /* <DEDUP_REMOVED lines=8> */
.L_x_2720:
        /* <DEDUP_REMOVED lines=10> */
.L_x_3465:


//--------------------- .text._Z35group_norm_nhwc_fwd_one_pass_kernelI11Fp16IOFp16WLi64ELi42ELi672EEv26Group_norm_nhwc_fwd_params --------------------------
	.section	.text._Z35group_norm_nhwc_fwd_one_pass_kernelI11Fp16IOFp16WLi64ELi42ELi672EEv26Group_norm_nhwc_fwd_params,"ax",@progbits
	.align	128
        .global         _Z35group_norm_nhwc_fwd_one_pass_kernelI11Fp16IOFp16WLi64ELi42ELi672EEv26Group_norm_nhwc_fwd_params
        .type           _Z35group_norm_nhwc_fwd_one_pass_kernelI11Fp16IOFp16WLi64ELi42ELi672EEv26Group_norm_nhwc_fwd_params,@function
        .size           _Z35group_norm_nhwc_fwd_one_pass_kernelI11Fp16IOFp16WLi64ELi42ELi672EEv26Group_norm_nhwc_fwd_params,(.L_x_3466 - _Z35group_norm_nhwc_fwd_one_pass_kernelI11Fp16IOFp16WLi64ELi42ELi672EEv26Group_norm_nhwc_fwd_params)
        .other          _Z35group_norm_nhwc_fwd_one_pass_kernelI11Fp16IOFp16WLi64ELi42ELi672EEv26Group_norm_nhwc_fwd_params,@"STO_CUDA_ENTRY STV_DEFAULT"
_Z35group_norm_nhwc_fwd_one_pass_kernelI11Fp16IOFp16WLi64ELi42ELi672EEv26Group_norm_nhwc_fwd_params:
.text._Z35group_norm_nhwc_fwd_one_pass_kernelI11Fp16IOFp16WLi64ELi42ELi672EEv26Group_norm_nhwc_fwd_params:
        /* <DEDUP_REMOVED lines=32> */
.L_x_2740:
        /* <DEDUP_REMOVED lines=10> */
[----:B0-----:R-:W-:Y:S01]  /*02a0*/  IMAD.MOV.U32 R2, RZ, RZ, RZ ;  /* 0x000000ffff027224 */ /* 0x001fe200078e00ff */
        /* <DEDUP_REMOVED lines=18> */
[----:B------:R-:W-:Y:S02]  /*03d0*/  MOV R11, R3 ;  /* 0x00000003000b7202 */ /* 0x000fe40000000f00 */
[----:B------:R-:W-:-:S02]  /*03e0*/  ISETP.GE.AND.EX P2, PT, R17, UR9, PT, P2 ;  /* 0x0000000911007c0c */ /* 0x000fc4000bf46320 */
[----:B------:R-:W-:Y:S01]  /*03f0*/  ISETP.GE.AND.EX P1, PT, R15, UR9, PT, P1 ;  /* 0x000000090f007c0c */ /* 0x000fe2000bf26310 */
[----:B------:R-:W-:Y:S01]  /*0400*/  @!P4 IMAD.MOV R11, RZ, RZ, -R11 ;  /* 0x000000ffff0bc224 */ /* 0x000fe200078e0a0b */
[----:B------:R-:W-:Y:S01]  /*0410*/  @!P3 LOP3.LUT R11, RZ, R13, RZ, 0x33, !PT ;  /* 0x0000000dff0bb212 */ /* 0x000fe200078e33ff */
[----:B------:R-:W0:Y:S03]  /*0420*/  LDCU.64 UR8, c[0x0][0x3f0] ;  /* 0x00007e00ff0877ac */ /* 0x000e260008000a00 */
[----:B------:R-:W-:Y:S02]  /*0430*/  IADD3 R20, PT, PT, -R11, RZ, RZ ;  /* 0x000000ff0b147210 */ /* 0x000fe40007ffe1ff */
[----:B------:R-:W-:-:S03]  /*0440*/  SHF.R.S32.HI R4, RZ, 0x1f, R11 ;  /* 0x0000001fff047819 */ /* 0x000fc6000001140b */
[----:B------:R-:W1:Y:S01]  /*0450*/  @!P2 LDC.64 R6, c[0x0][0x3e0] ;  /* 0x0000f800ff06ab82 */ /* 0x000e620000000a00 */
[----:B------:R-:W-:-:S04]  /*0460*/  IMAD R20, R13, R20, UR7 ;  /* 0x000000070d147e24 */ /* 0x000fc8000f8e0214 */
[----:B------:R-:W-:-:S03]  /*0470*/  IMAD R20, R20, 0x2a, RZ ;  /* 0x0000002a14147824 */ /* 0x000fc600078e02ff */
[----:B------:R-:W2:Y:S02]  /*0480*/  @!P1 LDC.64 R8, c[0x0][0x3e0] ;  /* 0x0000f800ff089b82 */ /* 0x000ea40000000a00 */
[----:B------:R-:W-:Y:S01]  /*0490*/  IADD3 R24, P3, PT, R20, R5, RZ ;  /* 0x0000000514187210 */ /* 0x000fe20007f7e0ff */
[----:B0-----:R-:W-:-:S03]  /*04a0*/  IMAD R10, R4, UR8, RZ ;  /* 0x00000008040a7c24 */ /* 0x001fc6000f8e02ff */
[----:B------:R-:W-:Y:S01]  /*04b0*/  LEA.HI.X.SX32 R25, R20, RZ, 0x1, P3 ;  /* 0x000000ff14197211 */ /* 0x000fe200018f0eff */
[C---:B------:R-:W-:Y:S01]  /*04c0*/  IMAD R27, R11.reuse, UR9, R10 ;  /* 0x000000090b1b7c24 */ /* 0x040fe2000f8e020a */
[----:B------:R-:W0:Y:S01]  /*04d0*/  @!P1 LDC.64 R2, c[0x0][0x390] ;  /* 0x0000e400ff029b82 */ /* 0x000e220000000a00 */
[----:B------:R-:W-:-:S07]  /*04e0*/  IMAD.WIDE.U32 R24, R11, UR8, R24 ;  /* 0x000000080b187c25 */ /* 0x000fce000f8e0018 */
        /* <DEDUP_REMOVED lines=11> */
[----:B------:R-:W-:Y:S02]  /*05a0*/  @!P1 IADD3 R7, PT, PT, R9, R11, RZ ;  /* 0x0000000b09079210 */ /* 0x000fe40007ffe0ff */
[----:B0-----:R-:W-:Y:S01]  /*05b0*/  @!P1 LEA R6, P3, R8, R2, 0x1 ;  /* 0x0000000208069211 */ /* 0x001fe200078608ff */
[----:B------:R-:W-:Y:S01]  /*05c0*/  @!P2 IMAD.IADD R0, R13, 0x1, R15 ;  /* 0x000000010d00a824 */ /* 0x000fe200078e020f */
        /* <DEDUP_REMOVED lines=59> */
.L_x_2722:
[----:B------:R-:W-:Y:S05]  /*0980*/  BSYNC.RECONVERGENT B0 ;  /* 0x0000000000007941 */ /* 0x000fea0003800200 */
.L_x_2721:
        /* <DEDUP_REMOVED lines=58> */
.L_x_2724:
[----:B------:R-:W-:Y:S05]  /*0d30*/  BSYNC.RECONVERGENT B0 ;  /* 0x0000000000007941 */ /* 0x000fea0003800200 */
.L_x_2723:
        /* <DEDUP_REMOVED lines=23> */
[----:B-1----:R-:W-:-:S04]  /*0eb0*/  IMAD.WIDE.U32 R4, R7, 0x4, R4 ;  /* 0x0000000407047825 */ /* 0x002fc800078e0004 */
[----:B------:R-:W-:-:S05]  /*0ec0*/  IMAD.U32 R7, RZ, RZ, UR9 ;  /* 0x00000009ff077e24 */ /* 0x000fca000f8e00ff */
[----:B------:R1:W-:Y:S01]  /*0ed0*/  STG.E.64 desc[UR14][R6.64], R8 ;  /* 0x0000000806007986 */ /* 0x0003e2000c101b0e */
[----:B------:R-:W-:Y:S06]  /*0ee0*/  MEMBAR.ALL.GPU ;  /* 0x0000000000007992 */ /* 0x000fec000000a000 */
[----:B------:R-:W-:-:S00]  /*0ef0*/  ERRBAR ;  /* 0x00000000000079ab */ /* 0x000fc00000000000 */
[----:B------:R-:W-:Y:S06]  /*0f00*/  CGAERRBAR ;  /* 0x00000000000075ab */ /* 0x000fec0000000000 */
[----:B------:R1:W-:Y:S01]  /*0f10*/  REDG.E.ADD.S32.STRONG.GPU desc[UR14][R4.64], R13 ;  /* 0x0000000d0400798e */ /* 0x0003e2000c12e30e */
[----:B------:R-:W-:Y:S05]  /*0f20*/  @!P1 BRA `(.L_x_2726) ;  /* 0x0000000000149947 */ /* 0x000fea0003800000 */
.L_x_2727:
[----:B-1----:R-:W2:Y:S04]  /*0f30*/  LDG.E.STRONG.GPU R6, desc[UR14][R4.64] ;  /* 0x0000000e04067981 */ /* 0x002ea8000c1ef900 */
[----:B--2---:R-:W-:Y:S01]  /*0f40*/  CCTL.IVALL ;  /* 0x00000000ff00798f */ /* 0x004fe20002000000 */
[----:B------:R-:W-:Y:S05]  /*0f50*/  YIELD ;  /* 0x0000000000007946 */ /* 0x000fea0003800000 */
[----:B------:R-:W-:-:S13]  /*0f60*/  ISETP.NE.AND P1, PT, R6, R11, PT ;  /* 0x0000000b0600720c */ /* 0x000fda0003f25270 */
[----:B------:R-:W-:Y:S05]  /*0f70*/  @P1 BRA `(.L_x_2727) ;  /* 0xfffffffc00ec1947 */ /* 0x000fea000383ffff */
.L_x_2726:
        /* <DEDUP_REMOVED lines=15> */
.L_x_2729:
[----:B------:R-:W-:Y:S01]  /*1070*/  UIADD3 UR23, UPT, UPT, UR5, 0x1, URZ ;  /* 0x0000000105177890 */ /* 0x000fe2000fffe0ff */
[----:B------:R-:W-:Y:S01]  /*1080*/  ISETP.EQ.OR P5, PT, RZ, UR22, P2 ;  /* 0x00000016ff007c0c */ /* 0x000fe200097a2670 */
[----:B------:R-:W-:-:S04]  /*1090*/  UIADD3 UR24, UPT, UPT, UR5, 0x2, URZ ;  /* 0x0000000205187890 */ /* 0x000fc8000fffe0ff */
[----:B-1----:R-:W-:Y:S02]  /*10a0*/  MOV R4, UR23 ;  /* 0x0000001700047c02 */ /* 0x002fe40008000f00 */
        /* <DEDUP_REMOVED lines=12> */
[----:B------:R-:W-:Y:S01]  /*1170*/  MOV R4, UR24 ;  /* 0x0000001800047c02 */ /* 0x000fe20008000f00 */
[----:B------:R-:W-:Y:S02]  /*1180*/  IMAD.U32 R5, RZ, RZ, UR25 ;  /* 0x00000019ff057e24 */ /* 0x000fe4000f8e00ff */
        /* <DEDUP_REMOVED lines=21> */
[----:B------:R-:W-:Y:S01]  /*12e0*/  ISETP.EQ.OR P5, PT, R6, UR13, P2 ;  /* 0x0000000d06007c0c */ /* 0x000fe200097a2670 */
        /* <DEDUP_REMOVED lines=8> */
[----:B------:R-:W-:Y:S02]  /*1370*/  MOV R4, UR24 ;  /* 0x0000001800047c02 */ /* 0x000fe40008000f00 */
[----:B------:R-:W-:Y:S01]  /*1380*/  VOTEU.ALL UP0, P5 ;  /* 0x0000000000ff7886 */ /* 0x000fe20002800000 */
[----:B------:R-:W-:Y:S02]  /*1390*/  MOV R6, UR26 ;  /* 0x0000001a00067c02 */ /* 0x000fe40008000f00 */
[----:B------:R-:W-:Y:S01]  /*13a0*/  MOV R7, UR27 ;  /* 0x0000001b00077c02 */ /* 0x000fe20008000f00 */
[----:B------:R-:W-:Y:S01]  /*13b0*/  VOTEU.ALL UP1, P6 ;  /* 0x0000000000ff7886 */ /* 0x000fe20003020000 */
[----:B------:R-:W-:Y:S01]  /*13c0*/  @!UP0 UIMAD.WIDE.U32 UR24, UR11, 0x8, UR16 ;  /* 0x000000080b1888a5 */ /* 0x000fe2000f8e0010 */
[----:B------:R-:W2:Y:S03]  /*13d0*/  @!P3 LDG.E.64 R4, desc[UR14][R4.64] ;  /* 0x0000000e0404b981 */ /* 0x000ea6000c1e1b00 */
[----:B------:R-:W-:Y:S01]  /*13e0*/  VOTEU.ALL UP0, P1 ;  /* 0x0000000000ff7886 */ /* 0x000fe20000800000 */
[----:B------:R-:W-:Y:S01]  /*13f0*/  @!UP1 UIMAD.WIDE.U32 UR26, UR10, 0x8, UR16 ;  /* 0x000000080a1a98a5 */ /* 0x000fe2000f8e0010 */
[----:B------:R-:W-:Y:S01]  /*1400*/  MOV R10, UR24 ;  /* 0x00000018000a7c02 */ /* 0x000fe20008000f00 */
[----:B------:R-:W3:Y:S01]  /*1410*/  @!P4 LDG.E.64 R6, desc[UR14][R6.64] ;  /* 0x0000000e0606c981 */ /* 0x000ee2000c1e1b00 */
[----:B------:R-:W-:Y:S01]  /*1420*/  MOV R11, UR25 ;  /* 0x00000019000b7c02 */ /* 0x000fe20008000f00 */
[----:B------:R-:W-:-:S02]  /*1430*/  @!UP0 UIMAD.WIDE.U32 UR24, UR19, 0x8, UR16 ;  /* 0x00000008131888a5 */ /* 0x000fc4000f8e0010 */
[----:B------:R-:W-:Y:S01]  /*1440*/  IMAD.U32 R12, RZ, RZ, UR26 ;  /* 0x0000001aff0c7e24 */ /* 0x000fe2000f8e00ff */
[----:B------:R-:W-:Y:S02]  /*1450*/  MOV R13, UR27 ;  /* 0x0000001b000d7c02 */ /* 0x000fe40008000f00 */
[----:B------:R-:W4:Y:S01]  /*1460*/  @!P5 LDG.E.64 R10, desc[UR14][R10.64] ;  /* 0x0000000e0a0ad981 */ /* 0x000f22000c1e1b00 */
        /* <DEDUP_REMOVED lines=27> */
.L_x_2728:
        /* <DEDUP_REMOVED lines=35> */
[----:B------:R-:W-:Y:S02]  /*1850*/  MOV R12, UR8 ;  /* 0x00000008000c7c02 */ /* 0x000fe40008000f00 */
[----:B---3--:R-:W-:Y:S02]  /*1860*/  MOV R13, UR9 ;  /* 0x00000009000d7c02 */ /* 0x008fe40008000f00 */
[----:B------:R-:W3:Y:S01]  /*1870*/  @!P4 LDG.E.64 R6, desc[UR14][R6.64] ;  /* 0x0000000e0606c981 */ /* 0x000ee2000c1e1b00 */
[----:B------:R-:W-:Y:S01]  /*1880*/  IMAD.U32 R10, RZ, RZ, UR10 ;  /* 0x0000000aff0a7e24 */ /* 0x000fe2000f8e00ff */
[----:B--2---:R-:W-:-:S02]  /*1890*/  MOV R11, UR11 ;  /* 0x0000000b000b7c02 */ /* 0x004fc40008000f00 */
        /* <DEDUP_REMOVED lines=12> */
.L_x_2730:
        /* <DEDUP_REMOVED lines=26> */
.L_x_2731:
        /* <DEDUP_REMOVED lines=13> */
.L_x_2732:
[----:B------:R-:W-:Y:S05]  /*1bd0*/  BSYNC.RECONVERGENT B0 ;  /* 0x0000000000007941 */ /* 0x000fea0003800200 */
.L_x_2725:
        /* <DEDUP_REMOVED lines=77> */
.L_x_2736:
[----:B------:R-:W-:Y:S05]  /*20b0*/  BSYNC.RECONVERGENT B1 ;  /* 0x0000000000017941 */ /* 0x000fea0003800200 */
.L_x_2735:
        /* <DEDUP_REMOVED lines=14> */
[----:B0-----:R-:W-:-:S03]  /*21a0*/  LEA R2, P1, R24, UR10, 0x1 ;  /* 0x0000000a18027c11 */ /* 0x001fc6000f8208ff */
[----:B------:R-:W-:-:S05]  /*21b0*/  IMAD.IADD R15, R25, 0x1, R15 ;  /* 0x00000001190f7824 */ /* 0x000fca00078e020f */
[----:B------:R-:W-:-:S05]  /*21c0*/  LEA.HI.X R3, R24, UR11, R15, 0x1, P1 ;  /* 0x0000000b18037c11 */ /* 0x000fca00088f0c0f */
[----:B------:R1:W-:Y:S01]  /*21d0*/  STG.E desc[UR14][R2.64], R7 ;  /* 0x0000000702007986 */ /* 0x0003e2000c10190e */
[----:B------:R-:W-:Y:S05]  /*21e0*/  BRA `(.L_x_2737) ;  /* 0x0000000400107947 */ /* 0x000fea0003800000 */
.L_x_2734:
        /* <DEDUP_REMOVED lines=38> */
.L_x_2739:
[----:B------:R-:W-:Y:S05]  /*2450*/  BSYNC.RECONVERGENT B1 ;  /* 0x0000000000017941 */ /* 0x000fea0003800200 */
.L_x_2738:
        /* <DEDUP_REMOVED lines=29> */
.L_x_2737:
[----:B------:R-:W-:Y:S05]  /*2630*/  BSYNC.RECONVERGENT B0 ;  /* 0x0000000000007941 */ /* 0x000fea0003800200 */
.L_x_2733:
        /* <DEDUP_REMOVED lines=8> */
.L_x_2741:
        /* <DEDUP_REMOVED lines=12> */
.L_x_3466:


//--------------------- .text._Z35group_norm_nhwc_fwd_one_pass_kernelI11Fp16IOFp16WLi128ELi42ELi672EEv26Group_norm_nhwc_fwd_params --------------------------
	.section	.text._Z35group_norm_nhwc_fwd_one_pass_kernelI11Fp16IOFp16WLi128ELi42ELi672EEv26Group_norm_nhwc_fwd_params,"ax",@progbits
	.align	128
        .global         _Z35group_norm_nhwc_fwd_one_pass_kernelI11Fp16IOFp16WLi128ELi42ELi672EEv26Group_norm_nhwc_fwd_params
        .type           _Z35group_norm_nhwc_fwd_one_pass_kernelI11Fp16IOFp16WLi128ELi42ELi672EEv26Group_norm_nhwc_fwd_params,@function
        .size           _Z35group_norm_nhwc_fwd_one_pass_kernelI11Fp16IOFp16WLi128ELi42ELi672EEv26Group_norm_nhwc_fwd_params,(.L_x_3467 - _Z35group_norm_nhwc_fwd_one_pass_kernelI11Fp16IOFp16WLi128ELi42ELi672EEv26Group_norm_nhwc_fwd_params)
        .other          _Z35group_norm_nhwc_fwd_one_pass_kernelI11Fp16IOFp16WLi128ELi42ELi672EEv26Group_norm_nhwc_fwd_params,@"STO_CUDA_ENTRY STV_DEFAULT"
_Z35group_norm_nhwc_fwd_one_pass_kernelI11Fp16IOFp16WLi128ELi42ELi672EEv26Group_norm_nhwc_fwd_params:
.text._Z35group_norm_nhwc_fwd_one_pass_kernelI11Fp16IOFp16WLi128ELi42ELi672EEv26Group_norm_nhwc_fwd_params:
        /* <DEDUP_REMOVED lines=48> */
.L_x_2769:
        /* <DEDUP_REMOVED lines=33> */
[----:B------:R-:W-:-:S04]  /*0510*/  IMAD R3, RZ, RZ, -UR15 ;  /* 0x8000000fff037e24 */ /* 0x000fc8000f8e02ff */
        /* <DEDUP_REMOVED lines=48> */
[----:B------:R0:W2:Y:S02]  /*0820*/  @!P2 LDG.E R22, desc[UR18][R8.64] ;  /* 0x000000120816a981 */ /* 0x0000a4000c1e1900 */
[----:B------:R-:W-:-:S02]  /*0830*/  @!P1 IMAD.IADD R19, R21, 0x1, R19 ;  /* 0x0000000115139824 */ /* 0x000fc400078e0213 */
[----:B------:R-:W-:Y:S02]  /*0840*/  @!P3 IMAD.WIDE.U32 R14, R25, R14, R12 ;  /* 0x0000000e190eb225 */ /* 0x000fe400078e000c */
[----:B------:R-:W3:Y:S03]  /*0850*/  @!P4 LDC.64 R12, c[0x0][0x3e0] ;  /* 0x0000f800ff0ccb82 */ /* 0x000ee60000000a00 */
[----:B------:R-:W-:Y:S02]  /*0860*/  @!P3 IADD3 R3, PT, PT, R15, R3, RZ ;  /* 0x000000030f03b210 */ /* 0x000fe40007ffe0ff */
[----:B------:R-:W-:-:S04]  /*0870*/  @!P3 LEA R16, P5, R14, R16, 0x1 ;  /* 0x000000100e10b211 */ /* 0x000fc800078a08ff */
[----:B------:R-:W-:Y:S02]  /*0880*/  @!P3 LEA.HI.X R17, R14, R17, R3, 0x1, P5 ;  /* 0x000000110e11b211 */ /* 0x000fe400028f0c03 */
[----:B------:R-:W4:Y:S01]  /*0890*/  @!P4 LDC.64 R14, c[0x0][0x390] ;  /* 0x0000e400ff0ecb82 */ /* 0x000f220000000a00 */
[----:B-1----:R-:W-:-:S04]  /*08a0*/  @!P1 LEA R10, P5, R20, R10, 0x1 ;  /* 0x0000000a140a9211 */ /* 0x002fc800078a08ff */
[----:B------:R-:W-:Y:S02]  /*08b0*/  @!P1 LEA.HI.X R11, R20, R11, R19, 0x1, P5 ;  /* 0x0000000b140b9211 */ /* 0x000fe400028f0c13 */
[----:B------:R-:W-:Y:S02]  /*08c0*/  MOV R19, RZ ;  /* 0x000000ff00137202 */ /* 0x000fe40000000f00 */
[----:B0-----:R-:W-:Y:S02]  /*08d0*/  @!P4 MOV R8, R4 ;  /* 0x000000040008c202 */ /* 0x001fe40000000f00 */
[----:B------:R-:W-:Y:S01]  /*08e0*/  @!P4 MOV R9, R7 ;  /* 0x000000070009c202 */ /* 0x000fe20000000f00 */
[-C--:B---3--:R-:W-:Y:S01]  /*08f0*/  @!P4 IMAD R3, R23, R12.reuse, RZ ;  /* 0x0000000c1703c224 */ /* 0x088fe200078e02ff */
        /* <DEDUP_REMOVED lines=18> */
[--C-:B---3--:R-:W-:Y:S02]  /*0a20*/  HADD2.F32 R18, -RZ, R19.reuse.H1_H1 ;  /* 0x30000013ff127230 */ /* 0x108fe40000004100 */
        /* <DEDUP_REMOVED lines=54> */
.L_x_2743:
[----:B------:R-:W-:Y:S05]  /*0d90*/  BSYNC.RECONVERGENT B0 ;  /* 0x0000000000007941 */ /* 0x000fea0003800200 */
.L_x_2742:
        /* <DEDUP_REMOVED lines=59> */
.L_x_2745:
[----:B------:R-:W-:Y:S05]  /*1150*/  BSYNC.RECONVERGENT B0 ;  /* 0x0000000000007941 */ /* 0x000fea0003800200 */
.L_x_2744:
        /* <DEDUP_REMOVED lines=32> */
.L_x_2748:
[----:B------:R-:W2:Y:S04]  /*1360*/  LDG.E.STRONG.GPU R11, desc[UR18][R8.64] ;  /* 0x00000012080b7981 */ /* 0x000ea8000c1ef900 */
[----:B--2---:R-:W-:Y:S01]  /*1370*/  CCTL.IVALL ;  /* 0x00000000ff00798f */ /* 0x004fe20002000000 */
[----:B------:R-:W-:Y:S05]  /*1380*/  YIELD ;  /* 0x0000000000007946 */ /* 0x000fea0003800000 */
[----:B------:R-:W-:-:S13]  /*1390*/  ISETP.NE.AND P4, PT, R11, R10, PT ;  /* 0x0000000a0b00720c */ /* 0x000fda0003f85270 */
[----:B------:R-:W-:Y:S05]  /*13a0*/  @P4 BRA `(.L_x_2748) ;  /* 0xfffffffc00ec4947 */ /* 0x000fea000383ffff */
.L_x_2747:
        /* <DEDUP_REMOVED lines=15> */
.L_x_2750:
        /* <DEDUP_REMOVED lines=34> */
[----:B------:R-:W-:Y:S02]  /*16c0*/  IMAD.U32 R10, RZ, RZ, UR29 ;  /* 0x0000001dff0a7e24 */ /* 0x000fe4000f8e00ff */
        /* <DEDUP_REMOVED lines=30> */
[----:B------:R-:W-:-:S05]  /*18b0*/  @!UP1 UIMAD.WIDE.U32 UR30, UR24, 0x8, UR20 ;  /* 0x00000008181e98a5 */ /* 0x000fca000f8e0014 */
[----:B------:R-:W2:Y:S01]  /*18c0*/  @!P6 LDG.E.64 R8, desc[UR18][R8.64] ;  /* 0x000000120808e981 */ /* 0x000ea2000c1e1b00 */
[----:B----4-:R-:W-:Y:S01]  /*18d0*/  @!P4 FADD.FTZ R14, R14, R10 ;  /* 0x0000000a0e0ec221 */ /* 0x010fe20000010000 */
[----:B------:R-:W-:Y:S01]  /*18e0*/  @!P4 FADD.FTZ R15, R15, R11 ;  /* 0x0000000b0f0fc221 */ /* 0x000fe20000010000 */
[----:B------:R-:W-:Y:S02]  /*18f0*/  MOV R10, UR30 ;  /* 0x0000001e000a7c02 */ /* 0x000fe40008000f00 */
        /* <DEDUP_REMOVED lines=21> */
.L_x_2749:
[----:B------:R-:W-:-:S04]  /*1a50*/  LOP3.LUT R8, R0, 0x7, RZ, 0xc0, !PT ;  /* 0x0000000700087812 */ /* 0x000fc800078ec0ff */
[----:B------:R-:W-:-:S13]  /*1a60*/  ISETP.NE.AND P2, PT, R8, RZ, PT ;  /* 0x000000ff0800720c */ /* 0x000fda0003f45270 */
[----:B------:R-:W-:Y:S05]  /*1a70*/  @!P2 BRA `(.L_x_2746) ;  /* 0x00000004006ca947 */ /* 0x000fea0003800000 */
[----:B------:R-:W-:-:S05]  /*1a80*/  VIADD R8, R8, 0xffffffff ;  /* 0xffffffff08087836 */ /* 0x000fca0000000000 */
[----:B------:R-:W-:-:S13]  /*1a90*/  ISETP.GE.U32.AND P2, PT, R8, 0x3, PT ;  /* 0x000000030800780c */ /* 0x000fda0003f46070 */
[----:B------:R-:W-:Y:S05]  /*1aa0*/  @!P2 BRA `(.L_x_2751) ;  /* 0x0000000000b8a947 */ /* 0x000fea0003800000 */
[----:B------:R-:W-:-:S04]  /*1ab0*/  MOV R8, UR5 ;  /* 0x0000000500087c02 */ /* 0x000fc80008000f00 */
        /* <DEDUP_REMOVED lines=33> */
[----:B------:R-:W-:Y:S01]  /*1cd0*/  MOV R10, UR16 ;  /* 0x00000010000a7c02 */ /* 0x000fe20008000f00 */
[----:B------:R-:W-:-:S06]  /*1ce0*/  IMAD.U32 R11, RZ, RZ, UR17 ;  /* 0x00000011ff0b7e24 */ /* 0x000fcc000f8e00ff */
        /* <DEDUP_REMOVED lines=10> */
.L_x_2751:
        /* <DEDUP_REMOVED lines=28> */
.L_x_2752:
        /* <DEDUP_REMOVED lines=13> */
.L_x_2753:
[----:B------:R-:W-:Y:S05]  /*2020*/  BSYNC.RECONVERGENT B0 ;  /* 0x0000000000007941 */ /* 0x000fea0003800200 */
.L_x_2746:
        /* <DEDUP_REMOVED lines=69> */
.L_x_2757:
[----:B------:R-:W-:Y:S05]  /*2480*/  BSYNC.RECONVERGENT B1 ;  /* 0x0000000000017941 */ /* 0x000fea0003800200 */
.L_x_2756:
        /* <DEDUP_REMOVED lines=21> */
.L_x_2759:
[----:B------:R-:W-:Y:S05]  /*25e0*/  BSYNC.RECONVERGENT B1 ;  /* 0x0000000000017941 */ /* 0x000fea0003800200 */
.L_x_2758:
        /* <DEDUP_REMOVED lines=21> */
.L_x_2761:
[----:B------:R-:W-:Y:S05]  /*2740*/  BSYNC.RECONVERGENT B1 ;  /* 0x0000000000017941 */ /* 0x000fea0003800200 */
.L_x_2760:
[----:B------:R-:W-:Y:S05]  /*2750*/  @P1 BRA `(.L_x_2762) ;  /* 0x0000000800601947 */ /* 0x000fea0003800000 */
[----:B------:R-:W3:Y:S01]  /*2760*/  LDCU.64 UR14, c[0x0][0x3e0] ;  /* 0x00007c00ff0e77ac */ /* 0x000ee20008000a00 */
[--C-:B------:R-:W-:Y:S01]  /*2770*/  FADD.FTZ R6, R23, -R8.reuse ;  /* 0x8000000817067221 */ /* 0x100fe20000010000 */
[----:B------:R-:W-:Y:S01]  /*2780*/  FADD.FTZ R8, R3, -R8 ;  /* 0x8000000803087221 */ /* 0x000fe20000010000 */
[----:B------:R-:W-:Y:S01]  /*2790*/  IMAD.MOV.U32 R5, RZ, RZ, R7 ;  /* 0x000000ffff057224 */ /* 0x000fe200078e0007 */
[----:B------:R-:W4:Y:S01]  /*27a0*/  LDCU.64 UR16, c[0x0][0x380] ;  /* 0x00007000ff1077ac */ /* 0x000f220008000a00 */
[-C--:B------:R-:W-:Y:S01]  /*27b0*/  FMUL.FTZ R3, R6, R9.reuse ;  /* 0x0000000906037220 */ /* 0x080fe20000410000 */
[----:B------:R-:W-:-:S03]  /*27c0*/  FMUL.FTZ R8, R8, R9 ;  /* 0x0000000908087220 */ /* 0x000fc60000410000 */
[----:B------:R-:W-:Y:S01]  /*27d0*/  FFMA.FTZ R3, R10, R3, R20 ;  /* 0x000000030a037223 */ /* 0x000fe20000010014 */
        /* <DEDUP_REMOVED lines=10> */
.L_x_2755:
        /* <DEDUP_REMOVED lines=36> */
[----:B------:R-:W-:-:S05]  /*2ac0*/  IMAD.WIDE.U32 R12, R2, UR14, R12 ;  /* 0x0000000e020c7c25 */ /* 0x000fca000f8e000c */
[----:B------:R-:W-:Y:S02]  /*2ad0*/  IADD3 R13, PT, PT, R13, R14, RZ ;  /* 0x0000000e0d0d7210 */ /* 0x000fe40007ffe0ff */
[----:B0-----:R-:W-:-:S04]  /*2ae0*/  LEA R14, P1, R12, UR16, 0x1 ;  /* 0x000000100c0e7c11 */ /* 0x001fc8000f8208ff */
[----:B------:R-:W-:-:S05]  /*2af0*/  LEA.HI.X R15, R12, UR17, R13, 0x1, P1 ;  /* 0x000000110c0f7c11 */ /* 0x000fca00088f0c0d */
[----:B------:R1:W-:Y:S04]  /*2b00*/  STG.E desc[UR18][R14.64], R18 ;  /* 0x000000120e007986 */ /* 0x0003e8000c101912 */
.L_x_2764:
[----:B------:R-:W-:Y:S05]  /*2b10*/  BSYNC.RECONVERGENT B1 ;  /* 0x0000000000017941 */ /* 0x000fea0003800200 */
.L_x_2763:
        /* <DEDUP_REMOVED lines=31> */
.L_x_2766:
[----:B------:R-:W-:Y:S05]  /*2d10*/  BSYNC.RECONVERGENT B1 ;  /* 0x0000000000017941 */ /* 0x000fea0003800200 */
.L_x_2765:
        /* <DEDUP_REMOVED lines=31> */
.L_x_2768:
[----:B------:R-:W-:Y:S05]  /*2f10*/  BSYNC.RECONVERGENT B1 ;  /* 0x0000000000017941 */ /* 0x000fea0003800200 */
.L_x_2767:
        /* <DEDUP_REMOVED lines=28> */
.L_x_2762:
[----:B------:R-:W-:Y:S05]  /*30e0*/  BSYNC.RECONVERGENT B0 ;  /* 0x0000000000007941 */ /* 0x000fea0003800200 */
.L_x_2754:
[----:B------:R-:W-:Y:S02]  /*30f0*/  UIADD3 UR12, UPT, UPT, UR22, UR12, URZ ;  /* 0x0000000c160c7290 */ /* 0x000fe4000fffe0ff */
[----:B------:R-:W-:Y:S02]  /*3100*/  UIADD3 UR4, UPT, UPT, UR4, 0x1, URZ ;  /* 0x0000000104047890 */ /* 0x000fe4000fffe0ff */
[----:B------:R-:W-:-:S09]  /*3110*/  UISETP.GE.AND UP1, UPT, UR12, UR7, UPT ;  /* 0x000000070c00728c */ /* 0x000fd2000bf26270 */
[----:B------:R-:W-:Y:S05]  /*3120*/  BRA.U !UP1, `(.L_x_2769) ;  /* 0xffffffd109747547 */ /* 0x000fea000b83ffff */
[----:B------:R-:W-:Y:S05]  /*3130*/  EXIT ;  /* 0x000000000000794d */ /* 0x000fea0003800000 */
.L_x_2770:
        /* <DEDUP_REMOVED lines=12> */
.L_x_3467:


//--------------------- .text._Z35group_norm_nhwc_fwd_one_pass_kernelI11Fp16IOFp16WLi256ELi42ELi672EEv26Group_norm_nhwc_fwd_params --------------------------
	.section	.text._Z35group_norm_nhwc_fwd_one_pass_kernelI11Fp16IOFp16WLi256ELi42ELi672EEv26Group_norm_nhwc_fwd_params,"ax",@progbits
	.align	128
        .global         _Z35group_norm_nhwc_fwd_one_pass_kernelI11Fp16IOFp16WLi256ELi42ELi672EEv26Group_norm_nhwc_fwd_params
        .type           _Z35group_norm_nhwc_fwd_one_pass_kernelI11Fp16IOFp16WLi256ELi42ELi672EEv26Group_norm_nhwc_fwd_params,@function
        .size           _Z35group_norm_nhwc_fwd_one_pass_kernelI11Fp16IOFp16WLi256ELi42ELi672EEv26Group_norm_nhwc_fwd_params,(.L_x_3468 - _Z35group_norm_nhwc_fwd_one_pass_kernelI11Fp16IOFp16WLi256ELi42ELi672EEv26Group_norm_nhwc_fwd_params)
        .other          _Z35group_norm_nhwc_fwd_one_pass_kernelI11Fp16IOFp16WLi256ELi42ELi672EEv26Group_norm_nhwc_fwd_params,@"STO_CUDA_ENTRY STV_DEFAULT"
_Z35group_norm_nhwc_fwd_one_pass_kernelI11Fp16IOFp16WLi256ELi42ELi672EEv26Group_norm_nhwc_fwd_params:
.text._Z35group_norm_nhwc_fwd_one_pass_kernelI11Fp16IOFp16WLi256ELi42ELi672EEv26Group_norm_nhwc_fwd_params:
        /* <DEDUP_REMOVED lines=45> */
.L_x_2814:
        /* <DEDUP_REMOVED lines=242> */
.L_x_2772:
[----:B------:R-:W-:Y:S05]  /*11f0*/  BSYNC.RECONVERGENT B0 ;  /* 0x0000000000007941 */ /* 0x000fea0003800200 */
.L_x_2771:
        /* <DEDUP_REMOVED lines=58> */
.L_x_2774:
[----:B------:R-:W-:Y:S05]  /*15a0*/  BSYNC.RECONVERGENT B0 ;  /* 0x0000000000007941 */ /* 0x000fea0003800200 */
.L_x_2773:
        /* <DEDUP_REMOVED lines=25> */
.L_x_2777:
[----:B----4-:R-:W2:Y:S04]  /*1740*/  LDG.E.STRONG.GPU R18, desc[UR6][R16.64] ;  /* 0x0000000610127981 */ /* 0x010ea8000c1ef900 */
[----:B--2---:R-:W-:Y:S01]  /*1750*/  CCTL.IVALL ;  /* 0x00000000ff00798f */ /* 0x004fe20002000000 */
[----:B------:R-:W-:Y:S05]  /*1760*/  YIELD ;  /* 0x0000000000007946 */ /* 0x000fea0003800000 */
[----:B------:R-:W-:-:S13]  /*1770*/  ISETP.NE.AND P4, PT, R18, R23, PT ;  /* 0x000000171200720c */ /* 0x000fda0003f85270 */
[----:B------:R-:W-:Y:S05]  /*1780*/  @P4 BRA `(.L_x_2777) ;  /* 0xfffffffc00ec4947 */ /* 0x000fea000383ffff */
.L_x_2776:
        /* <DEDUP_REMOVED lines=15> */
.L_x_2779:
        /* <DEDUP_REMOVED lines=59> */
.L_x_2778:
        /* <DEDUP_REMOVED lines=35> */
.L_x_2780:
        /* <DEDUP_REMOVED lines=18> */
.L_x_2781:
        /* <DEDUP_REMOVED lines=9> */
.L_x_2782:
[----:B------:R-:W-:Y:S05]  /*2010*/  BSYNC.RECONVERGENT B0 ;  /* 0x0000000000007941 */ /* 0x000fea0003800200 */
.L_x_2775:
        /* <DEDUP_REMOVED lines=65> */
.L_x_2786:
[----:B------:R-:W-:Y:S05]  /*2430*/  BSYNC.RECONVERGENT B1 ;  /* 0x0000000000017941 */ /* 0x000fea0003800200 */
.L_x_2785:
        /* <DEDUP_REMOVED lines=20> */
.L_x_2788:
[----:B------:R-:W-:Y:S05]  /*2580*/  BSYNC.RECONVERGENT B1 ;  /* 0x0000000000017941 */ /* 0x000fea0003800200 */
.L_x_2787:
        /* <DEDUP_REMOVED lines=30> */
.L_x_2790:
[----:B------:R-:W-:Y:S05]  /*2770*/  BSYNC.RECONVERGENT B1 ;  /* 0x0000000000017941 */ /* 0x000fea0003800200 */
.L_x_2789:
        /* <DEDUP_REMOVED lines=20> */
.L_x_2792:
[----:B------:R-:W-:Y:S05]  /*28c0*/  BSYNC.RECONVERGENT B1 ;  /* 0x0000000000017941 */ /* 0x000fea0003800200 */
.L_x_2791:
        /* <DEDUP_REMOVED lines=20> */
.L_x_2794:
[----:B------:R-:W-:Y:S05]  /*2a10*/  BSYNC.RECONVERGENT B1 ;  /* 0x0000000000017941 */ /* 0x000fea0003800200 */
.L_x_2793:
        /* <DEDUP_REMOVED lines=20> */
.L_x_2796:
[----:B------:R-:W-:Y:S05]  /*2b60*/  BSYNC.RECONVERGENT B1 ;  /* 0x0000000000017941 */ /* 0x000fea0003800200 */
.L_x_2795:
        /* <DEDUP_REMOVED lines=20> */
.L_x_2798:
[----:B------:R-:W-:Y:S05]  /*2cb0*/  BSYNC.RECONVERGENT B1 ;  /* 0x0000000000017941 */ /* 0x000fea0003800200 */
.L_x_2797:
        /* <DEDUP_REMOVED lines=19> */
.L_x_2784:
        /* <DEDUP_REMOVED lines=35> */
.L_x_2801:
[----:B------:R-:W-:Y:S05]  /*3020*/  BSYNC.RECONVERGENT B1 ;  /* 0x0000000000017941 */ /* 0x000fea0003800200 */
.L_x_2800:
        /* <DEDUP_REMOVED lines=30> */
.L_x_2803:
[----:B------:R-:W-:Y:S05]  /*3210*/  BSYNC.RECONVERGENT B1 ;  /* 0x0000000000017941 */ /* 0x000fea0003800200 */
.L_x_2802:
        /* <DEDUP_REMOVED lines=40> */
.L_x_2805:
[----:B------:R-:W-:Y:S05]  /*34a0*/  BSYNC.RECONVERGENT B1 ;  /* 0x0000000000017941 */ /* 0x000fea0003800200 */
.L_x_2804:
        /* <DEDUP_REMOVED lines=30> */
.L_x_2807:
[----:B------:R-:W-:Y:S05]  /*3690*/  BSYNC.RECONVERGENT B1 ;  /* 0x0000000000017941 */ /* 0x000fea0003800200 */
.L_x_2806:
        /* <DEDUP_REMOVED lines=30> */
.L_x_2809:
[----:B------:R-:W-:Y:S05]  /*3880*/  BSYNC.RECONVERGENT B1 ;  /* 0x0000000000017941 */ /* 0x000fea0003800200 */
.L_x_2808:
        /* <DEDUP_REMOVED lines=30> */
.L_x_2811:
[----:B------:R-:W-:Y:S05]  /*3a70*/  BSYNC.RECONVERGENT B1 ;  /* 0x0000000000017941 */ /* 0x000fea0003800200 */
.L_x_2810:
        /* <DEDUP_REMOVED lines=30> */
.L_x_2813:
[----:B------:R-:W-:Y:S05]  /*3c60*/  BSYNC.RECONVERGENT B1 ;  /* 0x0000000000017941 */ /* 0x000fea0003800200 */
.L_x_2812:
        /* <DEDUP_REMOVED lines=28> */
.L_x_2799:
[----:B------:R-:W-:Y:S05]  /*3e30*/  BSYNC.RECONVERGENT B0 ;  /* 0x0000000000007941 */ /* 0x000fea0003800200 */
.L_x_2783:
        /* <DEDUP_REMOVED lines=8> */
.L_x_2815:
        /* <DEDUP_REMOVED lines=12> */
.L_x_3468:


//--------------------- .text._Z35group_norm_nhwc_fwd_one_pass_kernelI11Fp16IOFp16WLi512ELi42ELi672EEv26Group_norm_nhwc_fwd_params --------------------------
	.section	.text._Z35group_norm_nhwc_fwd_one_pass_kernelI11Fp16IOFp16WLi512ELi42ELi672EEv26Group_norm_nhwc_fwd_params,"ax",@progbits
	.align	128
        .global         _Z35group_norm_nhwc_fwd_one_pass_kernelI11Fp16IOFp16WLi512ELi42ELi672EEv26Group_norm_nhwc_fwd_params
        .type           _Z35group_norm_nhwc_fwd_one_pass_kernelI11Fp16IOFp16WLi512ELi42ELi672EEv26Group_norm_nhwc_fwd_params,@function
        .size           _Z35group_norm_nhwc_fwd_one_pass_kernelI11Fp16IOFp16WLi512ELi42ELi672EEv26Group_norm_nhwc_fwd_params,(.L_x_3469 - _Z35group_norm_nhwc_fwd_one_pass_kernelI11Fp16IOFp16WLi512ELi42ELi672EEv26Group_norm_nhwc_fwd_params)
        .other          _Z35group_norm_nhwc_fwd_one_pass_kernelI11Fp16IOFp16WLi512ELi42ELi672EEv26Group_norm_nhwc_fwd_params,@"STO_CUDA_ENTRY STV_DEFAULT"
_Z35group_norm_nhwc_fwd_one_pass_kernelI11Fp16IOFp16WLi512ELi42ELi672EEv26Group_norm_nhwc_fwd_params:
.text._Z35group_norm_nhwc_fwd_one_pass_kernelI11Fp16IOFp16WLi512ELi42ELi672EEv26Group_norm_nhwc_fwd_params:
        /* <DEDUP_REMOVED lines=43> */
.L_x_2891:
        /* <DEDUP_REMOVED lines=429> */
.L_x_2817:
[----:B------:R-:W-:Y:S05]  /*1d80*/  BSYNC.RECONVERGENT B0 ;  /* 0x0000000000007941 */ /* 0x000fea0003800200 */
.L_x_2816:
        /* <DEDUP_REMOVED lines=56> */
.L_x_2819:
[----:B------:R-:W-:Y:S05]  /*2110*/  BSYNC.RECONVERGENT B0 ;  /* 0x0000000000007941 */ /* 0x000fea0003800200 */
.L_x_2818:
        /* <DEDUP_REMOVED lines=27> */
.L_x_2822:
[----:B------:R-:W2:Y:S04]  /*22d0*/  LDG.E.STRONG.GPU R18, desc[UR6][R16.64] ;  /* 0x0000000610127981 */ /* 0x000ea8000c1ef900 */
[----:B--2---:R-:W-:Y:S01]  /*22e0*/  CCTL.IVALL ;  /* 0x00000000ff00798f */ /* 0x004fe20002000000 */
[----:B------:R-:W-:Y:S05]  /*22f0*/  YIELD ;  /* 0x0000000000007946 */ /* 0x000fea0003800000 */
[----:B------:R-:W-:-:S13]  /*2300*/  ISETP.NE.AND P2, PT, R18, R25, PT ;  /* 0x000000191200720c */ /* 0x000fda0003f45270 */
[----:B------:R-:W-:Y:S05]  /*2310*/  @P2 BRA `(.L_x_2822) ;  /* 0xfffffffc00ec2947 */ /* 0x000fea000383ffff */
.L_x_2821:
        /* <DEDUP_REMOVED lines=16> */
.L_x_2824:
        /* <DEDUP_REMOVED lines=62> */
.L_x_2823:
        /* <DEDUP_REMOVED lines=38> */
.L_x_2825:
        /* <DEDUP_REMOVED lines=19> */
.L_x_2826:
        /* <DEDUP_REMOVED lines=9> */
.L_x_2827:
[----:B------:R-:W-:Y:S05]  /*2c20*/  BSYNC.RECONVERGENT B0 ;  /* 0x0000000000007941 */ /* 0x000fea0003800200 */
.L_x_2820:
        /* <DEDUP_REMOVED lines=74> */
.L_x_2831:
[----:B------:R-:W-:Y:S05]  /*30d0*/  BSYNC.RECONVERGENT B1 ;  /* 0x0000000000017941 */ /* 0x000fea0003800200 */
.L_x_2830:
        /* <DEDUP_REMOVED lines=22> */
.L_x_2833:
[----:B------:R-:W-:Y:S05]  /*3240*/  BSYNC.RECONVERGENT B1 ;  /* 0x0000000000017941 */ /* 0x000fea0003800200 */
.L_x_2832:
        /* <DEDUP_REMOVED lines=20> */
.L_x_2835:
[----:B------:R-:W-:Y:S05]  /*3390*/  BSYNC.RECONVERGENT B1 ;  /* 0x0000000000017941 */ /* 0x000fea0003800200 */
.L_x_2834:
        /* <DEDUP_REMOVED lines=20> */
.L_x_2837:
[----:B------:R-:W-:Y:S05]  /*34e0*/  BSYNC.RECONVERGENT B1 ;  /* 0x0000000000017941 */ /* 0x000fea0003800200 */
.L_x_2836:
        /* <DEDUP_REMOVED lines=38> */
.L_x_2839:
[----:B------:R-:W-:Y:S05]  /*3750*/  BSYNC.RECONVERGENT B1 ;  /* 0x0000000000017941 */ /* 0x000fea0003800200 */
.L_x_2838:
        /* <DEDUP_REMOVED lines=20> */
.L_x_2841:
[----:B------:R-:W-:Y:S05]  /*38a0*/  BSYNC.RECONVERGENT B1 ;  /* 0x0000000000017941 */ /* 0x000fea0003800200 */
.L_x_2840:
        /* <DEDUP_REMOVED lines=20> */
.L_x_2843:
[----:B------:R-:W-:Y:S05]  /*39f0*/  BSYNC.RECONVERGENT B1 ;  /* 0x0000000000017941 */ /* 0x000fea0003800200 */
.L_x_2842:
        /* <DEDUP_REMOVED lines=20> */
.L_x_2845:
[----:B------:R-:W-:Y:S05]  /*3b40*/  BSYNC.RECONVERGENT B1 ;  /* 0x0000000000017941 */ /* 0x000fea0003800200 */
.L_x_2844:
        /* <DEDUP_REMOVED lines=20> */
.L_x_2847:
[----:B------:R-:W-:Y:S05]  /*3c90*/  BSYNC.RECONVERGENT B1 ;  /* 0x0000000000017941 */ /* 0x000fea0003800200 */
.L_x_2846:
        /* <DEDUP_REMOVED lines=20> */
.L_x_2849:
[----:B------:R-:W-:Y:S05]  /*3de0*/  BSYNC.RECONVERGENT B1 ;  /* 0x0000000000017941 */ /* 0x000fea0003800200 */
.L_x_2848:
        /* <DEDUP_REMOVED lines=36> */
.L_x_2851:
[----:B------:R-:W-:Y:S05]  /*4030*/  BSYNC.RECONVERGENT B1 ;  /* 0x0000000000017941 */ /* 0x000fea0003800200 */
.L_x_2850:
        /* <DEDUP_REMOVED lines=20> */
.L_x_2853:
[----:B------:R-:W-:Y:S05]  /*4180*/  BSYNC.RECONVERGENT B1 ;  /* 0x0000000000017941 */ /* 0x000fea0003800200 */
.L_x_2852:
        /* <DEDUP_REMOVED lines=20> */
.L_x_2855:
[----:B------:R-:W-:Y:S05]  /*42d0*/  BSYNC.RECONVERGENT B1 ;  /* 0x0000000000017941 */ /* 0x000fea0003800200 */
.L_x_2854:
        /* <DEDUP_REMOVED lines=20> */
.L_x_2857:
[----:B------:R-:W-:Y:S05]  /*4420*/  BSYNC.RECONVERGENT B1 ;  /* 0x0000000000017941 */ /* 0x000fea0003800200 */
.L_x_2856:
        /* <DEDUP_REMOVED lines=20> */
.L_x_2859:
[----:B------:R-:W-:Y:S05]  /*4570*/  BSYNC.RECONVERGENT B1 ;  /* 0x0000000000017941 */ /* 0x000fea0003800200 */
.L_x_2858:
        /* <DEDUP_REMOVED lines=19> */
.L_x_2829:
        /* <DEDUP_REMOVED lines=38> */
.L_x_2862:
[----:B------:R-:W-:Y:S05]  /*4910*/  BSYNC.RECONVERGENT B1 ;  /* 0x0000000000017941 */ /* 0x000fea0003800200 */
.L_x_2861:
        /* <DEDUP_REMOVED lines=32> */
.L_x_2864:
[----:B------:R-:W-:Y:S05]  /*4b20*/  BSYNC.RECONVERGENT B1 ;  /* 0x0000000000017941 */ /* 0x000fea0003800200 */
.L_x_2863:
        /* <DEDUP_REMOVED lines=30> */
.L_x_2866:
[----:B------:R-:W-:Y:S05]  /*4d10*/  BSYNC.RECONVERGENT B1 ;  /* 0x0000000000017941 */ /* 0x000fea0003800200 */
.L_x_2865:
        /* <DEDUP_REMOVED lines=30> */
.L_x_2868:
[----:B------:R-:W-:Y:S05]  /*4f00*/  BSYNC.RECONVERGENT B1 ;  /* 0x0000000000017941 */ /* 0x000fea0003800200 */
.L_x_2867:
        /* <DEDUP_REMOVED lines=48> */
.L_x_2870:
[----:B------:R-:W-:Y:S05]  /*5210*/  BSYNC.RECONVERGENT B1 ;  /* 0x0000000000017941 */ /* 0x000fea0003800200 */
.L_x_2869:
        /* <DEDUP_REMOVED lines=30> */
.L_x_2872:
[----:B------:R-:W-:Y:S05]  /*5400*/  BSYNC.RECONVERGENT B1 ;  /* 0x0000000000017941 */ /* 0x000fea0003800200 */
.L_x_2871:
        /* <DEDUP_REMOVED lines=30> */
.L_x_2874:
[----:B------:R-:W-:Y:S05]  /*55f0*/  BSYNC.RECONVERGENT B1 ;  /* 0x0000000000017941 */ /* 0x000fea0003800200 */
.L_x_2873:
        /* <DEDUP_REMOVED lines=30> */
.L_x_2876:
[----:B------:R-:W-:Y:S05]  /*57e0*/  BSYNC.RECONVERGENT B1 ;  /* 0x0000000000017941 */ /* 0x000fea0003800200 */
.L_x_2875:
        /* <DEDUP_REMOVED lines=30> */
.L_x_2878:
[----:B------:R-:W-:Y:S05]  /*59d0*/  BSYNC.RECONVERGENT B1 ;  /* 0x0000000000017941 */ /* 0x000fea0003800200 */
.L_x_2877:
        /* <DEDUP_REMOVED lines=30> */
.L_x_2880:
[----:B------:R-:W-:Y:S05]  /*5bc0*/  BSYNC.RECONVERGENT B1 ;  /* 0x0000000000017941 */ /* 0x000fea0003800200 */
.L_x_2879:
        /* <DEDUP_REMOVED lines=47> */
.L_x_2882:
[----:B------:R-:W-:Y:S05]  /*5ec0*/  BSYNC.RECONVERGENT B1 ;  /* 0x0000000000017941 */ /* 0x000fea0003800200 */
.L_x_2881:
        /* <DEDUP_REMOVED lines=30> */
.L_x_2884:
[----:B------:R-:W-:Y:S05]  /*60b0*/  BSYNC.RECONVERGENT B1 ;  /* 0x0000000000017941 */ /* 0x000fea0003800200 */
.L_x_2883:
        /* <DEDUP_REMOVED lines=30> */
.L_x_2886:
[----:B------:R-:W-:Y:S05]  /*62a0*/  BSYNC.RECONVERGENT B1 ;  /* 0x0000000000017941 */ /* 0x000fea0003800200 */
.L_x_2885:
        /* <DEDUP_REMOVED lines=30> */
.L_x_2888:
[----:B------:R-:W-:Y:S05]  /*6490*/  BSYNC.RECONVERGENT B1 ;  /* 0x0000000000017941 */ /* 0x000fea0003800200 */
.L_x_2887:
        /* <DEDUP_REMOVED lines=30> */
.L_x_2890:
[----:B------:R-:W-:Y:S05]  /*6680*/  BSYNC.RECONVERGENT B1 ;  /* 0x0000000000017941 */ /* 0x000fea0003800200 */
.L_x_2889:
        /* <DEDUP_REMOVED lines=28> */
.L_x_2860:
[----:B------:R-:W-:Y:S05]  /*6850*/  BSYNC.RECONVERGENT B0 ;  /* 0x0000000000007941 */ /* 0x000fea0003800200 */
.L_x_2828:
        /* <DEDUP_REMOVED lines=8> */
.L_x_2892:
        /* <DEDUP_REMOVED lines=10> */
.L_x_3469:


//--------------------- .text._Z35group_norm_nhwc_fwd_one_pass_kernelI11Fp32IOFp32WLi64ELi42ELi672EEv26Group_norm_nhwc_fwd_params --------------------------
	.section	.text._Z35group_norm_nhwc_fwd_one_pass_kernelI11Fp32IOFp32WLi64ELi42ELi672EEv26Group_norm_nhwc_fwd_params,"ax",@progbits
	.align	128
        .global         _Z35group_norm_nhwc_fwd_one_pass_kernelI11Fp32IOFp32WLi64ELi42ELi672EEv26Group_norm_nhwc_fwd_params
        .type           _Z35group_norm_nhwc_fwd_one_pass_kernelI11Fp32IOFp32WLi64ELi42ELi672EEv26Group_norm_nhwc_fwd_params,@function
        .size           _Z35group_norm_nhwc_fwd_one_pass_kernelI11Fp32IOFp32WLi64ELi42ELi672EEv26Group_norm_nhwc_fwd_params,(.L_x_3470 - _Z35group_norm_nhwc_fwd_one_pass_kernelI11Fp32IOFp32WLi64ELi42ELi672EEv26Group_norm_nhwc_fwd_params)
        .other          _Z35group_norm_nhwc_fwd_one_pass_kernelI11Fp32IOFp32WLi64ELi42ELi672EEv26Group_norm_nhwc_fwd_params,@"STO_CUDA_ENTRY STV_DEFAULT"
_Z35group_norm_nhwc_fwd_one_pass_kernelI11Fp32IOFp32WLi64ELi42ELi672EEv26Group_norm_nhwc_fwd_params:
.text._Z35group_norm_nhwc_fwd_one_pass_kernelI11Fp32IOFp32WLi64ELi42ELi672EEv26Group_norm_nhwc_fwd_params:
        /* <DEDUP_REMOVED lines=32> */
.L_x_2912:
[----:B01----:R-:W0:Y:S01]  /*0200*/  LDC R17, c[0x0][0x3f8] ;  /* 0x0000fe00ff117b82 */ /* 0x003e220000000800 */
[----:B------:R-:W1:Y:S01]  /*0210*/  LDCU.64 UR8, c[0x0][0x3e8] ;  /* 0x00007d00ff0877ac */ /* 0x000e620008000a00 */
[----:B------:R-:W-:Y:S01]  /*0220*/  VIADD R12, R7, 0x20 ;  /* 0x00000020070c7836 */ /* 0x000fe20000000000 */
[----:B------:R-:W-:-:S04]  /*0230*/  SHF.R.S32.HI R21, RZ, 0x1f, R7 ;  /* 0x0000001fff157819 */ /* 0x000fc80000011407 */
[----:B------:R-:W-:Y:S02]  /*0240*/  SHF.R.S32.HI R19, RZ, 0x1f, R12 ;  /* 0x0000001fff137819 */ /* 0x000fe4000001140c */
[----:B0-2---:R-:W-:Y:S02]  /*0250*/  IABS R5, R17 ;  /* 0x0000001100057213 */ /* 0x005fe40000000000 */
[----:B------:R-:W-:Y:S02]  /*0260*/  ISETP.NE.AND P3, PT, R17, RZ, PT ;  /* 0x000000ff1100720c */ /* 0x000fe40003f65270 */
[----:B------:R-:W0:Y:S08]  /*0270*/  I2F.RP R0, R5 ;  /* 0x0000000500007306 */ /* 0x000e300000209400 */
[----:B0-----:R-:W0:Y:S02]  /*0280*/  MUFU.RCP R0, R0 ;  /* 0x0000000000007308 */ /* 0x001e240000001000 */
[----:B0--3--:R-:W-:-:S06]  /*0290*/  IADD3 R2, PT, PT, R0, 0xffffffe, RZ ;  /* 0x0ffffffe00027810 */ /* 0x009fcc0007ffe0ff */
[----:B------:R0:W2:Y:S02]  /*02a0*/  F2I.FTZ.U32.TRUNC.NTZ R3, R2 ;  /* 0x0000000200037305 */ /* 0x0000a4000021f000 */
[----:B0-----:R-:W-:Y:S02]  /*02b0*/  HFMA2 R2, -RZ, RZ, 0, 0 ;  /* 0x00000000ff027431 */ /* 0x001fe400000001ff */
[----:B--2---:R-:W-:-:S04]  /*02c0*/  IMAD.MOV R4, RZ, RZ, -R3 ;  /* 0x000000ffff047224 */ /* 0x004fc800078e0a03 */
[----:B-----5:R-:W-:Y:S01]  /*02d0*/  IMAD R9, R4, R5, RZ ;  /* 0x0000000504097224 */ /* 0x020fe200078e02ff */
        /* <DEDUP_REMOVED lines=9> */
[----:B------:R-:W-:Y:S02]  /*0370*/  LOP3.LUT R0, R17, UR7, RZ, 0x3c, !PT ;  /* 0x0000000711007c12 */ /* 0x000fe4000f8e3cff */
[----:B-1----:R-:W-:Y:S02]  /*0380*/  ISETP.GE.U32.AND P2, PT, R12, UR8, PT ;  /* 0x000000080c007c0c */ /* 0x002fe4000bf46070 */
[----:B------:R-:W-:-:S02]  /*0390*/  ISETP.GE.AND P4, PT, R0, RZ, PT ;  /* 0x000000ff0000720c */ /* 0x000fc40003f86270 */
[----:B------:R-:W-:-:S05]  /*03a0*/  ISETP.GE.AND.EX P2, PT, R19, UR9, PT, P2 ;  /* 0x0000000913007c0c */ /* 0x000fca000bf46320 */
[----:B------:R-:W-:Y:S02]  /*03b0*/  @P1 IADD3 R3, PT, PT, R3, 0x1, RZ ;  /* 0x0000000103031810 */ /* 0x000fe40007ffe0ff */
[----:B------:R-:W-:Y:S02]  /*03c0*/  ISETP.GE.U32.AND P1, PT, R7, UR8, PT ;  /* 0x0000000807007c0c */ /* 0x000fe4000bf26070 */
[----:B------:R-:W-:Y:S02]  /*03d0*/  MOV R13, R3 ;  /* 0x00000003000d7202 */ /* 0x000fe40000000f00 */
[----:B------:R-:W-:Y:S01]  /*03e0*/  ISETP.GE.AND.EX P1, PT, R21, UR9, PT, P1 ;  /* 0x0000000915007c0c */ /* 0x000fe2000bf26310 */
[----:B------:R-:W0:Y:S01]  /*03f0*/  LDCU.64 UR8, c[0x0][0x3f0] ;  /* 0x00007e00ff0877ac */ /* 0x000e220008000a00 */
[----:B------:R-:W-:Y:S01]  /*0400*/  @!P4 IADD3 R13, PT, PT, -R13, RZ, RZ ;  /* 0x000000ff0d0dc210 */ /* 0x000fe20007ffe1ff */
[----:B------:R-:W1:Y:S01]  /*0410*/  @!P2 LDC.64 R8, c[0x0][0x3e0] ;  /* 0x0000f800ff08ab82 */ /* 0x000e620000000a00 */
[----:B------:R-:W-:-:S04]  /*0420*/  @!P3 LOP3.LUT R13, RZ, R17, RZ, 0x33, !PT ;  /* 0x00000011ff0db212 */ /* 0x000fc800078e33ff */
[----:B------:R-:W-:Y:S02]  /*0430*/  IADD3 R0, PT, PT, -R13, RZ, RZ ;  /* 0x000000ff0d007210 */ /* 0x000fe40007ffe1ff */
[----:B------:R-:W-:-:S03]  /*0440*/  SHF.R.S32.HI R4, RZ, 0x1f, R13 ;  /* 0x0000001fff047819 */ /* 0x000fc6000001140d */
[----:B------:R-:W2:Y:S01]  /*0450*/  @!P1 LDC.64 R10, c[0x0][0x3e0] ;  /* 0x0000f800ff0a9b82 */ /* 0x000ea20000000a00 */
[----:B------:R-:W-:-:S04]  /*0460*/  IMAD R0, R17, R0, UR7 ;  /* 0x0000000711007e24 */ /* 0x000fc8000f8e0200 */
[----:B------:R-:W-:Y:S02]  /*0470*/  IMAD R0, R0, 0x2a, RZ ;  /* 0x0000002a00007824 */ /* 0x000fe400078e02ff */
[----:B0-----:R-:W-:Y:S01]  /*0480*/  IMAD R14, R4, UR8, RZ ;  /* 0x00000008040e7c24 */ /* 0x001fe2000f8e02ff */
[----:B------:R-:W0:Y:S02]  /*0490*/  @!P1 LDC.64 R2, c[0x0][0x390] ;  /* 0x0000e400ff029b82 */ /* 0x000e240000000a00 */
[----:B------:R-:W-:Y:S01]  /*04a0*/  IADD3 R24, P3, PT, R0, R15, RZ ;  /* 0x0000000f00187210 */ /* 0x000fe20007f7e0ff */
[----:B------:R-:W-:-:S03]  /*04b0*/  IMAD R27, R13, UR9, R14 ;  /* 0x000000090d1b7c24 */ /* 0x000fc6000f8e020e */
[----:B------:R-:W-:Y:S01]  /*04c0*/  LEA.HI.X.SX32 R25, R0, RZ, 0x1, P3 ;  /* 0x000000ff00197211 */ /* 0x000fe200018f0eff */
[----:B-1----:R-:W-:Y:S01]  /*04d0*/  @!P2 IMAD R15, R19, R8, RZ ;  /* 0x00000008130fa224 */ /* 0x002fe200078e02ff */
[----:B------:R-:W1:Y:S01]  /*04e0*/  @!P2 LDC.64 R4, c[0x0][0x390] ;  /* 0x0000e400ff04ab82 */ /* 0x000e620000000a00 */
[----:B------:R-:W-:-:S04]  /*04f0*/  IMAD.WIDE.U32 R24, R13, UR8, R24 ;  /* 0x000000080d187c25 */ /* 0x000fc8000f8e0018 */
[----:B------:R-:W-:Y:S01]  /*0500*/  @!P2 IMAD R17, R12, R9, R15 ;  /* 0x000000090c11a224 */ /* 0x000fe200078e020f */
[----:B------:R-:W-:Y:S01]  /*0510*/  IADD3 R27, PT, PT, R25, R27, RZ ;  /* 0x0000001b191b7210 */ /* 0x000fe20007ffe0ff */
[----:B--2---:R-:W-:Y:S01]  /*0520*/  @!P1 IMAD R14, R21, R10, RZ ;  /* 0x0000000a150e9224 */ /* 0x004fe200078e02ff */
[----:B------:R-:W-:Y:S02]  /*0530*/  @!P1 MOV R26, R24 ;  /* 0x00000018001a9202 */ /* 0x000fe40000000f00 */
[----:B------:R-:W-:Y:S01]  /*0540*/  @!P2 MOV R15, R27 ;  /* 0x0000001b000fa202 */ /* 0x000fe20000000f00 */
[C---:B------:R-:W-:Y:S02]  /*0550*/  @!P1 IMAD R13, R7.reuse, R11, R14 ;  /* 0x0000000b070d9224 */ /* 0x040fe400078e020e */
[----:B------:R-:W-:-:S04]  /*0560*/  @!P1 IMAD.WIDE.U32 R10, R7, R10, R26 ;  /* 0x0000000a070a9225 */ /* 0x000fc800078e001a */
[----:B------:R-:W-:Y:S01]  /*0570*/  @!P2 IMAD.MOV.U32 R14, RZ, RZ, R24 ;  /* 0x000000ffff0ea224 */ /* 0x000fe200078e0018 */
[----:B------:R-:W-:-:S03]  /*0580*/  @!P1 IADD3 R11, PT, PT, R11, R13, RZ ;  /* 0x0000000d0b0b9210 */ /* 0x000fc60007ffe0ff */
[----:B------:R-:W-:Y:S01]  /*0590*/  @!P2 IMAD.WIDE.U32 R8, R12, R8, R14 ;  /* 0x000000080c08a225 */ /* 0x000fe200078e000e */
[C---:B0-----:R-:W-:Y:S02]  /*05a0*/  @!P1 LEA R12, P3, R10.reuse, R2, 0x2 ;  /* 0x000000020a0c9211 */ /* 0x041fe400078610ff */
[----:B------:R-:W-:Y:S02]  /*05b0*/  MOV R2, RZ ;  /* 0x000000ff00027202 */ /* 0x000fe40000000f00 */
[----:B------:R-:W-:Y:S01]  /*05c0*/  @!P1 LEA.HI.X R13, R10, R3, R11, 0x2, P3 ;  /* 0x000000030a0d9211 */ /* 0x000fe200018f140b */
[----:B------:R-:W-:Y:S01]  /*05d0*/  HFMA2 R3, -RZ, RZ, 0, 0 ;  /* 0x00000000ff037431 */ /* 0x000fe200000001ff */
[----:B------:R-:W-:Y:S02]  /*05e0*/  @!P2 IADD3 R9, PT, PT, R9, R17, RZ ;  /* 0x000000110909a210 */ /* 0x000fe40007ffe0ff */
[----:B-1----:R-:W-:-:S04]  /*05f0*/  @!P2 LEA R14, P4, R8, R4, 0x2 ;  /* 0x00000004080ea211 */ /* 0x002fc800078810ff */
[----:B------:R-:W-:Y:S02]  /*0600*/  @!P2 LEA.HI.X R15, R8, R5, R9, 0x2, P4 ;  /* 0x00000005080fa211 */ /* 0x000fe400020f1409 */
[----:B------:R-:W-:Y:S01]  /*0610*/  CS2R R4, SRZ ;  /* 0x0000000000047805 */ /* 0x000fe2000001ff00 */
[----:B------:R-:W2:Y:S05]  /*0620*/  @!P1 LDG.E.64 R2, desc[UR14][R12.64] ;  /* 0x0000000e0c029981 */ /* 0x000eaa000c1e1b00 */
[----:B------:R-:W3:Y:S01]  /*0630*/  @!P2 LDG.E.64 R4, desc[UR14][R14.64] ;  /* 0x0000000e0e04a981 */ /* 0x000ee2000c1e1b00 */
[----:B------:R-:W-:Y:S01]  /*0640*/  BSSY.RECONVERGENT B0, `(.L_x_2893) ;  /* 0x0000031000007945 */ /* 0x000fe20003800200 */
[----:B------:R-:W0:Y:S01]  /*0650*/  S2R R8, SR_LANEID ;  /* 0x0000000000087919 */ /* 0x000e220000000000 */
[----:B------:R-:W1:Y:S01]  /*0660*/  S2R R18, SR_TID.X ;  /* 0x0000000000127919 */ /* 0x000e620000002100 */
[----:B0-----:R-:W-:-:S02]  /*0670*/  ISETP.GT.AND P1, PT, R8, 0x1e, PT ;  /* 0x0000001e0800780c */ /* 0x001fc40003f24270 */
[----:B------:R-:W-:Y:S01]  /*0680*/  ISETP.GT.AND P2, PT, R8, 0xf, PT ;  /* 0x0000000f0800780c */ /* 0x000fe20003f44270 */
[----:B--2---:R-:W-:Y:S01]  /*0690*/  FMUL.FTZ R11, R3, R3 ;  /* 0x00000003030b7220 */ /* 0x004fe20000410000 */
[C---:B------:R-:W-:Y:S01]  /*06a0*/  FADD.FTZ R9, R2.reuse, R3 ;  /* 0x0000000302097221 */ /* 0x040fe20000010000 */
[----:B---3--:R-:W-:Y:S02]  /*06b0*/  FMUL.FTZ R17, R5, R5 ;  /* 0x0000000505117220 */ /* 0x008fe40000410000 */
[----:B------:R-:W-:Y:S01]  /*06c0*/  FFMA.FTZ R11, R2, R2, R11 ;  /* 0x00000002020b7223 */ /* 0x000fe2000001000b */
[C---:B------:R-:W-:Y:S01]  /*06d0*/  FADD.FTZ R10, R4.reuse, R5 ;  /* 0x00000005040a7221 */ /* 0x040fe20000010000 */
[----:B------:R-:W-:Y:S01]  /*06e0*/  FADD.FTZ R9, RZ, R9 ;  /* 0x00000009ff097221 */ /* 0x000fe20000010000 */
[----:B------:R-:W-:Y:S01]  /*06f0*/  FFMA.FTZ R16, R4, R4, R17 ;  /* 0x0000000404107223 */ /* 0x000fe20000010011 */
[----:B------:R-:W-:Y:S02]  /*0700*/  FADD.FTZ R11, RZ, R11 ;  /* 0x0000000bff0b7221 */ /* 0x000fe40000010000 */
[----:B------:R-:W-:-:S02]  /*0710*/  FADD.FTZ R9, R9, R10 ;  /* 0x0000000a09097221 */ /* 0x000fc40000010000 */
        /* <DEDUP_REMOVED lines=35> */
.L_x_2894:
[----:B------:R-:W-:Y:S05]  /*0950*/  BSYNC.RECONVERGENT B0 ;  /* 0x0000000000007941 */ /* 0x000fea0003800200 */
.L_x_2893:
        /* <DEDUP_REMOVED lines=58> */
.L_x_2896:
[----:B------:R-:W-:Y:S05]  /*0d00*/  BSYNC.RECONVERGENT B0 ;  /* 0x0000000000007941 */ /* 0x000fea0003800200 */
.L_x_2895:
        /* <DEDUP_REMOVED lines=31> */
.L_x_2899:
[----:B-1----:R-:W2:Y:S04]  /*0f00*/  LDG.E.STRONG.GPU R10, desc[UR14][R8.64] ;  /* 0x0000000e080a7981 */ /* 0x002ea8000c1ef900 */
[----:B--2---:R-:W-:Y:S01]  /*0f10*/  CCTL.IVALL ;  /* 0x00000000ff00798f */ /* 0x004fe20002000000 */
[----:B------:R-:W-:Y:S05]  /*0f20*/  YIELD ;  /* 0x0000000000007946 */ /* 0x000fea0003800000 */
[----:B------:R-:W-:-:S13]  /*0f30*/  ISETP.NE.AND P1, PT, R10, R15, PT ;  /* 0x0000000f0a00720c */ /* 0x000fda0003f25270 */
[----:B------:R-:W-:Y:S05]  /*0f40*/  @P1 BRA `(.L_x_2899) ;  /* 0xfffffffc00ec1947 */ /* 0x000fea000383ffff */
.L_x_2898:
        /* <DEDUP_REMOVED lines=15> */
.L_x_2901:
        /* <DEDUP_REMOVED lines=40> */
[----:B------:R-:W-:Y:S02]  /*12c0*/  IMAD.U32 R8, RZ, RZ, UR23 ;  /* 0x00000017ff087e24 */ /* 0x000fe4000f8e00ff */
[----:B--2---:R-:W-:Y:S01]  /*12d0*/  @!P6 FADD.FTZ R12, R12, R10 ;  /* 0x0000000a0c0ce221 */ /* 0x004fe20000010000 */
[----:B------:R-:W-:Y:S01]  /*12e0*/  @!P6 FADD.FTZ R13, R13, R11 ;  /* 0x0000000b0d0de221 */ /* 0x000fe20000010000 */
[----:B------:R-:W-:-:S02]  /*12f0*/  ISETP.EQ.OR P6, PT, R9, UR13, P2 ;  /* 0x0000000d09007c0c */ /* 0x000fc400097c2670 */
[----:B----4-:R-:W-:Y:S01]  /*1300*/  @!P1 FADD.FTZ R12, R12, R14 ;  /* 0x0000000e0c0c9221 */ /* 0x010fe20000010000 */
[----:B------:R-:W-:Y:S01]  /*1310*/  @!P1 FADD.FTZ R13, R13, R15 ;  /* 0x0000000f0d0d9221 */ /* 0x000fe20000010000 */
[----:B------:R-:W-:Y:S02]  /*1320*/  ISETP.EQ.OR P1, PT, R8, UR13, P2 ;  /* 0x0000000d08007c0c */ /* 0x000fe40009722670 */
[----:B------:R-:W-:Y:S01]  /*1330*/  MOV R8, UR24 ;  /* 0x0000001800087c02 */ /* 0x000fe20008000f00 */
[----:B------:R-:W-:Y:S01]  /*1340*/  VOTEU.ALL UP0, P5 ;  /* 0x0000000000ff7886 */ /* 0x000fe20002800000 */
[----:B------:R-:W-:Y:S02]  /*1350*/  MOV R9, UR25 ;  /* 0x0000001900097c02 */ /* 0x000fe40008000f00 */
[----:B------:R-:W-:Y:S02]  /*1360*/  MOV R10, UR26 ;  /* 0x0000001a000a7c02 */ /* 0x000fe40008000f00 */
[----:B------:R-:W-:Y:S01]  /*1370*/  @!UP0 UIMAD.WIDE.U32 UR24, UR11, 0x8, UR16 ;  /* 0x000000080b1888a5 */ /* 0x000fe2000f8e0010 */
[----:B------:R-:W-:Y:S01]  /*1380*/  MOV R11, UR27 ;  /* 0x0000001b000b7c02 */ /* 0x000fe20008000f00 */
[----:B------:R-:W-:Y:S01]  /*1390*/  VOTEU.ALL UP1, P6 ;  /* 0x0000000000ff7886 */ /* 0x000fe20003020000 */
[----:B------:R-:W2:Y:S02]  /*13a0*/  @!P3 LDG.E.64 R8, desc[UR14][R8.64] ;  /* 0x0000000e0808b981 */ /* 0x000ea4000c1e1b00 */
[----:B------:R-:W-:-:S02]  /*13b0*/  VOTEU.ALL UP0, P1 ;  /* 0x0000000000ff7886 */ /* 0x000fc40000800000 */
[----:B------:R-:W-:Y:S01]  /*13c0*/  @!UP1 UIMAD.WIDE.U32 UR26, UR10, 0x8, UR16 ;  /* 0x000000080a1a98a5 */ /* 0x000fe2000f8e0010 */
[----:B------:R-:W-:Y:S01]  /*13d0*/  MOV R14, UR24 ;  /* 0x00000018000e7c02 */ /* 0x000fe20008000f00 */
[----:B------:R-:W-:Y:S01]  /*13e0*/  IMAD.U32 R15, RZ, RZ, UR25 ;  /* 0x00000019ff0f7e24 */ /* 0x000fe2000f8e00ff */
[----:B------:R-:W3:Y:S01]  /*13f0*/  @!P4 LDG.E.64 R10, desc[UR14][R10.64] ;  /* 0x0000000e0a0ac981 */ /* 0x000ee2000c1e1b00 */
[----:B------:R-:W-:Y:S02]  /*1400*/  @!UP0 UIMAD.WIDE.U32 UR24, UR19, 0x8, UR16 ;  /* 0x00000008131888a5 */ /* 0x000fe4000f8e0010 */
[----:B------:R-:W-:Y:S02]  /*1410*/  MOV R16, UR26 ;  /* 0x0000001a00107c02 */ /* 0x000fe40008000f00 */
[----:B------:R-:W-:Y:S01]  /*1420*/  MOV R17, UR27 ;  /* 0x0000001b00117c02 */ /* 0x000fe20008000f00 */
[----:B------:R-:W4:Y:S01]  /*1430*/  @!P5 LDG.E.64 R14, desc[UR14][R14.64] ;  /* 0x0000000e0e0ed981 */ /* 0x000f22000c1e1b00 */
[----:B------:R-:W-:-:S02]  /*1440*/  MOV R20, UR24 ;  /* 0x0000001800147c02 */ /* 0x000fc40008000f00 */
[----:B------:R-:W-:Y:S02]  /*1450*/  MOV R21, UR25 ;  /* 0x0000001900157c02 */ /* 0x000fe40008000f00 */
[----:B------:R-:W5:Y:S04]  /*1460*/  @!P6 LDG.E.64 R16, desc[UR14][R16.64] ;  /* 0x0000000e1010e981 */ /* 0x000f68000c1e1b00 */
[----:B------:R-:W5:Y:S01]  /*1470*/  @!P1 LDG.E.64 R20, desc[UR14][R20.64] ;  /* 0x0000000e14149981 */ /* 0x000f62000c1e1b00 */
[----:B------:R-:W-:Y:S02]  /*1480*/  UIADD3 UR5, UPT, UPT, UR5, 0x8, URZ ;  /* 0x0000000805057890 */ /* 0x000fe4000fffe0ff */
[----:B------:R-:W-:Y:S02]  /*1490*/  UIADD3 UR22, UPT, UPT, UR22, 0x8, URZ ;  /* 0x0000000816167890 */ /* 0x000fe4000fffe0ff */
[----:B------:R-:W-:-:S02]  /*14a0*/  ULEA UR8, UR18, UR8, 0x3 ;  /* 0x0000000812087291 */ /* 0x000fc4000f8e18ff */
[----:B------:R-:W-:Y:S02]  /*14b0*/  ULEA UR21, UR18, UR21, 0x3 ;  /* 0x0000001512157291 */ /* 0x000fe4000f8e18ff */
[----:B------:R-:W-:Y:S02]  /*14c0*/  ULEA UR9, UR18, UR9, 0x3 ;  /* 0x0000000912097291 */ /* 0x000fe4000f8e18ff */
[----:B------:R-:W-:Y:S02]  /*14d0*/  ULEA UR20, UR18, UR20, 0x3 ;  /* 0x0000001412147291 */ /* 0x000fe4000f8e18ff */
[----:B------:R-:W-:Y:S02]  /*14e0*/  ULEA UR12, UR18, UR12, 0x3 ;  /* 0x0000000c120c7291 */ /* 0x000fe4000f8e18ff */
[----:B------:R-:W-:Y:S02]  /*14f0*/  ULEA UR11, UR18, UR11, 0x3 ;  /* 0x0000000b120b7291 */ /* 0x000fe4000f8e18ff */
[----:B------:R-:W-:-:S02]  /*1500*/  ULEA UR10, UR18, UR10, 0x3 ;  /* 0x0000000a120a7291 */ /* 0x000fc4000f8e18ff */
        /* <DEDUP_REMOVED lines=14> */
.L_x_2900:
        /* <DEDUP_REMOVED lines=31> */
[----:B------:R-:W-:Y:S01]  /*17e0*/  MOV R8, UR10 ;  /* 0x0000000a00087c02 */ /* 0x000fe20008000f00 */
[----:B------:R-:W-:Y:S01]  /*17f0*/  IMAD.U32 R9, RZ, RZ, UR11 ;  /* 0x0000000bff097e24 */ /* 0x000fe2000f8e00ff */
        /* <DEDUP_REMOVED lines=19> */
.L_x_2902:
        /* <DEDUP_REMOVED lines=26> */
.L_x_2903:
        /* <DEDUP_REMOVED lines=13> */
.L_x_2904:
[----:B------:R-:W-:Y:S05]  /*1ba0*/  BSYNC.RECONVERGENT B0 ;  /* 0x0000000000007941 */ /* 0x000fea0003800200 */
.L_x_2897:
[----:B------:R-:W4:Y:S01]  /*1bb0*/  S2R R14, SR_TID.X ;  /* 0x00000000000e7919 */ /* 0x000f220000002100 */
[----:B------:R-:W0:Y:S01]  /*1bc0*/  S2UR UR8, SR_CgaCtaId ;  /* 0x00000000000879c3 */ /* 0x000e220000008800 */
[----:B------:R-:W2:Y:S01]  /*1bd0*/  LDCU UR9, c[0x0][0x414] ;  /* 0x00008280ff0977ac */ /* 0x000ea20008000800 */
[----:B------:R-:W-:Y:S01]  /*1be0*/  MOV R19, UR7 ;  /* 0x0000000700137c02 */ /* 0x000fe20008000f00 */
[----:B------:R-:W-:-:S05]  /*1bf0*/  UMOV UR5, 0x400 ;  /* 0x0000040000057882 */ /* 0x000fca0000000000 */
[----:B-1-3--:R-:W1:Y:S08]  /*1c00*/  @P0 LDC.64 R16, c[0x0][0x388] ;  /* 0x0000e200ff100b82 */ /* 0x00ae700000000a00 */
[----:B------:R-:W3:Y:S01]  /*1c10*/  LDC.64 R10, c[0x0][0x398] ;  /* 0x0000e600ff0a7b82 */ /* 0x000ee20000000a00 */
[----:B--2---:R-:W-:Y:S01]  /*1c20*/  @P0 FMUL.FTZ R18, R12, UR9 ;  /* 0x000000090c120c20 */ /* 0x004fe20008410000 */
[----:B0-----:R-:W-:Y:S01]  /*1c30*/  ULEA UR5, UR8, UR5, 0x18 ;  /* 0x0000000508057291 */ /* 0x001fe2000f8ec0ff */
[----:B----4-:R-:W-:Y:S01]  /*1c40*/  LOP3.LUT R8, R14, 0xffff, RZ, 0xc0, !PT ;  /* 0x0000ffff0e087812 */ /* 0x010fe200078ec0ff */
[----:B-1----:R-:W-:-:S04]  /*1c50*/  @P0 IMAD.WIDE R16, R19, 0x8, R16 ;  /* 0x0000000813100825 */ /* 0x002fc800078e0210 */
[----:B------:R-:W-:-:S03]  /*1c60*/  @P0 FMUL.FTZ R19, R13, UR9 ;  /* 0x000000090d130c20 */ /* 0x000fc60008410000 */
[----:B------:R0:W-:Y:S01]  /*1c70*/  @!P2 STS.64 [UR5+0xc8], R12 ;  /* 0x0000c80cff00a988 */ /* 0x0001e20008000a05 */
[----:B------:R-:W-:-:S03]  /*1c80*/  IMAD R8, R8, 0xc31, RZ ;  /* 0x00000c3108087824 */ /* 0x000fc600078e02ff */
[----:B------:R-:W-:Y:S02]  /*1c90*/  @P0 STG.E.64 desc[UR14][R16.64], R18 ;  /* 0x0000001210000986 */ /* 0x000fe4000c101b0e */
[----:B------:R-:W-:-:S04]  /*1ca0*/  SHF.R.U32.HI R8, RZ, 0x10, R8 ;  /* 0x00000010ff087819 */ /* 0x000fc80000011608 */
[----:B------:R-:W-:-:S05]  /*1cb0*/  PRMT R8, R8, 0x9910, RZ ;  /* 0x0000991008087816 */ /* 0x000fca00000000ff */
[----:B------:R-:W-:-:S05]  /*1cc0*/  IMAD R8, R8, 0x15, RZ ;  /* 0x0000001508087824 */ /* 0x000fca00078e02ff */
[----:B------:R-:W-:Y:S02]  /*1cd0*/  IADD3 R15, PT, PT, RZ, -R8, RZ ;  /* 0x80000008ff0f7210 */ /* 0x000fe40007ffe0ff */
[----:B------:R-:W1:Y:S02]  /*1ce0*/  LDC.64 R8, c[0x0][0x3a0] ;  /* 0x0000e800ff087b82 */ /* 0x000e640000000a00 */
[----:B------:R-:W-:-:S04]  /*1cf0*/  PRMT R15, R15, 0x7710, RZ ;  /* 0x000077100f0f7816 */ /* 0x000fc800000000ff */
[----:B------:R-:W-:-:S04]  /*1d00*/  IADD3 R15, PT, PT, R15, R14, RZ ;  /* 0x0000000e0f0f7210 */ /* 0x000fc80007ffe0ff */
[----:B------:R-:W-:-:S04]  /*1d10*/  SHF.L.U32 R15, R15, 0x1, RZ ;  /* 0x000000010f0f7819 */ /* 0x000fc800000006ff */
[----:B------:R-:W-:-:S04]  /*1d20*/  LOP3.LUT R15, R15, 0xffff, RZ, 0xc0, !PT ;  /* 0x0000ffff0f0f7812 */ /* 0x000fc800078ec0ff */
[----:B------:R-:W-:-:S05]  /*1d30*/  IADD3 R23, PT, PT, R0, R15, RZ ;  /* 0x0000000f00177210 */ /* 0x000fca0007ffe0ff */
[----:B---3--:R-:W-:-:S04]  /*1d40*/  IMAD.WIDE R20, R23, 0x4, R10 ;  /* 0x0000000417147825 */ /* 0x008fc800078e020a */
[----:B-1----:R-:W-:Y:S01]  /*1d50*/  IMAD.WIDE R10, R23, 0x4, R8 ;  /* 0x00000004170a7825 */ /* 0x002fe200078e0208 */
[----:B------:R-:W-:Y:S06]  /*1d60*/  BAR.SYNC.DEFER_BLOCKING 0x0 ;  /* 0x0000000000007b1d */ /* 0x000fec0000010000 */
[----:B------:R1:W5:Y:S04]  /*1d70*/  LDG.E.64 R8, desc[UR14][R20.64] ;  /* 0x0000000e14087981 */ /* 0x000368000c1e1b00 */
[----:B------:R-:W5:Y:S01]  /*1d80*/  LDG.E.64 R10, desc[UR14][R10.64] ;  /* 0x0000000e0a0a7981 */ /* 0x000f62000c1e1b00 */
[----:B0-----:R-:W-:Y:S01]  /*1d90*/  IMAD.MOV.U32 R12, RZ, RZ, 0x3f800000 ;  /* 0x3f800000ff0c7424 */ /* 0x001fe200078e00ff */
[----:B------:R-:W-:Y:S02]  /*1da0*/  BSSY.RECONVERGENT B0, `(.L_x_2905) ;  /* 0x000007c000007945 */ /* 0x000fe40003800200 */
[----:B------:R-:W0:Y:S01]  /*1db0*/  LDS.64 R22, [UR5+0xc8] ;  /* 0x0000c805ff167984 */ /* 0x000e220008000a00 */
[----:B------:R-:W2:Y:S02]  /*1dc0*/  LDCU.U8 UR5, c[0x0][0x3fc] ;  /* 0x00007f80ff0577ac */ /* 0x000ea40008000000 */
[----:B--2---:R-:W-:Y:S01]  /*1dd0*/  UISETP.NE.AND UP0, UPT, UR5, URZ, UPT ;  /* 0x000000ff0500728c */ /* 0x004fe2000bf05270 */
[----:B0-----:R-:W-:-:S04]  /*1de0*/  FMUL.FTZ R0, R22, UR9 ;  /* 0x0000000916007c20 */ /* 0x001fc80008410000 */
[----:B------:R-:W-:-:S04]  /*1df0*/  FMUL.FTZ R14, R0, R0 ;  /* 0x00000000000e7220 */ /* 0x000fc80000410000 */
[----:B------:R-:W-:-:S05]  /*1e00*/  FFMA.FTZ R14, R23, UR9, -R14 ;  /* 0x00000009170e7c23 */ /* 0x000fca000801080e */
[----:B------:R-:W-:-:S13]  /*1e10*/  FSETP.GTU.FTZ.AND P1, PT, R14, RZ, PT ;  /* 0x000000ff0e00720b */ /* 0x000fda0003f3c000 */
[----:B------:R-:W0:Y:S02]  /*1e20*/  @P1 LDC R23, c[0x0][0x3a8] ;  /* 0x0000ea00ff171b82 */ /* 0x000e240000000800 */
[----:B0-----:R-:W-:-:S04]  /*1e30*/  @P1 FADD.FTZ R14, R14, R23 ;  /* 0x000000170e0e1221 */ /* 0x001fc80000010000 */
[----:B------:R1:W0:Y:S01]  /*1e40*/  @P1 MUFU.RSQ R12, R14 ;  /* 0x0000000e000c1308 */ /* 0x0002220000001400 */
[----:B------:R-:W-:Y:S05]  /*1e50*/  BRA.U UP0, `(.L_x_2906) ;  /* 0x0000000100bc7547 */ /* 0x000fea000b800000 */
[----:B------:R-:W2:Y:S01]  /*1e60*/  LDCU.64 UR10, c[0x0][0x3e8] ;  /* 0x00007d00ff0a77ac */ /* 0x000ea20008000a00 */
[----:B------:R-:W-:Y:S01]  /*1e70*/  SHF.R.S32.HI R18, RZ, 0x1f, R7 ;  /* 0x0000001fff127819 */ /* 0x000fe20000011407 */
[----:B------:R-:W-:Y:S01]  /*1e80*/  BSSY.RECONVERGENT B1, `(.L_x_2907) ;  /* 0x0000019000017945 */ /* 0x000fe20003800200 */
[----:B------:R-:W-:-:S04]  /*1e90*/  IADD3 R13, PT, PT, R7, 0x20, RZ ;  /* 0x00000020070d7810 */ /* 0x000fc80007ffe0ff */
[----:B-1----:R-:W-:Y:S02]  /*1ea0*/  SHF.R.S32.HI R14, RZ, 0x1f, R13 ;  /* 0x0000001fff0e7819 */ /* 0x002fe4000001140d */
[----:B--2---:R-:W-:Y:S02]  /*1eb0*/  ISETP.GE.U32.AND P1, PT, R7, UR10, PT ;  /* 0x0000000a07007c0c */ /* 0x004fe4000bf26070 */
[----:B------:R-:W-:Y:S02]  /*1ec0*/  ISETP.GE.U32.AND P2, PT, R13, UR10, PT ;  /* 0x0000000a0d007c0c */ /* 0x000fe4000bf46070 */
[----:B------:R-:W-:Y:S02]  /*1ed0*/  ISETP.GE.AND.EX P1, PT, R18, UR11, PT, P1 ;  /* 0x0000000b12007c0c */ /* 0x000fe4000bf26310 */
[----:B------:R-:W-:-:S11]  /*1ee0*/  ISETP.GE.AND.EX P2, PT, R14, UR11, PT, P2 ;  /* 0x0000000b0e007c0c */ /* 0x000fd6000bf46320 */
[----:B------:R-:W-:Y:S05]  /*1ef0*/  @P1 BRA `(.L_x_2908) ;  /* 0x0000000000441947 */ /* 0x000fea0003800000 */
[----:B------:R-:W1:Y:S01]  /*1f00*/  LDCU.64 UR16, c[0x0][0x3e0] ;  /* 0x00007c00ff1077ac */ /* 0x000e620008000a00 */
[----:B------:R-:W-:Y:S01]  /*1f10*/  MOV R16, R24 ;  /* 0x0000001800107202 */ /* 0x000fe20000000f00 */
[C---:B------:R-:W-:Y:S01]  /*1f20*/  FADD.FTZ R19, -R0.reuse, R2 ;  /* 0x0000000200137221 */ /* 0x040fe20000010100 */
[----:B------:R-:W-:Y:S01]  /*1f30*/  MOV R17, R27 ;  /* 0x0000001b00117202 */ /* 0x000fe20000000f00 */
[----:B------:R-:W2:Y:S01]  /*1f40*/  LDCU.64 UR8, c[0x0][0x380] ;  /* 0x00007000ff0877ac */ /* 0x000ea20008000a00 */
[----:B------:R-:W-:Y:S01]  /*1f50*/  FADD.FTZ R3, -R0, R3 ;  /* 0x0000000300037221 */ /* 0x000fe20000010100 */
[----:B0-----:R-:W-:-:S03]  /*1f60*/  FMUL.FTZ R19, R19, R12 ;  /* 0x0000000c13137220 */ /* 0x001fc60000410000 */
[----:B------:R-:W-:Y:S01]  /*1f70*/  FMUL.FTZ R20, R3, R12 ;  /* 0x0000000c03147220 */ /* 0x000fe20000410000 */
[----:B-1----:R-:W-:Y:S02]  /*1f80*/  IMAD R18, R18, UR16, RZ ;  /* 0x0000001012127c24 */ /* 0x002fe4000f8e02ff */
[----:B------:R-:W-:-:S04]  /*1f90*/  IMAD.WIDE.U32 R16, R7, UR16, R16 ;  /* 0x0000001007107c25 */ /* 0x000fc8000f8e0010 */
[----:B------:R-:W-:Y:S01]  /*1fa0*/  IMAD R21, R7, UR17, R18 ;  /* 0x0000001107157c24 */ /* 0x000fe2000f8e0212 */
[----:B--2---:R-:W-:Y:S01]  /*1fb0*/  LEA R2, P1, R16, UR8, 0x2 ;  /* 0x0000000810027c11 */ /* 0x004fe2000f8210ff */
[----:B-----5:R-:W-:Y:S01]  /*1fc0*/  FFMA.FTZ R18, R8, R19, R10 ;  /* 0x0000001308127223 */ /* 0x020fe2000001000a */
[----:B------:R-:W-:Y:S02]  /*1fd0*/  FFMA.FTZ R19, R9, R20, R11 ;  /* 0x0000001409137223 */ /* 0x000fe4000001000b */
[----:B------:R-:W-:-:S04]  /*1fe0*/  IADD3 R21, PT, PT, R17, R21, RZ ;  /* 0x0000001511157210 */ /* 0x000fc80007ffe0ff */
[----:B------:R-:W-:-:S05]  /*1ff0*/  LEA.HI.X R3, R16, UR9, R21, 0x2, P1 ;  /* 0x0000000910037c11 */ /* 0x000fca00088f1415 */
[----:B------:R1:W-:Y:S02]  /*2000*/  STG.E.64 desc[UR14][R2.64], R18 ;  /* 0x0000001202007986 */ /* 0x0003e4000c101b0e */
.L_x_2908:
[----:B------:R-:W-:Y:S05]  /*2010*/  BSYNC.RECONVERGENT B1 ;  /* 0x0000000000017941 */ /* 0x000fea0003800200 */
.L_x_2907:
[----:B------:R-:W-:Y:S05]  /*2020*/  @P2 BRA `(.L_x_2909) ;  /* 0x00000004004c2947 */ /* 0x000fea0003800000 */
[----:B------:R-:W2:Y:S01]  /*2030*/  LDCU.64 UR8, c[0x0][0x3e0] ;  /* 0x00007c00ff0877ac */ /* 0x000ea20008000a00 */
[----:B-1----:R-:W-:Y:S01]  /*2040*/  MOV R2, R24 ;  /* 0x0000001800027202 */ /* 0x002fe20000000f00 */
[C---:B------:R-:W-:Y:S01]  /*2050*/  FADD.FTZ R17, -R0.reuse, R4 ;  /* 0x0000000400117221 */ /* 0x040fe20000010100 */
[----:B------:R-:W-:Y:S01]  /*2060*/  MOV R3, R27 ;  /* 0x0000001b00037202 */ /* 0x000fe20000000f00 */
[----:B------:R-:W1:Y:S01]  /*2070*/  LDCU.64 UR10, c[0x0][0x380] ;  /* 0x00007000ff0a77ac */ /* 0x000e620008000a00 */
[----:B------:R-:W-:Y:S01]  /*2080*/  FADD.FTZ R5, -R0, R5 ;  /* 0x0000000500057221 */ /* 0x000fe20000010100 */
[----:B0-----:R-:W-:-:S03]  /*2090*/  FMUL.FTZ R17, R17, R12 ;  /* 0x0000000c11117220 */ /* 0x001fc60000410000 */
[----:B------:R-:W-:Y:S01]  /*20a0*/  FMUL.FTZ R12, R5, R12 ;  /* 0x0000000c050c7220 */ /* 0x000fe20000410000 */
[----:B-----5:R-:W-:-:S03]  /*20b0*/  FFMA.FTZ R8, R8, R17, R10 ;  /* 0x0000001108087223 */ /* 0x020fc6000001000a */
[----:B------:R-:W-:Y:S01]  /*20c0*/  FFMA.FTZ R9, R9, R12, R11 ;  /* 0x0000000c09097223 */ /* 0x000fe2000001000b */
[----:B--2---:R-:W-:Y:S02]  /*20d0*/  IMAD R14, R14, UR8, RZ ;  /* 0x000000080e0e7c24 */ /* 0x004fe4000f8e02ff */
[----:B------:R-:W-:-:S04]  /*20e0*/  IMAD.WIDE.U32 R2, R13, UR8, R2 ;  /* 0x000000080d027c25 */ /* 0x000fc8000f8e0002 */
[----:B------:R-:W-:Y:S01]  /*20f0*/  IMAD R13, R13, UR9, R14 ;  /* 0x000000090d0d7c24 */ /* 0x000fe2000f8e020e */
[----:B-1----:R-:W-:-:S03]  /*2100*/  LEA R4, P1, R2, UR10, 0x2 ;  /* 0x0000000a02047c11 */ /* 0x002fc6000f8210ff */
[----:B------:R-:W-:-:S05]  /*2110*/  IMAD.IADD R13, R3, 0x1, R13 ;  /* 0x00000001030d7824 */ /* 0x000fca00078e020d */
[----:B------:R-:W-:-:S05]  /*2120*/  LEA.HI.X R5, R2, UR11, R13, 0x2, P1 ;  /* 0x0000000b02057c11 */ /* 0x000fca00088f140d */
[----:B------:R2:W-:Y:S01]  /*2130*/  STG.E.64 desc[UR14][R4.64], R8 ;  /* 0x0000000804007986 */ /* 0x0005e2000c101b0e */
[----:B------:R-:W-:Y:S05]  /*2140*/  BRA `(.L_x_2909) ;  /* 0x0000000400047947 */ /* 0x000fea0003800000 */
.L_x_2906:
        /* <DEDUP_REMOVED lines=10> */
[C---:B------:R-:W-:Y:S01]  /*21f0*/  FADD.FTZ R17, -R0.reuse, R2 ;  /* 0x0000000200117221 */ /* 0x040fe20000010100 */
[----:B------:R-:W-:Y:S01]  /*2200*/  FADD.FTZ R3, -R0, R3 ;  /* 0x0000000300037221 */ /* 0x000fe20000010100 */
[----:B------:R-:W1:Y:S02]  /*2210*/  LDCU.64 UR10, c[0x0][0x3e0] ;  /* 0x00007c00ff0a77ac */ /* 0x000e640008000a00 */
[-C--:B0-----:R-:W-:Y:S01]  /*2220*/  FMUL.FTZ R17, R17, R12.reuse ;  /* 0x0000000c11117220 */ /* 0x081fe20000410000 */
[----:B------:R-:W-:Y:S01]  /*2230*/  FMUL.FTZ R18, R3, R12 ;  /* 0x0000000c03127220 */ /* 0x000fe20000410000 */
[----:B------:R-:W0:Y:S02]  /*2240*/  LDCU.64 UR16, c[0x0][0x380] ;  /* 0x00007000ff1077ac */ /* 0x000e240008000a00 */
[----:B-----5:R-:W-:Y:S01]  /*2250*/  FFMA.FTZ R19, R8, R17, R10 ;  /* 0x0000001108137223 */ /* 0x020fe2000001000a */
[----:B------:R-:W-:Y:S01]  /*2260*/  FFMA.FTZ R18, R9, R18, R11 ;  /* 0x0000001209127223 */ /* 0x000fe2000001000b */
[----:B------:R-:W-:-:S02]  /*2270*/  MOV R17, R27 ;  /* 0x0000001b00117202 */ /* 0x000fc40000000f00 */
[----:B------:R-:W-:Y:S01]  /*2280*/  FMUL.FTZ R2, R19, -1.4426950216293334961 ;  /* 0xbfb8aa3b13027820 */ /* 0x000fe20000410000 */
[----:B------:R-:W-:-:S05]  /*2290*/  FMUL.FTZ R3, R18, -1.4426950216293334961 ;  /* 0xbfb8aa3b12037820 */ /* 0x000fca0000410000 */
[----:B------:R-:W2:Y:S01]  /*22a0*/  MUFU.EX2 R2, R2 ;  /* 0x0000000200027308 */ /* 0x000ea20000000800 */
[----:B-1----:R-:W-:Y:S01]  /*22b0*/  IMAD R22, R16, UR10, RZ ;  /* 0x0000000a10167c24 */ /* 0x002fe2000f8e02ff */
[----:B------:R-:W-:-:S03]  /*22c0*/  MOV R16, R24 ;  /* 0x0000001800107202 */ /* 0x000fc60000000f00 */
[----:B------:R-:W-:-:S03]  /*22d0*/  IMAD R23, R7, UR11, R22 ;  /* 0x0000000b07177c24 */ /* 0x000fc6000f8e0216 */
[----:B------:R-:W1:Y:S01]  /*22e0*/  MUFU.EX2 R3, R3 ;  /* 0x0000000300037308 */ /* 0x000e620000000800 */
[----:B------:R-:W-:-:S05]  /*22f0*/  IMAD.WIDE.U32 R16, R7, UR10, R16 ;  /* 0x0000000a07107c25 */ /* 0x000fca000f8e0010 */
        /* <DEDUP_REMOVED lines=9> */
[----:B------:R1:W-:Y:S02]  /*2390*/  STG.E.64 desc[UR14][R2.64], R16 ;  /* 0x0000001002007986 */ /* 0x0003e4000c101b0e */
.L_x_2911:
[----:B------:R-:W-:Y:S05]  /*23a0*/  BSYNC.RECONVERGENT B1 ;  /* 0x0000000000017941 */ /* 0x000fea0003800200 */
.L_x_2910:
[----:B------:R-:W-:Y:S05]  /*23b0*/  @P2 BRA `(.L_x_2909) ;  /* 0x0000000000682947 */ /* 0x000fea0003800000 */
[C---:B-1----:R-:W-:Y:S01]  /*23c0*/  FADD.FTZ R3, -R0.reuse, R4 ;  /* 0x0000000400037221 */ /* 0x042fe20000010100 */
[----:B------:R-:W-:Y:S01]  /*23d0*/  FADD.FTZ R5, -R0, R5 ;  /* 0x0000000500057221 */ /* 0x000fe20000010100 */
[----:B------:R-:W1:Y:S01]  /*23e0*/  LDCU.64 UR8, c[0x0][0x3e0] ;  /* 0x00007c00ff0877ac */ /* 0x000e620008000a00 */
[----:B------:R-:W-:Y:S01]  /*23f0*/  MOV R25, R27 ;  /* 0x0000001b00197202 */ /* 0x000fe20000000f00 */
[-C--:B0-----:R-:W-:Y:S01]  /*2400*/  FMUL.FTZ R3, R3, R12.reuse ;  /* 0x0000000c03037220 */ /* 0x081fe20000410000 */
[----:B------:R-:W-:Y:S01]  /*2410*/  FMUL.FTZ R12, R5, R12 ;  /* 0x0000000c050c7220 */ /* 0x000fe20000410000 */
[----:B------:R-:W0:Y:S02]  /*2420*/  LDCU.64 UR10, c[0x0][0x380] ;  /* 0x00007000ff0a77ac */ /* 0x000e240008000a00 */
[----:B-----5:R-:W-:Y:S01]  /*2430*/  FFMA.FTZ R8, R8, R3, R10 ;  /* 0x0000000308087223 */ /* 0x020fe2000001000a */
        /* <DEDUP_REMOVED lines=9> */
[----:B--2---:R-:W-:-:S04]  /*24d0*/  FADD.FTZ R4, R0, 1 ;  /* 0x3f80000000047421 */ /* 0x004fc80000010000 */
[----:B------:R-:W2:Y:S01]  /*24e0*/  MUFU.RCP R5, R4 ;  /* 0x0000000400057308 */ /* 0x000ea20000001000 */
[----:B-1----:R-:W-:Y:S01]  /*24f0*/  FADD.FTZ R10, R2, 1 ;  /* 0x3f800000020a7421 */ /* 0x002fe20000010000 */
[----:B0-----:R-:W-:-:S06]  /*2500*/  LEA R2, P1, R24, UR10, 0x2 ;  /* 0x0000000a18027c11 */ /* 0x001fcc000f8210ff */
[----:B------:R-:W0:Y:S01]  /*2510*/  MUFU.RCP R9, R10 ;  /* 0x0000000a00097308 */ /* 0x000e220000001000 */
[----:B------:R-:W-:Y:S01]  /*2520*/  LEA.HI.X R3, R24, UR11, R13, 0x2, P1 ;  /* 0x0000000b18037c11 */ /* 0x000fe200088f140d */
[----:B--2---:R-:W-:Y:S01]  /*2530*/  FMUL.FTZ R8, R8, R5 ;  /* 0x0000000508087220 */ /* 0x004fe20000410000 */
[----:B0-----:R-:W-:-:S05]  /*2540*/  FMUL.FTZ R9, R12, R9 ;  /* 0x000000090c097220 */ /* 0x001fca0000410000 */
[----:B------:R3:W-:Y:S02]  /*2550*/  STG.E.64 desc[UR14][R2.64], R8 ;  /* 0x0000000802007986 */ /* 0x0007e4000c101b0e */
.L_x_2909:
[----:B------:R-:W-:Y:S05]  /*2560*/  BSYNC.RECONVERGENT B0 ;  /* 0x0000000000007941 */ /* 0x000fea0003800200 */
.L_x_2905:
        /* <DEDUP_REMOVED lines=8> */
.L_x_2913:
        /* <DEDUP_REMOVED lines=9> */
.L_x_3470:


//--------------------- .text._Z35group_norm_nhwc_fwd_one_pass_kernelI11Fp32IOFp32WLi128ELi42ELi672EEv26Group_norm_nhwc_fwd_params --------------------------
	.section	.text._Z35group_norm_nhwc_fwd_one_pass_kernelI11Fp32IOFp32WLi128ELi42ELi672EEv26Group_norm_nhwc_fwd_params,"ax",@progbits
	.align	128
        .global         _Z35group_norm_nhwc_fwd_one_pass_kernelI11Fp32IOFp32WLi128ELi42ELi672EEv26Group_norm_nhwc_fwd_params
        .type           _Z35group_norm_nhwc_fwd_one_pass_kernelI11Fp32IOFp32WLi128ELi42ELi672EEv26Group_norm_nhwc_fwd_params,@function
        .size           _Z35group_norm_nhwc_fwd_one_pass_kernelI11Fp32IOFp32WLi128ELi42ELi672EEv26Group_norm_nhwc_fwd_params,(.L_x_3471 - _Z35group_norm_nhwc_fwd_one_pass_kernelI11Fp32IOFp32WLi128ELi42ELi672EEv26Group_norm_nhwc_fwd_params)
        .other          _Z35group_norm_nhwc_fwd_one_pass_kernelI11Fp32IOFp32WLi128ELi42ELi672EEv26Group_norm_nhwc_fwd_params,@"STO_CUDA_ENTRY STV_DEFAULT"
_Z35group_norm_nhwc_fwd_one_pass_kernelI11Fp32IOFp32WLi128ELi42ELi672EEv26Group_norm_nhwc_fwd_params:
.text._Z35group_norm_nhwc_fwd_one_pass_kernelI11Fp32IOFp32WLi128ELi42ELi672EEv26Group_norm_nhwc_fwd_params:
        /* <DEDUP_REMOVED lines=11> */
[----:B------:R-:W3:Y:S06]  /*00b0*/  LDCU UR21, c[0x0][0x374] ;  /* 0x00006e80ff1577ac */ /* 0x000eec0008000800 */
[----:B------:R-:W4:Y:S01]  /*00c0*/  LDC R22, c[0x0][0x370] ;  /* 0x0000dc00ff167b82 */ /* 0x000f220000000800 */
[----:B------:R-:W5:Y:S01]  /*00d0*/  LDCU.64 UR10, c[0x0][0x388] ;  /* 0x00007100ff0a77ac */ /* 0x000f620008000a00 */
[----:B------:R-:W1:Y:S06]  /*00e0*/  LDCU.U8 UR12, c[0x0][0x3fc] ;  /* 0x00007f80ff0c77ac */ /* 0x000e6c0008000000 */
[----:B------:R-:W4:Y:S01]  /*00f0*/  S2UR UR4, SR_CgaCtaId ;  /* 0x00000000000479c3 */ /* 0x000f220000008800 */
[----:B------:R-:W-:Y:S01]  /*0100*/  UMOV UR8, 0x400 ;  /* 0x0000040000087882 */ /* 0x000fe20000000000 */
[----:B------:R-:W4:Y:S01]  /*0110*/  LDCU.64 UR16, c[0x0][0x358] ;  /* 0x00006b00ff1077ac */ /* 0x000f220008000a00 */
[----:B--2---:R-:W-:Y:S01]  /*0120*/  MOV R3, UR5 ;  /* 0x0000000500037c02 */ /* 0x004fe20008000f00 */
[----:B---3--:R-:W-:Y:S01]  /*0130*/  UIMAD UR9, UR21, 0x7, UR6 ;  /* 0x00000007150978a4 */ /* 0x008fe2000f8e0206 */
[----:B-----5:R-:W-:Y:S01]  /*0140*/  ISETP.NE.U32.AND P1, PT, RZ, UR10, PT ;  /* 0x0000000aff007c0c */ /* 0x020fe2000bf25070 */
[----:B------:R-:W-:Y:S01]  /*0150*/  UMOV UR10, UR6 ;  /* 0x00000006000a7c82 */ /* 0x000fe20008000000 */
[C---:B0-----:R-:W-:Y:S01]  /*0160*/  LOP3.LUT R0, R4.reuse, 0xffff, RZ, 0xc0, !PT ;  /* 0x0000ffff04007812 */ /* 0x041fe200078ec0ff */
[----:B-1----:R-:W-:Y:S01]  /*0170*/  UISETP.NE.AND UP0, UPT, UR12, URZ, UPT ;  /* 0x000000ff0c00728c */ /* 0x002fe2000bf05270 */
[----:B------:R-:W-:-:S02]  /*0180*/  LOP3.LUT P0, RZ, R4, UR20, RZ, 0xfc, !PT ;  /* 0x0000001404ff7c12 */ /* 0x000fc4000f80fcff */
[----:B----4-:R-:W-:Y:S01]  /*0190*/  LOP3.LUT R5, R22, 0x7, RZ, 0xc0, !PT ;  /* 0x0000000716057812 */ /* 0x010fe200078ec0ff */
[----:B------:R-:W-:Y:S01]  /*01a0*/  IMAD R0, R0, 0xc31, RZ ;  /* 0x00000c3100007824 */ /* 0x000fe200078e02ff */
[----:B------:R-:W-:Y:S02]  /*01b0*/  ISETP.NE.AND.EX P0, PT, RZ, UR11, !P0, P1 ;  /* 0x0000000bff007c0c */ /* 0x000fe4000c705310 */
[----:B------:R-:W-:Y:S01]  /*01c0*/  LOP3.LUT R29, R22, 0x7ffffff8, RZ, 0xc0, !PT ;  /* 0x7ffffff8161d7812 */ /* 0x000fe200078ec0ff */
[----:B------:R-:W-:Y:S01]  /*01d0*/  ULEA UR8, UR4, UR8, 0x18 ;  /* 0x0000000804087291 */ /* 0x000fe2000f8ec0ff */
[----:B------:R-:W-:Y:S02]  /*01e0*/  SHF.R.U32.HI R0, RZ, 0x10, R0 ;  /* 0x00000010ff007819 */ /* 0x000fe40000011600 */
[----:B------:R-:W-:Y:S02]  /*01f0*/  UMOV UR4, URZ ;  /* 0x000000ff00047c82 */ /* 0x000fe40008000000 */
[----:B------:R-:W-:Y:S01]  /*0200*/  PRMT R2, R0, 0x9910, RZ ;  /* 0x0000991000027816 */ /* 0x000fe200000000ff */
[----:B------:R-:W-:-:S04]  /*0210*/  IMAD R0, R3, UR20, R0 ;  /* 0x0000001403007c24 */ /* 0x000fc8000f8e0200 */
[----:B------:R-:W-:Y:S01]  /*0220*/  IMAD R2, R2, 0x15, RZ ;  /* 0x0000001502027824 */ /* 0x000fe200078e02ff */
[C---:B------:R-:W-:Y:S02]  /*0230*/  IADD3 R26, PT, PT, R0.reuse, 0x20, RZ ;  /* 0x00000020001a7810 */ /* 0x040fe40007ffe0ff */
[C---:B------:R-:W-:Y:S02]  /*0240*/  IADD3 R23, PT, PT, R0.reuse, 0x40, RZ ;  /* 0x0000004000177810 */ /* 0x040fe40007ffe0ff */
[----:B------:R-:W-:Y:S02]  /*0250*/  IADD3 R2, PT, PT, RZ, -R2, RZ ;  /* 0x80000002ff027210 */ /* 0x000fe40007ffe0ff */
[----:B------:R-:W-:Y:S02]  /*0260*/  IADD3 R27, PT, PT, R0, 0x60, RZ ;  /* 0x00000060001b7810 */ /* 0x000fe40007ffe0ff */
[----:B------:R-:W-:Y:S02]  /*0270*/  PRMT R2, R2, 0x7710, RZ ;  /* 0x0000771002027816 */ /* 0x000fe400000000ff */
[----:B------:R-:W-:-:S02]  /*0280*/  SHF.R.S32.HI R3, RZ, 0x1f, R0 ;  /* 0x0000001fff037819 */ /* 0x000fc40000011400 */
[----:B------:R-:W-:Y:S02]  /*0290*/  IADD3 R2, PT, PT, R2, R4, RZ ;  /* 0x0000000402027210 */ /* 0x000fe40007ffe0ff */
[----:B------:R-:W-:Y:S02]  /*02a0*/  SHF.R.S32.HI R5, RZ, 0x1f, R26 ;  /* 0x0000001fff057819 */ /* 0x000fe4000001141a */
[----:B------:R-:W-:Y:S02]  /*02b0*/  SHF.L.U32 R2, R2, 0x1, RZ ;  /* 0x0000000102027819 */ /* 0x000fe400000006ff */
[----:B------:R-:W-:Y:S02]  /*02c0*/  SHF.R.S32.HI R4, RZ, 0x1f, R23 ;  /* 0x0000001fff047819 */ /* 0x000fe40000011417 */
[----:B------:R-:W-:Y:S02]  /*02d0*/  SHF.R.S32.HI R3, RZ, 0x1f, R27 ;  /* 0x0000001fff037819 */ /* 0x000fe4000001141b */
[----:B------:R-:W-:-:S07]  /*02e0*/  LOP3.LUT R28, R2, 0xffff, RZ, 0xc0, !PT ;  /* 0x0000ffff021c7812 */ /* 0x000fce00078ec0ff */
.L_x_2941:
[----:B0-----:R-:W0:Y:S01]  /*02f0*/  LDCU UR5, c[0x0][0x3f8] ;  /* 0x00007f00ff0577ac */ /* 0x001e220008000800 */
[----:B------:R-:W-:Y:S02]  /*0300*/  IABS R8, UR10 ;  /* 0x0000000a00087c13 */ /* 0x000fe40008000000 */
[----:B------:R-:W-:Y:S01]  /*0310*/  SHF.R.S32.HI R9, RZ, 0x1f, R26 ;  /* 0x0000001fff097819 */ /* 0x000fe2000001141a */
[----:B-1----:R-:W1:Y:S01]  /*0320*/  LDCU.64 UR14, c[0x0][0x3e8] ;  /* 0x00007d00ff0e77ac */ /* 0x002e620008000a00 */
[----:B----45:R-:W-:Y:S02]  /*0330*/  SHF.R.S32.HI R15, RZ, 0x1f, R23 ;  /* 0x0000001fff0f7819 */ /* 0x030fe40000011417 */
[----:B--2---:R-:W-:Y:S01]  /*0340*/  SHF.R.S32.HI R20, RZ, 0x1f, R0 ;  /* 0x0000001fff147819 */ /* 0x004fe20000011400 */
[----:B------:R-:W2:Y:S01]  /*0350*/  LDCU.64 UR18, c[0x0][0x3f0] ;  /* 0x00007e00ff1277ac */ /* 0x000ea20008000a00 */
[----:B------:R-:W-:Y:S02]  /*0360*/  SHF.R.S32.HI R24, RZ, 0x1f, R27 ;  /* 0x0000001fff187819 */ /* 0x000fe4000001141b */
[----:B0-----:R-:W-:-:S04]  /*0370*/  MOV R2, UR5 ;  /* 0x0000000500027c02 */ /* 0x001fc80008000f00 */
        /* <DEDUP_REMOVED lines=9> */
[----:B0-----:R-:W-:-:S04]  /*0410*/  VIADD R2, R4, 0xffffffe ;  /* 0x0ffffffe04027836 */ /* 0x001fc80000000000 */
[----:B------:R0:W4:Y:S01]  /*0420*/  F2I.FTZ.U32.TRUNC.NTZ R3, R2 ;  /* 0x0000000200037305 */ /* 0x000122000021f000 */
[----:B-1----:R-:W-:-:S04]  /*0430*/  @!P2 IMAD R14, R9, R12, RZ ;  /* 0x0000000c090ea224 */ /* 0x002fc800078e02ff */
[----:B------:R-:W-:Y:S02]  /*0440*/  @!P2 IMAD R14, R26, R13, R14 ;  /* 0x0000000d1a0ea224 */ /* 0x000fe400078e020e */
[----:B0-----:R-:W-:Y:S01]  /*0450*/  HFMA2 R2, -RZ, RZ, 0, 0 ;  /* 0x00000000ff027431 */ /* 0x001fe200000001ff */
[----:B----4-:R-:W-:Y:S02]  /*0460*/  R2UR UR13, R3 ;  /* 0x00000000030d72ca */ /* 0x010fe400000e0000 */
[----:B------:R-:W-:Y:S02]  /*0470*/  IADD3 R6, PT, PT, RZ, -R3, RZ ;  /* 0x80000003ff067210 */ /* 0x000fe40007ffe0ff */
[----:B------:R-:W-:-:S03]  /*0480*/  R2UR UR12, R2 ;  /* 0x00000000020c72ca */ /* 0x000fc600000e0000 */
[----:B------:R-:W-:Y:S01]  /*0490*/  IMAD R7, R6, R5, RZ ;  /* 0x0000000506077224 */ /* 0x000fe200078e02ff */
[----:B------:R-:W-:Y:S02]  /*04a0*/  MOV R6, R8 ;  /* 0x0000000800067202 */ /* 0x000fe40000000f00 */
[----:B------:R-:W0:Y:S02]  /*04b0*/  @!P3 LDC.64 R8, c[0x0][0x390] ;  /* 0x0000e400ff08bb82 */ /* 0x000e240000000a00 */
[----:B------:R-:W-:-:S05]  /*04c0*/  R2UR UR11, R6 ;  /* 0x00000000060b72ca */ /* 0x000fca00000e0000 */
[----:B------:R-:W-:-:S05]  /*04d0*/  IMAD.HI.U32 R7, R3, R7, UR12 ;  /* 0x0000000c03077e27 */ /* 0x000fca000f8e0007 */
[----:B------:R-:W-:Y:S02]  /*04e0*/  R2UR UR12, R7 ;  /* 0x00000000070c72ca */ /* 0x000fe400000e0000 */
[----:B------:R-:W1:Y:S11]  /*04f0*/  @!P3 LDC.64 R6, c[0x0][0x3e0] ;  /* 0x0000f800ff06bb82 */ /* 0x000e760000000a00 */
        /* <DEDUP_REMOVED lines=10> */
[----:B------:R-:W-:Y:S02]  /*05a0*/  ISETP.GE.U32.AND P1, PT, R2, R5, PT ;  /* 0x000000050200720c */ /* 0x000fe40003f26070 */
[----:B--2---:R-:W-:-:S11]  /*05b0*/  MOV R5, UR18 ;  /* 0x0000001200057c02 */ /* 0x004fd60008000f00 */
        /* <DEDUP_REMOVED lines=9> */
[----:B------:R-:W-:Y:S01]  /*0650*/  UIMAD UR11, UR5, UR11, UR10 ;  /* 0x0000000b050b72a4 */ /* 0x000fe2000f8e020a */
[----:B------:R-:W4:Y:S01]  /*0660*/  @!P1 LDC.64 R10, c[0x0][0x390] ;  /* 0x0000e400ff0a9b82 */ /* 0x000f220000000a00 */
[----:B------:R-:W-:Y:S02]  /*0670*/  USHF.R.S32.HI UR5, URZ, 0x1f, UR13 ;  /* 0x0000001fff057899 */ /* 0x000fe4000801140d */
[----:B------:R-:W-:Y:S02]  /*0680*/  UIMAD UR11, UR11, 0x2a, URZ ;  /* 0x0000002a0b0b78a4 */ /* 0x000fe4000f8e02ff */
[----:B------:R-:W-:-:S04]  /*0690*/  UIMAD UR5, UR5, UR18, URZ ;  /* 0x00000012050572a4 */ /* 0x000fc8000f8e02ff */
[----:B------:R-:W-:Y:S01]  /*06a0*/  IADD3 R2, P4, PT, R28, UR11, RZ ;  /* 0x0000000b1c027c10 */ /* 0x000fe2000ff9e0ff */
[----:B------:R-:W-:Y:S01]  /*06b0*/  UIMAD UR5, UR13, UR19, UR5 ;  /* 0x000000130d0572a4 */ /* 0x000fe2000f8e0205 */
[----:B------:R-:W-:-:S04]  /*06c0*/  MOV R3, UR11 ;  /* 0x0000000b00037c02 */ /* 0x000fc80008000f00 */
[----:B------:R-:W-:Y:S02]  /*06d0*/  LEA.HI.X.SX32 R3, R3, RZ, 0x1, P4 ;  /* 0x000000ff03037211 */ /* 0x000fe400020f0eff */
[----:B------:R-:W-:Y:S01]  /*06e0*/  ISETP.GE.U32.AND P4, PT, R27, UR14, PT ;  /* 0x0000000e1b007c0c */ /* 0x000fe2000bf86070 */
[----:B------:R-:W-:-:S03]  /*06f0*/  IMAD.WIDE.U32 R2, R5, UR13, R2 ;  /* 0x0000000d05027c25 */ /* 0x000fc6000f8e0002 */
[----:B------:R-:W-:Y:S01]  /*0700*/  ISETP.GE.AND.EX P4, PT, R24, UR15, PT, P4 ;  /* 0x0000000f18007c0c */ /* 0x000fe2000bf86340 */
[----:B------:R-:W-:Y:S01]  /*0710*/  @!P2 IMAD.MOV.U32 R4, RZ, RZ, R2 ;  /* 0x000000ffff04a224 */ /* 0x000fe200078e0002 */
[----:B------:R-:W-:-:S04]  /*0720*/  IADD3 R5, PT, PT, R3, UR5, RZ ;  /* 0x0000000503057c10 */ /* 0x000fc8000fffe0ff */
[----:B------:R-:W-:Y:S01]  /*0730*/  @!P1 MOV R21, R5 ;  /* 0x0000000500159202 */ /* 0x000fe20000000f00 */
[----:B------:R-:W-:-:S05]  /*0740*/  @!P2 IMAD.WIDE.U32 R12, R26, R12, R4 ;  /* 0x0000000c1a0ca225 */ /* 0x000fca00078e0004 */
[----:B------:R-:W-:Y:S01]  /*0750*/  @!P2 IADD3 R13, PT, PT, R13, R14, RZ ;  /* 0x0000000e0d0da210 */ /* 0x000fe20007ffe0ff */
[----:B-1----:R-:W-:Y:S01]  /*0760*/  @!P3 IMAD R14, R15, R6, RZ ;  /* 0x000000060f0eb224 */ /* 0x002fe200078e02ff */
[----:B---3--:R-:W-:-:S03]  /*0770*/  @!P2 LEA R16, P5, R12, R16, 0x2 ;  /* 0x000000100c10a211 */ /* 0x008fc600078a10ff */
[----:B------:R-:W-:Y:S01]  /*0780*/  @!P3 IMAD R7, R23, R7, R14 ;  /* 0x000000071707b224 */ /* 0x000fe200078e020e */
[----:B------:R-:W-:Y:S01]  /*0790*/  @!P2 LEA.HI.X R17, R12, R17, R13, 0x2, P5 ;  /* 0x000000110c11a211 */ /* 0x000fe200028f140d */
[----:B------:R-:W1:Y:S01]  /*07a0*/  @!P4 LDC.64 R14, c[0x0][0x3e0] ;  /* 0x0000f800ff0ecb82 */ /* 0x000e620000000a00 */
[----:B------:R-:W-:Y:S02]  /*07b0*/  @!P3 MOV R12, R2 ;  /* 0x00000002000cb202 */ /* 0x000fe40000000f00 */
[----:B------:R-:W-:-:S03]  /*07c0*/  @!P3 MOV R13, R5 ;  /* 0x00000005000db202 */ /* 0x000fc60000000f00 */
[----:B------:R-:W-:-:S04]  /*07d0*/  @!P3 IMAD.WIDE.U32 R12, R23, R6, R12 ;  /* 0x00000006170cb225 */ /* 0x000fc800078e000c */
[----:B--2---:R-:W-:Y:S01]  /*07e0*/  @!P1 IMAD R6, R20, R18, RZ ;  /* 0x0000001214069224 */ /* 0x004fe200078e02ff */
[----:B------:R-:W-:Y:S02]  /*07f0*/  @!P1 MOV R20, R2 ;  /* 0x0000000200149202 */ /* 0x000fe40000000f00 */
[----:B------:R-:W-:Y:S01]  /*0800*/  @!P3 IADD3 R7, PT, PT, R13, R7, RZ ;  /* 0x000000070d07b210 */ /* 0x000fe20007ffe0ff */
[----:B------:R-:W-:Y:S01]  /*0810*/  @!P1 IMAD R6, R0, R19, R6 ;  /* 0x0000001300069224 */ /* 0x000fe200078e0206 */
[----:B0-----:R-:W-:Y:S01]  /*0820*/  @!P3 LEA R8, P5, R12, R8, 0x2 ;  /* 0x000000080c08b211 */ /* 0x001fe200078a10ff */
[----:B------:R-:W-:-:S03]  /*0830*/  @!P1 IMAD.WIDE.U32 R18, R0, R18, R20 ;  /* 0x0000001200129225 */ /* 0x000fc600078e0014 */
[----:B------:R-:W-:Y:S02]  /*0840*/  @!P3 LEA.HI.X R9, R12, R9, R7, 0x2, P5 ;  /* 0x000000090c09b211 */ /* 0x000fe400028f1407 */
[----:B------:R-:W0:Y:S01]  /*0850*/  @!P4 LDC.64 R12, c[0x0][0x390] ;  /* 0x0000e400ff0ccb82 */ /* 0x000e220000000a00 */
[----:B------:R-:W-:Y:S02]  /*0860*/  @!P1 IADD3 R7, PT, PT, R19, R6, RZ ;  /* 0x0000000613079210 */ /* 0x000fe40007ffe0ff */
[----:B----4-:R-:W-:-:S04]  /*0870*/  @!P1 LEA R6, P5, R18, R10, 0x2 ;  /* 0x0000000a12069211 */ /* 0x010fc800078a10ff */
[----:B------:R-:W-:Y:S02]  /*0880*/  @!P1 LEA.HI.X R7, R18, R11, R7, 0x2, P5 ;  /* 0x0000000b12079211 */ /* 0x000fe400028f1407 */
[----:B------:R-:W-:Y:S02]  /*0890*/  CS2R R10, SRZ ;  /* 0x00000000000a7805 */ /* 0x000fe4000001ff00 */
[----:B------:R-:W-:Y:S01]  /*08a0*/  CS2R R20, SRZ ;  /* 0x0000000000147805 */ /* 0x000fe2000001ff00 */
[----:B-1----:R-:W-:-:S03]  /*08b0*/  @!P4 IMAD R18, R24, R14, RZ ;  /* 0x0000000e1812c224 */ /* 0x002fc600078e02ff */
[----:B------:R1:W2:Y:S01]  /*08c0*/  @!P2 LDG.E.64 R10, desc[UR16][R16.64] ;  /* 0x00000010100aa981 */ /* 0x0002a2000c1e1b00 */
[----:B------:R-:W-:-:S03]  /*08d0*/  @!P4 IMAD R18, R27, R15, R18 ;  /* 0x0000000f1b12c224 */ /* 0x000fc600078e0212 */
[----:B------:R3:W4:Y:S01]  /*08e0*/  @!P1 LDG.E.64 R20, desc[UR16][R6.64] ;  /* 0x0000001006149981 */ /* 0x000722000c1e1b00 */
[----:B-1----:R-:W-:Y:S01]  /*08f0*/  @!P4 MOV R16, R2 ;  /* 0x000000020010c202 */ /* 0x002fe20000000f00 */
[----:B------:R-:W-:Y:S01]  /*0900*/  @!P4 IMAD.MOV.U32 R17, RZ, RZ, R5 ;  /* 0x000000ffff11c224 */ /* 0x000fe200078e0005 */
[----:B---3--:R-:W-:-:S03]  /*0910*/  CS2R R6, SRZ ;  /* 0x0000000000067805 */ /* 0x008fc6000001ff00 */
[----:B------:R-:W-:-:S05]  /*0920*/  @!P4 IMAD.WIDE.U32 R14, R27, R14, R16 ;  /* 0x0000000e1b0ec225 */ /* 0x000fca00078e0010 */
[----:B------:R-:W-:Y:S01]  /*0930*/  @!P4 IADD3 R18, PT, PT, R15, R18, RZ ;  /* 0x000000120f12c210 */ /* 0x000fe20007ffe0ff */
[----:B------:R1:W3:Y:S01]  /*0940*/  @!P3 LDG.E.64 R6, desc[UR16][R8.64] ;  /* 0x000000100806b981 */ /* 0x0002e2000c1e1b00 */
[----:B0-----:R-:W-:-:S04]  /*0950*/  @!P4 LEA R12, P2, R14, R12, 0x2 ;  /* 0x0000000c0e0cc211 */ /* 0x001fc800078410ff */
[----:B------:R-:W-:Y:S02]  /*0960*/  @!P4 LEA.HI.X R13, R14, R13, R18, 0x2, P2 ;  /* 0x0000000d0e0dc211 */ /* 0x000fe400010f1412 */
[----:B-1----:R-:W-:-:S06]  /*0970*/  CS2R R8, SRZ ;  /* 0x0000000000087805 */ /* 0x002fcc000001ff00 */
[----:B------:R2:W5:Y:S01]  /*0980*/  @!P4 LDG.E.64 R8, desc[UR16][R12.64] ;  /* 0x000000100c08c981 */ /* 0x000562000c1e1b00 */
[----:B------:R-:W0:Y:S02]  /*0990*/  S2R R25, SR_LANEID ;  /* 0x0000000000197919 */ /* 0x000e240000000000 */
[C---:B0-----:R-:W-:Y:S02]  /*09a0*/  ISETP.GT.AND P2, PT, R25.reuse, 0x1e, PT ;  /* 0x0000001e1900780c */ /* 0x041fe40003f44270 */
[----:B------:R-:W-:Y:S01]  /*09b0*/  ISETP.GT.AND P3, PT, R25, 0xf, PT ;  /* 0x0000000f1900780c */ /* 0x000fe20003f64270 */
[----:B------:R-:W-:Y:S01]  /*09c0*/  BSSY.RECONVERGENT B0, `(.L_x_2914) ;  /* 0x0000034000007945 */ /* 0x000fe20003800200 */
[----:B--2---:R-:W-:Y:S01]  /*09d0*/  FMUL.FTZ R13, R11, R11 ;  /* 0x0000000b0b0d7220 */ /* 0x004fe20000410000 */
[----:B----4-:R-:W-:Y:S01]  /*09e0*/  FMUL.FTZ R14, R21, R21 ;  /* 0x00000015150e7220 */ /* 0x010fe20000410000 */
[----:B------:R-:W-:-:S03]  /*09f0*/  FADD.FTZ R15, R20, R21 ;  /* 0x00000015140f7221 */ /* 0x000fc60000010000 */
[----:B------:R-:W-:Y:S01]  /*0a00*/  FFMA.FTZ R14, R20, R20, R14 ;  /* 0x00000014140e7223 */ /* 0x000fe2000001000e */
[C---:B------:R-:W-:Y:S01]  /*0a10*/  FADD.FTZ R12, R10.reuse, R11 ;  /* 0x0000000b0a0c7221 */ /* 0x040fe20000010000 */
[----:B------:R-:W-:Y:S01]  /*0a20*/  FFMA.FTZ R13, R10, R10, R13 ;  /* 0x0000000a0a0d7223 */ /* 0x000fe2000001000d */
[----:B------:R-:W-:Y:S01]  /*0a30*/  FADD.FTZ R15, RZ, R15 ;  /* 0x0000000fff0f7221 */ /* 0x000fe20000010000 */
[----:B------:R-:W-:-:S03]  /*0a40*/  FADD.FTZ R14, RZ, R14 ;  /* 0x0000000eff0e7221 */ /* 0x000fc60000010000 */
[----:B------:R-:W-:Y:S01]  /*0a50*/  FADD.FTZ R12, R15, R12 ;  /* 0x0000000c0f0c7221 */ /* 0x000fe20000010000 */
[----:B------:R-:W-:Y:S01]  /*0a60*/  FADD.FTZ R13, R14, R13 ;  /* 0x0000000d0e0d7221 */ /* 0x000fe20000010000 */
[----:B---3--:R-:W-:Y:S01]  /*0a70*/  FMUL.FTZ R16, R7, R7 ;  /* 0x0000000707107220 */ /* 0x008fe20000410000 */
[----:B------:R-:W-:-:S03]  /*0a80*/  FADD.FTZ R14, R6, R7 ;  /* 0x00000007060e7221 */ /* 0x000fc60000010000 */
[----:B------:R-:W-:Y:S01]  /*0a90*/  FFMA.FTZ R16, R6, R6, R16 ;  /* 0x0000000606107223 */ /* 0x000fe20000010010 */
[----:B------:R-:W-:-:S03]  /*0aa0*/  FADD.FTZ R12, R12, R14 ;  /* 0x0000000e0c0c7221 */ /* 0x000fc60000010000 */
[----:B------:R-:W-:Y:S01]  /*0ab0*/  FADD.FTZ R13, R13, R16 ;  /* 0x000000100d0d7221 */ /* 0x000fe20000010000 */
[----:B-----5:R-:W-:Y:S01]  /*0ac0*/  FMUL.FTZ R15, R9, R9 ;  /* 0x00000009090f7220 */ /* 0x020fe20000410000 */
[----:B------:R-:W-:-:S03]  /*0ad0*/  FADD.FTZ R18, R8, R9 ;  /* 0x0000000908127221 */ /* 0x000fc60000010000 */
[----:B------:R-:W-:Y:S01]  /*0ae0*/  FFMA.FTZ R15, R8, R8, R15 ;  /* 0x00000008080f7223 */ /* 0x000fe2000001000f */
[----:B------:R-:W-:-:S03]  /*0af0*/  FADD.FTZ R18, R12, R18 ;  /* 0x000000120c127221 */ /* 0x000fc60000010000 */
[----:B------:R-:W-:Y:S02]  /*0b00*/  FADD.FTZ R19, R13, R15 ;  /* 0x0000000f0d137221 */ /* 0x000fe40000010000 */
        /* <DEDUP_REMOVED lines=31> */
.L_x_2915:
[----:B------:R-:W-:Y:S05]  /*0d00*/  BSYNC.RECONVERGENT B0 ;  /* 0x0000000000007941 */ /* 0x000fea0003800200 */
.L_x_2914:
        /* <DEDUP_REMOVED lines=59> */
.L_x_2917:
[----:B------:R-:W-:Y:S05]  /*10c0*/  BSYNC.RECONVERGENT B0 ;  /* 0x0000000000007941 */ /* 0x000fea0003800200 */
.L_x_2916:
        /* <DEDUP_REMOVED lines=32> */
.L_x_2920:
[----:B------:R-:W2:Y:S04]  /*12d0*/  LDG.E.STRONG.GPU R15, desc[UR16][R12.64] ;  /* 0x000000100c0f7981 */ /* 0x000ea8000c1ef900 */
[----:B--2---:R-:W-:Y:S01]  /*12e0*/  CCTL.IVALL ;  /* 0x00000000ff00798f */ /* 0x004fe20002000000 */
[----:B------:R-:W-:Y:S05]  /*12f0*/  YIELD ;  /* 0x0000000000007946 */ /* 0x000fea0003800000 */
[----:B------:R-:W-:-:S13]  /*1300*/  ISETP.NE.AND P4, PT, R15, R14, PT ;  /* 0x0000000e0f00720c */ /* 0x000fda0003f85270 */
[----:B------:R-:W-:Y:S05]  /*1310*/  @P4 BRA `(.L_x_2920) ;  /* 0xfffffffc00ec4947 */ /* 0x000fea000383ffff */
.L_x_2919:
[----:B------:R-:W-:Y:S05]  /*1320*/  WARPSYNC.ALL ;  /* 0x0000000000007948 */ /* 0x000fea0003800000 */
[----:B------:R-:W-:Y:S06]  /*1330*/  BAR.SYNC.DEFER_BLOCKING 0x0 ;  /* 0x0000000000007b1d */ /* 0x000fec0000010000 */
[----:B------:R-:W-:Y:S01]  /*1340*/  UMOV UR5, URZ ;  /* 0x000000ff00057c82 */ /* 0x000fe20008000000 */
[----:B------:R-:W-:Y:S05]  /*1350*/  @!P2 BRA `(.L_x_2921) ;  /* 0x000000040094a947 */ /* 0x000fea0003800000 */
[----:B------:R-:W-:Y:S02]  /*1360*/  ULEA UR14, UR21, UR6, 0x1 ;  /* 0x00000006150e7291 */ /* 0x000fe4000f8e08ff */
[----:B------:R-:W-:Y:S02]  /*1370*/  ULEA UR15, UR21, UR6, 0x2 ;  /* 0x00000006150f7291 */ /* 0x000fe4000f8e10ff */
[----:B------:R-:W-:Y:S02]  /*1380*/  UIMAD UR22, UR21, 0x6, UR6 ;  /* 0x00000006151678a4 */ /* 0x000fe4000f8e0206 */
[----:B------:R-:W-:Y:S02]  /*1390*/  UIMAD UR23, UR21, 0x5, UR6 ;  /* 0x00000005151778a4 */ /* 0x000fe4000f8e0206 */
[----:B------:R-:W-:Y:S02]  /*13a0*/  UIMAD UR24, UR21, 0x3, UR6 ;  /* 0x00000003151878a4 */ /* 0x000fe4000f8e0206 */
[----:B------:R-:W-:-:S02]  /*13b0*/  UIADD3 UR25, UPT, UPT, UR6, UR21, URZ ;  /* 0x0000001506197290 */ /* 0x000fc4000fffe0ff */
[----:B------:R-:W-:Y:S01]  /*13c0*/  UIADD3 UR26, UPT, UPT, -UR20, URZ, URZ ;  /* 0x000000ff141a7290 */ /* 0x000fe2000fffe1ff */
[----:B------:R-:W-:Y:S01]  /*13d0*/  UMOV UR5, URZ ;  /* 0x000000ff00057c82 */ /* 0x000fe20008000000 */
[----:B------:R-:W-:Y:S01]  /*13e0*/  UMOV UR12, UR6 ;  /* 0x00000006000c7c82 */ /* 0x000fe20008000000 */
[----:B------:R-:W-:-:S09]  /*13f0*/  UMOV UR13, UR9 ;  /* 0x00000009000d7c82 */ /* 0x000fd20008000000 */
.L_x_2922:
[----:B------:R-:W-:Y:S01]  /*1400*/  ISETP.EQ.OR P4, PT, RZ, UR26, P3 ;  /* 0x0000001aff007c0c */ /* 0x000fe20009f82670 */
[----:B------:R-:W-:-:S06]  /*1410*/  UIADD3 UR27, UPT, UPT, UR5, 0x1, URZ ;  /* 0x00000001051b7890 */ /* 0x000fcc000fffe0ff */
[----:B------:R-:W-:-:S06]  /*1420*/  IMAD.U32 R14, RZ, RZ, UR27 ;  /* 0x0000001bff0e7e24 */ /* 0x000fcc000f8e00ff */
[----:B------:R-:W-:-:S05]  /*1430*/  VOTEU.ALL UP1, P4 ;  /* 0x0000000000ff7886 */ /* 0x000fca0002020000 */
[----:B------:R-:W-:-:S06]  /*1440*/  @!UP1 UIMAD.WIDE.U32 UR28, UR12, 0x8, UR18 ;  /* 0x000000080c1c98a5 */ /* 0x000fcc000f8e0012 */
[----:B------:R-:W-:Y:S02]  /*1450*/  MOV R12, UR28 ;  /* 0x0000001c000c7c02 */ /* 0x000fe40008000f00 */
[----:B------:R-:W-:-:S06]  /*1460*/  MOV R13, UR29 ;  /* 0x0000001d000d7c02 */ /* 0x000fcc0008000f00 */
[----:B------:R-:W0:Y:S01]  /*1470*/  @!P4 LDG.E.64 R12, desc[UR16][R12.64] ;  /* 0x000000100c0cc981 */ /* 0x000e22000c1e1b00 */
[----:B------:R-:W-:-:S13]  /*1480*/  ISETP.EQ.OR P5, PT, R14, UR20, P3 ;  /* 0x000000140e007c0c */ /* 0x000fda0009fa2670 */
[----:B------:R-:W-:-:S05]  /*1490*/  VOTEU.ALL UP1, P5 ;  /* 0x0000000000ff7886 */ /* 0x000fca0002820000 */
[----:B------:R-:W-:-:S06]  /*14a0*/  @!UP1 UIMAD.WIDE.U32 UR28, UR25, 0x8, UR18 ;  /* 0x00000008191c98a5 */ /* 0x000fcc000f8e0012 */
[----:B------:R-:W-:Y:S02]  /*14b0*/  MOV R16, UR28 ;  /* 0x0000001c00107c02 */ /* 0x000fe40008000f00 */
[----:B------:R-:W-:-:S06]  /*14c0*/  MOV R17, UR29 ;  /* 0x0000001d00117c02 */ /* 0x000fcc0008000f00 */
[----:B------:R-:W4:Y:S01]  /*14d0*/  @!P5 LDG.E.64 R16, desc[UR16][R16.64] ;  /* 0x000000101010d981 */ /* 0x000f22000c1e1b00 */
[----:B------:R-:W-:-:S06]  /*14e0*/  UIADD3 UR27, UPT, UPT, UR5, 0x2, URZ ;  /* 0x00000002051b7890 */ /* 0x000fcc000fffe0ff */
[----:B------:R-:W-:Y:S01]  /*14f0*/  MOV R14, UR27 ;  /* 0x0000001b000e7c02 */ /* 0x000fe20008000f00 */
[----:B------:R-:W-:-:S03]  /*1500*/  UIADD3 UR27, UPT, UPT, UR5, 0x3, URZ ;  /* 0x00000003051b7890 */ /* 0x000fc6000fffe0ff */
[----:B------:R-:W-:-:S13]  /*1510*/  ISETP.EQ.OR P6, PT, R14, UR20, P3 ;  /* 0x000000140e007c0c */ /* 0x000fda0009fc2670 */
[----:B------:R-:W-:-:S05]  /*1520*/  VOTEU.ALL UP1, P6 ;  /* 0x0000000000ff7886 */ /* 0x000fca0003020000 */
[----:B------:R-:W-:-:S06]  /*1530*/  @!UP1 UIMAD.WIDE.U32 UR28, UR14, 0x8, UR18 ;  /* 0x000000080e1c98a5 */ /* 0x000fcc000f8e0012 */
[----:B------:R-:W-:Y:S02]  /*1540*/  MOV R14, UR28 ;  /* 0x0000001c000e7c02 */ /* 0x000fe40008000f00 */
[----:B--2---:R-:W-:-:S06]  /*1550*/  MOV R15, UR29 ;  /* 0x0000001d000f7c02 */ /* 0x004fcc0008000f00 */
[----:B------:R-:W2:Y:S01]  /*1560*/  @!P6 LDG.E.64 R14, desc[UR16][R14.64] ;  /* 0x000000100e0ee981 */ /* 0x000ea2000c1e1b00 */
[----:B0--3--:R-:W-:Y:S01]  /*1570*/  @!P4 FADD.FTZ R18, R18, R12 ;  /* 0x0000000c1212c221 */ /* 0x009fe20000010000 */
[----:B------:R-:W-:Y:S01]  /*1580*/  MOV R12, UR27 ;  /* 0x0000001b000c7c02 */ /* 0x000fe20008000f00 */
[----:B------:R-:W-:Y:S01]  /*1590*/  UIADD3 UR27, UPT, UPT, UR5, 0x4, URZ ;  /* 0x00000004051b7890 */ /* 0x000fe2000fffe0ff */
[----:B------:R-:W-:Y:S02]  /*15a0*/  @!P4 FADD.FTZ R19, R19, R13 ;  /* 0x0000000d1313c221 */ /* 0x000fe40000010000 */
[----:B------:R-:W-:-:S03]  /*15b0*/  ISETP.EQ.OR P2, PT, R12, UR20, P3 ;  /* 0x000000140c007c0c */ /* 0x000fc60009f42670 */
[----:B------:R-:W-:-:S10]  /*15c0*/  MOV R12, UR27 ;  /* 0x0000001b000c7c02 */ /* 0x000fd40008000f00 */
[----:B------:R-:W-:-:S05]  /*15d0*/  VOTEU.ALL UP1, P2 ;  /* 0x0000000000ff7886 */ /* 0x000fca0001020000 */
[----:B------:R-:W-:Y:S01]  /*15e0*/  @!UP1 UIMAD.WIDE.U32 UR28, UR24, 0x8, UR18 ;  /* 0x00000008181c98a5 */ /* 0x000fe2000f8e0012 */
[----:B------:R-:W-:-:S05]  /*15f0*/  ISETP.EQ.OR P4, PT, R12, UR20, P3 ;  /* 0x000000140c007c0c */ /* 0x000fca0009f82670 */
[----:B------:R-:W-:Y:S01]  /*1600*/  MOV R12, UR28 ;  /* 0x0000001c000c7c02 */ /* 0x000fe20008000f00 */
[----:B------:R-:W-:-:S06]  /*1610*/  IMAD.U32 R13, RZ, RZ, UR29 ;  /* 0x0000001dff0d7e24 */ /* 0x000fcc000f8e00ff */
[----:B------:R-:W3:Y:S01]  /*1620*/  @!P2 LDG.E.64 R12, desc[UR16][R12.64] ;  /* 0x000000100c0ca981 */ /* 0x000ee2000c1e1b00 */
[----:B------:R-:W-:-:S05]  /*1630*/  VOTEU.ALL UP1, P4 ;  /* 0x0000000000ff7886 */ /* 0x000fca0002020000 */
[----:B------:R-:W-:Y:S01]  /*1640*/  @!UP1 UIMAD.WIDE.U32 UR28, UR15, 0x8, UR18 ;  /* 0x000000080f1c98a5 */ /* 0x000fe2000f8e0012 */
[----:B----4-:R-:W-:Y:S01]  /*1650*/  @!P5 FADD.FTZ R18, R18, R16 ;  /* 0x000000101212d221 */ /* 0x010fe20000010000 */
[----:B------:R-:W-:-:S04]  /*1660*/  @!P5 FADD.FTZ R19, R19, R17 ;  /* 0x000000111313d221 */ /* 0x000fc80000010000 */
[----:B------:R-:W-:Y:S02]  /*1670*/  MOV R16, UR28 ;  /* 0x0000001c00107c02 */ /* 0x000fe40008000f00 */
[----:B------:R-:W-:-:S06]  /*1680*/  MOV R17, UR29 ;  /* 0x0000001d00117c02 */ /* 0x000fcc0008000f00 */
[----:B------:R-:W4:Y:S01]  /*1690*/  @!P4 LDG.E.64 R16, desc[UR16][R16.64] ;  /* 0x000000101010c981 */ /* 0x000f22000c1e1b00 */
[----:B------:R-:W-:Y:S02]  /*16a0*/  UIADD3 UR27, UPT, UPT, UR5, 0x5, URZ ;  /* 0x00000005051b7890 */ /* 0x000fe4000fffe0ff */
[----:B------:R-:W-:Y:S01]  /*16b0*/  UIADD3 UR28, UPT, UPT, UR5, 0x6, URZ ;  /* 0x00000006051c7890 */ /* 0x000fe2000fffe0ff */
[----:B--2---:R-:W-:-:S03]  /*16c0*/  @!P6 FADD.FTZ R18, R18, R14 ;  /* 0x0000000e1212e221 */ /* 0x004fc60000010000 */
[----:B------:R-:W-:Y:S01]  /*16d0*/  MOV R14, UR27 ;  /* 0x0000001b000e7c02 */ /* 0x000fe20008000f00 */
[----:B------:R-:W-:Y:S01]  /*16e0*/  @!P6 FADD.FTZ R19, R19, R15 ;  /* 0x0000000f1313e221 */ /* 0x000fe20000010000 */
[----:B------:R-:W-:Y:S02]  /*16f0*/  UIADD3 UR27, UPT, UPT, UR5, 0x7, URZ ;  /* 0x00000007051b7890 */ /* 0x000fe4000fffe0ff */
[----:B------:R-:W-:Y:S02]  /*1700*/  ISETP.EQ.OR P6, PT, R14, UR20, P3 ;  /* 0x000000140e007c0c */ /* 0x000fe40009fc2670 */
[----:B------:R-:W-:-:S04]  /*1710*/  MOV R14, UR28 ;  /* 0x0000001c000e7c02 */ /* 0x000fc80008000f00 */
[----:B------:R-:W-:-:S07]  /*1720*/  ISETP.EQ.OR P5, PT, R14, UR20, P3 ;  /* 0x000000140e007c0c */ /* 0x000fce0009fa2670 */
[----:B------:R-:W-:-:S05]  /*1730*/  VOTEU.ALL UP1, P6 ;  /* 0x0000000000ff7886 */ /* 0x000fca0003020000 */
[----:B------:R-:W-:Y:S01]  /*1740*/  @!UP1 UIMAD.WIDE.U32 UR28, UR23, 0x8, UR18 ;  /* 0x00000008171c98a5 */ /* 0x000fe2000f8e0012 */
[----:B------:R-:W-:-:S05]  /*1750*/  VOTEU.ALL UP2, P5 ;  /* 0x0000000000ff7886 */ /* 0x000fca0002840000 */
[----:B------:R-:W-:-:S06]  /*1760*/  @!UP2 UIMAD.WIDE.U32 UR30, UR22, 0x8, UR18 ;  /* 0x00000008161ea8a5 */ /* 0x000fcc000f8e0012 */
[----:B------:R-:W-:Y:S01]  /*1770*/  MOV R14, UR30 ;  /* 0x0000001e000e7c02 */ /* 0x000fe20008000f00 */
[----:B------:R-:W-:-:S06]  /*1780*/  IMAD.U32 R15, RZ, RZ, UR31 ;  /* 0x0000001fff0f7e24 */ /* 0x000fcc000f8e00ff */
[----:B------:R-:W2:Y:S01]  /*1790*/  @!P5 LDG.E.64 R14, desc[UR16][R14.64] ;  /* 0x000000100e0ed981 */ /* 0x000ea2000c1e1b00 */
[----:B---3--:R-:W-:Y:S01]  /*17a0*/  @!P2 FADD.FTZ R18, R18, R12 ;  /* 0x0000000c1212a221 */ /* 0x008fe20000010000 */
[----:B------:R-:W-:Y:S01]  /*17b0*/  MOV R12, UR27 ;  /* 0x0000001b000c7c02 */ /* 0x000fe20008000f00 */
[----:B------:R-:W-:-:S03]  /*17c0*/  @!P2 FADD.FTZ R19, R19, R13 ;  /* 0x0000000d1313a221 */ /* 0x000fc60000010000 */
[----:B------:R-:W-:Y:S02]  /*17d0*/  ISETP.EQ.OR P2, PT, R12, UR20, P3 ;  /* 0x000000140c007c0c */ /* 0x000fe40009f42670 */
[----:B------:R-:W-:Y:S02]  /*17e0*/  MOV R12, UR28 ;  /* 0x0000001c000c7c02 */ /* 0x000fe40008000f00 */
[----:B------:R-:W-:-:S06]  /*17f0*/  MOV R13, UR29 ;  /* 0x0000001d000d7c02 */ /* 0x000fcc0008000f00 */
[----:B------:R-:W3:Y:S03]  /*1800*/  @!P6 LDG.E.64 R12, desc[UR16][R12.64] ;  /* 0x000000100c0ce981 */ /* 0x000ee6000c1e1b00 */
[----:B------:R-:W-:-:S05]  /*1810*/  VOTEU.ALL UP1, P2 ;  /* 0x0000000000ff7886 */ /* 0x000fca0001020000 */
[----:B------:R-:W-:Y:S01]  /*1820*/  @!UP1 UIMAD.WIDE.U32 UR28, UR13, 0x8, UR18 ;  /* 0x000000080d1c98a5 */ /* 0x000fe2000f8e0012 */
[----:B----4-:R-:W-:Y:S01]  /*1830*/  @!P4 FADD.FTZ R18, R18, R16 ;  /* 0x000000101212c221 */ /* 0x010fe20000010000 */
[----:B------:R-:W-:-:S04]  /*1840*/  @!P4 FADD.FTZ R19, R19, R17 ;  /* 0x000000111313c221 */ /* 0x000fc80000010000 */
[----:B------:R-:W-:Y:S02]  /*1850*/  MOV R16, UR28 ;  /* 0x0000001c00107c02 */ /* 0x000fe40008000f00 */
[----:B------:R-:W-:-:S06]  /*1860*/  MOV R17, UR29 ;  /* 0x0000001d00117c02 */ /* 0x000fcc0008000f00 */
[----:B------:R-:W4:Y:S01]  /*1870*/  @!P2 LDG.E.64 R16, desc[UR16][R16.64] ;  /* 0x000000101010a981 */ /* 0x000f22000c1e1b00 */
[----:B------:R-:W-:-:S06]  /*1880*/  UIADD3 UR5, UPT, UPT, UR5, 0x8, URZ ;  /* 0x0000000805057890 */ /* 0x000fcc000fffe0ff */
        /* <DEDUP_REMOVED lines=10> */
[----:B---3--:R-:W-:Y:S01]  /*1930*/  @!P6 FADD.FTZ R18, R18, R12 ;  /* 0x0000000c1212e221 */ /* 0x008fe20000010000 */
[----:B------:R-:W-:-:S03]  /*1940*/  @!P6 FADD.FTZ R19, R19, R13 ;  /* 0x0000000d1313e221 */ /* 0x000fc60000010000 */
[----:B--2---:R-:W-:Y:S01]  /*1950*/  @!P5 FADD.FTZ R18, R18, R14 ;  /* 0x0000000e1212d221 */ /* 0x004fe20000010000 */
[----:B------:R-:W-:-:S03]  /*1960*/  @!P5 FADD.FTZ R19, R19, R15 ;  /* 0x0000000f1313d221 */ /* 0x000fc60000010000 */
[----:B----4-:R-:W-:Y:S01]  /*1970*/  @!P2 FADD.FTZ R18, R18, R16 ;  /* 0x000000101212a221 */ /* 0x010fe20000010000 */
[----:B------:R-:W-:Y:S01]  /*1980*/  @!P2 FADD.FTZ R19, R19, R17 ;  /* 0x000000111313a221 */ /* 0x000fe20000010000 */
[----:B------:R-:W-:Y:S06]  /*1990*/  @P4 BRA `(.L_x_2922) ;  /* 0xfffffff800984947 */ /* 0x000fec000383ffff */
[----:B------:R-:W-:-:S15]  /*19a0*/  R2UR UR5, R29 ;  /* 0x000000001d0572ca */ /* 0x000fde00000e0000 */
.L_x_2921:
        /* <DEDUP_REMOVED lines=20> */
[----:B------:R-:W-:Y:S01]  /*1af0*/  ISETP.EQ.OR P5, PT, R12, UR20, P3 ;  /* 0x000000140c007c0c */ /* 0x000fe20009fa2670 */
[----:B------:R-:W-:-:S05]  /*1b00*/  IMAD.U32 R12, RZ, RZ, UR15 ;  /* 0x0000000fff0c7e24 */ /* 0x000fca000f8e00ff */
        /* <DEDUP_REMOVED lines=30> */
.L_x_2923:
        /* <DEDUP_REMOVED lines=28> */
.L_x_2924:
        /* <DEDUP_REMOVED lines=11> */
[----:B0--3--:R-:W-:Y:S01]  /*1f60*/  FADD.FTZ R18, R18, R12 ;  /* 0x0000000c12127221 */ /* 0x009fe20000010000 */
[----:B------:R-:W-:-:S07]  /*1f70*/  FADD.FTZ R19, R19, R13 ;  /* 0x0000000d13137221 */ /* 0x000fce0000010000 */
.L_x_2925:
[----:B------:R-:W-:Y:S05]  /*1f80*/  BSYNC.RECONVERGENT B0 ;  /* 0x0000000000007941 */ /* 0x000fea0003800200 */
.L_x_2918:
[----:B------:R-:W4:Y:S01]  /*1f90*/  @P0 LDC.64 R12, c[0x0][0x388] ;  /* 0x0000e200ff0c0b82 */ /* 0x000f220000000a00 */
[----:B------:R-:W2:Y:S01]  /*1fa0*/  LDCU UR13, c[0x0][0x414] ;  /* 0x00008280ff0d77ac */ /* 0x000ea20008000800 */
[----:B-1----:R-:W-:Y:S01]  /*1fb0*/  MOV R14, UR10 ;  /* 0x0000000a000e7c02 */ /* 0x002fe20008000f00 */
[----:B------:R-:W-:-:S05]  /*1fc0*/  UMOV UR5, 0x400 ;  /* 0x0000040000057882 */ /* 0x000fca0000000000 */
[----:B------:R-:W1:Y:S08]  /*1fd0*/  S2UR UR12, SR_CgaCtaId ;  /* 0x00000000000c79c3 */ /* 0x000e700000008800 */
[----:B------:R-:W0:Y:S01]  /*1fe0*/  LDC.64 R16, c[0x0][0x3a0] ;  /* 0x0000e800ff107b82 */ /* 0x000e220000000a00 */
[----:B--2---:R-:W-:Y:S01]  /*1ff0*/  @P0 FMUL.FTZ R15, R19, UR13 ;  /* 0x0000000d130f0c20 */ /* 0x004fe20008410000 */
[----:B----4-:R-:W-:-:S04]  /*2000*/  @P0 IMAD.WIDE R12, R14, 0x8, R12 ;  /* 0x000000080e0c0825 */ /* 0x010fc800078e020c */
[----:B------:R-:W-:-:S05]  /*2010*/  @P0 FMUL.FTZ R14, R18, UR13 ;  /* 0x0000000d120e0c20 */ /* 0x000fca0008410000 */
[----:B------:R2:W-:Y:S01]  /*2020*/  @P0 STG.E.64 desc[UR16][R12.64], R14 ;  /* 0x0000000e0c000986 */ /* 0x0005e2000c101b10 */
[----:B-1----:R-:W-:-:S09]  /*2030*/  ULEA UR5, UR12, UR5, 0x18 ;  /* 0x000000050c057291 */ /* 0x002fd2000f8ec0ff */
[----:B------:R-:W-:Y:S01]  /*2040*/  @!P3 STS.64 [UR5+0xc8], R18 ;  /* 0x0000c812ff00b988 */ /* 0x000fe20008000a05 */
[----:B--2---:R-:W1:Y:S01]  /*2050*/  LDC.64 R14, c[0x0][0x398] ;  /* 0x0000e600ff0e7b82 */ /* 0x004e620000000a00 */
[----:B------:R-:W-:-:S05]  /*2060*/  IADD3 R12, PT, PT, R28, UR11, RZ ;  /* 0x0000000b1c0c7c10 */ /* 0x000fca000fffe0ff */
[C---:B0-----:R-:W-:Y:S02]  /*2070*/  IMAD.WIDE R16, R12.reuse, 0x4, R16 ;  /* 0x000000040c107825 */ /* 0x041fe400078e0210 */
[----:B------:R-:W-:Y:S02]  /*2080*/  BAR.SYNC.DEFER_BLOCKING 0x0 ;  /* 0x0000000000007b1d */ /* 0x000fe40000010000 */
[----:B-1----:R-:W-:-:S06]  /*2090*/  IMAD.WIDE R14, R12, 0x4, R14 ;  /* 0x000000040c0e7825 */ /* 0x002fcc00078e020e */
[----:B------:R-:W5:Y:S04]  /*20a0*/  LDG.E.64 R14, desc[UR16][R14.64] ;  /* 0x000000100e0e7981 */ /* 0x000f68000c1e1b00 */
[----:B------:R-:W5:Y:S01]  /*20b0*/  LDG.E.64 R16, desc[UR16][R16.64] ;  /* 0x0000001010107981 */ /* 0x000f62000c1e1b00 */
[----:B------:R-:W-:Y:S03]  /*20c0*/  BSSY.RECONVERGENT B0, `(.L_x_2926) ;  /* 0x00000ec000007945 */ /* 0x000fe60003800200 */
[----:B------:R-:W0:Y:S02]  /*20d0*/  LDS.64 R12, [UR5+0xc8] ;  /* 0x0000c805ff0c7984 */ /* 0x000e240008000a00 */
[----:B0-----:R-:W-:-:S04]  /*20e0*/  FMUL.FTZ R12, R12, UR13 ;  /* 0x0000000d0c0c7c20 */ /* 0x001fc80008410000 */
[----:B---3--:R-:W-:-:S04]  /*20f0*/  FMUL.FTZ R18, R12, R12 ;  /* 0x0000000c0c127220 */ /* 0x008fc80000410000 */
[----:B------:R-:W-:-:S05]  /*2100*/  FFMA.FTZ R13, R13, UR13, -R18 ;  /* 0x0000000d0d0d7c23 */ /* 0x000fca0008010812 */
[----:B------:R-:W-:-:S13]  /*2110*/  FSETP.GTU.FTZ.AND P2, PT, R13, RZ, PT ;  /* 0x000000ff0d00720b */ /* 0x000fda0003f5c000 */
[----:B------:R-:W0:Y:S02]  /*2120*/  @P2 LDC R18, c[0x0][0x3a8] ;  /* 0x0000ea00ff122b82 */ /* 0x000e240000000800 */
[----:B0-----:R-:W-:Y:S01]  /*2130*/  @P2 FADD.FTZ R18, R13, R18 ;  /* 0x000000120d122221 */ /* 0x001fe20000010000 */
[----:B------:R-:W-:-:S06]  /*2140*/  HFMA2 R13, -RZ, RZ, 1.875, 0 ;  /* 0x3f800000ff0d7431 */ /* 0x000fcc00000001ff */
[----:B------:R0:W1:Y:S01]  /*2150*/  @P2 MUFU.RSQ R13, R18 ;  /* 0x00000012000d2308 */ /* 0x0000620000001400 */
[----:B------:R-:W-:Y:S05]  /*2160*/  BRA.U UP0, `(.L_x_2927) ;  /* 0x0000000500787547 */ /* 0x000fea000b800000 */
[----:B------:R-:W2:Y:S01]  /*2170*/  LDCU.64 UR14, c[0x0][0x3e8] ;  /* 0x00007d00ff0e77ac */ /* 0x000ea20008000a00 */
[----:B------:R-:W-:Y:S01]  /*2180*/  SHF.R.S32.HI R24, RZ, 0x1f, R0 ;  /* 0x0000001fff187819 */ /* 0x000fe20000011400 */
[----:B------:R-:W-:Y:S01]  /*2190*/  BSSY.RECONVERGENT B1, `(.L_x_2928) ;  /* 0x000001e000017945 */ /* 0x000fe20003800200 */
[----:B0-----:R-:W-:Y:S02]  /*21a0*/  SHF.R.S32.HI R18, RZ, 0x1f, R26 ;  /* 0x0000001fff127819 */ /* 0x001fe4000001141a */
[----:B------:R-:W-:Y:S02]  /*21b0*/  SHF.R.S32.HI R19, RZ, 0x1f, R23 ;  /* 0x0000001fff137819 */ /* 0x000fe40000011417 */
[----:B------:R-:W-:Y:S02]  /*21c0*/  SHF.R.S32.HI R25, RZ, 0x1f, R27 ;  /* 0x0000001fff197819 */ /* 0x000fe4000001141b */
[----:B--2---:R-:W-:Y:S02]  /*21d0*/  ISETP.GE.U32.AND P2, PT, R0, UR14, PT ;  /* 0x0000000e00007c0c */ /* 0x004fe4000bf46070 */
        /* <DEDUP_REMOVED lines=10> */
[C---:B------:R-:W-:Y:S01]  /*2280*/  FADD.FTZ R20, -R12.reuse, R20 ;  /* 0x000000140c147221 */ /* 0x040fe20000010100 */
[----:B------:R-:W-:Y:S01]  /*2290*/  MOV R19, R5 ;  /* 0x0000000500137202 */ /* 0x000fe20000000f00 */
[----:B------:R-:W2:Y:S01]  /*22a0*/  LDCU.64 UR12, c[0x0][0x380] ;  /* 0x00007000ff0c77ac */ /* 0x000ea20008000a00 */
[----:B------:R-:W-:Y:S01]  /*22b0*/  FADD.FTZ R21, -R12, R21 ;  /* 0x000000150c157221 */ /* 0x000fe20000010100 */
[----:B0-----:R-:W-:Y:S02]  /*22c0*/  IMAD R24, R24, UR18, RZ ;  /* 0x0000001218187c24 */ /* 0x001fe4000f8e02ff */
[----:B------:R-:W-:-:S04]  /*22d0*/  IMAD.WIDE.U32 R18, R0, UR18, R18 ;  /* 0x0000001200127c25 */ /* 0x000fc8000f8e0012 */
[----:B------:R-:W-:-:S05]  /*22e0*/  IMAD R24, R0, UR19, R24 ;  /* 0x0000001300187c24 */ /* 0x000fca000f8e0218 */
[----:B------:R-:W-:Y:S02]  /*22f0*/  IADD3 R19, PT, PT, R19, R24, RZ ;  /* 0x0000001813137210 */ /* 0x000fe40007ffe0ff */
[----:B--2---:R-:W-:-:S04]  /*2300*/  LEA R24, P2, R18, UR12, 0x2 ;  /* 0x0000000c12187c11 */ /* 0x004fc8000f8410ff */
[----:B------:R-:W-:Y:S01]  /*2310*/  LEA.HI.X R25, R18, UR13, R19, 0x2, P2 ;  /* 0x0000000d12197c11 */ /* 0x000fe200090f1413 */
[-C--:B-1----:R-:W-:Y:S01]  /*2320*/  FMUL.FTZ R18, R20, R13.reuse ;  /* 0x0000000d14127220 */ /* 0x082fe20000410000 */
[----:B------:R-:W-:-:S03]  /*2330*/  FMUL.FTZ R19, R21, R13 ;  /* 0x0000000d15137220 */ /* 0x000fc60000410000 */
[----:B-----5:R-:W-:Y:S01]  /*2340*/  FFMA.FTZ R18, R14, R18, R16 ;  /* 0x000000120e127223 */ /* 0x020fe20000010010 */
[----:B------:R-:W-:-:S05]  /*2350*/  FFMA.FTZ R19, R15, R19, R17 ;  /* 0x000000130f137223 */ /* 0x000fca0000010011 */
[----:B------:R0:W-:Y:S02]  /*2360*/  STG.E.64 desc[UR16][R24.64], R18 ;  /* 0x0000001218007986 */ /* 0x0001e4000c101b10 */
.L_x_2929:
[----:B------:R-:W-:Y:S05]  /*2370*/  BSYNC.RECONVERGENT B1 ;  /* 0x0000000000017941 */ /* 0x000fea0003800200 */
.L_x_2928:
[----:B------:R-:W-:Y:S04]  /*2380*/  BSSY.RECONVERGENT B1, `(.L_x_2930) ;  /* 0x0000014000017945 */ /* 0x000fe80003800200 */
[----:B------:R-:W-:Y:S05]  /*2390*/  @P3 BRA `(.L_x_2931) ;  /* 0x0000000000483947 */ /* 0x000fea0003800000 */
[----:B------:R-:W2:Y:S01]  /*23a0*/  LDCU.64 UR12, c[0x0][0x3e0] ;  /* 0x00007c00ff0c77ac */ /* 0x000ea20008000a00 */
[----:B0-----:R-:W-:Y:S01]  /*23b0*/  SHF.R.S32.HI R18, RZ, 0x1f, R26 ;  /* 0x0000001fff127819 */ /* 0x001fe2000001141a */
[----:B------:R-:W-:Y:S02]  /*23c0*/  IMAD.MOV.U32 R19, RZ, RZ, R5 ;  /* 0x000000ffff137224 */ /* 0x000fe400078e0005 */
[C---:B------:R-:W-:Y:S01]  /*23d0*/  FADD.FTZ R10, -R12.reuse, R10 ;  /* 0x0000000a0c0a7221 */ /* 0x040fe20000010100 */
[----:B------:R-:W0:Y:S01]  /*23e0*/  LDCU.64 UR18, c[0x0][0x380] ;  /* 0x00007000ff1277ac */ /* 0x000e220008000a00 */
[----:B------:R-:W-:Y:S02]  /*23f0*/  FADD.FTZ R11, -R12, R11 ;  /* 0x0000000b0c0b7221 */ /* 0x000fe40000010100 */
[-C--:B-1----:R-:W-:Y:S02]  /*2400*/  FMUL.FTZ R10, R10, R13.reuse ;  /* 0x0000000d0a0a7220 */ /* 0x082fe40000410000 */
[----:B------:R-:W-:-:S02]  /*2410*/  FMUL.FTZ R11, R11, R13 ;  /* 0x0000000d0b0b7220 */ /* 0x000fc40000410000 */
[----:B-----5:R-:W-:Y:S02]  /*2420*/  FFMA.FTZ R10, R14, R10, R16 ;  /* 0x0000000a0e0a7223 */ /* 0x020fe40000010010 */
[----:B------:R-:W-:Y:S01]  /*2430*/  FFMA.FTZ R11, R15, R11, R17 ;  /* 0x0000000b0f0b7223 */ /* 0x000fe20000010011 */
[----:B--2---:R-:W-:Y:S01]  /*2440*/  IMAD R20, R18, UR12, RZ ;  /* 0x0000000c12147c24 */ /* 0x004fe2000f8e02ff */
[----:B------:R-:W-:-:S03]  /*2450*/  MOV R18, R2 ;  /* 0x0000000200127202 */ /* 0x000fc60000000f00 */
[C---:B------:R-:W-:Y:S02]  /*2460*/  IMAD R20, R26.reuse, UR13, R20 ;  /* 0x0000000d1a147c24 */ /* 0x040fe4000f8e0214 */
[----:B------:R-:W-:-:S05]  /*2470*/  IMAD.WIDE.U32 R18, R26, UR12, R18 ;  /* 0x0000000c1a127c25 */ /* 0x000fca000f8e0012 */
[----:B------:R-:W-:Y:S02]  /*2480*/  IADD3 R19, PT, PT, R19, R20, RZ ;  /* 0x0000001413137210 */ /* 0x000fe40007ffe0ff */
[----:B0-----:R-:W-:-:S04]  /*2490*/  LEA R20, P2, R18, UR18, 0x2 ;  /* 0x0000001212147c11 */ /* 0x001fc8000f8410ff */
[----:B------:R-:W-:-:S05]  /*24a0*/  LEA.HI.X R21, R18, UR19, R19, 0x2, P2 ;  /* 0x0000001312157c11 */ /* 0x000fca00090f1413 */
[----:B------:R2:W-:Y:S04]  /*24b0*/  STG.E.64 desc[UR16][R20.64], R10 ;  /* 0x0000000a14007986 */ /* 0x0005e8000c101b10 */
.L_x_2931:
[----:B------:R-:W-:Y:S05]  /*24c0*/  BSYNC.RECONVERGENT B1 ;  /* 0x0000000000017941 */ /* 0x000fea0003800200 */
.L_x_2930:
[----:B------:R-:W-:Y:S04]  /*24d0*/  BSSY.RECONVERGENT B1, `(.L_x_2932) ;  /* 0x0000014000017945 */ /* 0x000fe80003800200 */
[----:B------:R-:W-:Y:S05]  /*24e0*/  @P4 BRA `(.L_x_2933) ;  /* 0x0000000000484947 */ /* 0x000fea0003800000 */
[----:B------:R-:W3:Y:S01]  /*24f0*/  LDCU.64 UR12, c[0x0][0x3e0] ;  /* 0x00007c00ff0c77ac */ /* 0x000ee20008000a00 */
[----:B--2---:R-:W-:Y:S01]  /*2500*/  SHF.R.S32.HI R10, RZ, 0x1f, R23 ;  /* 0x0000001fff0a7819 */ /* 0x004fe20000011417 */
[----:B0-----:R-:W-:Y:S01]  /*2510*/  FADD.FTZ R19, -R12, R7 ;  /* 0x000000070c137221 */ /* 0x001fe20000010100 */
[----:B------:R-:W-:Y:S01]  /*2520*/  MOV R11, R5 ;  /* 0x00000005000b7202 */ /* 0x000fe20000000f00 */
[----:B------:R-:W0:Y:S02]  /*2530*/  LDCU.64 UR18, c[0x0][0x380] ;  /* 0x00007000ff1277ac */ /* 0x000e240008000a00 */
[----:B---3--:R-:W-:Y:S01]  /*2540*/  IMAD R18, R10, UR12, RZ ;  /* 0x0000000c0a127c24 */ /* 0x008fe2000f8e02ff */
[----:B------:R-:W-:-:S03]  /*2550*/  MOV R10, R2 ;  /* 0x00000002000a7202 */ /* 0x000fc60000000f00 */
[C---:B------:R-:W-:Y:S02]  /*2560*/  IMAD R20, R23.reuse, UR13, R18 ;  /* 0x0000000d17147c24 */ /* 0x040fe4000f8e0212 */
[----:B------:R-:W-:Y:S01]  /*2570*/  FADD.FTZ R18, -R12, R6 ;  /* 0x000000060c127221 */ /* 0x000fe20000010100 */
[----:B------:R-:W-:-:S04]  /*2580*/  IMAD.WIDE.U32 R10, R23, UR12, R10 ;  /* 0x0000000c170a7c25 */ /* 0x000fc8000f8e000a */
[-C--:B-1----:R-:W-:Y:S01]  /*2590*/  FMUL.FTZ R18, R18, R13.reuse ;  /* 0x0000000d12127220 */ /* 0x082fe20000410000 */
[----:B------:R-:W-:Y:S01]  /*25a0*/  IADD3 R7, PT, PT, R11, R20, RZ ;  /* 0x000000140b077210 */ /* 0x000fe20007ffe0ff */
[----:B------:R-:W-:Y:S01]  /*25b0*/  FMUL.FTZ R11, R19, R13 ;  /* 0x0000000d130b7220 */ /* 0x000fe20000410000 */
[----:B0-----:R-:W-:-:S03]  /*25c0*/  LEA R6, P2, R10, UR18, 0x2 ;  /* 0x000000120a067c11 */ /* 0x001fc6000f8410ff */
[----:B-----5:R-:W-:Y:S01]  /*25d0*/  FFMA.FTZ R11, R15, R11, R17 ;  /* 0x0000000b0f0b7223 */ /* 0x020fe20000010011 */
[----:B------:R-:W-:Y:S01]  /*25e0*/  LEA.HI.X R7, R10, UR19, R7, 0x2, P2 ;  /* 0x000000130a077c11 */ /* 0x000fe200090f1407 */
[----:B------:R-:W-:-:S05]  /*25f0*/  FFMA.FTZ R10, R14, R18, R16 ;  /* 0x000000120e0a7223 */ /* 0x000fca0000010010 */
[----:B------:R3:W-:Y:S03]  /*2600*/  STG.E.64 desc[UR16][R6.64], R10 ;  /* 0x0000000a06007986 */ /* 0x0007e6000c101b10 */
.L_x_2933:
[----:B------:R-:W-:Y:S05]  /*2610*/  BSYNC.RECONVERGENT B1 ;  /* 0x0000000000017941 */ /* 0x000fea0003800200 */
.L_x_2932:
[----:B------:R-:W-:Y:S05]  /*2620*/  @P1 BRA `(.L_x_2934) ;  /* 0x0000000800541947 */ /* 0x000fea0003800000 */
[----:B------:R-:W4:Y:S01]  /*2630*/  LDCU.64 UR12, c[0x0][0x3e0] ;  /* 0x00007c00ff0c77ac */ /* 0x000f220008000a00 */
[----:B---3--:R-:W-:Y:S01]  /*2640*/  SHF.R.S32.HI R6, RZ, 0x1f, R27 ;  /* 0x0000001fff067819 */ /* 0x008fe2000001141b */
[C---:B------:R-:W-:Y:S01]  /*2650*/  FADD.FTZ R8, -R12.reuse, R8 ;  /* 0x000000080c087221 */ /* 0x040fe20000010100 */
[----:B------:R-:W-:Y:S01]  /*2660*/  MOV R3, R5 ;  /* 0x0000000500037202 */ /* 0x000fe20000000f00 */
[----:B------:R-:W3:Y:S01]  /*2670*/  LDCU.64 UR14, c[0x0][0x380] ;  /* 0x00007000ff0e77ac */ /* 0x000ee20008000a00 */
[----:B------:R-:W-:Y:S01]  /*2680*/  FADD.FTZ R12, -R12, R9 ;  /* 0x000000090c0c7221 */ /* 0x000fe20000010100 */
[----:B-1----:R-:W-:-:S03]  /*2690*/  FMUL.FTZ R7, R8, R13 ;  /* 0x0000000d08077220 */ /* 0x002fc60000410000 */
[----:B------:R-:W-:Y:S01]  /*26a0*/  FMUL.FTZ R12, R12, R13 ;  /* 0x0000000d0c0c7220 */ /* 0x000fe20000410000 */
[----:B-----5:R-:W-:-:S03]  /*26b0*/  FFMA.FTZ R14, R14, R7, R16 ;  /* 0x000000070e0e7223 */ /* 0x020fc60000010010 */
[----:B------:R-:W-:Y:S01]  /*26c0*/  FFMA.FTZ R15, R15, R12, R17 ;  /* 0x0000000c0f0f7223 */ /* 0x000fe20000010011 */
[----:B----4-:R-:W-:Y:S02]  /*26d0*/  IMAD R4, R6, UR12, RZ ;  /* 0x0000000c06047c24 */ /* 0x010fe4000f8e02ff */
[----:B------:R-:W-:-:S04]  /*26e0*/  IMAD.WIDE.U32 R2, R27, UR12, R2 ;  /* 0x0000000c1b027c25 */ /* 0x000fc8000f8e0002 */
[----:B------:R-:W-:Y:S01]  /*26f0*/  IMAD R5, R27, UR13, R4 ;  /* 0x0000000d1b057c24 */ /* 0x000fe2000f8e0204 */
[----:B---3--:R-:W-:-:S04]  /*2700*/  LEA R4, P1, R2, UR14, 0x2 ;  /* 0x0000000e02047c11 */ /* 0x008fc8000f8210ff */
[----:B------:R-:W-:-:S04]  /*2710*/  IADD3 R5, PT, PT, R3, R5, RZ ;  /* 0x0000000503057210 */ /* 0x000fc80007ffe0ff */
[----:B------:R-:W-:-:S05]  /*2720*/  LEA.HI.X R5, R2, UR15, R5, 0x2, P1 ;  /* 0x0000000f02057c11 */ /* 0x000fca00088f1405 */
[----:B------:R4:W-:Y:S01]  /*2730*/  STG.E.64 desc[UR16][R4.64], R14 ;  /* 0x0000000e04007986 */ /* 0x0009e2000c101b10 */
[----:B------:R-:W-:Y:S05]  /*2740*/  BRA `(.L_x_2934) ;  /* 0x00000008000c7947 */ /* 0x000fea0003800000 */
.L_x_2927:
[----:B------:R-:W2:Y:S01]  /*2750*/  LDCU.64 UR18, c[0x0][0x3e8] ;  /* 0x00007d00ff1277ac */ /* 0x000ea20008000a00 */
[----:B------:R-:W-:Y:S01]  /*2760*/  SHF.R.S32.HI R24, RZ, 0x1f, R26 ;  /* 0x0000001fff187819 */ /* 0x000fe2000001141a */
[----:B------:R-:W-:Y:S01]  /*2770*/  BSSY.RECONVERGENT B1, `(.L_x_2935) ;  /* 0x0000026000017945 */ /* 0x000fe20003800200 */
[----:B------:R-:W-:Y:S02]  /*2780*/  SHF.R.S32.HI R19, RZ, 0x1f, R23 ;  /* 0x0000001fff137819 */ /* 0x000fe40000011417 */
[----:B0-----:R-:W-:Y:S02]  /*2790*/  SHF.R.S32.HI R18, RZ, 0x1f, R27 ;  /* 0x0000001fff127819 */ /* 0x001fe4000001141b */
[----:B--2---:R-:W-:Y:S02]  /*27a0*/  ISETP.GE.U32.AND P2, PT, R26, UR18, PT ;  /* 0x000000121a007c0c */ /* 0x004fe4000bf46070 */
[----:B------:R-:W-:Y:S02]  /*27b0*/  ISETP.GE.U32.AND P3, PT, R23, UR18, PT ;  /* 0x0000001217007c0c */ /* 0x000fe4000bf66070 */
[----:B------:R-:W-:-:S02]  /*27c0*/  ISETP.GE.U32.AND P4, PT, R27, UR18, PT ;  /* 0x000000121b007c0c */ /* 0x000fc4000bf86070 */
[----:B------:R-:W-:Y:S02]  /*27d0*/  ISETP.GE.AND.EX P2, PT, R24, UR19, PT, P2 ;  /* 0x0000001318007c0c */ /* 0x000fe4000bf46320 */
[----:B------:R-:W-:Y:S02]  /*27e0*/  ISETP.GE.AND.EX P3, PT, R19, UR19, PT, P3 ;  /* 0x0000001313007c0c */ /* 0x000fe4000bf66330 */
[----:B------:R-:W-:Y:S01]  /*27f0*/  ISETP.GE.AND.EX P4, PT, R18, UR19, PT, P4 ;  /* 0x0000001312007c0c */ /* 0x000fe2000bf86340 */
[----:B------:R-:W-:-:S12]  /*2800*/  @P1 BRA `(.L_x_2936) ;  /* 0x0000000000701947 */ /* 0x000fd80003800000 */
[----:B------:R-:W0:Y:S01]  /*2810*/  LDCU.64 UR12, c[0x0][0x3e0] ;  /* 0x00007c00ff0c77ac */ /* 0x000e220008000a00 */
[----:B------:R-:W-:Y:S01]  /*2820*/  SHF.R.S32.HI R18, RZ, 0x1f, R0 ;  /* 0x0000001fff127819 */ /* 0x000fe20000011400 */
[C---:B------:R-:W-:Y:S01]  /*2830*/  FADD.FTZ R20, -R12.reuse, R20 ;  /* 0x000000140c147221 */ /* 0x040fe20000010100 */
[----:B------:R-:W-:Y:S01]  /*2840*/  MOV R19, R5 ;  /* 0x0000000500137202 */ /* 0x000fe20000000f00 */
[----:B------:R-:W2:Y:S01]  /*2850*/  LDCU.64 UR14, c[0x0][0x380] ;  /* 0x00007000ff0e77ac */ /* 0x000ea20008000a00 */
[----:B------:R-:W-:Y:S01]  /*2860*/  FADD.FTZ R21, -R12, R21 ;  /* 0x000000150c157221 */ /* 0x000fe20000010100 */
[----:B0-----:R-:W-:Y:S01]  /*2870*/  IMAD R24, R18, UR12, RZ ;  /* 0x0000000c12187c24 */ /* 0x001fe2000f8e02ff */
[----:B------:R-:W-:-:S03]  /*2880*/  MOV R18, R2 ;  /* 0x0000000200127202 */ /* 0x000fc60000000f00 */
[C---:B------:R-:W-:Y:S02]  /*2890*/  IMAD R24, R0.reuse, UR13, R24 ;  /* 0x0000000d00187c24 */ /* 0x040fe4000f8e0218 */
[----:B------:R-:W-:-:S04]  /*28a0*/  IMAD.WIDE.U32 R18, R0, UR12, R18 ;  /* 0x0000000c00127c25 */ /* 0x000fc8000f8e0012 */
[----:B------:R-:W-:Y:S01]  /*28b0*/  IMAD.IADD R19, R19, 0x1, R24 ;  /* 0x0000000113137824 */ /* 0x000fe200078e0218 */
[----:B--2---:R-:W-:-:S04]  /*28c0*/  LEA R24, P1, R18, UR14, 0x2 ;  /* 0x0000000e12187c11 */ /* 0x004fc8000f8210ff */
[----:B------:R-:W-:Y:S01]  /*28d0*/  LEA.HI.X R25, R18, UR15, R19, 0x2, P1 ;  /* 0x0000000f12197c11 */ /* 0x000fe200088f1413 */
[-C--:B-1----:R-:W-:Y:S01]  /*28e0*/  FMUL.FTZ R18, R20, R13.reuse ;  /* 0x0000000d14127220 */ /* 0x082fe20000410000 */
[----:B------:R-:W-:-:S03]  /*28f0*/  FMUL.FTZ R20, R21, R13 ;  /* 0x0000000d15147220 */ /* 0x000fc60000410000 */
[----:B-----5:R-:W-:Y:S01]  /*2900*/  FFMA.FTZ R18, R14, R18, R16 ;  /* 0x000000120e127223 */ /* 0x020fe20000010010 */
[----:B------:R-:W-:-:S03]  /*2910*/  FFMA.FTZ R20, R15, R20, R17 ;  /* 0x000000140f147223 */ /* 0x000fc60000010011 */
[----:B------:R-:W-:-:S06]  /*2920*/  FMUL.FTZ R19, R18, -1.4426950216293334961 ;  /* 0xbfb8aa3b12137820 */ /* 0x000fcc0000410000 */
[----:B------:R-:W0:Y:S02]  /*2930*/  MUFU.EX2 R19, R19 ;  /* 0x0000001300137308 */ /* 0x000e240000000800 */
[----:B0-----:R-:W-:-:S06]  /*2940*/  FADD.FTZ R19, R19, 1 ;  /* 0x3f80000013137421 */ /* 0x001fcc0000010000 */
[----:B------:R-:W0:Y:S02]  /*2950*/  MUFU.RCP R19, R19 ;  /* 0x0000001300137308 */ /* 0x000e240000001000 */
[----:B0-----:R-:W-:Y:S01]  /*2960*/  FMUL.FTZ R18, R18, R19 ;  /* 0x0000001312127220 */ /* 0x001fe20000410000 */
[----:B------:R-:W-:-:S06]  /*2970*/  FMUL.FTZ R19, R20, -1.4426950216293334961 ;  /* 0xbfb8aa3b14137820 */ /* 0x000fcc0000410000 */
[----:B------:R-:W0:Y:S02]  /*2980*/  MUFU.EX2 R19, R19 ;  /* 0x0000001300137308 */ /* 0x000e240000000800 */
[----:B0-----:R-:W-:-:S06]  /*2990*/  FADD.FTZ R19, R19, 1 ;  /* 0x3f80000013137421 */ /* 0x001fcc0000010000 */
[----:B------:R-:W0:Y:S02]  /*29a0*/  MUFU.RCP R19, R19 ;  /* 0x0000001300137308 */ /* 0x000e240000001000 */
[----:B0-----:R-:W-:-:S05]  /*29b0*/  FMUL.FTZ R19, R20, R19 ;  /* 0x0000001314137220 */ /* 0x001fca0000410000 */
[----:B------:R0:W-:Y:S02]  /*29c0*/  STG.E.64 desc[UR16][R24.64], R18 ;  /* 0x0000001218007986 */ /* 0x0001e4000c101b10 */
.L_x_2936:
[----:B------:R-:W-:Y:S05]  /*29d0*/  BSYNC.RECONVERGENT B1 ;  /* 0x0000000000017941 */ /* 0x000fea0003800200 */
.L_x_2935:
[----:B------:R-:W-:Y:S04]  /*29e0*/  BSSY.RECONVERGENT B1, `(.L_x_2937) ;  /* 0x000001e000017945 */ /* 0x000fe80003800200 */
[----:B------:R-:W-:Y:S05]  /*29f0*/  @P2 BRA `(.L_x_2938) ;  /* 0x0000000000702947 */ /* 0x000fea0003800000 */
[----:B------:R-:W2:Y:S01]  /*2a00*/  LDCU.64 UR12, c[0x0][0x3e0] ;  /* 0x00007c00ff0c77ac */ /* 0x000ea20008000a00 */
[----:B0-----:R-:W-:Y:S01]  /*2a10*/  SHF.R.S32.HI R18, RZ, 0x1f, R26 ;  /* 0x0000001fff127819 */ /* 0x001fe2000001141a */
[C---:B------:R-:W-:Y:S01]  /*2a20*/  FADD.FTZ R10, -R12.reuse, R10 ;  /* 0x0000000a0c0a7221 */ /* 0x040fe20000010100 */
[----:B------:R-:W-:Y:S01]  /*2a30*/  MOV R19, R5 ;  /* 0x0000000500137202 */ /* 0x000fe20000000f00 */
[----:B------:R-:W0:Y:S01]  /*2a40*/  LDCU.64 UR14, c[0x0][0x380] ;  /* 0x00007000ff0e77ac */ /* 0x000e220008000a00 */
[----:B------:R-:W-:Y:S01]  /*2a50*/  FADD.FTZ R11, -R12, R11 ;  /* 0x0000000b0c0b7221 */ /* 0x000fe20000010100 */
[----:B-1----:R-:W-:-:S03]  /*2a60*/  FMUL.FTZ R10, R10, R13 ;  /* 0x0000000d0a0a7220 */ /* 0x002fc60000410000 */
[----:B------:R-:W-:Y:S01]  /*2a70*/  FMUL.FTZ R11, R11, R13 ;  /* 0x0000000d0b0b7220 */ /* 0x000fe20000410000 */
[----:B-----5:R-:W-:-:S03]  /*2a80*/  FFMA.FTZ R10, R14, R10, R16 ;  /* 0x0000000a0e0a7223 */ /* 0x020fc60000010010 */
[----:B------:R-:W-:Y:S01]  /*2a90*/  FFMA.FTZ R11, R15, R11, R17 ;  /* 0x0000000b0f0b7223 */ /* 0x000fe20000010011 */
[----:B--2---:R-:W-:Y:S01]  /*2aa0*/  IMAD R20, R18, UR12, RZ ;  /* 0x0000000c12147c24 */ /* 0x004fe2000f8e02ff */
[----:B------:R-:W-:-:S03]  /*2ab0*/  MOV R18, R2 ;  /* 0x0000000200127202 */ /* 0x000fc60000000f00 */
[C---:B------:R-:W-:Y:S02]  /*2ac0*/  IMAD R20, R26.reuse, UR13, R20 ;  /* 0x0000000d1a147c24 */ /* 0x040fe4000f8e0214 */
[----:B------:R-:W-:-:S05]  /*2ad0*/  IMAD.WIDE.U32 R18, R26, UR12, R18 ;  /* 0x0000000c1a127c25 */ /* 0x000fca000f8e0012 */
[----:B------:R-:W-:Y:S02]  /*2ae0*/  IADD3 R19, PT, PT, R19, R20, RZ ;  /* 0x0000001413137210 */ /* 0x000fe40007ffe0ff */
[----:B0-----:R-:W-:-:S04]  /*2af0*/  LEA R20, P1, R18, UR14, 0x2 ;  /* 0x0000000e12147c11 */ /* 0x001fc8000f8210ff */
[----:B------:R-:W-:Y:S01]  /*2b00*/  LEA.HI.X R21, R18, UR15, R19, 0x2, P1 ;  /* 0x0000000f12157c11 */ /* 0x000fe200088f1413 */
        /* <DEDUP_REMOVED lines=9> */
[----:B-1----:R-:W-:-:S05]  /*2ba0*/  FMUL.FTZ R11, R11, R18 ;  /* 0x000000120b0b7220 */ /* 0x002fca0000410000 */
[----:B------:R2:W-:Y:S02]  /*2bb0*/  STG.E.64 desc[UR16][R20.64], R10 ;  /* 0x0000000a14007986 */ /* 0x0005e4000c101b10 */
.L_x_2938:
[----:B------:R-:W-:Y:S05]  /*2bc0*/  BSYNC.RECONVERGENT B1 ;  /* 0x0000000000017941 */ /* 0x000fea0003800200 */
.L_x_2937:
[----:B------:R-:W-:Y:S04]  /*2bd0*/  BSSY.RECONVERGENT B1, `(.L_x_2939) ;  /* 0x000001e000017945 */ /* 0x000fe80003800200 */
[----:B------:R-:W-:Y:S05]  /*2be0*/  @P3 BRA `(.L_x_2940) ;  /* 0x0000000000703947 */ /* 0x000fea0003800000 */
[C---:B------:R-:W-:Y:S01]  /*2bf0*/  FADD.FTZ R7, -R12.reuse, R7 ;  /* 0x000000070c077221 */ /* 0x040fe20000010100 */
[----:B--2---:R-:W-:Y:S01]  /*2c00*/  FADD.FTZ R20, -R12, R6 ;  /* 0x000000060c147221 */ /* 0x004fe20000010100 */
[----:B------:R-:W2:Y:S01]  /*2c10*/  LDCU.64 UR12, c[0x0][0x3e0] ;  /* 0x00007c00ff0c77ac */ /* 0x000ea20008000a00 */
[----:B------:R-:W-:Y:S01]  /*2c20*/  SHF.R.S32.HI R10, RZ, 0x1f, R23 ;  /* 0x0000001fff0a7819 */ /* 0x000fe20000011417 */
[-C--:B01----:R-:W-:Y:S01]  /*2c30*/  FMUL.FTZ R18, R7, R13.reuse ;  /* 0x0000000d07127220 */ /* 0x083fe20000410000 */
[----:B------:R-:W-:Y:S01]  /*2c40*/  FMUL.FTZ R20, R20, R13 ;  /* 0x0000000d14147220 */ /* 0x000fe20000410000 */
[----:B------:R-:W0:Y:S01]  /*2c50*/  LDCU.64 UR14, c[0x0][0x380] ;  /* 0x00007000ff0e77ac */ /* 0x000e220008000a00 */
[----:B------:R-:W-:Y:S01]  /*2c60*/  MOV R11, R5 ;  /* 0x00000005000b7202 */ /* 0x000fe20000000f00 */
[----:B-----5:R-:W-:Y:S01]  /*2c70*/  FFMA.FTZ R18, R15, R18, R17 ;  /* 0x000000120f127223 */ /* 0x020fe20000010011 */
[----:B------:R-:W-:-:S03]  /*2c80*/  FFMA.FTZ R20, R14, R20, R16 ;  /* 0x000000140e147223 */ /* 0x000fc60000010010 */
[----:B------:R-:W-:Y:S01]  /*2c90*/  FMUL.FTZ R6, R18, -1.4426950216293334961 ;  /* 0xbfb8aa3b12067820 */ /* 0x000fe20000410000 */
[----:B------:R-:W-:-:S05]  /*2ca0*/  FMUL.FTZ R7, R20, -1.4426950216293334961 ;  /* 0xbfb8aa3b14077820 */ /* 0x000fca0000410000 */
[----:B------:R-:W1:Y:S08]  /*2cb0*/  MUFU.EX2 R6, R6 ;  /* 0x0000000600067308 */ /* 0x000e700000000800 */
[----:B------:R-:W3:Y:S01]  /*2cc0*/  MUFU.EX2 R7, R7 ;  /* 0x0000000700077308 */ /* 0x000ee20000000800 */
[----:B-1----:R-:W-:-:S07]  /*2cd0*/  FADD.FTZ R6, R6, 1 ;  /* 0x3f80000006067421 */ /* 0x002fce0000010000 */
[----:B------:R2:W1:Y:S01]  /*2ce0*/  MUFU.RCP R19, R6 ;  /* 0x0000000600137308 */ /* 0x0004620000001000 */
[----:B---3--:R-:W-:-:S07]  /*2cf0*/  FADD.FTZ R7, R7, 1 ;  /* 0x3f80000007077421 */ /* 0x008fce0000010000 */
[----:B------:R3:W4:Y:S01]  /*2d00*/  MUFU.RCP R21, R7 ;  /* 0x0000000700157308 */ /* 0x0007220000001000 */
[----:B--2---:R-:W-:Y:S01]  /*2d10*/  IMAD R6, R10, UR12, RZ ;  /* 0x0000000c0a067c24 */ /* 0x004fe2000f8e02ff */
[----:B------:R-:W-:-:S03]  /*2d20*/  MOV R10, R2 ;  /* 0x00000002000a7202 */ /* 0x000fc60000000f00 */
[C---:B------:R-:W-:Y:S02]  /*2d30*/  IMAD R6, R23.reuse, UR13, R6 ;  /* 0x0000000d17067c24 */ /* 0x040fe4000f8e0206 */
[----:B------:R-:W-:-:S05]  /*2d40*/  IMAD.WIDE.U32 R10, R23, UR12, R10 ;  /* 0x0000000c170a7c25 */ /* 0x000fca000f8e000a */
[----:B---3--:R-:W-:Y:S01]  /*2d50*/  IADD3 R7, PT, PT, R11, R6, RZ ;  /* 0x000000060b077210 */ /* 0x008fe20007ffe0ff */
[----:B-1----:R-:W-:Y:S01]  /*2d60*/  FMUL.FTZ R11, R18, R19 ;  /* 0x00000013120b7220 */ /* 0x002fe20000410000 */
[----:B0-----:R-:W-:-:S04]  /*2d70*/  LEA R6, P1, R10, UR14, 0x2 ;  /* 0x0000000e0a067c11 */ /* 0x001fc8000f8210ff */
[----:B------:R-:W-:Y:S01]  /*2d80*/  LEA.HI.X R7, R10, UR15, R7, 0x2, P1 ;  /* 0x0000000f0a077c11 */ /* 0x000fe200088f1407 */
[----:B----4-:R-:W-:-:S05]  /*2d90*/  FMUL.FTZ R10, R20, R21 ;  /* 0x00000015140a7220 */ /* 0x010fca0000410000 */
[----:B------:R3:W-:Y:S03]  /*2da0*/  STG.E.64 desc[UR16][R6.64], R10 ;  /* 0x0000000a06007986 */ /* 0x0007e6000c101b10 */
.L_x_2940:
[----:B------:R-:W-:Y:S05]  /*2db0*/  BSYNC.RECONVERGENT B1 ;  /* 0x0000000000017941 */ /* 0x000fea0003800200 */
.L_x_2939:
[----:B------:R-:W-:Y:S05]  /*2dc0*/  @P4 BRA `(.L_x_2934) ;  /* 0x00000000006c4947 */ /* 0x000fea0003800000 */
[C---:B------:R-:W-:Y:S01]  /*2dd0*/  FADD.FTZ R8, -R12.reuse, R8 ;  /* 0x000000080c087221 */ /* 0x040fe20000010100 */
[----:B------:R-:W-:Y:S01]  /*2de0*/  FADD.FTZ R12, -R12, R9 ;  /* 0x000000090c0c7221 */ /* 0x000fe20000010100 */
[----:B------:R-:W4:Y:S01]  /*2df0*/  LDCU.64 UR12, c[0x0][0x3e0] ;  /* 0x00007c00ff0c77ac */ /* 0x000f220008000a00 */
[----:B--23--:R-:W-:Y:S01]  /*2e00*/  SHF.R.S32.HI R10, RZ, 0x1f, R27 ;  /* 0x0000001fff0a7819 */ /* 0x00cfe2000001141b */
        /* <DEDUP_REMOVED lines=9> */
[----:B----4-:R-:W-:Y:S02]  /*2ea0*/  IMAD R10, R10, UR12, RZ ;  /* 0x0000000c0a0a7c24 */ /* 0x010fe4000f8e02ff */
[----:B------:R-:W-:-:S05]  /*2eb0*/  IMAD.WIDE.U32 R4, R27, UR12, R4 ;  /* 0x0000000c1b047c25 */ /* 0x000fca000f8e0004 */
[----:B------:R-:W3:Y:S01]  /*2ec0*/  MUFU.EX2 R8, R8 ;  /* 0x0000000800087308 */ /* 0x000ee20000000800 */
[----:B-1----:R-:W-:Y:S01]  /*2ed0*/  LEA R2, P1, R4, UR14, 0x2 ;  /* 0x0000000e04027c11 */ /* 0x002fe2000f8210ff */
[----:B--2---:R-:W-:Y:S01]  /*2ee0*/  FADD.FTZ R7, R3, 1 ;  /* 0x3f80000003077421 */ /* 0x004fe20000010000 */
[----:B------:R-:W-:-:S05]  /*2ef0*/  IMAD R3, R27, UR13, R10 ;  /* 0x0000000d1b037c24 */ /* 0x000fca000f8e020a */
[----:B------:R-:W1:Y:S01]  /*2f00*/  MUFU.RCP R7, R7 ;  /* 0x0000000700077308 */ /* 0x000e620000001000 */
[----:B------:R-:W-:Y:S01]  /*2f10*/  IADD3 R3, PT, PT, R5, R3, RZ ;  /* 0x0000000305037210 */ /* 0x000fe20007ffe0ff */
[----:B---3--:R-:W-:-:S03]  /*2f20*/  FADD.FTZ R6, R8, 1 ;  /* 0x3f80000008067421 */ /* 0x008fc60000010000 */
[----:B------:R-:W-:-:S03]  /*2f30*/  LEA.HI.X R3, R4, UR15, R3, 0x2, P1 ;  /* 0x0000000f04037c11 */ /* 0x000fc600088f1403 */
[----:B------:R-:W2:Y:S01]  /*2f40*/  MUFU.RCP R6, R6 ;  /* 0x0000000600067308 */ /* 0x000ea20000001000 */
[----:B-1----:R-:W-:Y:S01]  /*2f50*/  FMUL.FTZ R4, R14, R7 ;  /* 0x000000070e047220 */ /* 0x002fe20000410000 */
[----:B--2---:R-:W-:-:S05]  /*2f60*/  FMUL.FTZ R5, R15, R6 ;  /* 0x000000060f057220 */ /* 0x004fca0000410000 */
[----:B------:R1:W-:Y:S02]  /*2f70*/  STG.E.64 desc[UR16][R2.64], R4 ;  /* 0x0000000402007986 */ /* 0x0003e4000c101b10 */
.L_x_2934:
[----:B------:R-:W-:Y:S05]  /*2f80*/  BSYNC.RECONVERGENT B0 ;  /* 0x0000000000007941 */ /* 0x000fea0003800200 */
.L_x_2926:
[----:B------:R-:W-:Y:S02]  /*2f90*/  UIADD3 UR10, UPT, UPT, UR21, UR10, URZ ;  /* 0x0000000a150a7290 */ /* 0x000fe4000fffe0ff */
[----:B------:R-:W-:Y:S02]  /*2fa0*/  UIADD3 UR4, UPT, UPT, UR4, 0x1, URZ ;  /* 0x0000000104047890 */ /* 0x000fe4000fffe0ff */
[----:B------:R-:W-:-:S09]  /*2fb0*/  UISETP.GE.AND UP1, UPT, UR10, UR7, UPT ;  /* 0x000000070a00728c */ /* 0x000fd2000bf26270 */
[----:B------:R-:W-:Y:S05]  /*2fc0*/  BRA.U !UP1, `(.L_x_2941) ;  /* 0xffffffd109c87547 */ /* 0x000fea000b83ffff */
[----:B------:R-:W-:Y:S05]  /*2fd0*/  EXIT ;  /* 0x000000000000794d */ /* 0x000fea0003800000 */
.L_x_2942:
        /* <DEDUP_REMOVED lines=10> */
.L_x_3471:


//--------------------- .text._Z35group_norm_nhwc_fwd_one_pass_kernelI11Fp32IOFp32WLi256ELi42ELi672EEv26Group_norm_nhwc_fwd_params --------------------------
	.section	.text._Z35group_norm_nhwc_fwd_one_pass_kernelI11Fp32IOFp32WLi256ELi42ELi672EEv26Group_norm_nhwc_fwd_params,"ax",@progbits
	.align	128
        .global         _Z35group_norm_nhwc_fwd_one_pass_kernelI11Fp32IOFp32WLi256ELi42ELi672EEv26Group_norm_nhwc_fwd_params
        .type           _Z35group_norm_nhwc_fwd_one_pass_kernelI11Fp32IOFp32WLi256ELi42ELi672EEv26Group_norm_nhwc_fwd_params,@function
        .size           _Z35group_norm_nhwc_fwd_one_pass_kernelI11Fp32IOFp32WLi256ELi42ELi672EEv26Group_norm_nhwc_fwd_params,(.L_x_3472 - _Z35group_norm_nhwc_fwd_one_pass_kernelI11Fp32IOFp32WLi256ELi42ELi672EEv26Group_norm_nhwc_fwd_params)
        .other          _Z35group_norm_nhwc_fwd_one_pass_kernelI11Fp32IOFp32WLi256ELi42ELi672EEv26Group_norm_nhwc_fwd_params,@"STO_CUDA_ENTRY STV_DEFAULT"
_Z35group_norm_nhwc_fwd_one_pass_kernelI11Fp32IOFp32WLi256ELi42ELi672EEv26Group_norm_nhwc_fwd_params:
.text._Z35group_norm_nhwc_fwd_one_pass_kernelI11Fp32IOFp32WLi256ELi42ELi672EEv26Group_norm_nhwc_fwd_params:
        /* <DEDUP_REMOVED lines=21> */
[----:B------:R-:W-:Y:S02]  /*0150*/  SHF.R.U32.HI R3, RZ, 0x10, R0 ;  /* 0x00000010ff037819 */ /* 0x000fe40000011600 */
[----:B------:R-:W3:Y:S02]  /*0160*/  LDC R0, c[0x0][0x370] ;  /* 0x0000dc00ff007b82 */ /* 0x000ee40000000800 */
        /* <DEDUP_REMOVED lines=20> */
[----:B------:R-:W-:-:S02]  /*02b0*/  SHF.R.S32.HI R63, RZ, 0x1f, R10 ;  /* 0x0000001fff3f7819 */ /* 0x000fc4000001140a */
[----:B0-2---:R-:W-:-:S07]  /*02c0*/  SHF.L.U32 R52, R52, 0x1, RZ ;  /* 0x0000000134347819 */ /* 0x005fce00000006ff */
.L_x_2986:
[----:B0-234-:R-:W0:Y:S01]  /*02d0*/  LDC R19, c[0x0][0x3f8] ;  /* 0x0000fe00ff137b82 */ /* 0x01de220000000800 */
[----:B------:R-:W1:Y:S01]  /*02e0*/  LDCU.64 UR4, c[0x0][0x3e8] ;  /* 0x00007d00ff0477ac */ /* 0x000e620008000a00 */
[----:B------:R-:W-:Y:S01]  /*02f0*/  LOP3.LUT R71, R52, 0xffff, RZ, 0xc0, !PT ;  /* 0x0000ffff34477812 */ /* 0x000fe200078ec0ff */
[----:B------:R-:W2:Y:S01]  /*0300*/  LDCU.64 UR8, c[0x0][0x3f0] ;  /* 0x00007e00ff0877ac */ /* 0x000ea20008000a00 */
[----:B-1----:R-:W-:Y:S02]  /*0310*/  ISETP.GE.U32.AND P4, PT, R65, UR4, PT ;  /* 0x0000000441007c0c */ /* 0x002fe4000bf86070 */
[----:B------:R-:W-:Y:S02]  /*0320*/  ISETP.GE.U32.AND P5, PT, R64, UR4, PT ;  /* 0x0000000440007c0c */ /* 0x000fe4000bfa6070 */
[----:B------:R-:W-:Y:S02]  /*0330*/  ISETP.GE.AND.EX P4, PT, R11, UR5, PT, P4 ;  /* 0x000000050b007c0c */ /* 0x000fe4000bf86340 */
[----:B0-----:R-:W-:-:S02]  /*0340*/  IABS R15, R19 ;  /* 0x00000013000f7213 */ /* 0x001fc40000000000 */
[----:B------:R-:W-:Y:S02]  /*0350*/  ISETP.GE.AND.EX P5, PT, R53, UR5, PT, P5 ;  /* 0x0000000535007c0c */ /* 0x000fe4000bfa6350 */
[----:B------:R-:W0:Y:S07]  /*0360*/  I2F.RP R14, R15 ;  /* 0x0000000f000e7306 */ /* 0x000e2e0000209400 */
[----:B------:R-:W1:Y:S01]  /*0370*/  @!P4 LDC.64 R22, c[0x0][0x390] ;  /* 0x0000e400ff16cb82 */ /* 0x000e620000000a00 */
[----:B0-----:R-:W0:Y:S02]  /*0380*/  MUFU.RCP R14, R14 ;  /* 0x0000000e000e7308 */ /* 0x001e240000001000 */
[----:B0-----:R-:W-:-:S06]  /*0390*/  IADD3 R12, PT, PT, R14, 0xffffffe, RZ ;  /* 0x0ffffffe0e0c7810 */ /* 0x001fcc0007ffe0ff */
[----:B------:R0:W4:Y:S02]  /*03a0*/  F2I.FTZ.U32.TRUNC.NTZ R13, R12 ;  /* 0x0000000c000d7305 */ /* 0x000124000021f000 */
[----:B0-----:R-:W-:Y:S02]  /*03b0*/  MOV R12, RZ ;  /* 0x000000ff000c7202 */ /* 0x001fe40000000f00 */
[----:B----45:R-:W-:-:S05]  /*03c0*/  IADD3 R16, PT, PT, RZ, -R13, RZ ;  /* 0x8000000dff107210 */ /* 0x030fca0007ffe0ff */
        /* <DEDUP_REMOVED lines=12> */
[----:B------:R-:W-:Y:S01]  /*0490*/  ISETP.NE.AND P2, PT, R19, RZ, PT ;  /* 0x000000ff1300720c */ /* 0x000fe20003f45270 */
[----:B------:R-:W0:Y:S10]  /*04a0*/  @!P4 LDC.64 R14, c[0x0][0x3e0] ;  /* 0x0000f800ff0ecb82 */ /* 0x000e340000000a00 */
[----:B------:R-:W-:-:S04]  /*04b0*/  @P1 IADD3 R13, PT, PT, R13, 0x1, RZ ;  /* 0x000000010d0d1810 */ /* 0x000fc80007ffe0ff */
[----:B------:R-:W-:-:S04]  /*04c0*/  MOV R17, R13 ;  /* 0x0000000d00117202 */ /* 0x000fc80000000f00 */
[----:B------:R-:W-:Y:S02]  /*04d0*/  @!P3 IADD3 R17, PT, PT, -R17, RZ, RZ ;  /* 0x000000ff1111b210 */ /* 0x000fe40007ffe1ff */
[----:B------:R-:W-:Y:S02]  /*04e0*/  @!P2 LOP3.LUT R17, RZ, R19, RZ, 0x33, !PT ;  /* 0x00000013ff11a212 */ /* 0x000fe400078e33ff */
[----:B------:R-:W-:Y:S02]  /*04f0*/  ISETP.GE.U32.AND P2, PT, R62, UR4, PT ;  /* 0x000000043e007c0c */ /* 0x000fe4000bf46070 */
[----:B------:R-:W-:Y:S02]  /*0500*/  IADD3 R13, PT, PT, -R17, RZ, RZ ;  /* 0x000000ff110d7210 */ /* 0x000fe40007ffe1ff */
[----:B------:R-:W-:Y:S02]  /*0510*/  SHF.R.S32.HI R12, RZ, 0x1f, R17 ;  /* 0x0000001fff0c7819 */ /* 0x000fe40000011411 */
[----:B------:R-:W-:Y:S01]  /*0520*/  ISETP.GE.AND.EX P2, PT, R55, UR5, PT, P2 ;  /* 0x0000000537007c0c */ /* 0x000fe2000bf46320 */
[----:B------:R-:W-:Y:S01]  /*0530*/  IMAD R54, R19, R13, R2 ;  /* 0x0000000d13367224 */ /* 0x000fe200078e0202 */
[----:B------:R-:W-:Y:S01]  /*0540*/  ISETP.GE.U32.AND P3, PT, R60, UR4, PT ;  /* 0x000000043c007c0c */ /* 0x000fe2000bf66070 */
[----:B--2---:R-:W-:-:S02]  /*0550*/  IMAD R16, R12, UR8, RZ ;  /* 0x000000080c107c24 */ /* 0x004fc4000f8e02ff */
[----:B------:R-:W-:Y:S01]  /*0560*/  IMAD R54, R54, 0x2a, RZ ;  /* 0x0000002a36367824 */ /* 0x000fe200078e02ff */
[----:B------:R-:W2:Y:S01]  /*0570*/  @!P5 LDC.64 R12, c[0x0][0x3e0] ;  /* 0x0000f800ff0cdb82 */ /* 0x000ea20000000a00 */
[----:B------:R-:W-:Y:S01]  /*0580*/  IMAD R69, R17, UR9, R16 ;  /* 0x0000000911457c24 */ /* 0x000fe2000f8e0210 */
[----:B------:R-:W-:Y:S01]  /*0590*/  ISETP.GE.AND.EX P3, PT, R57, UR5, PT, P3 ;  /* 0x0000000539007c0c */ /* 0x000fe2000bf66330 */
[----:B0-----:R-:W-:Y:S01]  /*05a0*/  @!P4 IMAD R16, R11, R14, RZ ;  /* 0x0000000e0b10c224 */ /* 0x001fe200078e02ff */
[----:B------:R-:W-:-:S03]  /*05b0*/  IADD3 R70, P1, PT, R54, R71, RZ ;  /* 0x0000004736467210 */ /* 0x000fc60007f3e0ff */
[----:B------:R-:W-:Y:S01]  /*05c0*/  @!P4 IMAD R21, R65, R15, R16 ;  /* 0x0000000f4115c224 */ /* 0x000fe200078e0210 */
[----:B------:R-:W-:Y:S01]  /*05d0*/  LEA.HI.X.SX32 R71, R54, RZ, 0x1, P1 ;  /* 0x000000ff36477211 */ /* 0x000fe200008f0eff */
[----:B------:R-:W0:Y:S02]  /*05e0*/  @!P2 LDC.64 R30, c[0x0][0x390] ;  /* 0x0000e400ff1eab82 */ /* 0x000e240000000a00 */
[----:B------:R-:W-:-:S06]  /*05f0*/  IMAD.WIDE.U32 R70, R17, UR8, R70 ;  /* 0x0000000811467c25 */ /* 0x000fcc000f8e0046 */
[----:B------:R-:W4:Y:S01]  /*0600*/  @!P2 LDC.64 R16, c[0x0][0x3e0] ;  /* 0x0000f800ff10ab82 */ /* 0x000f220000000a00 */
[----:B------:R-:W-:Y:S02]  /*0610*/  IADD3 R69, PT, PT, R71, R69, RZ ;  /* 0x0000004547457210 */ /* 0x000fe40007ffe0ff */
[-C--:B------:R-:W-:Y:S02]  /*0620*/  @!P4 MOV R68, R70.reuse ;  /* 0x000000460044c202 */ /* 0x080fe40000000f00 */
[----:B------:R-:W-:Y:S02]  /*0630*/  @!P5 MOV R24, R70 ;  /* 0x000000460018d202 */ /* 0x000fe40000000f00 */
[----:B------:R-:W-:Y:S01]  /*0640*/  @!P5 MOV R25, R69 ;  /* 0x000000450019d202 */ /* 0x000fe20000000f00 */
[----:B------:R-:W-:Y:S02]  /*0650*/  @!P4 IMAD.WIDE.U32 R18, R65, R14, R68 ;  /* 0x0000000e4112c225 */ /* 0x000fe400078e0044 */
[----:B------:R-:W5:Y:S02]  /*0660*/  @!P5 LDC.64 R14, c[0x0][0x390] ;  /* 0x0000e400ff0edb82 */ /* 0x000f640000000a00 */
[-C--:B--2---:R-:W-:Y:S01]  /*0670*/  @!P5 IMAD R20, R53, R12.reuse, RZ ;  /* 0x0000000c3514d224 */ /* 0x084fe200078e02ff */
[----:B------:R-:W-:Y:S01]  /*0680*/  @!P4 IADD3 R19, PT, PT, R19, R21, RZ ;  /* 0x000000151313c210 */ /* 0x000fe20007ffe0ff */
[----:B------:R-:W-:Y:S01]  /*0690*/  @!P5 IMAD.WIDE.U32 R24, R64, R12, R24 ;  /* 0x0000000c4018d225 */ /* 0x000fe200078e0018 */
[----:B-1----:R-:W-:-:S02]  /*06a0*/  @!P4 LEA R22, P1, R18, R22, 0x2 ;  /* 0x000000161216c211 */ /* 0x002fc400078210ff */
[----:B------:R-:W-:Y:S01]  /*06b0*/  MOV R12, RZ ;  /* 0x000000ff000c7202 */ /* 0x000fe20000000f00 */
[----:B------:R-:W-:Y:S01]  /*06c0*/  @!P5 IMAD R21, R64, R13, R20 ;  /* 0x0000000d4015d224 */ /* 0x000fe200078e0214 */
[----:B------:R-:W-:Y:S02]  /*06d0*/  @!P4 LEA.HI.X R23, R18, R23, R19, 0x2, P1 ;  /* 0x000000171217c211 */ /* 0x000fe400008f1413 */
[----:B------:R-:W-:Y:S01]  /*06e0*/  ISETP.GE.U32.AND P1, PT, R66, UR4, PT ;  /* 0x0000000442007c0c */ /* 0x000fe2000bf26070 */
[----:B------:R-:W1:Y:S01]  /*06f0*/  @!P3 LDC.64 R18, c[0x0][0x3e0] ;  /* 0x0000f800ff12bb82 */ /* 0x000e620000000a00 */
[----:B------:R-:W-:Y:S02]  /*0700*/  MOV R13, RZ ;  /* 0x000000ff000d7202 */ /* 0x000fe40000000f00 */
[----:B------:R-:W-:Y:S02]  /*0710*/  ISETP.GE.AND.EX P1, PT, R3, UR5, PT, P1 ;  /* 0x0000000503007c0c */ /* 0x000fe4000bf26310 */
[----:B------:R-:W-:-:S02]  /*0720*/  @!P5 IADD3 R21, PT, PT, R25, R21, RZ ;  /* 0x000000151915d210 */ /* 0x000fc40007ffe0ff */
[----:B------:R2:W3:Y:S01]  /*0730*/  @!P4 LDG.E.64 R12, desc[UR6][R22.64] ;  /* 0x00000006160cc981 */ /* 0x0004e2000c1e1b00 */
[----:B------:R-:W-:Y:S02]  /*0740*/  ISETP.GE.U32.AND P4, PT, R58, UR4, PT ;  /* 0x000000043a007c0c */ /* 0x000fe4000bf86070 */
[C---:B-----5:R-:W-:Y:S01]  /*0750*/  @!P5 LEA R20, P6, R24.reuse, R14, 0x2 ;  /* 0x0000000e1814d211 */ /* 0x060fe200078c10ff */
[----:B----4-:R-:W-:Y:S01]  /*0760*/  @!P2 IMAD R14, R55, R16, RZ ;  /* 0x00000010370ea224 */ /* 0x010fe200078e02ff */
[----:B------:R-:W-:Y:S02]  /*0770*/  ISETP.GE.AND.EX P4, PT, R59, UR5, PT, P4 ;  /* 0x000000053b007c0c */ /* 0x000fe4000bf86340 */
[----:B------:R-:W-:Y:S01]  /*0780*/  @!P5 LEA.HI.X R21, R24, R15, R21, 0x2, P6 ;  /* 0x0000000f1815d211 */ /* 0x000fe200030f1415 */
[----:B------:R-:W-:Y:S01]  /*0790*/  @!P2 IMAD R27, R62, R17, R14 ;  /* 0x000000113e1ba224 */ /* 0x000fe200078e020e */
[----:B------:R-:W-:Y:S02]  /*07a0*/  CS2R R14, SRZ ;  /* 0x00000000000e7805 */ /* 0x000fe4000001ff00 */
[----:B------:R-:W-:Y:S01]  /*07b0*/  ISETP.GE.U32.AND P6, PT, R56, UR4, PT ;  /* 0x0000000438007c0c */ /* 0x000fe2000bfc6070 */
[----:B------:R-:W4:Y:S01]  /*07c0*/  @!P1 LDC.64 R32, c[0x0][0x3e0] ;  /* 0x0000f800ff209b82 */ /* 0x000f220000000a00 */
[----:B--2---:R-:W-:-:S02]  /*07d0*/  @!P2 MOV R22, R70 ;  /* 0x000000460016a202 */ /* 0x004fc40000000f00 */
[----:B------:R-:W-:Y:S01]  /*07e0*/  @!P2 MOV R23, R69 ;  /* 0x000000450017a202 */ /* 0x000fe20000000f00 */
[----:B------:R2:W5:Y:S01]  /*07f0*/  @!P5 LDG.E.64 R14, desc[UR6][R20.64] ;  /* 0x00000006140ed981 */ /* 0x000562000c1e1b00 */
[----:B------:R-:W-:Y:S01]  /*0800*/  ISETP.GE.AND.EX P5, PT, R61, UR5, PT, P6 ;  /* 0x000000053d007c0c */ /* 0x000fe2000bfa6360 */
[----:B------:R-:W-:Y:S02]  /*0810*/  @!P2 IMAD.WIDE.U32 R16, R62, R16, R22 ;  /* 0x000000103e10a225 */ /* 0x000fe400078e0016 */
[----:B------:R-:W4:Y:S03]  /*0820*/  @!P3 LDC.64 R24, c[0x0][0x390] ;  /* 0x0000e400ff18bb82 */ /* 0x000f260000000a00 */
[----:B------:R-:W-:Y:S02]  /*0830*/  @!P2 IADD3 R17, PT, PT, R17, R27, RZ ;  /* 0x0000001b1111a210 */ /* 0x000fe40007ffe0ff */
[----:B0-----:R-:W-:-:S03]  /*0840*/  @!P2 LEA R30, P6, R16, R30, 0x2 ;  /* 0x0000001e101ea211 */ /* 0x001fc600078c10ff */
[----:B------:R-:W0:Y:S01]  /*0850*/  @!P4 LDC.64 R28, c[0x0][0x3e0] ;  /* 0x0000f800ff1ccb82 */ /* 0x000e220000000a00 */
[----:B------:R-:W-:Y:S01]  /*0860*/  @!P2 LEA.HI.X R31, R16, R31, R17, 0x2, P6 ;  /* 0x0000001f101fa211 */ /* 0x000fe200030f1411 */
[----:B-1----:R-:W-:-:S06]  /*0870*/  @!P3 IMAD R22, R57, R18, RZ ;  /* 0x000000123916b224 */ /* 0x002fcc00078e02ff */
[----:B------:R-:W1:Y:S01]  /*0880*/  @!P1 LDC.64 R16, c[0x0][0x390] ;  /* 0x0000e400ff109b82 */ /* 0x000e620000000a00 */
[----:B--2---:R-:W-:Y:S02]  /*0890*/  @!P3 MOV R20, R70 ;  /* 0x000000460014b202 */ /* 0x004fe40000000f00 */
[----:B------:R-:W-:-:S05]  /*08a0*/  @!P3 MOV R21, R69 ;  /* 0x000000450015b202 */ /* 0x000fca0000000f00 */
[----:B------:R-:W2:Y:S01]  /*08b0*/  @!P5 LDC.64 R26, c[0x0][0x3e0] ;  /* 0x0000f800ff1adb82 */ /* 0x000ea20000000a00 */
[----:B------:R-:W-:Y:S01]  /*08c0*/  @!P3 IMAD R37, R60, R19, R22 ;  /* 0x000000133c25b224 */ /* 0x000fe200078e0216 */
[----:B------:R-:W-:Y:S02]  /*08d0*/  CS2R R40, SRZ ;  /* 0x0000000000287805 */ /* 0x000fe4000001ff00 */
[----:B------:R-:W-:Y:S01]  /*08e0*/  ISETP.GE.U32.AND P6, PT, R10, UR4, PT ;  /* 0x000000040a007c0c */ /* 0x000fe2000bfc6070 */
[----:B----4-:R-:W-:Y:S02]  /*08f0*/  @!P1 IMAD R22, R3, R32, RZ ;  /* 0x0000002003169224 */ /* 0x010fe400078e02ff */
[----:B------:R-:W-:Y:S01]  /*0900*/  @!P3 IMAD.WIDE.U32 R18, R60, R18, R20 ;  /* 0x000000123c12b225 */ /* 0x000fe200078e0014 */
[----:B------:R-:W-:Y:S01]  /*0910*/  ISETP.GE.AND.EX P6, PT, R63, UR5, PT, P6 ;  /* 0x000000053f007c0c */ /* 0x000fe2000bfc6360 */
[----:B------:R1:W4:Y:S01]  /*0920*/  @!P2 LDG.E.64 R40, desc[UR6][R30.64] ;  /* 0x000000061e28a981 */ /* 0x000322000c1e1b00 */
[----:B------:R-:W-:Y:S01]  /*0930*/  @!P1 MOV R20, R70 ;  /* 0x0000004600149202 */ /* 0x000fe20000000f00 */
[----:B------:R-:W-:Y:S01]  /*0940*/  @!P1 IMAD R35, R66, R33, R22 ;  /* 0x0000002142239224 */ /* 0x000fe200078e0216 */
[----:B------:R-:W-:Y:S01]  /*0950*/  @!P1 MOV R21, R69 ;  /* 0x0000004500159202 */ /* 0x000fe20000000f00 */
[----:B------:R-:W2:Y:S01]  /*0960*/  @!P4 LDC.64 R22, c[0x0][0x390] ;  /* 0x0000e400ff16cb82 */ /* 0x000ea20000000a00 */
[----:B------:R-:W-:-:S02]  /*0970*/  @!P3 IADD3 R19, PT, PT, R19, R37, RZ ;  /* 0x000000251313b210 */ /* 0x000fc40007ffe0ff */
[----:B------:R-:W-:Y:S01]  /*0980*/  @!P3 LEA R24, P2, R18, R24, 0x2 ;  /* 0x000000181218b211 */ /* 0x000fe200078410ff */
[----:B------:R-:W-:-:S03]  /*0990*/  @!P1 IMAD.WIDE.U32 R32, R66, R32, R20 ;  /* 0x0000002042209225 */ /* 0x000fc600078e0014 */
[----:B------:R-:W-:Y:S01]  /*09a0*/  @!P3 LEA.HI.X R25, R18, R25, R19, 0x2, P2 ;  /* 0x000000191219b211 */ /* 0x000fe200010f1413 */
[----:B0-----:R-:W-:Y:S01]  /*09b0*/  @!P4 IMAD R34, R59, R28, RZ ;  /* 0x0000001c3b22c224 */ /* 0x001fe200078e02ff */
[----:B------:R-:W0:Y:S01]  /*09c0*/  @!P5 LDC.64 R18, c[0x0][0x390] ;  /* 0x0000e400ff12db82 */ /* 0x000e220000000a00 */
[----:B-1----:R-:W-:Y:S02]  /*09d0*/  @!P1 LEA R30, P2, R32, R16, 0x2 ;  /* 0x00000010201e9211 */ /* 0x002fe400078410ff */
[----:B------:R-:W-:Y:S01]  /*09e0*/  @!P1 IADD3 R31, PT, PT, R33, R35, RZ ;  /* 0x00000023211f9210 */ /* 0x000fe20007ffe0ff */
[----:B--2---:R-:W-:Y:S01]  /*09f0*/  @!P5 IMAD R16, R61, R26, RZ ;  /* 0x0000001a3d10d224 */ /* 0x004fe200078e02ff */
[----:B------:R-:W-:Y:S01]  /*0a00*/  @!P4 MOV R35, R69 ;  /* 0x000000450023c202 */ /* 0x000fe20000000f00 */
[----:B------:R-:W-:Y:S02]  /*0a10*/  @!P4 IMAD R37, R58, R29, R34 ;  /* 0x0000001d3a25c224 */ /* 0x000fe400078e0222 */
[----:B------:R-:W1:Y:S01]  /*0a20*/  @!P6 LDC.64 R20, c[0x0][0x3e0] ;  /* 0x0000f800ff14eb82 */ /* 0x000e620000000a00 */
[----:B------:R-:W-:Y:S01]  /*0a30*/  @!P1 LEA.HI.X R31, R32, R17, R31, 0x2, P2 ;  /* 0x00000011201f9211 */ /* 0x000fe200010f141f */
[----:B------:R-:W-:Y:S01]  /*0a40*/  @!P5 IMAD R33, R56, R27, R16 ;  /* 0x0000001b3821d224 */ /* 0x000fe200078e0210 */
[----:B------:R-:W-:-:S02]  /*0a50*/  @!P4 MOV R34, R70 ;  /* 0x000000460022c202 */ /* 0x000fc40000000f00 */
[----:B------:R-:W-:Y:S02]  /*0a60*/  @!P5 MOV R16, R70 ;  /* 0x000000460010d202 */ /* 0x000fe40000000f00 */
[----:B------:R-:W-:Y:S02]  /*0a70*/  @!P5 MOV R17, R69 ;  /* 0x000000450011d202 */ /* 0x000fe40000000f00 */
[----:B------:R-:W-:Y:S01]  /*0a80*/  CS2R R42, SRZ ;  /* 0x00000000002a7805 */ /* 0x000fe2000001ff00 */
[----:B------:R-:W-:-:S04]  /*0a90*/  @!P4 IMAD.WIDE.U32 R28, R58, R28, R34 ;  /* 0x0000001c3a1cc225 */ /* 0x000fc800078e0022 */
[----:B------:R-:W-:Y:S01]  /*0aa0*/  @!P5 IMAD.WIDE.U32 R26, R56, R26, R16 ;  /* 0x0000001a381ad225 */ /* 0x000fe200078e0010 */
[----:B------:R-:W2:Y:S01]  /*0ab0*/  @!P1 LDG.E.64 R42, desc[UR6][R30.64] ;  /* 0x000000061e2a9981 */ /* 0x000ea2000c1e1b00 */
[----:B------:R-:W1:Y:S01]  /*0ac0*/  @!P6 LDC.64 R16, c[0x0][0x390] ;  /* 0x0000e400ff10eb82 */ /* 0x000e620000000a00 */
[----:B------:R-:W-:Y:S02]  /*0ad0*/  @!P4 IADD3 R29, PT, PT, R29, R37, RZ ;  /* 0x000000251d1dc210 */ /* 0x000fe40007ffe0ff */
[C---:B------:R-:W-:Y:S02]  /*0ae0*/  @!P4 LEA R22, P2, R28.reuse, R22, 0x2 ;  /* 0x000000161c16c211 */ /* 0x040fe400078410ff */
[----:B------:R-:W-:Y:S02]  /*0af0*/  @!P5 IADD3 R27, PT, PT, R27, R33, RZ ;  /* 0x000000211b1bd210 */ /* 0x000fe40007ffe0ff */
[----:B------:R-:W-:Y:S02]  /*0b00*/  @!P4 LEA.HI.X R23, R28, R23, R29, 0x2, P2 ;  /* 0x000000171c17c211 */ /* 0x000fe400010f141d */
[----:B0-----:R-:W-:-:S02]  /*0b10*/  @!P5 LEA R18, P2, R26, R18, 0x2 ;  /* 0x000000121a12d211 */ /* 0x001fc400078410ff */
[----:B------:R-:W-:Y:S01]  /*0b20*/  CS2R R44, SRZ ;  /* 0x00000000002c7805 */ /* 0x000fe2000001ff00 */
[----:B-1----:R-:W-:Y:S01]  /*0b30*/  @!P6 IMAD R28, R63, R20, RZ ;  /* 0x000000143f1ce224 */ /* 0x002fe200078e02ff */
[----:B------:R-:W-:Y:S02]  /*0b40*/  @!P5 LEA.HI.X R19, R26, R19, R27, 0x2, P2 ;  /* 0x000000131a13d211 */ /* 0x000fe400010f141b */
[----:B------:R-:W-:Y:S02]  /*0b50*/  @!P6 MOV R26, R70 ;  /* 0x00000046001ae202 */ /* 0x000fe40000000f00 */
[----:B------:R-:W-:Y:S02]  /*0b60*/  CS2R R46, SRZ ;  /* 0x00000000002e7805 */ /* 0x000fe4000001ff00 */
[----:B------:R-:W-:Y:S01]  /*0b70*/  @!P6 MOV R27, R69 ;  /* 0x00000045001be202 */ /* 0x000fe20000000f00 */
[C---:B------:R-:W-:Y:S01]  /*0b80*/  @!P6 IMAD R21, R10.reuse, R21, R28 ;  /* 0x000000150a15e224 */ /* 0x040fe200078e021c */
[----:B------:R3:W2:Y:S01]  /*0b90*/  @!P3 LDG.E.64 R44, desc[UR6][R24.64] ;  /* 0x00000006182cb981 */ /* 0x0006a2000c1e1b00 */
[----:B------:R-:W-:Y:S01]  /*0ba0*/  @!P6 IMAD.WIDE.U32 R26, R10, R20, R26 ;  /* 0x000000140a1ae225 */ /* 0x000fe200078e001a */
[----:B------:R-:W-:-:S02]  /*0bb0*/  CS2R R48, SRZ ;  /* 0x0000000000307805 */ /* 0x000fc4000001ff00 */
[----:B------:R0:W2:Y:S02]  /*0bc0*/  @!P4 LDG.E.64 R46, desc[UR6][R22.64] ;  /* 0x00000006162ec981 */ /* 0x0000a4000c1e1b00 */
[----:B------:R-:W-:Y:S02]  /*0bd0*/  @!P6 IADD3 R20, PT, PT, R27, R21, RZ ;  /* 0x000000151b14e210 */ /* 0x000fe40007ffe0ff */
[C---:B------:R-:W-:Y:S02]  /*0be0*/  @!P6 LEA R16, P2, R26.reuse, R16, 0x2 ;  /* 0x000000101a10e211 */ /* 0x040fe400078410ff */
[----:B------:R-:W-:Y:S01]  /*0bf0*/  CS2R R50, SRZ ;  /* 0x0000000000327805 */ /* 0x000fe2000001ff00 */
[----:B------:R5:W2:Y:S01]  /*0c00*/  @!P5 LDG.E.64 R48, desc[UR6][R18.64] ;  /* 0x000000061230d981 */ /* 0x000aa2000c1e1b00 */
[----:B------:R-:W-:-:S05]  /*0c10*/  @!P6 LEA.HI.X R17, R26, R17, R20, 0x2, P2 ;  /* 0x000000111a11e211 */ /* 0x000fca00010f1414 */
[----:B------:R1:W2:Y:S01]  /*0c20*/  @!P6 LDG.E.64 R50, desc[UR6][R16.64] ;  /* 0x000000061032e981 */ /* 0x0002a2000c1e1b00 */
[C---:B------:R-:W-:Y:S02]  /*0c30*/  ISETP.GT.AND P2, PT, R5.reuse, 0x1e, PT ;  /* 0x0000001e0500780c */ /* 0x040fe40003f44270 */
[----:B------:R-:W-:Y:S01]  /*0c40*/  ISETP.GT.AND P3, PT, R5, 0xf, PT ;  /* 0x0000000f0500780c */ /* 0x000fe20003f64270 */
[----:B------:R-:W-:Y:S01]  /*0c50*/  BSSY.RECONVERGENT B0, `(.L_x_2943) ;  /* 0x000004b000007945 */ /* 0x000fe20003800200 */
[----:B---3--:R-:W-:Y:S01]  /*0c60*/  FMUL.FTZ R25, R13, R13 ;  /* 0x0000000d0d197220 */ /* 0x008fe20000410000 */
[----:B0-----:R-:W-:-:S03]  /*0c70*/  FADD.FTZ R23, R12, R13 ;  /* 0x0000000d0c177221 */ /* 0x001fc60000010000 */
[----:B------:R-:W-:Y:S01]  /*0c80*/  FFMA.FTZ R22, R12, R12, R25 ;  /* 0x0000000c0c167223 */ /* 0x000fe20000010019 */
[----:B-----5:R-:W-:Y:S01]  /*0c90*/  FMUL.FTZ R19, R15, R15 ;  /* 0x0000000f0f137220 */ /* 0x020fe20000410000 */
[----:B-1----:R-:W-:-:S03]  /*0ca0*/  FADD.FTZ R17, R14, R15 ;  /* 0x0000000f0e117221 */ /* 0x002fc60000010000 */
[----:B------:R-:W-:Y:S01]  /*0cb0*/  FFMA.FTZ R16, R14, R14, R19 ;  /* 0x0000000e0e107223 */ /* 0x000fe20000010013 */
[----:B----4-:R-:W-:Y:S01]  /*0cc0*/  FMUL.FTZ R19, R41, R41 ;  /* 0x0000002929137220 */ /* 0x010fe20000410000 */
[----:B------:R-:W-:-:S03]  /*0cd0*/  FADD.FTZ R18, R40, R41 ;  /* 0x0000002928127221 */ /* 0x000fc60000010000 */
[----:B------:R-:W-:Y:S01]  /*0ce0*/  FFMA.FTZ R19, R40, R40, R19 ;  /* 0x0000002828137223 */ /* 0x000fe20000010013 */
[----:B--2---:R-:W-:Y:S01]  /*0cf0*/  FMUL.FTZ R21, R43, R43 ;  /* 0x0000002b2b157220 */ /* 0x004fe20000410000 */
[----:B------:R-:W-:-:S03]  /*0d00*/  FADD.FTZ R20, R42, R43 ;  /* 0x0000002b2a147221 */ /* 0x000fc60000010000 */
[----:B------:R-:W-:Y:S01]  /*0d10*/  FFMA.FTZ R21, R42, R42, R21 ;  /* 0x0000002a2a157223 */ /* 0x000fe20000010015 */
[----:B------:R-:W-:-:S03]  /*0d20*/  FADD.FTZ R20, RZ, R20 ;  /* 0x00000014ff147221 */ /* 0x000fc60000010000 */
[----:B------:R-:W-:Y:S01]  /*0d30*/  FADD.FTZ R21, RZ, R21 ;  /* 0x00000015ff157221 */ /* 0x000fe20000010000 */
[----:B------:R-:W-:-:S03]  /*0d40*/  FADD.FTZ R20, R20, R23 ;  /* 0x0000001714147221 */ /* 0x000fc60000010000 */
[----:B------:R-:W-:Y:S01]  /*0d50*/  FADD.FTZ R21, R21, R22 ;  /* 0x0000001615157221 */ /* 0x000fe20000010000 */
[----:B------:R-:W-:-:S03]  /*0d60*/  FADD.FTZ R17, R20, R17 ;  /* 0x0000001114117221 */ /* 0x000fc60000010000 */
[----:B------:R-:W-:Y:S01]  /*0d70*/  FADD.FTZ R16, R21, R16 ;  /* 0x0000001015107221 */ /* 0x000fe20000010000 */
[----:B------:R-:W-:Y:S01]  /*0d80*/  FADD.FTZ R17, R17, R18 ;  /* 0x0000001211117221 */ /* 0x000fe20000010000 */
[----:B------:R-:W-:Y:S01]  /*0d90*/  FMUL.FTZ R21, R45, R45 ;  /* 0x0000002d2d157220 */ /* 0x000fe20000410000 */
[----:B------:R-:W-:Y:S01]  /*0da0*/  FADD.FTZ R18, R44, R45 ;  /* 0x0000002d2c127221 */ /* 0x000fe20000010000 */
[----:B------:R-:W-:Y:S02]  /*0db0*/  FADD.FTZ R16, R16, R19 ;  /* 0x0000001310107221 */ /* 0x000fe40000010000 */
[----:B------:R-:W-:Y:S01]  /*0dc0*/  FFMA.FTZ R21, R44, R44, R21 ;  /* 0x0000002c2c157223 */ /* 0x000fe20000010015 */
[----:B------:R-:W-:Y:S01]  /*0dd0*/  FMUL.FTZ R19, R47, R47 ;  /* 0x0000002f2f137220 */ /* 0x000fe20000410000 */
[----:B------:R-:W-:Y:S01]  /*0de0*/  FADD.FTZ R17, R17, R18 ;  /* 0x0000001211117221 */ /* 0x000fe20000010000 */
[----:B------:R-:W-:Y:S01]  /*0df0*/  FADD.FTZ R18, R46, R47 ;  /* 0x0000002f2e127221 */ /* 0x000fe20000010000 */
[----:B------:R-:W-:Y:S01]  /*0e00*/  FADD.FTZ R16, R16, R21 ;  /* 0x0000001510107221 */ /* 0x000fe20000010000 */
[----:B------:R-:W-:Y:S01]  /*0e10*/  FFMA.FTZ R19, R46, R46, R19 ;  /* 0x0000002e2e137223 */ /* 0x000fe20000010013 */
[----:B------:R-:W-:Y:S01]  /*0e20*/  FMUL.FTZ R21, R49, R49 ;  /* 0x0000003131157220 */ /* 0x000fe20000410000 */
[----:B------:R-:W-:-:S02]  /*0e30*/  FADD.FTZ R17, R17, R18 ;  /* 0x0000001211117221 */ /* 0x000fc40000010000 */
[----:B------:R-:W-:Y:S01]  /*0e40*/  FADD.FTZ R16, R16, R19 ;  /* 0x0000001310107221 */ /* 0x000fe20000010000 */
        /* <DEDUP_REMOVED lines=43> */
.L_x_2944:
[----:B------:R-:W-:Y:S05]  /*1100*/  BSYNC.RECONVERGENT B0 ;  /* 0x0000000000007941 */ /* 0x000fea0003800200 */
.L_x_2943:
        /* <DEDUP_REMOVED lines=58> */
.L_x_2946:
[----:B------:R-:W-:Y:S05]  /*14b0*/  BSYNC.RECONVERGENT B0 ;  /* 0x0000000000007941 */ /* 0x000fea0003800200 */
.L_x_2945:
        /* <DEDUP_REMOVED lines=10> */
[----:B------:R-:W-:Y:S02]  /*1560*/  LOP3.LUT P4, R20, R4, 0x2, RZ, 0xc0, !PT ;  /* 0x0000000204147812 */ /* 0x000fe4000788c0ff */
[----:B-1----:R-:W-:Y:S01]  /*1570*/  IADD3 R21, PT, PT, R19, R8, RZ ;  /* 0x0000000813157210 */ /* 0x002fe20007ffe0ff */
[----:B------:R-:W-:Y:S01]  /*1580*/  IMAD R19, R6, R7, R8 ;  /* 0x0000000706137224 */ /* 0x000fe200078e0208 */
[----:B------:R-:W-:-:S03]  /*1590*/  SEL R23, R0, RZ, !P4 ;  /* 0x000000ff00177207 */ /* 0x000fc60006000000 */
[----:B------:R-:W-:Y:S01]  /*15a0*/  IMAD.WIDE.U32 R18, R19, 0x8, R24 ;  /* 0x0000000813127825 */ /* 0x000fe200078e0018 */
[----:B------:R-:W-:-:S04]  /*15b0*/  ISETP.NE.AND P4, PT, R23, -0x1, PT ;  /* 0xffffffff1700780c */ /* 0x000fc80003f85270 */
        /* <DEDUP_REMOVED lines=9> */
.L_x_2949:
[----:B----4-:R-:W3:Y:S04]  /*1650*/  LDG.E.STRONG.GPU R18, desc[UR6][R16.64] ;  /* 0x0000000610127981 */ /* 0x010ee8000c1ef900 */
[----:B---3--:R-:W-:Y:S01]  /*1660*/  CCTL.IVALL ;  /* 0x00000000ff00798f */ /* 0x008fe20002000000 */
[----:B------:R-:W-:Y:S05]  /*1670*/  YIELD ;  /* 0x0000000000007946 */ /* 0x000fea0003800000 */
[----:B------:R-:W-:-:S13]  /*1680*/  ISETP.NE.AND P4, PT, R18, R23, PT ;  /* 0x000000171200720c */ /* 0x000fda0003f85270 */
[----:B------:R-:W-:Y:S05]  /*1690*/  @P4 BRA `(.L_x_2949) ;  /* 0xfffffffc00ec4947 */ /* 0x000fea000383ffff */
.L_x_2948:
        /* <DEDUP_REMOVED lines=9> */
[C-C-:B------:R-:W-:Y:S01]  /*1730*/  IMAD R26, R7.reuse, 0x3, R8.reuse ;  /* 0x00000003071a7824 */ /* 0x140fe200078e0208 */
[----:B------:R-:W-:Y:S01]  /*1740*/  IADD3 R37, PT, PT, -R6, RZ, RZ ;  /* 0x000000ff06257210 */ /* 0x000fe20007ffe1ff */
[----:B------:R-:W-:Y:S01]  /*1750*/  IMAD R28, R7, 0x7, R8 ;  /* 0x00000007071c7824 */ /* 0x000fe200078e0208 */
[----:B------:R-:W-:Y:S01]  /*1760*/  MOV R35, R8 ;  /* 0x0000000800237202 */ /* 0x000fe20000000f00 */
[----:B------:R-:W-:Y:S01]  /*1770*/  UMOV UR4, URZ ;  /* 0x000000ff00047c82 */ /* 0x000fe20008000000 */
[----:B------:R-:W-:-:S07]  /*1780*/  LOP3.LUT R31, R0, 0x7ffffff8, RZ, 0xc0, !PT ;  /* 0x7ffffff8001f7812 */ /* 0x000fce00078ec0ff */
.L_x_2951:
        /* <DEDUP_REMOVED lines=10> */
[--C-:B-1----:R-:W-:Y:S02]  /*1830*/  @!P2 IMAD.WIDE.U32 R20, R34, 0x8, R24.reuse ;  /* 0x000000082214a825 */ /* 0x102fe400078e0018 */
[----:B------:R-:W3:Y:S02]  /*1840*/  @!P6 LDG.E.64 R18, desc[UR6][R18.64] ;  /* 0x000000061212e981 */ /* 0x000ee4000c1e1b00 */
[----:B--2---:R-:W-:Y:S02]  /*1850*/  @!P4 IMAD.WIDE.U32 R22, R26, 0x8, R24 ;  /* 0x000000081a16c825 */ /* 0x004fe400078e0018 */
[----:B------:R-:W2:Y:S04]  /*1860*/  @!P2 LDG.E.64 R20, desc[UR6][R20.64] ;  /* 0x000000061414a981 */ /* 0x000ea8000c1e1b00 */
[----:B------:R-:W4:Y:S01]  /*1870*/  @!P4 LDG.E.64 R22, desc[UR6][R22.64] ;  /* 0x000000061616c981 */ /* 0x000f22000c1e1b00 */
[----:B------:R-:W-:-:S02]  /*1880*/  UIADD3 UR5, UPT, UPT, UR4, 0x4, URZ ;  /* 0x0000000404057890 */ /* 0x000fc4000fffe0ff */
[----:B------:R-:W-:Y:S01]  /*1890*/  UIADD3 UR8, UPT, UPT, UR4, 0x5, URZ ;  /* 0x0000000504087890 */ /* 0x000fe2000fffe0ff */
[----:B0-----:R-:W-:Y:S01]  /*18a0*/  @!P5 FADD.FTZ R32, R32, R16 ;  /* 0x000000102020d221 */ /* 0x001fe20000010000 */
[----:B------:R-:W-:Y:S02]  /*18b0*/  @!P5 FADD.FTZ R33, R33, R17 ;  /* 0x000000112121d221 */ /* 0x000fe40000010000 */
[----:B------:R-:W-:Y:S01]  /*18c0*/  ISETP.EQ.OR P5, PT, R6, UR5, P3 ;  /* 0x0000000506007c0c */ /* 0x000fe20009fa2670 */
[----:B------:R-:W-:Y:S01]  /*18d0*/  UIADD3 UR5, UPT, UPT, UR4, 0x6, URZ ;  /* 0x0000000604057890 */ /* 0x000fe2000fffe0ff */
[----:B---3--:R-:W-:Y:S01]  /*18e0*/  @!P6 FADD.FTZ R32, R32, R18 ;  /* 0x000000122020e221 */ /* 0x008fe20000010000 */
[----:B------:R-:W-:Y:S01]  /*18f0*/  @!P6 FADD.FTZ R33, R33, R19 ;  /* 0x000000132121e221 */ /* 0x000fe20000010000 */
[----:B------:R-:W-:Y:S01]  /*1900*/  ISETP.EQ.OR P6, PT, R6, UR8, P3 ;  /* 0x0000000806007c0c */ /* 0x000fe20009fc2670 */
[----:B------:R-:W-:Y:S01]  /*1910*/  UIADD3 UR8, UPT, UPT, UR4, 0x7, URZ ;  /* 0x0000000704087890 */ /* 0x000fe2000fffe0ff */
[----:B--2---:R-:W-:Y:S01]  /*1920*/  @!P2 FADD.FTZ R32, R32, R20 ;  /* 0x000000142020a221 */ /* 0x004fe20000010000 */
        /* <DEDUP_REMOVED lines=33> */
.L_x_2950:
[----:B------:R-:W-:-:S13]  /*1b40*/  LOP3.LUT P2, RZ, R0, 0x7, RZ, 0xc0, !PT ;  /* 0x0000000700ff7812 */ /* 0x000fda000784c0ff */
[----:B------:R-:W-:Y:S05]  /*1b50*/  @!P2 BRA `(.L_x_2947) ;  /* 0x0000000000f4a947 */ /* 0x000fea0003800000 */
[C---:B----4-:R-:W-:Y:S02]  /*1b60*/  LOP3.LUT R16, R0.reuse, 0x7, RZ, 0xc0, !PT ;  /* 0x0000000700107812 */ /* 0x050fe400078ec0ff */
[----:B--2---:R-:W-:Y:S02]  /*1b70*/  LOP3.LUT P2, R22, R0, 0x3, RZ, 0xc0, !PT ;  /* 0x0000000300167812 */ /* 0x004fe4000784c0ff */
        /* <DEDUP_REMOVED lines=8> */
[----:B-1----:R-:W-:Y:S02]  /*1c00*/  IADD3 R21, PT, PT, R31, 0x2, RZ ;  /* 0x000000021f157810 */ /* 0x002fe40007ffe0ff */
[-C--:B------:R-:W-:Y:S02]  /*1c10*/  ISETP.EQ.OR P5, PT, R19, R6.reuse, P3 ;  /* 0x000000061300720c */ /* 0x080fe40001fa2670 */
[----:B------:R-:W-:Y:S02]  /*1c20*/  IADD3 R23, PT, PT, R31, 0x3, RZ ;  /* 0x000000031f177810 */ /* 0x000fe40007ffe0ff */
[----:B------:R-:W-:-:S09]  /*1c30*/  ISETP.EQ.OR P4, PT, R21, R6, P3 ;  /* 0x000000061500720c */ /* 0x000fd20001f82670 */
[----:B------:R-:W-:-:S04]  /*1c40*/  @!P5 IMAD R19, R19, R7, R8 ;  /* 0x000000071313d224 */ /* 0x000fc800078e0208 */
[----:B------:R-:W-:Y:S02]  /*1c50*/  @!P4 IMAD R21, R21, R7, R8 ;  /* 0x000000071515c224 */ /* 0x000fe400078e0208 */
        /* <DEDUP_REMOVED lines=17> */
.L_x_2952:
        /* <DEDUP_REMOVED lines=18> */
.L_x_2953:
        /* <DEDUP_REMOVED lines=9> */
.L_x_2954:
[----:B------:R-:W-:Y:S05]  /*1f20*/  BSYNC.RECONVERGENT B0 ;  /* 0x0000000000007941 */ /* 0x000fea0003800200 */
.L_x_2947:
[----:B------:R-:W0:Y:S01]  /*1f30*/  S2UR UR5, SR_CgaCtaId ;  /* 0x00000000000579c3 */ /* 0x000e220000008800 */
[----:B------:R-:W2:Y:S01]  /*1f40*/  LDCU UR8, c[0x0][0x414] ;  /* 0x00008280ff0877ac */ /* 0x000ea20008000800 */
[----:B------:R-:W-:Y:S01]  /*1f50*/  LOP3.LUT R25, R52, 0xffff, RZ, 0xc0, !PT ;  /* 0x0000ffff34197812 */ /* 0x000fe200078ec0ff */
[----:B------:R-:W-:-:S03]  /*1f60*/  UMOV UR4, 0x400 ;  /* 0x0000040000047882 */ /* 0x000fc60000000000 */
[----:B------:R-:W-:Y:S02]  /*1f70*/  IADD3 R25, PT, PT, R54, R25, RZ ;  /* 0x0000001936197210 */ /* 0x000fe40007ffe0ff */
[----:B----4-:R-:W2:Y:S08]  /*1f80*/  @P0 LDC.64 R18, c[0x0][0x388] ;  /* 0x0000e200ff120b82 */ /* 0x010eb00000000a00 */
[----:B-1----:R-:W1:Y:S01]  /*1f90*/  LDC.64 R20, c[0x0][0x398] ;  /* 0x0000e600ff147b82 */ /* 0x002e620000000a00 */
[----:B0-----:R-:W-:-:S07]  /*1fa0*/  ULEA UR4, UR5, UR4, 0x18 ;  /* 0x0000000405047291 */ /* 0x001fce000f8ec0ff */
[----:B---3--:R-:W0:Y:S01]  /*1fb0*/  LDC.64 R16, c[0x0][0x3a0] ;  /* 0x0000e800ff107b82 */ /* 0x008e220000000a00 */
[----:B--2---:R-:W-:-:S04]  /*1fc0*/  @P0 IMAD.WIDE R22, R2, 0x8, R18 ;  /* 0x0000000802160825 */ /* 0x004fc800078e0212 */
[----:B------:R-:W-:Y:S01]  /*1fd0*/  @P0 FMUL.FTZ R18, R32, UR8 ;  /* 0x0000000820120c20 */ /* 0x000fe20008410000 */
[----:B------:R-:W-:Y:S01]  /*1fe0*/  @P0 FMUL.FTZ R19, R33, UR8 ;  /* 0x0000000821130c20 */ /* 0x000fe20008410000 */
[----:B------:R-:W-:Y:S04]  /*1ff0*/  @!P3 STS.64 [UR4+0xc8], R32 ;  /* 0x0000c820ff00b988 */ /* 0x000fe80008000a04 */
[----:B------:R-:W-:Y:S01]  /*2000*/  @P0 STG.E.64 desc[UR6][R22.64], R18 ;  /* 0x0000001216000986 */ /* 0x000fe2000c101b06 */
[C---:B-1----:R-:W-:Y:S01]  /*2010*/  IMAD.WIDE R20, R25.reuse, 0x4, R20 ;  /* 0x0000000419147825 */ /* 0x042fe200078e0214 */
[----:B------:R-:W-:Y:S03]  /*2020*/  BAR.SYNC.DEFER_BLOCKING 0x0 ;  /* 0x0000000000007b1d */ /* 0x000fe60000010000 */
[----:B0-----:R-:W-:-:S03]  /*2030*/  IMAD.WIDE R16, R25, 0x4, R16 ;  /* 0x0000000419107825 */ /* 0x001fc600078e0210 */
[----:B------:R-:W5:Y:S04]  /*2040*/  LDG.E.64 R20, desc[UR6][R20.64] ;  /* 0x0000000614147981 */ /* 0x000f68000c1e1b00 */
[----:B------:R-:W5:Y:S01]  /*2050*/  LDG.E.64 R16, desc[UR6][R16.64] ;  /* 0x0000000610107981 */ /* 0x000f62000c1e1b00 */
[----:B------:R-:W-:Y:S01]  /*2060*/  MOV R27, 0x3f800000 ;  /* 0x3f800000001b7802 */ /* 0x000fe20000000f00 */
        /* <DEDUP_REMOVED lines=22> */
[----:B------:R-:W-:Y:S01]  /*21d0*/  MOV R18, R70 ;  /* 0x0000004600127202 */ /* 0x000fe20000000f00 */
[C---:B------:R-:W-:Y:S01]  /*21e0*/  FADD.FTZ R42, -R26.reuse, R42 ;  /* 0x0000002a1a2a7221 */ /* 0x040fe20000010100 */
[----:B------:R-:W-:Y:S01]  /*21f0*/  MOV R19, R69 ;  /* 0x0000004500137202 */ /* 0x000fe20000000f00 */
[----:B------:R-:W0:Y:S01]  /*2200*/  LDCU.64 UR4, c[0x0][0x380] ;  /* 0x00007000ff0477ac */ /* 0x000e220008000a00 */
[----:B------:R-:W-:-:S04]  /*2210*/  FADD.FTZ R22, -R26, R43 ;  /* 0x0000002b1a167221 */ /* 0x000fc80000010100 */
[----:B-1----:R-:W-:Y:S01]  /*2220*/  FMUL.FTZ R28, R22, R27 ;  /* 0x0000001b161c7220 */ /* 0x002fe20000410000 */
[----:B--2---:R-:W-:Y:S02]  /*2230*/  IMAD R23, R3, UR10, RZ ;  /* 0x0000000a03177c24 */ /* 0x004fe4000f8e02ff */
[----:B------:R-:W-:-:S04]  /*2240*/  IMAD.WIDE.U32 R18, R66, UR10, R18 ;  /* 0x0000000a42127c25 */ /* 0x000fc8000f8e0012 */
[----:B------:R-:W-:Y:S02]  /*2250*/  IMAD R25, R66, UR11, R23 ;  /* 0x0000000b42197c24 */ /* 0x000fe4000f8e0217 */
[----:B------:R-:W-:Y:S01]  /*2260*/  FMUL.FTZ R23, R42, R27 ;  /* 0x0000001b2a177220 */ /* 0x000fe20000410000 */
[----:B0-----:R-:W-:Y:S02]  /*2270*/  LEA R24, P2, R18, UR4, 0x2 ;  /* 0x0000000412187c11 */ /* 0x001fe4000f8410ff */
[----:B------:R-:W-:Y:S01]  /*2280*/  IADD3 R25, PT, PT, R19, R25, RZ ;  /* 0x0000001913197210 */ /* 0x000fe20007ffe0ff */
[----:B-----5:R-:W-:Y:S01]  /*2290*/  FFMA.FTZ R22, R20, R23, R16 ;  /* 0x0000001714167223 */ /* 0x020fe20000010010 */
[----:B------:R-:W-:Y:S02]  /*22a0*/  FFMA.FTZ R23, R21, R28, R17 ;  /* 0x0000001c15177223 */ /* 0x000fe40000010011 */
[----:B------:R-:W-:-:S05]  /*22b0*/  LEA.HI.X R25, R18, UR5, R25, 0x2, P2 ;  /* 0x0000000512197c11 */ /* 0x000fca00090f1419 */
[----:B------:R2:W-:Y:S02]  /*22c0*/  STG.E.64 desc[UR6][R24.64], R22 ;  /* 0x0000001618007986 */ /* 0x0005e4000c101b06 */
.L_x_2958:
[----:B------:R-:W-:Y:S05]  /*22d0*/  BSYNC.RECONVERGENT B1 ;  /* 0x0000000000017941 */ /* 0x000fea0003800200 */
.L_x_2957:
[----:B------:R-:W-:Y:S04]  /*22e0*/  BSSY.RECONVERGENT B1, `(.L_x_2959) ;  /* 0x0000013000017945 */ /* 0x000fe80003800200 */
[----:B------:R-:W-:Y:S05]  /*22f0*/  @P3 BRA `(.L_x_2960) ;  /* 0x0000000000443947 */ /* 0x000fea0003800000 */
[----:B------:R-:W2:Y:S01]  /*2300*/  LDCU.64 UR4, c[0x0][0x3e0] ;  /* 0x00007c00ff0477ac */ /* 0x000ea20008000a00 */
[----:B------:R-:W-:Y:S01]  /*2310*/  MOV R18, R70 ;  /* 0x0000004600127202 */ /* 0x000fe20000000f00 */
[----:B------:R-:W-:Y:S01]  /*2320*/  FADD.FTZ R12, -R26, R12 ;  /* 0x0000000c1a0c7221 */ /* 0x000fe20000010100 */
[----:B------:R-:W-:Y:S01]  /*2330*/  MOV R19, R69 ;  /* 0x0000004500137202 */ /* 0x000fe20000000f00 */
[----:B------:R-:W3:Y:S01]  /*2340*/  LDCU.64 UR10, c[0x0][0x380] ;  /* 0x00007000ff0a77ac */ /* 0x000ee20008000a00 */
[----:B--2---:R-:W-:Y:S02]  /*2350*/  IMAD R22, R11, UR4, RZ ;  /* 0x000000040b167c24 */ /* 0x004fe4000f8e02ff */
[----:B------:R-:W-:-:S04]  /*2360*/  IMAD.WIDE.U32 R18, R65, UR4, R18 ;  /* 0x0000000441127c25 */ /* 0x000fc8000f8e0012 */
[----:B------:R-:W-:Y:S02]  /*2370*/  IMAD R23, R65, UR5, R22 ;  /* 0x0000000541177c24 */ /* 0x000fe4000f8e0216 */
[----:B------:R-:W-:Y:S01]  /*2380*/  FADD.FTZ R22, -R26, R13 ;  /* 0x0000000d1a167221 */ /* 0x000fe20000010100 */
[----:B-1----:R-:W-:Y:S01]  /*2390*/  FMUL.FTZ R13, R12, R27 ;  /* 0x0000001b0c0d7220 */ /* 0x002fe20000410000 */
[----:B---3--:R-:W-:Y:S02]  /*23a0*/  LEA R12, P2, R18, UR10, 0x2 ;  /* 0x0000000a120c7c11 */ /* 0x008fe4000f8410ff */
[----:B------:R-:W-:Y:S01]  /*23b0*/  IADD3 R23, PT, PT, R19, R23, RZ ;  /* 0x0000001713177210 */ /* 0x000fe20007ffe0ff */
[----:B0-----:R-:W-:Y:S01]  /*23c0*/  FMUL.FTZ R24, R22, R27 ;  /* 0x0000001b16187220 */ /* 0x001fe20000410000 */
[----:B-----5:R-:W-:Y:S02]  /*23d0*/  FFMA.FTZ R22, R20, R13, R16 ;  /* 0x0000000d14167223 */ /* 0x020fe40000010010 */
[----:B------:R-:W-:Y:S01]  /*23e0*/  LEA.HI.X R13, R18, UR11, R23, 0x2, P2 ;  /* 0x0000000b120d7c11 */ /* 0x000fe200090f1417 */
[----:B------:R-:W-:-:S05]  /*23f0*/  FFMA.FTZ R23, R21, R24, R17 ;  /* 0x0000001815177223 */ /* 0x000fca0000010011 */
[----:B------:R3:W-:Y:S02]  /*2400*/  STG.E.64 desc[UR6][R12.64], R22 ;  /* 0x000000160c007986 */ /* 0x0007e4000c101b06 */
.L_x_2960:
[----:B------:R-:W-:Y:S05]  /*2410*/  BSYNC.RECONVERGENT B1 ;  /* 0x0000000000017941 */ /* 0x000fea0003800200 */
.L_x_2959:
        /* <DEDUP_REMOVED lines=13> */
[----:B---3--:R-:W-:Y:S01]  /*24f0*/  MOV R12, R70 ;  /* 0x00000046000c7202 */ /* 0x008fe20000000f00 */
[C---:B------:R-:W-:Y:S01]  /*2500*/  FADD.FTZ R14, -R26.reuse, R14 ;  /* 0x0000000e1a0e7221 */ /* 0x040fe20000010100 */
[----:B------:R-:W-:Y:S01]  /*2510*/  MOV R13, R69 ;  /* 0x00000045000d7202 */ /* 0x000fe20000000f00 */
[----:B------:R-:W3:Y:S01]  /*2520*/  LDCU.64 UR10, c[0x0][0x380] ;  /* 0x00007000ff0a77ac */ /* 0x000ee20008000a00 */
[----:B--2---:R-:W-:Y:S01]  /*2530*/  FADD.FTZ R22, -R26, R15 ;  /* 0x0000000f1a167221 */ /* 0x004fe20000010100 */
        /* <DEDUP_REMOVED lines=10> */
[----:B------:R4:W-:Y:S02]  /*25e0*/  STG.E.64 desc[UR6][R18.64], R14 ;  /* 0x0000000e12007986 */ /* 0x0009e4000c101b06 */
.L_x_2962:
[----:B------:R-:W-:Y:S05]  /*25f0*/  BSYNC.RECONVERGENT B1 ;  /* 0x0000000000017941 */ /* 0x000fea0003800200 */
.L_x_2961:
[----:B------:R-:W-:Y:S04]  /*2600*/  BSSY.RECONVERGENT B1, `(.L_x_2963) ;  /* 0x0000013000017945 */ /* 0x000fe80003800200 */
[----:B------:R-:W-:Y:S05]  /*2610*/  @P1 BRA `(.L_x_2964) ;  /* 0x0000000000441947 */ /* 0x000fea0003800000 */
[----:B------:R-:W0:Y:S01]  /*2620*/  LDCU.64 UR4, c[0x0][0x3e0] ;  /* 0x00007c00ff0477ac */ /* 0x000e220008000a00 */
[----:B---3--:R-:W-:Y:S01]  /*2630*/  MOV R12, R70 ;  /* 0x00000046000c7202 */ /* 0x008fe20000000f00 */
[C---:B------:R-:W-:Y:S01]  /*2640*/  FADD.FTZ R40, -R26.reuse, R40 ;  /* 0x000000281a287221 */ /* 0x040fe20000010100 */
[----:B------:R-:W-:Y:S01]  /*2650*/  MOV R13, R69 ;  /* 0x00000045000d7202 */ /* 0x000fe20000000f00 */
[----:B------:R-:W3:Y:S01]  /*2660*/  LDCU.64 UR10, c[0x0][0x380] ;  /* 0x00007000ff0a77ac */ /* 0x000ee20008000a00 */
[----:B----4-:R-:W-:-:S04]  /*2670*/  FADD.FTZ R18, -R26, R41 ;  /* 0x000000291a127221 */ /* 0x010fc80000010100 */
[----:B-12---:R-:W-:Y:S01]  /*2680*/  FMUL.FTZ R22, R18, R27 ;  /* 0x0000001b12167220 */ /* 0x006fe20000410000 */
[----:B0-----:R-:W-:Y:S02]  /*2690*/  IMAD R15, R55, UR4, RZ ;  /* 0x00000004370f7c24 */ /* 0x001fe4000f8e02ff */
[----:B------:R-:W-:-:S04]  /*26a0*/  IMAD.WIDE.U32 R12, R62, UR4, R12 ;  /* 0x000000043e0c7c25 */ /* 0x000fc8000f8e000c */
[----:B------:R-:W-:Y:S02]  /*26b0*/  IMAD R19, R62, UR5, R15 ;  /* 0x000000053e137c24 */ /* 0x000fe4000f8e020f */
[----:B------:R-:W-:Y:S01]  /*26c0*/  FMUL.FTZ R15, R40, R27 ;  /* 0x0000001b280f7220 */ /* 0x000fe20000410000 */
[----:B---3--:R-:W-:Y:S02]  /*26d0*/  LEA R14, P1, R12, UR10, 0x2 ;  /* 0x0000000a0c0e7c11 */ /* 0x008fe4000f8210ff */
[----:B------:R-:W-:Y:S01]  /*26e0*/  IADD3 R19, PT, PT, R13, R19, RZ ;  /* 0x000000130d137210 */ /* 0x000fe20007ffe0ff */
[----:B-----5:R-:W-:-:S03]  /*26f0*/  FFMA.FTZ R18, R20, R15, R16 ;  /* 0x0000000f14127223 */ /* 0x020fc60000010010 */
[----:B------:R-:W-:Y:S01]  /*2700*/  LEA.HI.X R15, R12, UR11, R19, 0x2, P1 ;  /* 0x0000000b0c0f7c11 */ /* 0x000fe200088f1413 */
[----:B------:R-:W-:-:S05]  /*2710*/  FFMA.FTZ R19, R21, R22, R17 ;  /* 0x0000001615137223 */ /* 0x000fca0000010011 */
[----:B------:R0:W-:Y:S02]  /*2720*/  STG.E.64 desc[UR6][R14.64], R18 ;  /* 0x000000120e007986 */ /* 0x0001e4000c101b06 */
.L_x_2964:
[----:B------:R-:W-:Y:S05]  /*2730*/  BSYNC.RECONVERGENT B1 ;  /* 0x0000000000017941 */ /* 0x000fea0003800200 */
.L_x_2963:
[----:B------:R-:W-:Y:S04]  /*2740*/  BSSY.RECONVERGENT B1, `(.L_x_2965) ;  /* 0x0000013000017945 */ /* 0x000fe80003800200 */
[----:B------:R-:W-:Y:S05]  /*2750*/  @P6 BRA `(.L_x_2966) ;  /* 0x0000000000446947 */ /* 0x000fea0003800000 */
[----:B------:R-:W1:Y:S01]  /*2760*/  LDCU.64 UR4, c[0x0][0x3e0] ;  /* 0x00007c00ff0477ac */ /* 0x000e620008000a00 */
[----:B---3--:R-:W-:Y:S01]  /*2770*/  MOV R12, R70 ;  /* 0x00000046000c7202 */ /* 0x008fe20000000f00 */
[C---:B------:R-:W-:Y:S01]  /*2780*/  FADD.FTZ R44, -R26.reuse, R44 ;  /* 0x0000002c1a2c7221 */ /* 0x040fe20000010100 */
[----:B------:R-:W-:Y:S01]  /*2790*/  MOV R13, R69 ;  /* 0x00000045000d7202 */ /* 0x000fe20000000f00 */
[----:B------:R-:W3:Y:S01]  /*27a0*/  LDCU.64 UR10, c[0x0][0x380] ;  /* 0x00007000ff0a77ac */ /* 0x000ee20008000a00 */
[----:B0---4-:R-:W-:-:S04]  /*27b0*/  FADD.FTZ R18, -R26, R45 ;  /* 0x0000002d1a127221 */ /* 0x011fc80000010100 */
[----:B-12---:R-:W-:Y:S01]  /*27c0*/  FMUL.FTZ R22, R18, R27 ;  /* 0x0000001b12167220 */ /* 0x006fe20000410000 */
[----:B------:R-:W-:Y:S02]  /*27d0*/  IMAD R15, R57, UR4, RZ ;  /* 0x00000004390f7c24 */ /* 0x000fe4000f8e02ff */
        /* <DEDUP_REMOVED lines=9> */
.L_x_2966:
[----:B------:R-:W-:Y:S05]  /*2870*/  BSYNC.RECONVERGENT B1 ;  /* 0x0000000000017941 */ /* 0x000fea0003800200 */
.L_x_2965:
[----:B------:R-:W-:Y:S04]  /*2880*/  BSSY.RECONVERGENT B1, `(.L_x_2967) ;  /* 0x0000013000017945 */ /* 0x000fe80003800200 */
[----:B------:R-:W-:Y:S05]  /*2890*/  @P2 BRA `(.L_x_2968) ;  /* 0x0000000000442947 */ /* 0x000fea0003800000 */
[----:B------:R-:W2:Y:S01]  /*28a0*/  LDCU.64 UR4, c[0x0][0x3e0] ;  /* 0x00007c00ff0477ac */ /* 0x000ea20008000a00 */
[----:B---3--:R-:W-:Y:S01]  /*28b0*/  MOV R12, R70 ;  /* 0x00000046000c7202 */ /* 0x008fe20000000f00 */
[C---:B------:R-:W-:Y:S01]  /*28c0*/  FADD.FTZ R46, -R26.reuse, R46 ;  /* 0x0000002e1a2e7221 */ /* 0x040fe20000010100 */
[----:B------:R-:W-:Y:S01]  /*28d0*/  MOV R13, R69 ;  /* 0x00000045000d7202 */ /* 0x000fe20000000f00 */
[----:B------:R-:W3:Y:S01]  /*28e0*/  LDCU.64 UR10, c[0x0][0x380] ;  /* 0x00007000ff0a77ac */ /* 0x000ee20008000a00 */
[----:B0---4-:R-:W-:-:S04]  /*28f0*/  FADD.FTZ R18, -R26, R47 ;  /* 0x0000002f1a127221 */ /* 0x011fc80000010100 */
[----:B-1----:R-:W-:-:S04]  /*2900*/  FMUL.FTZ R18, R18, R27 ;  /* 0x0000001b12127220 */ /* 0x002fc80000410000 */
[----:B--2--5:R-:W-:Y:S01]  /*2910*/  FFMA.FTZ R23, R21, R18, R17 ;  /* 0x0000001215177223 */ /* 0x024fe20000010011 */
[----:B------:R-:W-:Y:S02]  /*2920*/  IMAD R15, R59, UR4, RZ ;  /* 0x000000043b0f7c24 */ /* 0x000fe4000f8e02ff */
[----:B------:R-:W-:-:S04]  /*2930*/  IMAD.WIDE.U32 R12, R58, UR4, R12 ;  /* 0x000000043a0c7c25 */ /* 0x000fc8000f8e000c */
[----:B------:R-:W-:Y:S02]  /*2940*/  IMAD R19, R58, UR5, R15 ;  /* 0x000000053a137c24 */ /* 0x000fe4000f8e020f */
[----:B------:R-:W-:Y:S01]  /*2950*/  FMUL.FTZ R15, R46, R27 ;  /* 0x0000001b2e0f7220 */ /* 0x000fe20000410000 */
[----:B---3--:R-:W-:Y:S02]  /*2960*/  LEA R14, P1, R12, UR10, 0x2 ;  /* 0x0000000a0c0e7c11 */ /* 0x008fe4000f8210ff */
[----:B------:R-:W-:Y:S01]  /*2970*/  IADD3 R19, PT, PT, R13, R19, RZ ;  /* 0x000000130d137210 */ /* 0x000fe20007ffe0ff */
[----:B------:R-:W-:-:S03]  /*2980*/  FFMA.FTZ R22, R20, R15, R16 ;  /* 0x0000000f14167223 */ /* 0x000fc60000010010 */
[----:B------:R-:W-:-:S05]  /*2990*/  LEA.HI.X R15, R12, UR11, R19, 0x2, P1 ;  /* 0x0000000b0c0f7c11 */ /* 0x000fca00088f1413 */
[----:B------:R0:W-:Y:S02]  /*29a0*/  STG.E.64 desc[UR6][R14.64], R22 ;  /* 0x000000160e007986 */ /* 0x0001e4000c101b06 */
.L_x_2968:
[----:B------:R-:W-:Y:S05]  /*29b0*/  BSYNC.RECONVERGENT B1 ;  /* 0x0000000000017941 */ /* 0x000fea0003800200 */
.L_x_2967:
        /* <DEDUP_REMOVED lines=19> */
.L_x_2970:
[----:B------:R-:W-:Y:S05]  /*2af0*/  BSYNC.RECONVERGENT B1 ;  /* 0x0000000000017941 */ /* 0x000fea0003800200 */
.L_x_2969:
[----:B------:R-:W-:Y:S05]  /*2b00*/  @P4 BRA `(.L_x_2971) ;  /* 0x0000001000384947 */ /* 0x000fea0003800000 */
[----:B------:R-:W0:Y:S01]  /*2b10*/  LDCU.64 UR4, c[0x0][0x3e0] ;  /* 0x00007c00ff0477ac */ /* 0x000e220008000a00 */
[----:B---3--:R-:W-:Y:S01]  /*2b20*/  MOV R12, R70 ;  /* 0x00000046000c7202 */ /* 0x008fe20000000f00 */
[C---:B------:R-:W-:Y:S01]  /*2b30*/  FADD.FTZ R50, -R26.reuse, R50 ;  /* 0x000000321a327221 */ /* 0x040fe20000010100 */
[----:B------:R-:W-:Y:S01]  /*2b40*/  MOV R13, R69 ;  /* 0x00000045000d7202 */ /* 0x000fe20000000f00 */
[----:B------:R-:W3:Y:S01]  /*2b50*/  LDCU.64 UR8, c[0x0][0x380] ;  /* 0x00007000ff0877ac */ /* 0x000ee20008000a00 */
[----:B------:R-:W-:-:S04]  /*2b60*/  FADD.FTZ R26, -R26, R51 ;  /* 0x000000331a1a7221 */ /* 0x000fc80000010100 */
[----:B-1----:R-:W-:-:S04]  /*2b70*/  FMUL.FTZ R26, R26, R27 ;  /* 0x0000001b1a1a7220 */ /* 0x002fc80000410000 */
[----:B-----5:R-:W-:Y:S01]  /*2b80*/  FFMA.FTZ R17, R21, R26, R17 ;  /* 0x0000001a15117223 */ /* 0x020fe20000010011 */
[----:B0---4-:R-:W-:Y:S02]  /*2b90*/  IMAD R15, R63, UR4, RZ ;  /* 0x000000043f0f7c24 */ /* 0x011fe4000f8e02ff */
[----:B------:R-:W-:-:S04]  /*2ba0*/  IMAD.WIDE.U32 R12, R10, UR4, R12 ;  /* 0x000000040a0c7c25 */ /* 0x000fc8000f8e000c */
[----:B------:R-:W-:Y:S02]  /*2bb0*/  IMAD R19, R10, UR5, R15 ;  /* 0x000000050a137c24 */ /* 0x000fe4000f8e020f */
[----:B------:R-:W-:Y:S01]  /*2bc0*/  FMUL.FTZ R15, R50, R27 ;  /* 0x0000001b320f7220 */ /* 0x000fe20000410000 */
[----:B---3--:R-:W-:Y:S02]  /*2bd0*/  LEA R14, P1, R12, UR8, 0x2 ;  /* 0x000000080c0e7c11 */ /* 0x008fe4000f8210ff */
[----:B------:R-:W-:Y:S01]  /*2be0*/  IADD3 R19, PT, PT, R13, R19, RZ ;  /* 0x000000130d137210 */ /* 0x000fe20007ffe0ff */
[----:B------:R-:W-:-:S03]  /*2bf0*/  FFMA.FTZ R16, R20, R15, R16 ;  /* 0x0000000f14107223 */ /* 0x000fc60000010010 */
[----:B------:R-:W-:-:S05]  /*2c00*/  LEA.HI.X R15, R12, UR9, R19, 0x2, P1 ;  /* 0x000000090c0f7c11 */ /* 0x000fca00088f1413 */
[----:B------:R0:W-:Y:S01]  /*2c10*/  STG.E.64 desc[UR6][R14.64], R16 ;  /* 0x000000100e007986 */ /* 0x0001e2000c101b06 */
[----:B------:R-:W-:Y:S05]  /*2c20*/  BRA `(.L_x_2971) ;  /* 0x0000000c00f07947 */ /* 0x000fea0003800000 */
.L_x_2956:
[----:B------:R-:W2:Y:S01]  /*2c30*/  LDCU.64 UR10, c[0x0][0x3e8] ;  /* 0x00007d00ff0a77ac */ /* 0x000ea20008000a00 */
[----:B------:R-:W-:Y:S01]  /*2c40*/  BSSY.RECONVERGENT B1, `(.L_x_2972) ;  /* 0x0000021000017945 */ /* 0x000fe20003800200 */
[----:B--2---:R-:W-:Y:S02]  /*2c50*/  ISETP.GE.U32.AND P2, PT, R65, UR10, PT ;  /* 0x0000000a41007c0c */ /* 0x004fe4000bf46070 */
[----:B------:R-:W-:Y:S02]  /*2c60*/  ISETP.GE.U32.AND P5, PT, R64, UR10, PT ;  /* 0x0000000a40007c0c */ /* 0x000fe4000bfa6070 */
[----:B------:R-:W-:Y:S02]  /*2c70*/  ISETP.GE.U32.AND P6, PT, R62, UR10, PT ;  /* 0x0000000a3e007c0c */ /* 0x000fe4000bfc6070 */
[----:B------:R-:W-:Y:S01]  /*2c80*/  ISETP.GE.AND.EX P2, PT, R11, UR11, PT, P2 ;  /* 0x0000000b0b007c0c */ /* 0x000fe2000bf46320 */
[----:B------:R-:W-:-:S12]  /*2c90*/  @P1 BRA `(.L_x_2973) ;  /* 0x00000000006c1947 */ /* 0x000fd80003800000 */
[C---:B------:R-:W-:Y:S01]  /*2ca0*/  FADD.FTZ R42, -R26.reuse, R42 ;  /* 0x0000002a1a2a7221 */ /* 0x040fe20000010100 */
[----:B------:R-:W-:Y:S01]  /*2cb0*/  FADD.FTZ R18, -R26, R43 ;  /* 0x0000002b1a127221 */ /* 0x000fe20000010100 */
        /* <DEDUP_REMOVED lines=24> */
[----:B------:R2:W-:Y:S02]  /*2e40*/  STG.E.64 desc[UR6][R18.64], R22 ;  /* 0x0000001612007986 */ /* 0x0005e4000c101b06 */
.L_x_2973:
[----:B------:R-:W-:Y:S05]  /*2e50*/  BSYNC.RECONVERGENT B1 ;  /* 0x0000000000017941 */ /* 0x000fea0003800200 */
.L_x_2972:
[----:B------:R-:W-:Y:S04]  /*2e60*/  BSSY.RECONVERGENT B1, `(.L_x_2974) ;  /* 0x000001d000017945 */ /* 0x000fe80003800200 */
[----:B------:R-:W-:Y:S05]  /*2e70*/  @P2 BRA `(.L_x_2975) ;  /* 0x00000000006c2947 */ /* 0x000fea0003800000 */
[----:B------:R-:W-:Y:S01]  /*2e80*/  FADD.FTZ R12, -R26, R12 ;  /* 0x0000000c1a0c7221 */ /* 0x000fe20000010100 */
[----:B------:R-:W3:Y:S03]  /*2e90*/  LDCU.64 UR4, c[0x0][0x3e0] ;  /* 0x00007c00ff0477ac */ /* 0x000ee60008000a00 */
[----:B-12---:R-:W-:Y:S01]  /*2ea0*/  FMUL.FTZ R19, R12, R27 ;  /* 0x0000001b0c137220 */ /* 0x006fe20000410000 */
[----:B------:R-:W-:Y:S01]  /*2eb0*/  FADD.FTZ R12, -R26, R13 ;  /* 0x0000000d1a0c7221 */ /* 0x000fe20000010100 */
[----:B------:R-:W1:Y:S02]  /*2ec0*/  LDCU.64 UR8, c[0x0][0x380] ;  /* 0x00007000ff0877ac */ /* 0x000e640008000a00 */
[----:B-----5:R-:W-:Y:S01]  /*2ed0*/  FFMA.FTZ R25, R20, R19, R16 ;  /* 0x0000001314197223 */ /* 0x020fe20000010010 */
[----:B------:R-:W-:Y:S01]  /*2ee0*/  FMUL.FTZ R18, R12, R27 ;  /* 0x0000001b0c127220 */ /* 0x000fe20000410000 */
[----:B------:R-:W-:-:S02]  /*2ef0*/  MOV R19, R69 ;  /* 0x0000004500137202 */ /* 0x000fc40000000f00 */
[----:B------:R-:W-:Y:S01]  /*2f00*/  FMUL.FTZ R12, R25, -1.4426950216293334961 ;  /* 0xbfb8aa3b190c7820 */ /* 0x000fe20000410000 */
[----:B0-----:R-:W-:Y:S01]  /*2f10*/  FFMA.FTZ R24, R21, R18, R17 ;  /* 0x0000001215187223 */ /* 0x001fe20000010011 */
[----:B------:R-:W-:-:S03]  /*2f20*/  MOV R18, R70 ;  /* 0x0000004600127202 */ /* 0x000fc60000000f00 */
[----:B------:R-:W-:Y:S01]  /*2f30*/  FMUL.FTZ R13, R24, -1.4426950216293334961 ;  /* 0xbfb8aa3b180d7820 */ /* 0x000fe20000410000 */
[----:B------:R-:W0:Y:S01]  /*2f40*/  MUFU.EX2 R12, R12 ;  /* 0x0000000c000c7308 */ /* 0x000e220000000800 */
[----:B---3--:R-:W-:Y:S02]  /*2f50*/  IMAD R28, R11, UR4, RZ ;  /* 0x000000040b1c7c24 */ /* 0x008fe4000f8e02ff */
[----:B------:R-:W-:-:S04]  /*2f60*/  IMAD.WIDE.U32 R18, R65, UR4, R18 ;  /* 0x0000000441127c25 */ /* 0x000fc8000f8e0012 */
[----:B------:R-:W-:Y:S01]  /*2f70*/  IMAD R29, R65, UR5, R28 ;  /* 0x00000005411d7c24 */ /* 0x000fe2000f8e021c */
[----:B------:R-:W2:Y:S04]  /*2f80*/  MUFU.EX2 R13, R13 ;  /* 0x0000000d000d7308 */ /* 0x000ea80000000800 */
        /* <DEDUP_REMOVED lines=10> */
.L_x_2975:
[----:B------:R-:W-:Y:S05]  /*3030*/  BSYNC.RECONVERGENT B1 ;  /* 0x0000000000017941 */ /* 0x000fea0003800200 */
.L_x_2974:
        /* <DEDUP_REMOVED lines=12> */
[C---:B------:R-:W-:Y:S01]  /*3100*/  FADD.FTZ R14, -R26.reuse, R14 ;  /* 0x0000000e1a0e7221 */ /* 0x040fe20000010100 */
[----:B---3--:R-:W-:Y:S01]  /*3110*/  FADD.FTZ R12, -R26, R15 ;  /* 0x0000000f1a0c7221 */ /* 0x008fe20000010100 */
[----:B------:R-:W3:Y:S01]  /*3120*/  LDCU.64 UR4, c[0x0][0x3e0] ;  /* 0x00007c00ff0477ac */ /* 0x000ee20008000a00 */
[----:B------:R-:W-:Y:S01]  /*3130*/  MOV R15, R69 ;  /* 0x00000045000f7202 */ /* 0x000fe20000000f00 */
[-C--:B-1----:R-:W-:Y:S01]  /*3140*/  FMUL.FTZ R13, R14, R27.reuse ;  /* 0x0000001b0e0d7220 */ /* 0x082fe20000410000 */
[----:B------:R-:W-:Y:S01]  /*3150*/  FMUL.FTZ R14, R12, R27 ;  /* 0x0000001b0c0e7220 */ /* 0x000fe20000410000 */
[----:B------:R-:W1:Y:S02]  /*3160*/  LDCU.64 UR8, c[0x0][0x380] ;  /* 0x00007000ff0877ac */ /* 0x000e640008000a00 */
[----:B--2--5:R-:W-:Y:S01]  /*3170*/  FFMA.FTZ R23, R20, R13, R16 ;  /* 0x0000000d14177223 */ /* 0x024fe20000010010 */
[----:B------:R-:W-:Y:S01]  /*3180*/  FFMA.FTZ R22, R21, R14, R17 ;  /* 0x0000000e15167223 */ /* 0x000fe20000010011 */
[----:B------:R-:W-:-:S02]  /*3190*/  MOV R14, R70 ;  /* 0x00000046000e7202 */ /* 0x000fc40000000f00 */
[----:B------:R-:W-:Y:S01]  /*31a0*/  FMUL.FTZ R12, R23, -1.4426950216293334961 ;  /* 0xbfb8aa3b170c7820 */ /* 0x000fe20000410000 */
[----:B------:R-:W-:-:S05]  /*31b0*/  FMUL.FTZ R13, R22, -1.4426950216293334961 ;  /* 0xbfb8aa3b160d7820 */ /* 0x000fca0000410000 */
[----:B------:R-:W2:Y:S01]  /*31c0*/  MUFU.EX2 R12, R12 ;  /* 0x0000000c000c7308 */ /* 0x000ea20000000800 */
[----:B---3--:R-:W-:Y:S02]  /*31d0*/  IMAD R25, R53, UR4, RZ ;  /* 0x0000000435197c24 */ /* 0x008fe4000f8e02ff */
[----:B------:R-:W-:-:S05]  /*31e0*/  IMAD.WIDE.U32 R14, R64, UR4, R14 ;  /* 0x00000004400e7c25 */ /* 0x000fca000f8e000e */
[----:B------:R-:W3:Y:S01]  /*31f0*/  MUFU.EX2 R13, R13 ;  /* 0x0000000d000d7308 */ /* 0x000ee20000000800 */
[----:B------:R-:W-:-:S05]  /*3200*/  IMAD R25, R64, UR5, R25 ;  /* 0x0000000540197c24 */ /* 0x000fca000f8e0219 */
[----:B------:R-:W-:Y:S01]  /*3210*/  IADD3 R25, PT, PT, R15, R25, RZ ;  /* 0x000000190f197210 */ /* 0x000fe20007ffe0ff */
[----:B--2---:R-:W-:Y:S01]  /*3220*/  FADD.FTZ R18, R12, 1 ;  /* 0x3f8000000c127421 */ /* 0x004fe20000010000 */
[----:B-1----:R-:W-:-:S05]  /*3230*/  LEA R12, P5, R14, UR8, 0x2 ;  /* 0x000000080e0c7c11 */ /* 0x002fca000f8a10ff */
[----:B------:R-:W1:Y:S01]  /*3240*/  MUFU.RCP R18, R18 ;  /* 0x0000001200127308 */ /* 0x000e620000001000 */
[----:B---3--:R-:W-:Y:S01]  /*3250*/  FADD.FTZ R19, R13, 1 ;  /* 0x3f8000000d137421 */ /* 0x008fe20000010000 */
[----:B------:R-:W-:-:S06]  /*3260*/  LEA.HI.X R13, R14, UR9, R25, 0x2, P5 ;  /* 0x000000090e0d7c11 */ /* 0x000fcc000a8f1419 */
[----:B------:R-:W2:Y:S01]  /*3270*/  MUFU.RCP R19, R19 ;  /* 0x0000001300137308 */ /* 0x000ea20000001000 */
[----:B-1----:R-:W-:Y:S01]  /*3280*/  FMUL.FTZ R14, R23, R18 ;  /* 0x00000012170e7220 */ /* 0x002fe20000410000 */
[----:B--2---:R-:W-:-:S05]  /*3290*/  FMUL.FTZ R15, R22, R19 ;  /* 0x00000013160f7220 */ /* 0x004fca0000410000 */
[----:B------:R4:W-:Y:S02]  /*32a0*/  STG.E.64 desc[UR6][R12.64], R14 ;  /* 0x0000000e0c007986 */ /* 0x0009e4000c101b06 */
.L_x_2977:
[----:B------:R-:W-:Y:S05]  /*32b0*/  BSYNC.RECONVERGENT B1 ;  /* 0x0000000000017941 */ /* 0x000fea0003800200 */
.L_x_2976:
[----:B------:R-:W-:Y:S04]  /*32c0*/  BSSY.RECONVERGENT B1, `(.L_x_2978) ;  /* 0x000001d000017945 */ /* 0x000fe80003800200 */
[----:B------:R-:W-:Y:S05]  /*32d0*/  @P6 BRA `(.L_x_2979) ;  /* 0x00000000006c6947 */ /* 0x000fea0003800000 */
[C---:B------:R-:W-:Y:S01]  /*32e0*/  FADD.FTZ R40, -R26.reuse, R40 ;  /* 0x000000281a287221 */ /* 0x040fe20000010100 */
[----:B---34-:R-:W-:Y:S01]  /*32f0*/  FADD.FTZ R12, -R26, R41 ;  /* 0x000000291a0c7221 */ /* 0x018fe20000010100 */
        /* <DEDUP_REMOVED lines=25> */
.L_x_2979:
[----:B------:R-:W-:Y:S05]  /*3490*/  BSYNC.RECONVERGENT B1 ;  /* 0x0000000000017941 */ /* 0x000fea0003800200 */
.L_x_2978:
[----:B------:R-:W-:Y:S04]  /*34a0*/  BSSY.RECONVERGENT B1, `(.L_x_2980) ;  /* 0x000001d000017945 */ /* 0x000fe80003800200 */
[----:B------:R-:W-:Y:S05]  /*34b0*/  @P1 BRA `(.L_x_2981) ;  /* 0x00000000006c1947 */ /* 0x000fea0003800000 */
[C---:B------:R-:W-:Y:S01]  /*34c0*/  FADD.FTZ R44, -R26.reuse, R44 ;  /* 0x0000002c1a2c7221 */ /* 0x040fe20000010100 */
[----:B-1-34-:R-:W-:Y:S01]  /*34d0*/  FADD.FTZ R12, -R26, R45 ;  /* 0x0000002d1a0c7221 */ /* 0x01afe20000010100 */
[----:B------:R-:W1:Y:S01]  /*34e0*/  LDCU.64 UR4, c[0x0][0x3e0] ;  /* 0x00007c00ff0477ac */ /* 0x000e620008000a00 */
[----:B------:R-:W-:Y:S01]  /*34f0*/  MOV R15, R69 ;  /* 0x00000045000f7202 */ /* 0x000fe20000000f00 */
[-C--:B------:R-:W-:Y:S01]  /*3500*/  FMUL.FTZ R13, R44, R27.reuse ;  /* 0x0000001b2c0d7220 */ /* 0x080fe20000410000 */
[----:B------:R-:W-:Y:S01]  /*3510*/  FMUL.FTZ R14, R12, R27 ;  /* 0x0000001b0c0e7220 */ /* 0x000fe20000410000 */
[----:B------:R-:W3:Y:S02]  /*3520*/  LDCU.64 UR8, c[0x0][0x380] ;  /* 0x00007000ff0877ac */ /* 0x000ee40008000a00 */
[----:B--2--5:R-:W-:Y:S01]  /*3530*/  FFMA.FTZ R23, R20, R13, R16 ;  /* 0x0000000d14177223 */ /* 0x024fe20000010010 */
[----:B------:R-:W-:Y:S01]  /*3540*/  FFMA.FTZ R22, R21, R14, R17 ;  /* 0x0000000e15167223 */ /* 0x000fe20000010011 */
[----:B------:R-:W-:-:S02]  /*3550*/  MOV R14, R70 ;  /* 0x00000046000e7202 */ /* 0x000fc40000000f00 */
        /* <DEDUP_REMOVED lines=9> */
[----:B---3--:R-:W-:-:S05]  /*35f0*/  LEA R12, P1, R14, UR8, 0x2 ;  /* 0x000000080e0c7c11 */ /* 0x008fca000f8210ff */
[----:B------:R-:W2:Y:S01]  /*3600*/  MUFU.RCP R18, R18 ;  /* 0x0000001200127308 */ /* 0x000ea20000001000 */
[----:B-1----:R-:W-:Y:S01]  /*3610*/  FADD.FTZ R19, R13, 1 ;  /* 0x3f8000000d137421 */ /* 0x002fe20000010000 */
[----:B------:R-:W-:-:S06]  /*3620*/  LEA.HI.X R13, R14, UR9, R25, 0x2, P1 ;  /* 0x000000090e0d7c11 */ /* 0x000fcc00088f1419 */
[----:B------:R-:W1:Y:S01]  /*3630*/  MUFU.RCP R19, R19 ;  /* 0x0000001300137308 */ /* 0x000e620000001000 */
[----:B--2---:R-:W-:Y:S01]  /*3640*/  FMUL.FTZ R14, R23, R18 ;  /* 0x00000012170e7220 */ /* 0x004fe20000410000 */
[----:B-1----:R-:W-:-:S05]  /*3650*/  FMUL.FTZ R15, R22, R19 ;  /* 0x00000013160f7220 */ /* 0x002fca0000410000 */
[----:B------:R1:W-:Y:S02]  /*3660*/  STG.E.64 desc[UR6][R12.64], R14 ;  /* 0x0000000e0c007986 */ /* 0x0003e4000c101b06 */
.L_x_2981:
[----:B------:R-:W-:Y:S05]  /*3670*/  BSYNC.RECONVERGENT B1 ;  /* 0x0000000000017941 */ /* 0x000fea0003800200 */
.L_x_2980:
        /* <DEDUP_REMOVED lines=29> */
.L_x_2983:
[----:B------:R-:W-:Y:S05]  /*3850*/  BSYNC.RECONVERGENT B1 ;  /* 0x0000000000017941 */ /* 0x000fea0003800200 */
.L_x_2982:
        /* <DEDUP_REMOVED lines=29> */
.L_x_2985:
[----:B------:R-:W-:Y:S05]  /*3a30*/  BSYNC.RECONVERGENT B1 ;  /* 0x0000000000017941 */ /* 0x000fea0003800200 */
.L_x_2984:
[----:B------:R-:W-:Y:S05]  /*3a40*/  @P4 BRA `(.L_x_2971) ;  /* 0x0000000000684947 */ /* 0x000fea0003800000 */
[C---:B------:R-:W-:Y:S01]  /*3a50*/  FADD.FTZ R50, -R26.reuse, R50 ;  /* 0x000000321a327221 */ /* 0x040fe20000010100 */
[----:B------:R-:W-:Y:S01]  /*3a60*/  FADD.FTZ R26, -R26, R51 ;  /* 0x000000331a1a7221 */ /* 0x000fe20000010100 */
[----:B------:R-:W0:Y:S01]  /*3a70*/  LDCU.64 UR4, c[0x0][0x3e0] ;  /* 0x00007c00ff0477ac */ /* 0x000e220008000a00 */
[----:B------:R-:W-:Y:S01]  /*3a80*/  MOV R68, R70 ;  /* 0x0000004600447202 */ /* 0x000fe20000000f00 */
[-C--:B-1-34-:R-:W-:Y:S01]  /*3a90*/  FMUL.FTZ R13, R50, R27.reuse ;  /* 0x0000001b320d7220 */ /* 0x09afe20000410000 */
[----:B------:R-:W-:Y:S01]  /*3aa0*/  FMUL.FTZ R26, R26, R27 ;  /* 0x0000001b1a1a7220 */ /* 0x000fe20000410000 */
[----:B------:R-:W1:Y:S02]  /*3ab0*/  LDCU.64 UR8, c[0x0][0x380] ;  /* 0x00007000ff0877ac */ /* 0x000e640008000a00 */
[----:B--2--5:R-:W-:Y:S01]  /*3ac0*/  FFMA.FTZ R19, R20, R13, R16 ;  /* 0x0000000d14137223 */ /* 0x024fe20000010010 */
        /* <DEDUP_REMOVED lines=17> */
[----:B------:R0:W-:Y:S02]  /*3be0*/  STG.E.64 desc[UR6][R12.64], R16 ;  /* 0x000000100c007986 */ /* 0x0001e4000c101b06 */
.L_x_2971:
[----:B------:R-:W-:Y:S05]  /*3bf0*/  BSYNC.RECONVERGENT B0 ;  /* 0x0000000000007941 */ /* 0x000fea0003800200 */
.L_x_2955:
        /* <DEDUP_REMOVED lines=8> */
.L_x_2987:
        /* <DEDUP_REMOVED lines=16> */
.L_x_3472:


//--------------------- .text._Z35group_norm_nhwc_fwd_one_pass_kernelI11Fp32IOFp32WLi512ELi42ELi672EEv26Group_norm_nhwc_fwd_params --------------------------
	.section	.text._Z35group_norm_nhwc_fwd_one_pass_kernelI11Fp32IOFp32WLi512ELi42ELi672EEv26Group_norm_nhwc_fwd_params,"ax",@progbits
	.align	128
        .global         _Z35group_norm_nhwc_fwd_one_pass_kernelI11Fp32IOFp32WLi512ELi42ELi672EEv26Group_norm_nhwc_fwd_params
        .type           _Z35group_norm_nhwc_fwd_one_pass_kernelI11Fp32IOFp32WLi512ELi42ELi672EEv26Group_norm_nhwc_fwd_params,@function
        .size           _Z35group_norm_nhwc_fwd_one_pass_kernelI11Fp32IOFp32WLi512ELi42ELi672EEv26Group_norm_nhwc_fwd_params,(.L_x_3473 - _Z35group_norm_nhwc_fwd_one_pass_kernelI11Fp32IOFp32WLi512ELi42ELi672EEv26Group_norm_nhwc_fwd_params)
        .other          _Z35group_norm_nhwc_fwd_one_pass_kernelI11Fp32IOFp32WLi512ELi42ELi672EEv26Group_norm_nhwc_fwd_params,@"STO_CUDA_ENTRY STV_DEFAULT"
_Z35group_norm_nhwc_fwd_one_pass_kernelI11Fp32IOFp32WLi512ELi42ELi672EEv26Group_norm_nhwc_fwd_params:
.text._Z35group_norm_nhwc_fwd_one_pass_kernelI11Fp32IOFp32WLi512ELi42ELi672EEv26Group_norm_nhwc_fwd_params:
        /* <DEDUP_REMOVED lines=43> */
.L_x_3063:
[----:B0-234-:R-:W0:Y:S01]  /*02b0*/  LDC R10, c[0x0][0x3f8] ;  /* 0x0000fe00ff0a7b82 */ /* 0x01de220000000800 */
[----:B------:R-:W1:Y:S01]  /*02c0*/  LDCU UR8, c[0x0][0x404] ;  /* 0x00008080ff0877ac */ /* 0x000e620008000800 */
[----:B------:R-:W-:Y:S01]  /*02d0*/  LOP3.LUT R75, R63, 0xffff, RZ, 0xc0, !PT ;  /* 0x0000ffff3f4b7812 */ /* 0x000fe200078ec0ff */
[----:B------:R-:W2:Y:S01]  /*02e0*/  LDCU.64 UR4, c[0x0][0x3e8] ;  /* 0x00007d00ff0477ac */ /* 0x000ea20008000a00 */
[----:B-1----:R-:W-:Y:S01]  /*02f0*/  IMAD R32, R58, UR8, R71 ;  /* 0x000000083a207c24 */ /* 0x002fe2000f8e0247 */
[----:B------:R-:W1:Y:S01]  /*0300*/  LDCU.64 UR8, c[0x0][0x3f0] ;  /* 0x00007e00ff0877ac */ /* 0x000e620008000a00 */
[----:B0-----:R-:W-:-:S03]  /*0310*/  IABS R7, R10 ;  /* 0x0000000a00077213 */ /* 0x001fc60000000000 */
[C---:B------:R-:W-:Y:S01]  /*0320*/  IADD3 R23, PT, PT, R32.reuse, 0x20, RZ ;  /* 0x0000002020177810 */ /* 0x040fe20007ffe0ff */
[----:B------:R-:W0:Y:S01]  /*0330*/  I2F.RP R6, R7 ;  /* 0x0000000700067306 */ /* 0x000e220000209400 */
[C---:B--2---:R-:W-:Y:S02]  /*0340*/  ISETP.GE.U32.AND P2, PT, R32.reuse, UR4, PT ;  /* 0x0000000420007c0c */ /* 0x044fe4000bf46070 */
[----:B------:R-:W-:Y:S02]  /*0350*/  ISETP.GE.U32.AND P6, PT, R23, UR4, PT ;  /* 0x0000000417007c0c */ /* 0x000fe4000bfc6070 */
[----:B------:R-:W-:Y:S02]  /*0360*/  SHF.R.S32.HI R19, RZ, 0x1f, R23 ;  /* 0x0000001fff137819 */ /* 0x000fe40000011417 */
[----:B------:R-:W-:Y:S02]  /*0370*/  IADD3 R21, PT, PT, R32, 0x40, RZ ;  /* 0x0000004020157810 */ /* 0x000fe40007ffe0ff */
[----:B------:R-:W-:-:S02]  /*0380*/  ISETP.GE.AND.EX P6, PT, R19, UR5, PT, P6 ;  /* 0x0000000513007c0c */ /* 0x000fc4000bfc6360 */
[----:B------:R-:W-:Y:S02]  /*0390*/  SHF.R.S32.HI R25, RZ, 0x1f, R21 ;  /* 0x0000001fff197819 */ /* 0x000fe40000011415 */
[----:B------:R-:W-:Y:S01]  /*03a0*/  IADD3 R17, PT, PT, R32, 0x60, RZ ;  /* 0x0000006020117810 */ /* 0x000fe20007ffe0ff */
[----:B0-----:R-:W0:Y:S03]  /*03b0*/  MUFU.RCP R6, R6 ;  /* 0x0000000600067308 */ /* 0x001e260000001000 */
[----:B------:R-:W-:-:S05]  /*03c0*/  SHF.R.S32.HI R27, RZ, 0x1f, R17 ;  /* 0x0000001fff1b7819 */ /* 0x000fca0000011411 */
        /* <DEDUP_REMOVED lines=8> */
[----:B------:R-:W-:Y:S02]  /*0450*/  LOP3.LUT R4, R61, R10, RZ, 0x3c, !PT ;  /* 0x0000000a3d047212 */ /* 0x000fe400078e3cff */
[----:B------:R-:W-:Y:S02]  /*0460*/  SHF.R.S32.HI R9, RZ, 0x1f, R32 ;  /* 0x0000001fff097819 */ /* 0x000fe40000011420 */
[----:B------:R-:W-:Y:S01]  /*0470*/  ISETP.GE.AND P3, PT, R4, RZ, PT ;  /* 0x000000ff0400720c */ /* 0x000fe20003f66270 */
[----:B------:R-:W-:Y:S01]  /*0480*/  IMAD.HI.U32 R5, R5, R8, RZ ;  /* 0x0000000805057227 */ /* 0x000fe200078e00ff */
[----:B------:R-:W-:-:S04]  /*0490*/  ISETP.GE.AND.EX P2, PT, R9, UR5, PT, P2 ;  /* 0x0000000509007c0c */ /* 0x000fc8000bf46320 */
[----:B------:R-:W-:-:S05]  /*04a0*/  IADD3 R6, PT, PT, -R5, RZ, RZ ;  /* 0x000000ff05067210 */ /* 0x000fca0007ffe1ff */
[----:B------:R-:W-:Y:S02]  /*04b0*/  IMAD R6, R7, R6, R8 ;  /* 0x0000000607067224 */ /* 0x000fe400078e0208 */
[----:B--2---:R-:W-:Y:S01]  /*04c0*/  @!P6 IMAD R8, R19, R12, RZ ;  /* 0x0000000c1308e224 */ /* 0x004fe200078e02ff */
[----:B------:R-:W-:Y:S01]  /*04d0*/  IADD3 R19, PT, PT, R32, 0xa0, RZ ;  /* 0x000000a020137810 */ /* 0x000fe20007ffe0ff */
[----:B------:R-:W0:Y:S01]  /*04e0*/  @!P2 LDC.64 R14, c[0x0][0x390] ;  /* 0x0000e400ff0eab82 */ /* 0x000e220000000a00 */
[----:B------:R-:W-:Y:S01]  /*04f0*/  ISETP.GT.U32.AND P1, PT, R7, R6, PT ;  /* 0x000000060700720c */ /* 0x000fe20003f24070 */
[----:B-----5:R-:W-:Y:S01]  /*0500*/  @!P6 IMAD R31, R23, R13, R8 ;  /* 0x0000000d171fe224 */ /* 0x020fe200078e0208 */
[----:B------:R-:W-:-:S11]  /*0510*/  ISETP.GE.U32.AND P5, PT, R19, UR4, PT ;  /* 0x0000000413007c0c */ /* 0x000fd6000bfa6070 */
[-C--:B------:R-:W-:Y:S02]  /*0520*/  @!P1 IADD3 R6, PT, PT, R6, -R7.reuse, RZ ;  /* 0x8000000706069210 */ /* 0x080fe40007ffe0ff */
[----:B------:R-:W-:Y:S02]  /*0530*/  @!P1 IADD3 R5, PT, PT, R5, 0x1, RZ ;  /* 0x0000000105059810 */ /* 0x000fe40007ffe0ff */
[----:B------:R-:W-:Y:S02]  /*0540*/  ISETP.GE.U32.AND P4, PT, R6, R7, PT ;  /* 0x000000070600720c */ /* 0x000fe40003f86070 */
[----:B------:R-:W-:-:S11]  /*0550*/  ISETP.NE.AND P1, PT, R10, RZ, PT ;  /* 0x000000ff0a00720c */ /* 0x000fd60003f25270 */
[----:B------:R-:W-:-:S04]  /*0560*/  @P4 IADD3 R5, PT, PT, R5, 0x1, RZ ;  /* 0x0000000105054810 */ /* 0x000fc80007ffe0ff */
[----:B------:R-:W-:Y:S02]  /*0570*/  MOV R7, R5 ;  /* 0x0000000500077202 */ /* 0x000fe40000000f00 */
[----:B------:R-:W2:Y:S02]  /*0580*/  @!P2 LDC.64 R4, c[0x0][0x3e0] ;  /* 0x0000f800ff04ab82 */ /* 0x000ea40000000a00 */
[----:B------:R-:W-:Y:S02]  /*0590*/  @!P3 IADD3 R7, PT, PT, -R7, RZ, RZ ;  /* 0x000000ff0707b210 */ /* 0x000fe40007ffe1ff */
[----:B------:R-:W-:Y:S02]  /*05a0*/  @!P1 LOP3.LUT R7, RZ, R10, RZ, 0x33, !PT ;  /* 0x0000000aff079212 */ /* 0x000fe400078e33ff */
[----:B------:R-:W-:Y:S02]  /*05b0*/  ISETP.GE.U32.AND P1, PT, R21, UR4, PT ;  /* 0x0000000415007c0c */ /* 0x000fe4000bf26070 */
[----:B------:R-:W-:-:S02]  /*05c0*/  IADD3 R72, PT, PT, -R7, RZ, RZ ;  /* 0x000000ff07487210 */ /* 0x000fc40007ffe1ff */
[----:B------:R-:W-:Y:S02]  /*05d0*/  SHF.R.S32.HI R6, RZ, 0x1f, R7 ;  /* 0x0000001fff067819 */ /* 0x000fe40000011407 */
[----:B------:R-:W-:Y:S01]  /*05e0*/  ISETP.GE.AND.EX P1, PT, R25, UR5, PT, P1 ;  /* 0x0000000519007c0c */ /* 0x000fe2000bf26310 */
[----:B------:R-:W-:Y:S02]  /*05f0*/  IMAD R72, R10, R72, R61 ;  /* 0x000000480a487224 */ /* 0x000fe400078e023d */
[----:B-1----:R-:W-:Y:S01]  /*0600*/  IMAD R6, R6, UR8, RZ ;  /* 0x0000000806067c24 */ /* 0x002fe2000f8e02ff */
[----:B------:R-:W1:Y:S01]  /*0610*/  @!P6 LDC.64 R10, c[0x0][0x390] ;  /* 0x0000e400ff0aeb82 */ /* 0x000e620000000a00 */
[----:B------:R-:W-:Y:S02]  /*0620*/  IMAD R72, R72, 0x2a, RZ ;  /* 0x0000002a48487824 */ /* 0x000fe400078e02ff */
[----:B------:R-:W-:-:S03]  /*0630*/  IMAD R77, R7, UR9, R6 ;  /* 0x00000009074d7c24 */ /* 0x000fc6000f8e0206 */
[----:B------:R-:W-:Y:S01]  /*0640*/  IADD3 R74, P3, PT, R72, R75, RZ ;  /* 0x0000004b484a7210 */ /* 0x000fe20007f7e0ff */
[----:B--2---:R-:W-:-:S03]  /*0650*/  @!P2 IMAD R9, R9, R4, RZ ;  /* 0x000000040909a224 */ /* 0x004fc600078e02ff */
[----:B------:R-:W-:Y:S02]  /*0660*/  LEA.HI.X.SX32 R75, R72, RZ, 0x1, P3 ;  /* 0x000000ff484b7211 */ /* 0x000fe400018f0eff */
[----:B------:R-:W-:Y:S01]  /*0670*/  ISETP.GE.U32.AND P3, PT, R17, UR4, PT ;  /* 0x0000000411007c0c */ /* 0x000fe2000bf66070 */
[----:B------:R-:W-:Y:S02]  /*0680*/  @!P2 IMAD R29, R32, R5, R9 ;  /* 0x00000005201da224 */ /* 0x000fe400078e0209 */
[----:B------:R-:W-:Y:S01]  /*0690*/  IMAD.WIDE.U32 R74, R7, UR8, R74 ;  /* 0x00000008074a7c25 */ /* 0x000fe2000f8e004a */
[----:B------:R-:W-:Y:S01]  /*06a0*/  ISETP.GE.AND.EX P3, PT, R27, UR5, PT, P3 ;  /* 0x000000051b007c0c */ /* 0x000fe2000bf66330 */
[----:B------:R-:W2:Y:S03]  /*06b0*/  @!P1 LDC.64 R6, c[0x0][0x3e0] ;  /* 0x0000f800ff069b82 */ /* 0x000ea60000000a00 */
[----:B------:R-:W-:-:S02]  /*06c0*/  IADD3 R77, PT, PT, R75, R77, RZ ;  /* 0x0000004d4b4d7210 */ /* 0x000fc40007ffe0ff */
[-C--:B------:R-:W-:Y:S02]  /*06d0*/  @!P6 MOV R8, R74.reuse ;  /* 0x0000004a0008e202 */ /* 0x080fe40000000f00 */
[----:B------:R-:W-:Y:S02]  /*06e0*/  @!P6 MOV R9, R77 ;  /* 0x0000004d0009e202 */ /* 0x000fe40000000f00 */
[----:B------:R-:W-:Y:S01]  /*06f0*/  @!P2 MOV R76, R74 ;  /* 0x0000004a004ca202 */ /* 0x000fe20000000f00 */
[----:B------:R-:W-:-:S03]  /*0700*/  @!P6 IMAD.WIDE.U32 R12, R23, R12, R8 ;  /* 0x0000000c170ce225 */ /* 0x000fc600078e0008 */
[----:B------:R-:W3:Y:S01]  /*0710*/  @!P3 LDC.64 R8, c[0x0][0x3e0] ;  /* 0x0000f800ff08bb82 */ /* 0x000ee20000000a00 */
[----:B------:R-:W-:-:S05]  /*0720*/  @!P2 IMAD.WIDE.U32 R4, R32, R4, R76 ;  /* 0x000000042004a225 */ /* 0x000fca00078e004c */
[----:B------:R-:W-:Y:S02]  /*0730*/  @!P2 IADD3 R5, PT, PT, R5, R29, RZ ;  /* 0x0000001d0505a210 */ /* 0x000fe40007ffe0ff */
[----:B------:R-:W4:Y:S01]  /*0740*/  @!P1 LDC.64 R22, c[0x0][0x390] ;  /* 0x0000e400ff169b82 */ /* 0x000f220000000a00 */
[----:B------:R-:W-:Y:S01]  /*0750*/  SHF.R.S32.HI R29, RZ, 0x1f, R19 ;  /* 0x0000001fff1d7819 */ /* 0x000fe20000011413 */
[----:B--2---:R-:W-:Y:S01]  /*0760*/  @!P1 IMAD R16, R25, R6, RZ ;  /* 0x0000000619109224 */ /* 0x004fe200078e02ff */
[C---:B0-----:R-:W-:Y:S02]  /*0770*/  @!P2 LEA R14, P4, R4.reuse, R14, 0x2 ;  /* 0x0000000e040ea211 */ /* 0x041fe400078810ff */
[----:B------:R-:W-:Y:S02]  /*0780*/  ISETP.GE.AND.EX P5, PT, R29, UR5, PT, P5 ;  /* 0x000000051d007c0c */ /* 0x000fe4000bfa6350 */
[----:B------:R-:W-:Y:S02]  /*0790*/  @!P2 LEA.HI.X R15, R4, R15, R5, 0x2, P4 ;  /* 0x0000000f040fa211 */ /* 0x000fe400020f1405 */
[----:B------:R-:W-:Y:S01]  /*07a0*/  @!P6 IADD3 R4, PT, PT, R13, R31, RZ ;  /* 0x0000001f0d04e210 */ /* 0x000fe20007ffe0ff */
[----:B------:R-:W-:Y:S01]  /*07b0*/  @!P1 IMAD R31, R21, R7, R16 ;  /* 0x00000007151f9224 */ /* 0x000fe200078e0210 */
[----:B-1----:R-:W-:-:S02]  /*07c0*/  @!P6 LEA R10, P4, R12, R10, 0x2 ;  /* 0x0000000a0c0ae211 */ /* 0x002fc400078810ff */
[----:B------:R-:W-:Y:S02]  /*07d0*/  IADD3 R25, PT, PT, R32, 0x120, RZ ;  /* 0x0000012020197810 */ /* 0x000fe40007ffe0ff */
[----:B------:R-:W-:Y:S02]  /*07e0*/  @!P6 LEA.HI.X R11, R12, R11, R4, 0x2, P4 ;  /* 0x0000000b0c0be211 */ /* 0x000fe400020f1404 */
[----:B------:R-:W-:Y:S02]  /*07f0*/  @!P1 MOV R12, R74 ;  /* 0x0000004a000c9202 */ /* 0x000fe40000000f00 */
[----:B------:R-:W-:Y:S01]  /*0800*/  @!P1 MOV R13, R77 ;  /* 0x0000004d000d9202 */ /* 0x000fe20000000f00 */
[----:B---3--:R-:W-:Y:S01]  /*0810*/  @!P3 IMAD R16, R27, R8, RZ ;  /* 0x000000081b10b224 */ /* 0x008fe200078e02ff */
[----:B------:R-:W-:Y:S02]  /*0820*/  ISETP.GE.U32.AND P4, PT, R25, UR4, PT ;  /* 0x0000000419007c0c */ /* 0x000fe4000bf86070 */
[----:B------:R-:W-:Y:S01]  /*0830*/  SHF.R.S32.HI R27, RZ, 0x1f, R25 ;  /* 0x0000001fff1b7819 */ /* 0x000fe20000011419 */
[----:B------:R-:W-:Y:S01]  /*0840*/  @!P1 IMAD.WIDE.U32 R6, R21, R6, R12 ;  /* 0x0000000615069225 */ /* 0x000fe200078e000c */
[----:B------:R-:W-:Y:S01]  /*0850*/  MOV R5, RZ ;  /* 0x000000ff00057202 */ /* 0x000fe20000000f00 */
[----:B------:R-:W0:Y:S01]  /*0860*/  @!P5 LDC.64 R12, c[0x0][0x3e0] ;  /* 0x0000f800ff0cdb82 */ /* 0x000e220000000a00 */
[----:B------:R-:W-:-:S02]  /*0870*/  MOV R4, RZ ;  /* 0x000000ff00047202 */ /* 0x000fc40000000f00 */
[----:B------:R-:W-:-:S05]  /*0880*/  ISETP.GE.AND.EX P4, PT, R27, UR5, PT, P4 ;  /* 0x000000051b007c0c */ /* 0x000fca000bf86340 */
[----:B------:R-:W1:Y:S01]  /*0890*/  @!P3 LDC.64 R20, c[0x0][0x390] ;  /* 0x0000e400ff14bb82 */ /* 0x000e620000000a00 */
[----:B------:R2:W3:Y:S01]  /*08a0*/  @!P2 LDG.E.64 R4, desc[UR6][R14.64] ;  /* 0x000000060e04a981 */ /* 0x0004e2000c1e1b00 */
[----:B------:R-:W-:Y:S01]  /*08b0*/  @!P1 IADD3 R7, PT, PT, R7, R31, RZ ;  /* 0x0000001f07079210 */ /* 0x000fe20007ffe0ff */
[----:B------:R-:W-:Y:S01]  /*08c0*/  @!P3 IMAD R31, R17, R9, R16 ;  /* 0x00000009111fb224 */ /* 0x000fe200078e0210 */
[----:B----4-:R-:W-:Y:S02]  /*08d0*/  @!P1 LEA R22, P2, R6, R22, 0x2 ;  /* 0x0000001606169211 */ /* 0x010fe400078410ff */
[----:B------:R-:W-:Y:S02]  /*08e0*/  IADD3 R33, PT, PT, R32, 0x180, RZ ;  /* 0x0000018020217810 */ /* 0x000fe40007ffe0ff */
[----:B------:R-:W-:Y:S02]  /*08f0*/  @!P1 LEA.HI.X R23, R6, R23, R7, 0x2, P2 ;  /* 0x0000001706179211 */ /* 0x000fe400010f1407 */
[----:B------:R-:W-:-:S02]  /*0900*/  CS2R R6, SRZ ;  /* 0x0000000000067805 */ /* 0x000fc4000001ff00 */
[----:B--2---:R-:W-:Y:S02]  /*0910*/  @!P3 MOV R14, R74 ;  /* 0x0000004a000eb202 */ /* 0x004fe40000000f00 */
[----:B------:R-:W-:Y:S02]  /*0920*/  @!P3 MOV R15, R77 ;  /* 0x0000004d000fb202 */ /* 0x000fe40000000f00 */
[----:B------:R-:W-:Y:S01]  /*0930*/  ISETP.GE.U32.AND P2, PT, R33, UR4, PT ;  /* 0x0000000421007c0c */ /* 0x000fe2000bf46070 */
[----:B------:R2:W4:Y:S01]  /*0940*/  @!P6 LDG.E.64 R6, desc[UR6][R10.64] ;  /* 0x000000060a06e981 */ /* 0x000522000c1e1b00 */
[----:B------:R-:W-:Y:S01]  /*0950*/  SHF.R.S32.HI R35, RZ, 0x1f, R33 ;  /* 0x0000001fff237819 */ /* 0x000fe20000011421 */
[----:B------:R-:W-:Y:S02]  /*0960*/  @!P3 IMAD.WIDE.U32 R8, R17, R8, R14 ;  /* 0x000000081108b225 */ /* 0x000fe400078e000e */
[----:B------:R-:W5:Y:S01]  /*0970*/  @!P5 LDC.64 R16, c[0x0][0x390] ;  /* 0x0000e400ff10db82 */ /* 0x000f620000000a00 */
[----:B------:R-:W-:-:S07]  /*0980*/  ISETP.GE.AND.EX P2, PT, R35, UR5, PT, P2 ;  /* 0x0000000523007c0c */ /* 0x000fce000bf46320 */
[----:B------:R-:W5:Y:S01]  /*0990*/  @!P4 LDC.64 R14, c[0x0][0x3e0] ;  /* 0x0000f800ff0ecb82 */ /* 0x000f620000000a00 */
[----:B0-----:R-:W-:Y:S01]  /*09a0*/  @!P5 IMAD R18, R29, R12, RZ ;  /* 0x0000000c1d12d224 */ /* 0x001fe200078e02ff */
[----:B--2---:R-:W-:Y:S02]  /*09b0*/  @!P5 MOV R10, R74 ;  /* 0x0000004a000ad202 */ /* 0x004fe40000000f00 */
[----:B------:R-:W-:Y:S02]  /*09c0*/  @!P5 MOV R11, R77 ;  /* 0x0000004d000bd202 */ /* 0x000fe40000000f00 */
[----:B------:R-:W-:Y:S02]  /*09d0*/  @!P3 IADD3 R9, PT, PT, R9, R31, RZ ;  /* 0x0000001f0909b210 */ /* 0x000fe40007ffe0ff */
[----:B-1----:R-:W-:Y:S01]  /*09e0*/  @!P3 LEA R20, P6, R8, R20, 0x2 ;  /* 0x000000140814b211 */ /* 0x002fe200078c10ff */
[C---:B------:R-:W-:Y:S01]  /*09f0*/  @!P5 IMAD R37, R19.reuse, R13, R18 ;  /* 0x0000000d1325d224 */ /* 0x040fe200078e0212 */
[----:B------:R-:W-:Y:S01]  /*0a00*/  IADD3 R30, PT, PT, R32, 0x1a0, RZ ;  /* 0x000001a0201e7810 */ /* 0x000fe20007ffe0ff */
[----:B------:R-:W-:Y:S01]  /*0a10*/  @!P5 IMAD.WIDE.U32 R12, R19, R12, R10 ;  /* 0x0000000c130cd225 */ /* 0x000fe200078e000a */
[----:B------:R-:W0:Y:S01]  /*0a20*/  @!P2 LDC.64 R28, c[0x0][0x3e0] ;  /* 0x0000f800ff1cab82 */ /* 0x000e220000000a00 */
[----:B------:R-:W-:-:S02]  /*0a30*/  @!P3 LEA.HI.X R21, R8, R21, R9, 0x2, P6 ;  /* 0x000000150815b211 */ /* 0x000fc400030f1409 */
[----:B------:R-:W-:Y:S02]  /*0a40*/  CS2R R10, SRZ ;  /* 0x00000000000a7805 */ /* 0x000fe4000001ff00 */
[----:B------:R-:W-:Y:S02]  /*0a50*/  CS2R R8, SRZ ;  /* 0x0000000000087805 */ /* 0x000fe4000001ff00 */
[----:B------:R-:W-:Y:S02]  /*0a60*/  ISETP.GE.U32.AND P6, PT, R30, UR4, PT ;  /* 0x000000041e007c0c */ /* 0x000fe4000bfc6070 */
[----:B------:R-:W-:Y:S01]  /*0a70*/  SHF.R.S32.HI R31, RZ, 0x1f, R30 ;  /* 0x0000001fff1f7819 */ /* 0x000fe2000001141e */
[----:B------:R-:W1:Y:S01]  /*0a80*/  @!P4 LDC.64 R18, c[0x0][0x390] ;  /* 0x0000e400ff12cb82 */ /* 0x000e620000000a00 */
[----:B------:R-:W2:Y:S02]  /*0a90*/  @!P3 LDG.E.64 R10, desc[UR6][R20.64] ;  /* 0x00000006140ab981 */ /* 0x000ea4000c1e1b00 */
[----:B------:R-:W-:-:S02]  /*0aa0*/  ISETP.GE.AND.EX P3, PT, R31, UR5, PT, P6 ;  /* 0x000000051f007c0c */ /* 0x000fc4000bf66360 */
[----:B------:R-:W-:Y:S01]  /*0ab0*/  @!P5 IADD3 R13, PT, PT, R13, R37, RZ ;  /* 0x000000250d0dd210 */ /* 0x000fe20007ffe0ff */
[----:B------:R5:W2:Y:S02]  /*0ac0*/  @!P1 LDG.E.64 R8, desc[UR6][R22.64] ;  /* 0x0000000616089981 */ /* 0x000aa4000c1e1b00 */
[C---:B-----5:R-:W-:Y:S02]  /*0ad0*/  @!P5 LEA R16, P6, R12.reuse, R16, 0x2 ;  /* 0x000000100c10d211 */ /* 0x060fe400078c10ff */
[----:B------:R-:W-:Y:S02]  /*0ae0*/  ISETP.GE.U32.AND P1, PT, R69, UR4, PT ;  /* 0x0000000445007c0c */ /* 0x000fe4000bf26070 */
[----:B------:R-:W-:Y:S01]  /*0af0*/  @!P5 LEA.HI.X R17, R12, R17, R13, 0x2, P6 ;  /* 0x000000110c11d211 */ /* 0x000fe200030f140d */
[----:B------:R-:W-:Y:S01]  /*0b00*/  @!P4 IMAD R22, R27, R14, RZ ;  /* 0x0000000e1b16c224 */ /* 0x000fe200078e02ff */
[----:B------:R-:W-:Y:S02]  /*0b10*/  CS2R R12, SRZ ;  /* 0x00000000000c7805 */ /* 0x000fe4000001ff00 */
[----:B------:R-:W-:Y:S01]  /*0b20*/  @!P4 MOV R20, R74 ;  /* 0x0000004a0014c202 */ /* 0x000fe20000000f00 */
[C---:B------:R-:W-:Y:S01]  /*0b30*/  @!P4 IMAD R37, R25.reuse, R15, R22 ;  /* 0x0000000f1925c224 */ /* 0x040fe200078e0216 */
[----:B------:R-:W-:Y:S01]  /*0b40*/  @!P4 MOV R21, R77 ;  /* 0x0000004d0015c202 */ /* 0x000fe20000000f00 */
[----:B------:R-:W5:Y:S01]  /*0b50*/  @!P2 LDC.64 R22, c[0x0][0x390] ;  /* 0x0000e400ff16ab82 */ /* 0x000f620000000a00 */
[----:B------:R-:W-:Y:S01]  /*0b60*/  ISETP.GE.AND.EX P1, PT, R54, UR5, PT, P1 ;  /* 0x0000000536007c0c */ /* 0x000fe2000bf26310 */
[----:B------:R1:W2:Y:S01]  /*0b70*/  @!P5 LDG.E.64 R12, desc[UR6][R16.64] ;  /* 0x00000006100cd981 */ /* 0x0002a2000c1e1b00 */
[----:B------:R-:W-:Y:S01]  /*0b80*/  ISETP.GE.U32.AND P5, PT, R68, UR4, PT ;  /* 0x0000000444007c0c */ /* 0x000fe2000bfa6070 */
[----:B------:R-:W-:-:S04]  /*0b90*/  @!P4 IMAD.WIDE.U32 R14, R25, R14, R20 ;  /* 0x0000000e190ec225 */ /* 0x000fc800078e0014 */
[----:B------:R-:W5:Y:S01]  /*0ba0*/  @!P3 LDC.64 R24, c[0x0][0x3e0] ;  /* 0x0000f800ff18bb82 */ /* 0x000f620000000a00 */
[----:B0-----:R-:W-:Y:S01]  /*0bb0*/  @!P2 IMAD R20, R35, R28, RZ ;  /* 0x0000001c2314a224 */ /* 0x001fe200078e02ff */
[----:B------:R-:W-:Y:S02]  /*0bc0*/  ISETP.GE.AND.EX P5, PT, R0, UR5, PT, P5 ;  /* 0x0000000500007c0c */ /* 0x000fe4000bfa6350 */
[----:B------:R-:W-:Y:S02]  /*0bd0*/  @!P4 IADD3 R15, PT, PT, R15, R37, RZ ;  /* 0x000000250f0fc210 */ /* 0x000fe40007ffe0ff */
[----:B-1----:R-:W-:Y:S01]  /*0be0*/  @!P4 LEA R18, P6, R14, R18, 0x2 ;  /* 0x000000120e12c211 */ /* 0x002fe200078c10ff */
[----:B------:R-:W-:Y:S01]  /*0bf0*/  @!P2 IMAD R35, R33, R29, R20 ;  /* 0x0000001d2123a224 */ /* 0x000fe200078e0214 */
[----:B------:R-:W0:Y:S01]  /*0c00*/  @!P1 LDC.64 R26, c[0x0][0x3e0] ;  /* 0x0000f800ff1a9b82 */ /* 0x000e220000000a00 */
[----:B------:R-:W-:Y:S02]  /*0c10*/  @!P2 MOV R20, R74 ;  /* 0x0000004a0014a202 */ /* 0x000fe40000000f00 */
[----:B------:R-:W-:-:S02]  /*0c20*/  @!P2 MOV R21, R77 ;  /* 0x0000004d0015a202 */ /* 0x000fc40000000f00 */
[----:B------:R-:W-:Y:S02]  /*0c30*/  @!P4 LEA.HI.X R19, R14, R19, R15, 0x2, P6 ;  /* 0x000000130e13c211 */ /* 0x000fe400030f140f */
[----:B------:R-:W-:Y:S02]  /*0c40*/  CS2R R14, SRZ ;  /* 0x00000000000e7805 */ /* 0x000fe4000001ff00 */
[----:B------:R-:W-:Y:S01]  /*0c50*/  ISETP.GE.U32.AND P6, PT, R67, UR4, PT ;  /* 0x0000000443007c0c */ /* 0x000fe2000bfc6070 */
[----:B------:R-:W1:Y:S01]  /*0c60*/  @!P3 LDC.64 R16, c[0x0][0x390] ;  /* 0x0000e400ff10bb82 */ /* 0x000e620000000a00 */
[----:B------:R-:W-:Y:S02]  /*0c70*/  @!P2 IMAD.WIDE.U32 R28, R33, R28, R20 ;  /* 0x0000001c211ca225 */ /* 0x000fe400078e0014 */
[----:B------:R5:W2:Y:S01]  /*0c80*/  @!P4 LDG.E.64 R14, desc[UR6][R18.64] ;  /* 0x00000006120ec981 */ /* 0x000aa2000c1e1b00 */
[----:B------:R-:W-:Y:S02]  /*0c90*/  ISETP.GE.AND.EX P4, PT, R2, UR5, PT, P6 ;  /* 0x0000000502007c0c */ /* 0x000fe4000bf86360 */
[----:B------:R-:W-:-:S02]  /*0ca0*/  @!P2 IADD3 R29, PT, PT, R29, R35, RZ ;  /* 0x000000231d1da210 */ /* 0x000fc40007ffe0ff */
[----:B------:R-:W1:Y:S01]  /*0cb0*/  @!P1 LDC.64 R20, c[0x0][0x390] ;  /* 0x0000e400ff149b82 */ /* 0x000e620000000a00 */
[----:B-----5:R-:W-:-:S07]  /*0cc0*/  @!P2 LEA R34, P6, R28, R22, 0x2 ;  /* 0x000000161c22a211 */ /* 0x020fce00078c10ff */
[----:B------:R-:W5:Y:S01]  /*0cd0*/  @!P5 LDC.64 R18, c[0x0][0x3e0] ;  /* 0x0000f800ff12db82 */ /* 0x000f620000000a00 */
[----:B------:R-:W-:Y:S01]  /*0ce0*/  @!P2 LEA.HI.X R35, R28, R23, R29, 0x2, P6 ;  /* 0x000000171c23a211 */ /* 0x000fe200030f141d */
[----:B------:R-:W-:Y:S01]  /*0cf0*/  @!P3 IMAD R31, R31, R24, RZ ;  /* 0x000000181f1fb224 */ /* 0x000fe200078e02ff */
[----:B------:R-:W-:Y:S02]  /*0d00*/  @!P3 MOV R28, R74 ;  /* 0x0000004a001cb202 */ /* 0x000fe40000000f00 */
[----:B------:R-:W-:Y:S01]  /*0d10*/  @!P3 MOV R29, R77 ;  /* 0x0000004d001db202 */ /* 0x000fe20000000f00 */
[C---:B------:R-:W-:Y:S01]  /*0d20*/  @!P3 IMAD R33, R30.reuse, R25, R31 ;  /* 0x000000191e21b224 */ /* 0x040fe200078e021f */
[----:B------:R-:W-:Y:S01]  /*0d30*/  @!P1 MOV R31, R77 ;  /* 0x0000004d001f9202 */ /* 0x000fe20000000f00 */
[----:B------:R-:W-:Y:S01]  /*0d40*/  @!P3 IMAD.WIDE.U32 R28, R30, R24, R28 ;  /* 0x000000181e1cb225 */ /* 0x000fe200078e001c */
[----:B------:R-:W-:Y:S01]  /*0d50*/  @!P1 MOV R30, R74 ;  /* 0x0000004a001e9202 */ /* 0x000fe20000000f00 */
[----:B------:R-:W5:Y:S02]  /*0d60*/  @!P5 LDC.64 R24, c[0x0][0x390] ;  /* 0x0000e400ff18db82 */ /* 0x000f640000000a00 */
[----:B0-----:R-:W-:Y:S01]  /*0d70*/  @!P1 IMAD R22, R54, R26, RZ ;  /* 0x0000001a36169224 */ /* 0x001fe200078e02ff */
[----:B-1----:R-:W-:Y:S01]  /*0d80*/  @!P3 LEA R36, P6, R28, R16, 0x2 ;  /* 0x000000101c24b211 */ /* 0x002fe200078c10ff */
[----:B------:R-:W-:Y:S01]  /*0d90*/  @!P1 IMAD.WIDE.U32 R30, R69, R26, R30 ;  /* 0x0000001a451e9225 */ /* 0x000fe200078e001e */
[----:B------:R-:W-:-:S03]  /*0da0*/  @!P3 IADD3 R26, PT, PT, R29, R33, RZ ;  /* 0x000000211d1ab210 */ /* 0x000fc60007ffe0ff */
[----:B------:R-:W-:Y:S01]  /*0db0*/  @!P1 IMAD R27, R69, R27, R22 ;  /* 0x0000001b451b9224 */ /* 0x000fe200078e0216 */
[----:B------:R-:W-:Y:S01]  /*0dc0*/  @!P3 LEA.HI.X R37, R28, R17, R26, 0x2, P6 ;  /* 0x000000111c25b211 */ /* 0x000fe200030f141a */
[----:B------:R-:W0:Y:S01]  /*0dd0*/  @!P4 LDC.64 R22, c[0x0][0x3e0] ;  /* 0x0000f800ff16cb82 */ /* 0x000e220000000a00 */
[----:B------:R-:W-:Y:S01]  /*0de0*/  @!P1 LEA R26, P6, R30, R20, 0x2 ;  /* 0x000000141e1a9211 */ /* 0x000fe200078c10ff */
[----:B-----5:R-:W-:Y:S01]  /*0df0*/  @!P5 IMAD R17, R0, R18, RZ ;  /* 0x000000120011d224 */ /* 0x020fe200078e02ff */
[----:B------:R-:W-:Y:S02]  /*0e00*/  @!P1 IADD3 R16, PT, PT, R31, R27, RZ ;  /* 0x0000001b1f109210 */ /* 0x000fe40007ffe0ff */
[----:B------:R-:W-:Y:S02]  /*0e10*/  @!P5 MOV R28, R74 ;  /* 0x0000004a001cd202 */ /* 0x000fe40000000f00 */
[----:B------:R-:W-:Y:S01]  /*0e20*/  @!P5 MOV R29, R77 ;  /* 0x0000004d001dd202 */ /* 0x000fe20000000f00 */
[----:B------:R-:W-:Y:S01]  /*0e30*/  @!P5 IMAD R19, R68, R19, R17 ;  /* 0x000000134413d224 */ /* 0x000fe200078e0211 */
[----:B------:R-:W-:-:S02]  /*0e40*/  @!P1 LEA.HI.X R27, R30, R21, R16, 0x2, P6 ;  /* 0x000000151e1b9211 */ /* 0x000fc400030f1410 */
[----:B------:R-:W-:Y:S01]  /*0e50*/  CS2R R16, SRZ ;  /* 0x0000000000107805 */ /* 0x000fe2000001ff00 */
[----:B------:R-:W1:Y:S01]  /*0e60*/  @!P4 LDC.64 R20, c[0x0][0x390] ;  /* 0x0000e400ff14cb82 */ /* 0x000e620000000a00 */
[----:B------:R-:W-:Y:S01]  /*0e70*/  @!P5 IMAD.WIDE.U32 R28, R68, R18, R28 ;  /* 0x00000012441cd225 */ /* 0x000fe200078e001c */
[----:B------:R-:W-:-:S03]  /*0e80*/  ISETP.GE.U32.AND P6, PT, R66, UR4, PT ;  /* 0x0000000442007c0c */ /* 0x000fc6000bfc6070 */
[----:B------:R5:W2:Y:S01]  /*0e90*/  @!P1 LDG.E.64 R16, desc[UR6][R26.64] ;  /* 0x000000061a109981 */ /* 0x000aa2000c1e1b00 */
[----:B------:R-:W-:Y:S02]  /*0ea0*/  @!P5 IADD3 R18, PT, PT, R29, R19, RZ ;  /* 0x000000131d12d210 */ /* 0x000fe40007ffe0ff */
[C---:B------:R-:W-:Y:S02]  /*0eb0*/  @!P5 LEA R24, P1, R28.reuse, R24, 0x2 ;  /* 0x000000181c18d211 */ /* 0x040fe400078210ff */
[----:B------:R-:W-:Y:S02]  /*0ec0*/  ISETP.GE.AND.EX P6, PT, R3, UR5, PT, P6 ;  /* 0x0000000503007c0c */ /* 0x000fe4000bfc6360 */
[----:B------:R-:W-:Y:S02]  /*0ed0*/  @!P5 LEA.HI.X R25, R28, R25, R18, 0x2, P1 ;  /* 0x000000191c19d211 */ /* 0x000fe400008f1412 */
[----:B------:R-:W-:Y:S01]  /*0ee0*/  CS2R R18, SRZ ;  /* 0x0000000000127805 */ /* 0x000fe2000001ff00 */
[----:B0-----:R-:W-:Y:S01]  /*0ef0*/  @!P4 IMAD R30, R2, R22, RZ ;  /* 0x00000016021ec224 */ /* 0x001fe200078e02ff */
[----:B-----5:R-:W-:-:S02]  /*0f00*/  @!P4 MOV R26, R74 ;  /* 0x0000004a001ac202 */ /* 0x020fc40000000f00 */
[----:B------:R-:W-:Y:S02]  /*0f10*/  @!P4 MOV R27, R77 ;  /* 0x0000004d001bc202 */ /* 0x000fe40000000f00 */
[----:B------:R0:W5:Y:S01]  /*0f20*/  @!P5 LDG.E.64 R18, desc[UR6][R24.64] ;  /* 0x000000061812d981 */ /* 0x000162000c1e1b00 */
[----:B------:R-:W-:Y:S01]  /*0f30*/  ISETP.GE.U32.AND P5, PT, R65, UR4, PT ;  /* 0x0000000441007c0c */ /* 0x000fe2000bfa6070 */
[C---:B------:R-:W-:Y:S02]  /*0f40*/  @!P4 IMAD R29, R67.reuse, R23, R30 ;  /* 0x00000017431dc224 */ /* 0x040fe400078e021e */
[----:B------:R-:W-:Y:S01]  /*0f50*/  @!P4 IMAD.WIDE.U32 R22, R67, R22, R26 ;  /* 0x000000164316c225 */ /* 0x000fe200078e001a */
[----:B------:R-:W-:Y:S01]  /*0f60*/  ISETP.GE.AND.EX P5, PT, R52, UR5, PT, P5 ;  /* 0x0000000534007c0c */ /* 0x000fe2000bfa6350 */
[----:B------:R-:W0:Y:S03]  /*0f70*/  @!P6 LDC.64 R26, c[0x0][0x3e0] ;  /* 0x0000f800ff1aeb82 */ /* 0x000e260000000a00 */
[----:B------:R-:W-:-:S02]  /*0f80*/  @!P4 IADD3 R23, PT, PT, R23, R29, RZ ;  /* 0x0000001d1717c210 */ /* 0x000fc40007ffe0ff */
[----:B-1----:R-:W-:-:S04]  /*0f90*/  @!P4 LEA R28, P1, R22, R20, 0x2 ;  /* 0x00000014161cc211 */ /* 0x002fc800078210ff */
[----:B------:R-:W-:Y:S02]  /*0fa0*/  @!P4 LEA.HI.X R29, R22, R21, R23, 0x2, P1 ;  /* 0x00000015161dc211 */ /* 0x000fe400008f1417 */
[----:B------:R-:W-:Y:S01]  /*0fb0*/  ISETP.GE.U32.AND P1, PT, R70, UR4, PT ;  /* 0x0000000446007c0c */ /* 0x000fe2000bf26070 */
[----:B------:R-:W1:Y:S03]  /*0fc0*/  @!P6 LDC.64 R22, c[0x0][0x390] ;  /* 0x0000e400ff16eb82 */ /* 0x000e660000000a00 */
[----:B------:R-:W-:-:S05]  /*0fd0*/  ISETP.GE.AND.EX P1, PT, R55, UR5, PT, P1 ;  /* 0x0000000537007c0c */ /* 0x000fca000bf26310 */
[----:B------:R-:W3:Y:S01]  /*0fe0*/  @!P5 LDC.64 R30, c[0x0][0x3e0] ;  /* 0x0000f800ff1edb82 */ /* 0x000ee20000000a00 */
[----:B------:R-:W-:Y:S02]  /*0ff0*/  @!P6 MOV R40, R74 ;  /* 0x0000004a0028e202 */ /* 0x000fe40000000f00 */
[----:B------:R-:W-:Y:S01]  /*1000*/  @!P6 MOV R41, R77 ;  /* 0x0000004d0029e202 */ /* 0x000fe20000000f00 */
[----:B0-----:R-:W-:-:S04]  /*1010*/  @!P6 IMAD R20, R3, R26, RZ ;  /* 0x0000001a0314e224 */ /* 0x001fc800078e02ff */
[----:B------:R-:W0:Y:S01]  /*1020*/  @!P1 LDC.64 R24, c[0x0][0x3e0] ;  /* 0x0000f800ff189b82 */ /* 0x000e220000000a00 */
[C---:B------:R-:W-:Y:S01]  /*1030*/  @!P6 IMAD R33, R66.reuse, R27, R20 ;  /* 0x0000001b4221e224 */ /* 0x040fe200078e0214 */
[----:B------:R-:W-:Y:S01]  /*1040*/  CS2R R20, SRZ ;  /* 0x0000000000147805 */ /* 0x000fe2000001ff00 */
[----:B------:R-:W-:-:S05]  /*1050*/  @!P6 IMAD.WIDE.U32 R40, R66, R26, R40 ;  /* 0x0000001a4228e225 */ /* 0x000fca00078e0028 */
[----:B------:R-:W4:Y:S01]  /*1060*/  @!P5 LDC.64 R26, c[0x0][0x390] ;  /* 0x0000e400ff1adb82 */ /* 0x000f220000000a00 */
[----:B------:R3:W5:Y:S01]  /*1070*/  @!P4 LDG.E.64 R20, desc[UR6][R28.64] ;  /* 0x000000061c14c981 */ /* 0x000762000c1e1b00 */
[----:B-1----:R-:W-:Y:S02]  /*1080*/  @!P6 LEA R38, P4, R40, R22, 0x2 ;  /* 0x000000162826e211 */ /* 0x002fe400078810ff */
[----:B------:R-:W-:Y:S01]  /*1090*/  @!P6 IADD3 R33, PT, PT, R41, R33, RZ ;  /* 0x000000212921e210 */ /* 0x000fe20007ffe0ff */
[----:B---3--:R-:W-:-:S03]  /*10a0*/  @!P5 IMAD R22, R52, R30, RZ ;  /* 0x0000001e3416d224 */ /* 0x008fc600078e02ff */
[----:B------:R-:W1:Y:S01]  /*10b0*/  @!P1 LDC.64 R28, c[0x0][0x390] ;  /* 0x0000e400ff1c9b82 */ /* 0x000e620000000a00 */
[----:B------:R-:W-:Y:S01]  /*10c0*/  @!P6 LEA.HI.X R39, R40, R23, R33, 0x2, P4 ;  /* 0x000000172827e211 */ /* 0x000fe200020f1421 */
[C---:B------:R-:W-:Y:S01]  /*10d0*/  @!P5 IMAD R43, R65.reuse, R31, R22 ;  /* 0x0000001f412bd224 */ /* 0x040fe200078e0216 */
[----:B------:R-:W-:Y:S02]  /*10e0*/  @!P5 MOV R22, R74 ;  /* 0x0000004a0016d202 */ /* 0x000fe40000000f00 */
[-C--:B------:R-:W-:Y:S02]  /*10f0*/  @!P5 MOV R23, R77.reuse ;  /* 0x0000004d0017d202 */ /* 0x080fe40000000f00 */
[----:B------:R-:W-:Y:S01]  /*1100*/  ISETP.GE.U32.AND P4, PT, R64, UR4, PT ;  /* 0x0000000440007c0c */ /* 0x000fe2000bf86070 */
[----:B------:R-:W-:Y:S01]  /*1110*/  @!P5 IMAD.WIDE.U32 R30, R65, R30, R22 ;  /* 0x0000001e411ed225 */ /* 0x000fe200078e0016 */
[----:B------:R-:W-:Y:S02]  /*1120*/  CS2R R22, SRZ ;  /* 0x0000000000167805 */ /* 0x000fe4000001ff00 */
[----:B------:R-:W-:Y:S01]  /*1130*/  @!P1 MOV R40, R74 ;  /* 0x0000004a00289202 */ /* 0x000fe20000000f00 */
[----:B0-----:R-:W-:Y:S01]  /*1140*/  @!P1 IMAD R33, R55, R24, RZ ;  /* 0x0000001837219224 */ /* 0x001fe200078e02ff */
[----:B------:R-:W-:-:S02]  /*1150*/  @!P1 MOV R41, R77 ;  /* 0x0000004d00299202 */ /* 0x000fc40000000f00 */
[----:B------:R-:W-:Y:S01]  /*1160*/  ISETP.GE.AND.EX P4, PT, R53, UR5, PT, P4 ;  /* 0x0000000535007c0c */ /* 0x000fe2000bf86340 */
[C---:B------:R-:W-:Y:S01]  /*1170*/  @!P1 IMAD R33, R70.reuse, R25, R33 ;  /* 0x0000001946219224 */ /* 0x040fe200078e0221 */
[----:B------:R4:W3:Y:S01]  /*1180*/  @!P6 LDG.E.64 R22, desc[UR6][R38.64] ;  /* 0x000000062616e981 */ /* 0x0008e2000c1e1b00 */
[----:B------:R-:W-:Y:S01]  /*1190*/  @!P1 IMAD.WIDE.U32 R24, R70, R24, R40 ;  /* 0x0000001846189225 */ /* 0x000fe200078e0028 */
[----:B------:R-:W-:Y:S02]  /*11a0*/  @!P5 IADD3 R31, PT, PT, R31, R43, RZ ;  /* 0x0000002b1f1fd210 */ /* 0x000fe40007ffe0ff */
[----:B------:R-:W-:Y:S02]  /*11b0*/  IADD3 R40, PT, PT, R32, 0x1e0, RZ ;  /* 0x000001e020287810 */ /* 0x000fe40007ffe0ff */
[----:B----4-:R-:W-:Y:S02]  /*11c0*/  @!P5 LEA R38, P6, R30, R26, 0x2 ;  /* 0x0000001a1e26d211 */ /* 0x010fe400078c10ff */
[----:B------:R-:W-:-:S02]  /*11d0*/  @!P1 IADD3 R25, PT, PT, R25, R33, RZ ;  /* 0x0000002119199210 */ /* 0x000fc40007ffe0ff */
[----:B------:R-:W-:Y:S01]  /*11e0*/  @!P5 LEA.HI.X R39, R30, R27, R31, 0x2, P6 ;  /* 0x0000001b1e27d211 */ /* 0x000fe200030f141f */
[----:B------:R-:W0:Y:S01]  /*11f0*/  @!P4 LDC.64 R32, c[0x0][0x390] ;  /* 0x0000e400ff20cb82 */ /* 0x000e220000000a00 */
[C---:B-1----:R-:W-:Y:S02]  /*1200*/  @!P1 LEA R28, P6, R24.reuse, R28, 0x2 ;  /* 0x0000001c181c9211 */ /* 0x042fe400078c10ff */
[----:B------:R-:W-:Y:S02]  /*1210*/  SHF.R.S32.HI R41, RZ, 0x1f, R40 ;  /* 0x0000001fff297819 */ /* 0x000fe40000011428 */
[----:B------:R-:W-:-:S03]  /*1220*/  @!P1 LEA.HI.X R29, R24, R29, R25, 0x2, P6 ;  /* 0x0000001d181d9211 */ /* 0x000fc600030f1419 */
[----:B------:R-:W1:Y:S01]  /*1230*/  @!P4 LDC.64 R26, c[0x0][0x3e0] ;  /* 0x0000f800ff1acb82 */ /* 0x000e620000000a00 */
[----:B------:R-:W-:Y:S02]  /*1240*/  ISETP.GE.U32.AND P6, PT, R40, UR4, PT ;  /* 0x0000000428007c0c */ /* 0x000fe4000bfc6070 */
[----:B------:R-:W-:Y:S02]  /*1250*/  CS2R R24, SRZ ;  /* 0x0000000000187805 */ /* 0x000fe4000001ff00 */
[----:B------:R-:W-:-:S04]  /*1260*/  ISETP.GE.AND.EX P6, PT, R41, UR5, PT, P6 ;  /* 0x0000000529007c0c */ /* 0x000fc8000bfc6360 */
[----:B------:R4:W5:Y:S09]  /*1270*/  @!P1 LDG.E.64 R24, desc[UR6][R28.64] ;  /* 0x000000061c189981 */ /* 0x000972000c1e1b00 */
[----:B------:R-:W0:Y:S01]  /*1280*/  @!P6 LDC.64 R30, c[0x0][0x3e0] ;  /* 0x0000f800ff1eeb82 */ /* 0x000e220000000a00 */
[----:B------:R-:W-:Y:S01]  /*1290*/  @!P4 MOV R43, R77 ;  /* 0x0000004d002bc202 */ /* 0x000fe20000000f00 */
[----:B-1----:R-:W-:-:S06]  /*12a0*/  @!P4 IMAD R42, R53, R26, RZ ;  /* 0x0000001a352ac224 */ /* 0x002fcc00078e02ff */
[----:B----4-:R-:W1:Y:S01]  /*12b0*/  @!P6 LDC.64 R28, c[0x0][0x390] ;  /* 0x0000e400ff1ceb82 */ /* 0x010e620000000a00 */
[----:B------:R-:W-:Y:S01]  /*12c0*/  @!P4 IMAD R45, R64, R27, R42 ;  /* 0x0000001b402dc224 */ /* 0x000fe200078e022a */
[----:B------:R-:W-:-:S05]  /*12d0*/  @!P4 MOV R42, R74 ;  /* 0x0000004a002ac202 */ /* 0x000fca0000000f00 */
[----:B------:R-:W-:Y:S01]  /*12e0*/  @!P4 IMAD.WIDE.U32 R42, R64, R26, R42 ;  /* 0x0000001a402ac225 */ /* 0x000fe200078e002a */
[----:B------:R-:W-:-:S04]  /*12f0*/  CS2R R26, SRZ ;  /* 0x00000000001a7805 */ /* 0x000fc8000001ff00 */
[----:B------:R-:W-:Y:S02]  /*1300*/  @!P4 IADD3 R43, PT, PT, R43, R45, RZ ;  /* 0x0000002d2b2bc210 */ /* 0x000fe40007ffe0ff */
[----:B------:R-:W-:Y:S01]  /*1310*/  CS2R R44, SRZ ;  /* 0x00000000002c7805 */ /* 0x000fe2000001ff00 */
[----:B------:R4:W3:Y:S01]  /*1320*/  @!P5 LDG.E.64 R26, desc[UR6][R38.64] ;  /* 0x00000006261ad981 */ /* 0x0008e2000c1e1b00 */
[----:B0-----:R-:W-:Y:S01]  /*1330*/  @!P6 IMAD R41, R41, R30, RZ ;  /* 0x0000001e2929e224 */ /* 0x001fe200078e02ff */
[----:B------:R-:W-:Y:S02]  /*1340*/  CS2R R46, SRZ ;  /* 0x00000000002e7805 */ /* 0x000fe4000001ff00 */
[----:B------:R-:W-:Y:S01]  /*1350*/  @!P4 LEA R32, P5, R42, R32, 0x2 ;  /* 0x000000202a20c211 */ /* 0x000fe200078a10ff */
[----:B------:R-:W-:Y:S01]  /*1360*/  @!P6 IMAD R31, R40, R31, R41 ;  /* 0x0000001f281fe224 */ /* 0x000fe200078e0229 */
[----:B------:R0:W3:Y:S01]  /*1370*/  @!P2 LDG.E.64 R44, desc[UR6][R34.64] ;  /* 0x00000006222ca981 */ /* 0x0000e2000c1e1b00 */
[----:B----4-:R-:W-:-:S02]  /*1380*/  @!P6 MOV R38, R74 ;  /* 0x0000004a0026e202 */ /* 0x010fc40000000f00 */
[----:B------:R-:W-:Y:S02]  /*1390*/  CS2R R48, SRZ ;  /* 0x0000000000307805 */ /* 0x000fe4000001ff00 */
[----:B------:R-:W-:Y:S01]  /*13a0*/  @!P6 MOV R39, R77 ;  /* 0x0000004d0027e202 */ /* 0x000fe20000000f00 */
[----:B------:R4:W3:Y:S02]  /*13b0*/  @!P3 LDG.E.64 R46, desc[UR6][R36.64] ;  /* 0x00000006242eb981 */ /* 0x0008e4000c1e1b00 */
[----:B------:R-:W-:Y:S01]  /*13c0*/  @!P6 IMAD.WIDE.U32 R38, R40, R30, R38 ;  /* 0x0000001e2826e225 */ /* 0x000fe200078e0026 */
[----:B------:R-:W-:Y:S02]  /*13d0*/  @!P4 LEA.HI.X R33, R42, R33, R43, 0x2, P5 ;  /* 0x000000212a21c211 */ /* 0x000fe400028f142b */
[----:B------:R-:W-:Y:S02]  /*13e0*/  CS2R R50, SRZ ;  /* 0x0000000000327805 */ /* 0x000fe4000001ff00 */
[----:B------:R-:W-:Y:S01]  /*13f0*/  @!P6 IADD3 R30, PT, PT, R39, R31, RZ ;  /* 0x0000001f271ee210 */ /* 0x000fe20007ffe0ff */
[----:B------:R-:W3:Y:S01]  /*1400*/  @!P4 LDG.E.64 R48, desc[UR6][R32.64] ;  /* 0x000000062030c981 */ /* 0x000ee2000c1e1b00 */
[----:B-1----:R-:W-:-:S04]  /*1410*/  @!P6 LEA R28, P2, R38, R28, 0x2 ;  /* 0x0000001c261ce211 */ /* 0x002fc800078410ff */
[----:B------:R-:W-:-:S05]  /*1420*/  @!P6 LEA.HI.X R29, R38, R29, R30, 0x2, P2 ;  /* 0x0000001d261de211 */ /* 0x000fca00010f141e */
[----:B------:R2:W3:Y:S01]  /*1430*/  @!P6 LDG.E.64 R50, desc[UR6][R28.64] ;  /* 0x000000061c32e981 */ /* 0x0004e2000c1e1b00 */
[----:B------:R-:W-:Y:S01]  /*1440*/  FADD.FTZ R30, R4, R5 ;  /* 0x00000005041e7221 */ /* 0x000fe20000010000 */
[----:B------:R-:W-:Y:S01]  /*1450*/  FMUL.FTZ R31, R5, R5 ;  /* 0x00000005051f7220 */ /* 0x000fe20000410000 */
[----:B0-----:R-:W-:Y:S02]  /*1460*/  FADD.FTZ R35, R6, R7 ;  /* 0x0000000706237221 */ /* 0x001fe40000010000 */
[----:B------:R-:W-:Y:S01]  /*1470*/  FADD.FTZ R30, RZ, R30 ;  /* 0x0000001eff1e7221 */ /* 0x000fe20000010000 */
[----:B----4-:R-:W-:Y:S01]  /*1480*/  FMUL.FTZ R37, R7, R7 ;  /* 0x0000000707257220 */ /* 0x010fe20000410000 */
[----:B------:R-:W-:Y:S02]  /*1490*/  FFMA.FTZ R31, R4, R4, R31 ;  /* 0x00000004041f7223 */ /* 0x000fe4000001001f */
[----:B------:R-:W-:Y:S01]  /*14a0*/  FADD.FTZ R30, R30, R35 ;  /* 0x000000231e1e7221 */ /* 0x000fe20000010000 */
[----:B------:R-:W-:Y:S01]  /*14b0*/  FFMA.FTZ R34, R6, R6, R37 ;  /* 0x0000000606227223 */ /* 0x000fe20000010025 */
[----:B------:R-:W-:-:S04]  /*14c0*/  FADD.FTZ R31, RZ, R31 ;  /* 0x0000001fff1f7221 */ /* 0x000fc80000010000 */
[----:B------:R-:W-:Y:S01]  /*14d0*/  FADD.FTZ R31, R31, R34 ;  /* 0x000000221f1f7221 */ /* 0x000fe20000010000 */
[----:B--2---:R-:W-:Y:S01]  /*14e0*/  FADD.FTZ R29, R8, R9 ;  /* 0x00000009081d7221 */ /* 0x004fe20000010000 */
[----:B------:R-:W-:-:S03]  /*14f0*/  FMUL.FTZ R33, R9, R9 ;  /* 0x0000000909217220 */ /* 0x000fc60000410000 */
[----:B------:R-:W-:Y:S01]  /*1500*/  FADD.FTZ R29, R30, R29 ;  /* 0x0000001d1e1d7221 */ /* 0x000fe20000010000 */
[----:B------:R-:W-:Y:S01]  /*1510*/  FADD.FTZ R30, R10, R11 ;  /* 0x0000000b0a1e7221 */ /* 0x000fe20000010000 */
[----:B------:R-:W-:Y:S01]  /*1520*/  FFMA.FTZ R28, R8, R8, R33 ;  /* 0x00000008081c7223 */ /* 0x000fe20000010021 */
[----:B------:R-:W-:Y:S02]  /*1530*/  FMUL.FTZ R33, R11, R11 ;  /* 0x0000000b0b217220 */ /* 0x000fe40000410000 */
[----:B------:R-:W-:Y:S01]  /*1540*/  FADD.FTZ R29, R29, R30 ;  /* 0x0000001e1d1d7221 */ /* 0x000fe20000010000 */
[----:B------:R-:W-:Y:S01]  /*1550*/  FADD.FTZ R28, R31, R28 ;  /* 0x0000001c1f1c7221 */ /* 0x000fe20000010000 */
[----:B------:R-:W-:-:S04]  /*1560*/  FFMA.FTZ R33, R10, R10, R33 ;  /* 0x0000000a0a217223 */ /* 0x000fc80000010021 */
[----:B------:R-:W-:Y:S01]  /*1570*/  FADD.FTZ R28, R28, R33 ;  /* 0x000000211c1c7221 */ /* 0x000fe20000010000 */
[----:B------:R-:W-:-:S04]  /*1580*/  FMUL.FTZ R33, R13, R13 ;  /* 0x0000000d0d217220 */ /* 0x000fc80000410000 */
[----:B------:R-:W-:Y:S01]  /*1590*/  FFMA.FTZ R33, R12, R12, R33 ;  /* 0x0000000c0c217223 */ /* 0x000fe20000010021 */
[C---:B------:R-:W-:Y:S02]  /*15a0*/  ISETP.GT.AND P2, PT, R56.reuse, 0x1e, PT ;  /* 0x0000001e3800780c */ /* 0x040fe40003f44270 */
[----:B------:R-:W-:Y:S01]  /*15b0*/  ISETP.GT.AND P4, PT, R56, 0xf, PT ;  /* 0x0000000f3800780c */ /* 0x000fe20003f84270 */
[----:B------:R-:W-:Y:S01]  /*15c0*/  BSSY.RECONVERGENT B0, `(.L_x_2988) ;  /* 0x000005e000007945 */ /* 0x000fe20003800200 */
[----:B-----5:R-:W-:Y:S01]  /*15d0*/  FADD.FTZ R30, R24, R25 ;  /* 0x00000019181e7221 */ /* 0x020fe20000010000 */
[----:B------:R-:W-:-:S03]  /*15e0*/  FMUL.FTZ R31, R25, R25 ;  /* 0x00000019191f7220 */ /* 0x000fc60000410000 */
[----:B------:R-:W-:Y:S01]  /*15f0*/  FADD.FTZ R29, R29, R30 ;  /* 0x0000001e1d1d7221 */ /* 0x000fe20000010000 */
[----:B------:R-:W-:Y:S01]  /*1600*/  FADD.FTZ R30, R12, R13 ;  /* 0x0000000d0c1e7221 */ /* 0x000fe20000010000 */
[----:B------:R-:W-:-:S03]  /*1610*/  FFMA.FTZ R31, R24, R24, R31 ;  /* 0x00000018181f7223 */ /* 0x000fc6000001001f */
[----:B------:R-:W-:Y:S01]  /*1620*/  FADD.FTZ R29, R29, R30 ;  /* 0x0000001e1d1d7221 */ /* 0x000fe20000010000 */
[----:B------:R-:W-:Y:S01]  /*1630*/  FADD.FTZ R28, R28, R31 ;  /* 0x0000001f1c1c7221 */ /* 0x000fe20000010000 */
[----:B------:R-:W-:Y:S01]  /*1640*/  FADD.FTZ R30, R16, R17 ;  /* 0x00000011101e7221 */ /* 0x000fe20000010000 */
[----:B------:R-:W-:Y:S02]  /*1650*/  FMUL.FTZ R31, R17, R17 ;  /* 0x00000011111f7220 */ /* 0x000fe40000410000 */
[----:B------:R-:W-:Y:S01]  /*1660*/  FADD.FTZ R28, R28, R33 ;  /* 0x000000211c1c7221 */ /* 0x000fe20000010000 */
[----:B------:R-:W-:Y:S01]  /*1670*/  FADD.FTZ R29, R29, R30 ;  /* 0x0000001e1d1d7221 */ /* 0x000fe20000010000 */
[----:B------:R-:W-:Y:S01]  /*1680*/  FFMA.FTZ R31, R16, R16, R31 ;  /* 0x00000010101f7223 */ /* 0x000fe2000001001f */
[----:B------:R-:W-:Y:S01]  /*1690*/  FMUL.FTZ R33, R19, R19 ;  /* 0x0000001313217220 */ /* 0x000fe20000410000 */
[----:B------:R-:W-:Y:S02]  /*16a0*/  FADD.FTZ R30, R18, R19 ;  /* 0x00000013121e7221 */ /* 0x000fe40000010000 */
[----:B------:R-:W-:Y:S01]  /*16b0*/  FADD.FTZ R28, R28, R31 ;  /* 0x0000001f1c1c7221 */ /* 0x000fe20000010000 */
[----:B------:R-:W-:Y:S01]  /*16c0*/  FFMA.FTZ R33, R18, R18, R33 ;  /* 0x0000001212217223 */ /* 0x000fe20000010021 */
[----:B------:R-:W-:Y:S01]  /*16d0*/  FADD.FTZ R29, R29, R30 ;  /* 0x0000001e1d1d7221 */ /* 0x000fe20000010000 */
[----:B------:R-:W-:Y:S01]  /*16e0*/  FMUL.FTZ R31, R21, R21 ;  /* 0x00000015151f7220 */ /* 0x000fe20000410000 */
[----:B------:R-:W-:Y:S01]  /*16f0*/  FADD.FTZ R30, R20, R21 ;  /* 0x00000015141e7221 */ /* 0x000fe20000010000 */
[----:B------:R-:W-:Y:S01]  /*1700*/  FADD.FTZ R28, R28, R33 ;  /* 0x000000211c1c7221 */ /* 0x000fe20000010000 */
[----:B------:R-:W-:Y:S01]  /*1710*/  FMUL.FTZ R33, R15, R15 ;  /* 0x0000000f0f217220 */ /* 0x000fe20000410000 */
[----:B------:R-:W-:Y:S01]  /*1720*/  FFMA.FTZ R31, R20, R20, R31 ;  /* 0x00000014141f7223 */ /* 0x000fe2000001001f */
[----:B------:R-:W-:Y:S01]  /*1730*/  FADD.FTZ R29, R29, R30 ;  /* 0x0000001e1d1d7221 */ /* 0x000fe20000010000 */
[C---:B------:R-:W-:Y:S01]  /*1740*/  FADD.FTZ R30, R14.reuse, R15 ;  /* 0x0000000f0e1e7221 */ /* 0x040fe20000010000 */
[----:B------:R-:W-:Y:S01]  /*1750*/  FFMA.FTZ R33, R14, R14, R33 ;  /* 0x0000000e0e217223 */ /* 0x000fe20000010021 */
[----:B------:R-:W-:Y:S01]  /*1760*/  FADD.FTZ R28, R28, R31 ;  /* 0x0000001f1c1c7221 */ /* 0x000fe20000010000 */
[----:B---3--:R-:W-:Y:S01]  /*1770*/  FMUL.FTZ R31, R23, R23 ;  /* 0x00000017171f7220 */ /* 0x008fe20000410000 */
        /* <DEDUP_REMOVED lines=20> */
[----:B------:R-:W-:Y:S01]  /*18c0*/  FMUL.FTZ R31, R49, R49 ;  /* 0x00000031311f7220 */ /* 0x000fe20000410000 */
[----:B------:R-:W-:Y:S01]  /*18d0*/  FADD.FTZ R28, R28, R33 ;  /* 0x000000211c1c7221 */ /* 0x000fe20000010000 */
[C---:B------:R-:W-:Y:S02]  /*18e0*/  FADD.FTZ R30, R48.reuse, R49 ;  /* 0x00000031301e7221 */ /* 0x040fe40000010000 */
[----:B------:R-:W-:Y:S02]  /*18f0*/  FFMA.FTZ R31, R48, R48, R31 ;  /* 0x00000030301f7223 */ /* 0x000fe4000001001f */
[----:B------:R-:W-:Y:S01]  /*1900*/  FADD.FTZ R29, R29, R30 ;  /* 0x0000001e1d1d7221 */ /* 0x000fe20000010000 */
[----:B------:R-:W-:Y:S01]  /*1910*/  FMUL.FTZ R33, R51, R51 ;  /* 0x0000003333217220 */ /* 0x000fe20000410000 */
[----:B------:R-:W-:Y:S01]  /*1920*/  FADD.FTZ R28, R28, R31 ;  /* 0x0000001f1c1c7221 */ /* 0x000fe20000010000 */
[----:B------:R-:W-:-:S02]  /*1930*/  FADD.FTZ R30, R50, R51 ;  /* 0x00000033321e7221 */ /* 0x000fc40000010000 */
        /* <DEDUP_REMOVED lines=19> */
[----:B------:R-:W-:Y:S02]  /*1a70*/  ISETP.GT.AND P2, PT, R56, 0x17, PT ;  /* 0x000000173800780c */ /* 0x000fe40003f44270 */
        /* <DEDUP_REMOVED lines=18> */
.L_x_2989:
[----:B------:R-:W-:Y:S05]  /*1ba0*/  BSYNC.RECONVERGENT B0 ;  /* 0x0000000000007941 */ /* 0x000fea0003800200 */
.L_x_2988:
        /* <DEDUP_REMOVED lines=56> */
.L_x_2991:
[----:B------:R-:W-:Y:S05]  /*1f30*/  BSYNC.RECONVERGENT B0 ;  /* 0x0000000000007941 */ /* 0x000fea0003800200 */
.L_x_2990:
        /* <DEDUP_REMOVED lines=27> */
.L_x_2994:
[----:B------:R-:W3:Y:S04]  /*20f0*/  LDG.E.STRONG.GPU R30, desc[UR6][R28.64] ;  /* 0x000000061c1e7981 */ /* 0x000ee8000c1ef900 */
[----:B---3--:R-:W-:Y:S01]  /*2100*/  CCTL.IVALL ;  /* 0x00000000ff00798f */ /* 0x008fe20002000000 */
[----:B------:R-:W-:Y:S05]  /*2110*/  YIELD ;  /* 0x0000000000007946 */ /* 0x000fea0003800000 */
[----:B------:R-:W-:-:S13]  /*2120*/  ISETP.NE.AND P2, PT, R30, R37, PT ;  /* 0x000000251e00720c */ /* 0x000fda0003f45270 */
[----:B------:R-:W-:Y:S05]  /*2130*/  @P2 BRA `(.L_x_2994) ;  /* 0xfffffffc00ec2947 */ /* 0x000fea000383ffff */
.L_x_2993:
        /* <DEDUP_REMOVED lines=16> */
.L_x_2996:
        /* <DEDUP_REMOVED lines=62> */
.L_x_2995:
        /* <DEDUP_REMOVED lines=38> */
.L_x_2997:
        /* <DEDUP_REMOVED lines=19> */
.L_x_2998:
        /* <DEDUP_REMOVED lines=9> */
.L_x_2999:
[----:B------:R-:W-:Y:S05]  /*2a40*/  BSYNC.RECONVERGENT B0 ;  /* 0x0000000000007941 */ /* 0x000fea0003800200 */
.L_x_2992:
        /* <DEDUP_REMOVED lines=20> */
[----:B------:R-:W1:Y:S01]  /*2b90*/  LDCU.U8 UR4, c[0x0][0x3fc] ;  /* 0x00007f80ff0477ac */ /* 0x000e620008000000 */
[----:B--2---:R-:W-:Y:S02]  /*2ba0*/  HFMA2 R36, -RZ, RZ, 1.875, 0 ;  /* 0x3f800000ff247431 */ /* 0x004fe400000001ff */
[----:B---3--:R-:W-:Y:S01]  /*2bb0*/  IMAD R37, R58, UR5, R71 ;  /* 0x000000053a257c24 */ /* 0x008fe2000f8e0247 */
[----:B------:R2:W5:Y:S01]  /*2bc0*/  LDG.E.64 R28, desc[UR6][R34.64] ;  /* 0x00000006221c7981 */ /* 0x000562000c1e1b00 */
[----:B0-----:R-:W-:-:S04]  /*2bd0*/  FMUL.FTZ R32, R32, UR8 ;  /* 0x0000000820207c20 */ /* 0x001fc80008410000 */
[----:B------:R-:W-:-:S04]  /*2be0*/  FMUL.FTZ R38, R32, R32 ;  /* 0x0000002020267220 */ /* 0x000fc80000410000 */
[----:B------:R-:W-:-:S05]  /*2bf0*/  FFMA.FTZ R38, R33, UR8, -R38 ;  /* 0x0000000821267c23 */ /* 0x000fca0008010826 */
[----:B------:R-:W-:-:S13]  /*2c00*/  FSETP.GTU.FTZ.AND P2, PT, R38, RZ, PT ;  /* 0x000000ff2600720b */ /* 0x000fda0003f5c000 */
[----:B------:R-:W0:Y:S01]  /*2c10*/  @P2 LDC R39, c[0x0][0x3a8] ;  /* 0x0000ea00ff272b82 */ /* 0x000e220000000800 */
[----:B-1----:R-:W-:Y:S01]  /*2c20*/  UISETP.NE.AND UP0, UPT, UR4, URZ, UPT ;  /* 0x000000ff0400728c */ /* 0x002fe2000bf05270 */
[C---:B--2---:R-:W-:Y:S01]  /*2c30*/  IADD3 R34, PT, PT, R37.reuse, 0x120, RZ ;  /* 0x0000012025227810 */ /* 0x044fe20007ffe0ff */
[----:B------:R-:W-:Y:S01]  /*2c40*/  BSSY.RECONVERGENT B0, `(.L_x_3000) ;  /* 0x000037e000007945 */ /* 0x000fe20003800200 */
[C---:B------:R-:W-:Y:S02]  /*2c50*/  IADD3 R35, PT, PT, R37.reuse, 0x1e0, RZ ;  /* 0x000001e025237810 */ /* 0x040fe40007ffe0ff */
[----:B------:R-:W-:Y:S02]  /*2c60*/  IADD3 R42, PT, PT, R37, 0x20, RZ ;  /* 0x00000020252a7810 */ /* 0x000fe40007ffe0ff */
[----:B------:R-:W-:Y:S01]  /*2c70*/  SHF.R.S32.HI R33, RZ, 0x1f, R34 ;  /* 0x0000001fff217819 */ /* 0x000fe20000011422 */
[----:B0-----:R-:W-:-:S04]  /*2c80*/  @P2 FADD.FTZ R38, R38, R39 ;  /* 0x0000002726262221 */ /* 0x001fc80000010000 */
[----:B------:R0:W1:Y:S01]  /*2c90*/  @P2 MUFU.RSQ R36, R38 ;  /* 0x0000002600242308 */ /* 0x0000620000001400 */
[----:B------:R-:W-:Y:S05]  /*2ca0*/  BRA.U UP0, `(.L_x_3001) ;  /* 0x0000001500b47547 */ /* 0x000fea000b800000 */
[----:B------:R-:W2:Y:S01]  /*2cb0*/  LDCU.64 UR8, c[0x0][0x3e8] ;  /* 0x00007d00ff0877ac */ /* 0x000ea20008000a00 */
[----:B0-----:R-:W-:Y:S01]  /*2cc0*/  SHF.R.S32.HI R38, RZ, 0x1f, R37 ;  /* 0x0000001fff267819 */ /* 0x001fe20000011425 */
[----:B------:R-:W-:Y:S01]  /*2cd0*/  BSSY.RECONVERGENT B1, `(.L_x_3002) ;  /* 0x0000018000017945 */ /* 0x000fe20003800200 */
[----:B------:R-:W-:Y:S02]  /*2ce0*/  SHF.R.S32.HI R43, RZ, 0x1f, R42 ;  /* 0x0000001fff2b7819 */ /* 0x000fe4000001142a */
[----:B--2---:R-:W-:Y:S02]  /*2cf0*/  ISETP.GE.U32.AND P1, PT, R37, UR8, PT ;  /* 0x0000000825007c0c */ /* 0x004fe4000bf26070 */
[----:B------:R-:W-:Y:S02]  /*2d00*/  ISETP.GE.U32.AND P2, PT, R42, UR8, PT ;  /* 0x000000082a007c0c */ /* 0x000fe4000bf46070 */
[----:B------:R-:W-:Y:S02]  /*2d10*/  ISETP.GE.AND.EX P1, PT, R38, UR9, PT, P1 ;  /* 0x0000000926007c0c */ /* 0x000fe4000bf26310 */
[----:B------:R-:W-:-:S11]  /*2d20*/  ISETP.GE.AND.EX P2, PT, R43, UR9, PT, P2 ;  /* 0x000000092b007c0c */ /* 0x000fd6000bf46320 */
[----:B------:R-:W-:Y:S05]  /*2d30*/  @P1 BRA `(.L_x_3003) ;  /* 0x0000000000441947 */ /* 0x000fea0003800000 */
[----:B------:R-:W0:Y:S01]  /*2d40*/  LDCU.64 UR10, c[0x0][0x3e0] ;  /* 0x00007c00ff0a77ac */ /* 0x000e220008000a00 */
[----:B------:R-:W-:Y:S01]  /*2d50*/  MOV R40, R74 ;  /* 0x0000004a00287202 */ /* 0x000fe20000000f00 */
[----:B------:R-:W-:Y:S01]  /*2d60*/  FADD.FTZ R5, -R32, R5 ;  /* 0x0000000520057221 */ /* 0x000fe20000010100 */
[----:B------:R-:W-:Y:S01]  /*2d70*/  MOV R41, R77 ;  /* 0x0000004d00297202 */ /* 0x000fe20000000f00 */
[----:B------:R-:W2:Y:S01]  /*2d80*/  LDCU.64 UR4, c[0x0][0x380] ;  /* 0x00007000ff0477ac */ /* 0x000ea20008000a00 */
[----:B0-----:R-:W-:Y:S02]  /*2d90*/  IMAD R38, R38, UR10, RZ ;  /* 0x0000000a26267c24 */ /* 0x001fe4000f8e02ff */
[----:B------:R-:W-:-:S04]  /*2da0*/  IMAD.WIDE.U32 R40, R37, UR10, R40 ;  /* 0x0000000a25287c25 */ /* 0x000fc8000f8e0028 */
[----:B------:R-:W-:Y:S01]  /*2db0*/  IMAD R39, R37, UR11, R38 ;  /* 0x0000000b25277c24 */ /* 0x000fe2000f8e0226 */
[----:B--2---:R-:W-:-:S04]  /*2dc0*/  LEA R38, P1, R40, UR4, 0x2 ;  /* 0x0000000428267c11 */ /* 0x004fc8000f8210ff */
[----:B------:R-:W-:Y:S01]  /*2dd0*/  IADD3 R39, PT, PT, R41, R39, RZ ;  /* 0x0000002729277210 */ /* 0x000fe20007ffe0ff */
[----:B------:R-:W-:-:S03]  /*2de0*/  FADD.FTZ R41, -R32, R4 ;  /* 0x0000000420297221 */ /* 0x000fc60000010100 */
[----:B------:R-:W-:Y:S01]  /*2df0*/  LEA.HI.X R39, R40, UR5, R39, 0x2, P1 ;  /* 0x0000000528277c11 */ /* 0x000fe200088f1427 */
[-C--:B-1----:R-:W-:Y:S01]  /*2e00*/  FMUL.FTZ R41, R41, R36.reuse ;  /* 0x0000002429297220 */ /* 0x082fe20000410000 */
[----:B------:R-:W-:-:S03]  /*2e10*/  FMUL.FTZ R40, R5, R36 ;  /* 0x0000002405287220 */ /* 0x000fc60000410000 */
[----:B-----5:R-:W-:Y:S01]  /*2e20*/  FFMA.FTZ R4, R28, R41, R30 ;  /* 0x000000291c047223 */ /* 0x020fe2000001001e */
[----:B------:R-:W-:-:S05]  /*2e30*/  FFMA.FTZ R5, R29, R40, R31 ;  /* 0x000000281d057223 */ /* 0x000fca000001001f */
[----:B------:R0:W-:Y:S02]  /*2e40*/  STG.E.64 desc[UR6][R38.64], R4 ;  /* 0x0000000426007986 */ /* 0x0001e4000c101b06 */
.L_x_3003:
[----:B------:R-:W-:Y:S05]  /*2e50*/  BSYNC.RECONVERGENT B1 ;  /* 0x0000000000017941 */ /* 0x000fea0003800200 */
.L_x_3002:
[----:B------:R-:W-:Y:S01]  /*2e60*/  BSSY.RECONVERGENT B1, `(.L_x_3004) ;  /* 0x0000014000017945 */ /* 0x000fe20003800200 */
[----:B------:R-:W-:-:S03]  /*2e70*/  IADD3 R40, PT, PT, R37, 0x40, RZ ;  /* 0x0000004025287810 */ /* 0x000fc60007ffe0ff */
[----:B------:R-:W-:Y:S05]  /*2e80*/  @P2 BRA `(.L_x_3005) ;  /* 0x0000000000442947 */ /* 0x000fea0003800000 */
[----:B------:R-:W2:Y:S01]  /*2e90*/  LDCU.64 UR4, c[0x0][0x3e0] ;  /* 0x00007c00ff0477ac */ /* 0x000ea20008000a00 */
[----:B0-----:R-:W-:Y:S01]  /*2ea0*/  MOV R4, R74 ;  /* 0x0000004a00047202 */ /* 0x001fe20000000f00 */
[----:B------:R-:W-:Y:S01]  /*2eb0*/  FADD.FTZ R7, -R32, R7 ;  /* 0x0000000720077221 */ /* 0x000fe20000010100 */
[----:B------:R-:W-:Y:S01]  /*2ec0*/  MOV R5, R77 ;  /* 0x0000004d00057202 */ /* 0x000fe20000000f00 */
[----:B------:R-:W0:Y:S01]  /*2ed0*/  LDCU.64 UR10, c[0x0][0x380] ;  /* 0x00007000ff0a77ac */ /* 0x000e220008000a00 */
[----:B--2---:R-:W-:-:S04]  /*2ee0*/  IMAD R43, R43, UR4, RZ ;  /* 0x000000042b2b7c24 */ /* 0x004fc8000f8e02ff */
[C---:B------:R-:W-:Y:S02]  /*2ef0*/  IMAD R39, R42.reuse, UR5, R43 ;  /* 0x000000052a277c24 */ /* 0x040fe4000f8e022b */
[----:B------:R-:W-:-:S04]  /*2f00*/  IMAD.WIDE.U32 R42, R42, UR4, R4 ;  /* 0x000000042a2a7c25 */ /* 0x000fc8000f8e0004 */
[----:B------:R-:W-:Y:S01]  /*2f10*/  FADD.FTZ R5, -R32, R6 ;  /* 0x0000000620057221 */ /* 0x000fe20000010100 */
[----:B-1----:R-:W-:-:S03]  /*2f20*/  FMUL.FTZ R6, R7, R36 ;  /* 0x0000002407067220 */ /* 0x002fc60000410000 */
[----:B------:R-:W-:Y:S01]  /*2f30*/  FMUL.FTZ R5, R5, R36 ;  /* 0x0000002405057220 */ /* 0x000fe20000410000 */
[----:B------:R-:W-:Y:S02]  /*2f40*/  IADD3 R39, PT, PT, R43, R39, RZ ;  /* 0x000000272b277210 */ /* 0x000fe40007ffe0ff */
[----:B0-----:R-:W-:Y:S01]  /*2f50*/  LEA R38, P1, R42, UR10, 0x2 ;  /* 0x0000000a2a267c11 */ /* 0x001fe2000f8210ff */
[----:B-----5:R-:W-:Y:S01]  /*2f60*/  FFMA.FTZ R4, R28, R5, R30 ;  /* 0x000000051c047223 */ /* 0x020fe2000001001e */
[----:B------:R-:W-:Y:S02]  /*2f70*/  FFMA.FTZ R5, R29, R6, R31 ;  /* 0x000000061d057223 */ /* 0x000fe4000001001f */
[----:B------:R-:W-:-:S05]  /*2f80*/  LEA.HI.X R39, R42, UR11, R39, 0x2, P1 ;  /* 0x0000000b2a277c11 */ /* 0x000fca00088f1427 */
[----:B------:R2:W-:Y:S04]  /*2f90*/  STG.E.64 desc[UR6][R38.64], R4 ;  /* 0x0000000426007986 */ /* 0x0005e8000c101b06 */
.L_x_3005:
[----:B------:R-:W-:Y:S05]  /*2fa0*/  BSYNC.RECONVERGENT B1 ;  /* 0x0000000000017941 */ /* 0x000fea0003800200 */
.L_x_3004:
[----:B------:R-:W-:Y:S01]  /*2fb0*/  ISETP.GE.U32.AND P2, PT, R40, UR8, PT ;  /* 0x0000000828007c0c */ /* 0x000fe2000bf46070 */
[----:B------:R-:W-:Y:S01]  /*2fc0*/  BSSY.RECONVERGENT B1, `(.L_x_3006) ;  /* 0x000001c000017945 */ /* 0x000fe20003800200 */
[----:B0-2---:R-:W-:Y:S02]  /*2fd0*/  SHF.R.S32.HI R4, RZ, 0x1f, R40 ;  /* 0x0000001fff047819 */ /* 0x005fe40000011428 */
[C---:B------:R-:W-:Y:S02]  /*2fe0*/  IADD3 R39, PT, PT, R37.reuse, 0x60, RZ ;  /* 0x0000006025277810 */ /* 0x040fe40007ffe0ff */
[----:B------:R-:W-:Y:S02]  /*2ff0*/  ISETP.GE.AND.EX P2, PT, R4, UR9, PT, P2 ;  /* 0x0000000904007c0c */ /* 0x000fe4000bf46320 */
[----:B------:R-:W-:Y:S02]  /*3000*/  IADD3 R38, PT, PT, R37, 0xa0, RZ ;  /* 0x000000a025267810 */ /* 0x000fe40007ffe0ff */
[----:B------:R-:W-:-:S02]  /*3010*/  ISETP.GE.U32.AND P3, PT, R39, UR8, PT ;  /* 0x0000000827007c0c */ /* 0x000fc4000bf66070 */
[----:B------:R-:W-:Y:S02]  /*3020*/  SHF.R.S32.HI R42, RZ, 0x1f, R39 ;  /* 0x0000001fff2a7819 */ /* 0x000fe40000011427 */
[----:B------:R-:W-:Y:S02]  /*3030*/  ISETP.GE.U32.AND P5, PT, R70, UR8, PT ;  /* 0x0000000846007c0c */ /* 0x000fe4000bfa6070 */
[----:B------:R-:W-:Y:S02]  /*3040*/  ISETP.GE.U32.AND P1, PT, R38, UR8, PT ;  /* 0x0000000826007c0c */ /* 0x000fe4000bf26070 */
[----:B------:R-:W-:Y:S01]  /*3050*/  ISETP.GE.AND.EX P3, PT, R42, UR9, PT, P3 ;  /* 0x000000092a007c0c */ /* 0x000fe2000bf66330 */
[----:B------:R-:W-:-:S12]  /*3060*/  @P2 BRA `(.L_x_3007) ;  /* 0x0000000000442947 */ /* 0x000fd80003800000 */
[----:B------:R-:W0:Y:S01]  /*3070*/  LDCU.64 UR4, c[0x0][0x3e0] ;  /* 0x00007c00ff0477ac */ /* 0x000e220008000a00 */
[----:B------:R-:W-:Y:S01]  /*3080*/  FADD.FTZ R9, -R32, R9 ;  /* 0x0000000920097221 */ /* 0x000fe20000010100 */
[----:B------:R-:W2:Y:S01]  /*3090*/  LDCU.64 UR10, c[0x0][0x380] ;  /* 0x00007000ff0a77ac */ /* 0x000ea20008000a00 */
[----:B0-----:R-:W-:Y:S01]  /*30a0*/  IMAD R5, R4, UR4, RZ ;  /* 0x0000000404057c24 */ /* 0x001fe2000f8e02ff */
[----:B------:R-:W-:-:S03]  /*30b0*/  MOV R4, R74 ;  /* 0x0000004a00047202 */ /* 0x000fc60000000f00 */
[----:B------:R-:W-:Y:S01]  /*30c0*/  IMAD R7, R40, UR5, R5 ;  /* 0x0000000528077c24 */ /* 0x000fe2000f8e0205 */
[----:B------:R-:W-:-:S03]  /*30d0*/  MOV R5, R77 ;  /* 0x0000004d00057202 */ /* 0x000fc60000000f00 */
[----:B------:R-:W-:-:S04]  /*30e0*/  IMAD.WIDE.U32 R40, R40, UR4, R4 ;  /* 0x0000000428287c25 */ /* 0x000fc8000f8e0004 */
[----:B------:R-:W-:Y:S01]  /*30f0*/  FADD.FTZ R5, -R32, R8 ;  /* 0x0000000820057221 */ /* 0x000fe20000010100 */
[----:B-1----:R-:W-:-:S03]  /*3100*/  FMUL.FTZ R8, R9, R36 ;  /* 0x0000002409087220 */ /* 0x002fc60000410000 */
[----:B------:R-:W-:Y:S01]  /*3110*/  FMUL.FTZ R5, R5, R36 ;  /* 0x0000002405057220 */ /* 0x000fe20000410000 */
[----:B------:R-:W-:Y:S02]  /*3120*/  IADD3 R7, PT, PT, R41, R7, RZ ;  /* 0x0000000729077210 */ /* 0x000fe40007ffe0ff */
[----:B--2---:R-:W-:Y:S01]  /*3130*/  LEA R6, P2, R40, UR10, 0x2 ;  /* 0x0000000a28067c11 */ /* 0x004fe2000f8410ff */
[----:B-----5:R-:W-:Y:S01]  /*3140*/  FFMA.FTZ R4, R28, R5, R30 ;  /* 0x000000051c047223 */ /* 0x020fe2000001001e */
[----:B------:R-:W-:Y:S02]  /*3150*/  FFMA.FTZ R5, R29, R8, R31 ;  /* 0x000000081d057223 */ /* 0x000fe4000001001f */
[----:B------:R-:W-:-:S05]  /*3160*/  LEA.HI.X R7, R40, UR11, R7, 0x2, P2 ;  /* 0x0000000b28077c11 */ /* 0x000fca00090f1407 */
[----:B------:R0:W-:Y:S04]  /*3170*/  STG.E.64 desc[UR6][R6.64], R4 ;  /* 0x0000000406007986 */ /* 0x0001e8000c101b06 */
.L_x_3007:
[----:B------:R-:W-:Y:S05]  /*3180*/  BSYNC.RECONVERGENT B1 ;  /* 0x0000000000017941 */ /* 0x000fea0003800200 */
.L_x_3006:
[----:B------:R-:W-:Y:S04]  /*3190*/  BSSY.RECONVERGENT B1, `(.L_x_3008) ;  /* 0x0000013000017945 */ /* 0x000fe80003800200 */
[----:B------:R-:W-:Y:S05]  /*31a0*/  @P3 BRA `(.L_x_3009) ;  /* 0x0000000000443947 */ /* 0x000fea0003800000 */
[----:B------:R-:W2:Y:S01]  /*31b0*/  LDCU.64 UR4, c[0x0][0x3e0] ;  /* 0x00007c00ff0477ac */ /* 0x000ea20008000a00 */
[----:B0-----:R-:W-:Y:S01]  /*31c0*/  MOV R6, R74 ;  /* 0x0000004a00067202 */ /* 0x001fe20000000f00 */
        /* <DEDUP_REMOVED lines=12> */
[----:B------:R-:W-:-:S04]  /*3290*/  IADD3 R39, PT, PT, R7, R39, RZ ;  /* 0x0000002707277210 */ /* 0x000fc80007ffe0ff */
[----:B------:R-:W-:-:S05]  /*32a0*/  LEA.HI.X R9, R6, UR11, R39, 0x2, P2 ;  /* 0x0000000b06097c11 */ /* 0x000fca00090f1427 */
[----:B------:R2:W-:Y:S02]  /*32b0*/  STG.E.64 desc[UR6][R8.64], R4 ;  /* 0x0000000408007986 */ /* 0x0005e4000c101b06 */
.L_x_3009:
[----:B------:R-:W-:Y:S05]  /*32c0*/  BSYNC.RECONVERGENT B1 ;  /* 0x0000000000017941 */ /* 0x000fea0003800200 */
.L_x_3008:
[----:B------:R-:W-:Y:S01]  /*32d0*/  ISETP.GE.AND.EX P5, PT, R55, UR9, PT, P5 ;  /* 0x0000000937007c0c */ /* 0x000fe2000bfa6350 */
[----:B------:R-:W-:Y:S01]  /*32e0*/  BSSY.RECONVERGENT B1, `(.L_x_3010) ;  /* 0x000001f000017945 */ /* 0x000fe20003800200 */
[----:B------:R-:W-:Y:S02]  /*32f0*/  ISETP.GE.U32.AND P6, PT, R69, UR8, PT ;  /* 0x0000000845007c0c */ /* 0x000fe4000bfc6070 */
[----:B------:R-:W-:Y:S02]  /*3300*/  ISETP.GE.U32.AND P2, PT, R68, UR8, PT ;  /* 0x0000000844007c0c */ /* 0x000fe4000bf46070 */
[----:B--2---:R-:W-:Y:S02]  /*3310*/  SHF.R.S32.HI R9, RZ, 0x1f, R38 ;  /* 0x0000001fff097819 */ /* 0x004fe40000011426 */
[----:B------:R-:W-:Y:S02]  /*3320*/  ISETP.GE.U32.AND P3, PT, R67, UR8, PT ;  /* 0x0000000843007c0c */ /* 0x000fe4000bf66070 */
[----:B------:R-:W-:-:S02]  /*3330*/  ISETP.GE.U32.AND P4, PT, R34, UR8, PT ;  /* 0x0000000822007c0c */ /* 0x000fc4000bf86070 */
[----:B------:R-:W-:Y:S02]  /*3340*/  IADD3 R8, PT, PT, R37, 0x180, RZ ;  /* 0x0000018025087810 */ /* 0x000fe40007ffe0ff */
[----:B------:R-:W-:Y:S02]  /*3350*/  ISETP.GE.AND.EX P1, PT, R9, UR9, PT, P1 ;  /* 0x0000000909007c0c */ /* 0x000fe4000bf26310 */
[----:B------:R-:W-:Y:S02]  /*3360*/  ISETP.GE.AND.EX P6, PT, R54, UR9, PT, P6 ;  /* 0x0000000936007c0c */ /* 0x000fe4000bfc6360 */
[----:B------:R-:W-:Y:S02]  /*3370*/  ISETP.GE.AND.EX P2, PT, R0, UR9, PT, P2 ;  /* 0x0000000900007c0c */ /* 0x000fe4000bf46320 */
[----:B------:R-:W-:Y:S02]  /*3380*/  ISETP.GE.AND.EX P3, PT, R2, UR9, PT, P3 ;  /* 0x0000000902007c0c */ /* 0x000fe4000bf66330 */
[----:B------:R-:W-:-:S02]  /*3390*/  ISETP.GE.AND.EX P4, PT, R33, UR9, PT, P4 ;  /* 0x0000000921007c0c */ /* 0x000fc4000bf86340 */
[----:B------:R-:W-:Y:S01]  /*33a0*/  IADD3 R37, PT, PT, R37, 0x1a0, RZ ;  /* 0x000001a025257810 */ /* 0x000fe20007ffe0ff */
[----:B------:R-:W-:Y:S10]  /*33b0*/  @P5 BRA `(.L_x_3011) ;  /* 0x0000000000445947 */ /* 0x000ff40003800000 */
        /* <DEDUP_REMOVED lines=17> */
.L_x_3011:
[----:B------:R-:W-:Y:S05]  /*34d0*/  BSYNC.RECONVERGENT B1 ;  /* 0x0000000000017941 */ /* 0x000fea0003800200 */
.L_x_3010:
[----:B------:R-:W-:Y:S04]  /*34e0*/  BSSY.RECONVERGENT B1, `(.L_x_3012) ;  /* 0x0000013000017945 */ /* 0x000fe80003800200 */
[----:B------:R-:W-:Y:S05]  /*34f0*/  @P1 BRA `(.L_x_3013) ;  /* 0x0000000000441947 */ /* 0x000fea0003800000 */
[----:B------:R-:W3:Y:S01]  /*3500*/  LDCU.64 UR4, c[0x0][0x3e0] ;  /* 0x00007c00ff0477ac */ /* 0x000ee20008000a00 */
[----:B0-----:R-:W-:Y:S01]  /*3510*/  MOV R6, R74 ;  /* 0x0000004a00067202 */ /* 0x001fe20000000f00 */
[C---:B--2---:R-:W-:Y:S01]  /*3520*/  FADD.FTZ R5, -R32.reuse, R12 ;  /* 0x0000000c20057221 */ /* 0x044fe20000010100 */
[----:B------:R-:W-:Y:S01]  /*3530*/  MOV R7, R77 ;  /* 0x0000004d00077202 */ /* 0x000fe20000000f00 */
[----:B------:R-:W0:Y:S01]  /*3540*/  LDCU.64 UR10, c[0x0][0x380] ;  /* 0x00007000ff0a77ac */ /* 0x000e220008000a00 */
[----:B------:R-:W-:Y:S01]  /*3550*/  FADD.FTZ R13, -R32, R13 ;  /* 0x0000000d200d7221 */ /* 0x000fe20000010100 */
        /* <DEDUP_REMOVED lines=8> */
[----:B------:R-:W-:-:S04]  /*35e0*/  IADD3 R9, PT, PT, R7, R9, RZ ;  /* 0x0000000907097210 */ /* 0x000fc80007ffe0ff */
[----:B------:R-:W-:-:S05]  /*35f0*/  LEA.HI.X R11, R6, UR11, R9, 0x2, P1 ;  /* 0x0000000b060b7c11 */ /* 0x000fca00088f1409 */
[----:B------:R3:W-:Y:S02]  /*3600*/  STG.E.64 desc[UR6][R10.64], R4 ;  /* 0x000000040a007986 */ /* 0x0007e4000c101b06 */
.L_x_3013:
[----:B------:R-:W-:Y:S05]  /*3610*/  BSYNC.RECONVERGENT B1 ;  /* 0x0000000000017941 */ /* 0x000fea0003800200 */
.L_x_3012:
[----:B------:R-:W-:Y:S04]  /*3620*/  BSSY.RECONVERGENT B1, `(.L_x_3014) ;  /* 0x0000013000017945 */ /* 0x000fe80003800200 */
[----:B------:R-:W-:Y:S05]  /*3630*/  @P6 BRA `(.L_x_3015) ;  /* 0x0000000000446947 */ /* 0x000fea0003800000 */
[----:B------:R-:W4:Y:S01]  /*3640*/  LDCU.64 UR4, c[0x0][0x3e0] ;  /* 0x00007c00ff0477ac */ /* 0x000f220008000a00 */
[----:B0-----:R-:W-:Y:S01]  /*3650*/  MOV R6, R74 ;  /* 0x0000004a00067202 */ /* 0x001fe20000000f00 */
[C---:B--23--:R-:W-:Y:S01]  /*3660*/  FADD.FTZ R5, -R32.reuse, R16 ;  /* 0x0000001020057221 */ /* 0x04cfe20000010100 */
[----:B------:R-:W-:Y:S01]  /*3670*/  MOV R7, R77 ;  /* 0x0000004d00077202 */ /* 0x000fe20000000f00 */
[----:B------:R-:W0:Y:S01]  /*3680*/  LDCU.64 UR10, c[0x0][0x380] ;  /* 0x00007000ff0a77ac */ /* 0x000e220008000a00 */
[----:B------:R-:W-:Y:S01]  /*3690*/  FADD.FTZ R17, -R32, R17 ;  /* 0x0000001120117221 */ /* 0x000fe20000010100 */
[----:B-1----:R-:W-:-:S03]  /*36a0*/  FMUL.FTZ R5, R5, R36 ;  /* 0x0000002405057220 */ /* 0x002fc60000410000 */
[----:B------:R-:W-:Y:S01]  /*36b0*/  FMUL.FTZ R12, R17, R36 ;  /* 0x00000024110c7220 */ /* 0x000fe20000410000 */
[----:B----4-:R-:W-:Y:S02]  /*36c0*/  IMAD R4, R54, UR4, RZ ;  /* 0x0000000436047c24 */ /* 0x010fe4000f8e02ff */
[----:B------:R-:W-:-:S04]  /*36d0*/  IMAD.WIDE.U32 R6, R69, UR4, R6 ;  /* 0x0000000445067c25 */ /* 0x000fc8000f8e0006 */
[----:B------:R-:W-:Y:S01]  /*36e0*/  IMAD R9, R69, UR5, R4 ;  /* 0x0000000545097c24 */ /* 0x000fe2000f8e0204 */
[----:B0-----:R-:W-:Y:S01]  /*36f0*/  LEA R10, P1, R6, UR10, 0x2 ;  /* 0x0000000a060a7c11 */ /* 0x001fe2000f8210ff */
[----:B-----5:R-:W-:Y:S01]  /*3700*/  FFMA.FTZ R4, R28, R5, R30 ;  /* 0x000000051c047223 */ /* 0x020fe2000001001e */
[----:B------:R-:W-:Y:S02]  /*3710*/  FFMA.FTZ R5, R29, R12, R31 ;  /* 0x0000000c1d057223 */ /* 0x000fe4000001001f */
[----:B------:R-:W-:-:S04]  /*3720*/  IADD3 R9, PT, PT, R7, R9, RZ ;  /* 0x0000000907097210 */ /* 0x000fc80007ffe0ff */
[----:B------:R-:W-:-:S05]  /*3730*/  LEA.HI.X R11, R6, UR11, R9, 0x2, P1 ;  /* 0x0000000b060b7c11 */ /* 0x000fca00088f1409 */
[----:B------:R4:W-:Y:S02]  /*3740*/  STG.E.64 desc[UR6][R10.64], R4 ;  /* 0x000000040a007986 */ /* 0x0009e4000c101b06 */
.L_x_3015:
[----:B------:R-:W-:Y:S05]  /*3750*/  BSYNC.RECONVERGENT B1 ;  /* 0x0000000000017941 */ /* 0x000fea0003800200 */
.L_x_3014:
[----:B------:R-:W-:Y:S04]  /*3760*/  BSSY.RECONVERGENT B1, `(.L_x_3016) ;  /* 0x0000013000017945 */ /* 0x000fe80003800200 */
[----:B------:R-:W-:Y:S05]  /*3770*/  @P2 BRA `(.L_x_3017) ;  /* 0x0000000000442947 */ /* 0x000fea0003800000 */
[----:B------:R-:W1:Y:S01]  /*3780*/  LDCU.64 UR4, c[0x0][0x3e0] ;  /* 0x00007c00ff0477ac */ /* 0x000e620008000a00 */
[----:B0-----:R-:W-:Y:S01]  /*3790*/  MOV R6, R74 ;  /* 0x0000004a00067202 */ /* 0x001fe20000000f00 */
[C---:B--234-:R-:W-:Y:S01]  /*37a0*/  FADD.FTZ R5, -R32.reuse, R18 ;  /* 0x0000001220057221 */ /* 0x05cfe20000010100 */
[----:B------:R-:W-:Y:S01]  /*37b0*/  MOV R7, R77 ;  /* 0x0000004d00077202 */ /* 0x000fe20000000f00 */
[----:B------:R-:W0:Y:S01]  /*37c0*/  LDCU.64 UR10, c[0x0][0x380] ;  /* 0x00007000ff0a77ac */ /* 0x000e220008000a00 */
[----:B------:R-:W-:Y:S01]  /*37d0*/  FADD.FTZ R19, -R32, R19 ;  /* 0x0000001320137221 */ /* 0x000fe20000010100 */
        /* <DEDUP_REMOVED lines=8> */
[----:B------:R-:W-:-:S04]  /*3860*/  IADD3 R9, PT, PT, R7, R9, RZ ;  /* 0x0000000907097210 */ /* 0x000fc80007ffe0ff */
[----:B------:R-:W-:-:S05]  /*3870*/  LEA.HI.X R11, R6, UR11, R9, 0x2, P1 ;  /* 0x0000000b060b7c11 */ /* 0x000fca00088f1409 */
[----:B------:R0:W-:Y:S02]  /*3880*/  STG.E.64 desc[UR6][R10.64], R4 ;  /* 0x000000040a007986 */ /* 0x0001e4000c101b06 */
.L_x_3017:
[----:B------:R-:W-:Y:S05]  /*3890*/  BSYNC.RECONVERGENT B1 ;  /* 0x0000000000017941 */ /* 0x000fea0003800200 */
.L_x_3016:
        /* <DEDUP_REMOVED lines=10> */
[----:B------:R-:W-:Y:S02]  /*3940*/  IMAD R4, R2, UR4, RZ ;  /* 0x0000000402047c24 */ /* 0x000fe4000f8e02ff */
        /* <DEDUP_REMOVED lines=8> */
.L_x_3019:
[----:B------:R-:W-:Y:S05]  /*39d0*/  BSYNC.RECONVERGENT B1 ;  /* 0x0000000000017941 */ /* 0x000fea0003800200 */
.L_x_3018:
        /* <DEDUP_REMOVED lines=19> */
.L_x_3021:
[----:B------:R-:W-:Y:S05]  /*3b10*/  BSYNC.RECONVERGENT B1 ;  /* 0x0000000000017941 */ /* 0x000fea0003800200 */
.L_x_3020:
[----:B------:R-:W-:Y:S01]  /*3b20*/  ISETP.GE.U32.AND P5, PT, R66, UR8, PT ;  /* 0x0000000842007c0c */ /* 0x000fe2000bfa6070 */
[----:B------:R-:W-:Y:S01]  /*3b30*/  BSSY.RECONVERGENT B1, `(.L_x_3022) ;  /* 0x0000021000017945 */ /* 0x000fe20003800200 */
[----:B------:R-:W-:Y:S02]  /*3b40*/  SHF.R.S32.HI R12, RZ, 0x1f, R35 ;  /* 0x0000001fff0c7819 */ /* 0x000fe40000011423 */
[----:B------:R-:W-:Y:S02]  /*3b50*/  ISETP.GE.AND.EX P5, PT, R3, UR9, PT, P5 ;  /* 0x0000000903007c0c */ /* 0x000fe4000bfa6350 */
[----:B------:R-:W-:Y:S02]  /*3b60*/  ISETP.GE.U32.AND P2, PT, R65, UR8, PT ;  /* 0x0000000841007c0c */ /* 0x000fe4000bf46070 */
[----:B------:R-:W-:Y:S02]  /*3b70*/  ISETP.GE.U32.AND P1, PT, R8, UR8, PT ;  /* 0x0000000808007c0c */ /* 0x000fe4000bf26070 */
[----:B------:R-:W-:-:S02]  /*3b80*/  ISETP.GE.U32.AND P6, PT, R37, UR8, PT ;  /* 0x0000000825007c0c */ /* 0x000fc4000bfc6070 */
[----:B------:R-:W-:Y:S02]  /*3b90*/  ISETP.GE.U32.AND P3, PT, R64, UR8, PT ;  /* 0x0000000840007c0c */ /* 0x000fe4000bf66070 */
[----:B------:R-:W-:Y:S02]  /*3ba0*/  ISETP.GE.U32.AND P4, PT, R35, UR8, PT ;  /* 0x0000000823007c0c */ /* 0x000fe4000bf86070 */
[----:B------:R-:W-:Y:S02]  /*3bb0*/  SHF.R.S32.HI R9, RZ, 0x1f, R8 ;  /* 0x0000001fff097819 */ /* 0x000fe40000011408 */
[----:B------:R-:W-:Y:S02]  /*3bc0*/  SHF.R.S32.HI R13, RZ, 0x1f, R37 ;  /* 0x0000001fff0d7819 */ /* 0x000fe40000011425 */
[----:B------:R-:W-:Y:S02]  /*3bd0*/  ISETP.GE.AND.EX P2, PT, R52, UR9, PT, P2 ;  /* 0x0000000934007c0c */ /* 0x000fe4000bf46320 */
[----:B------:R-:W-:-:S02]  /*3be0*/  ISETP.GE.AND.EX P1, PT, R9, UR9, PT, P1 ;  /* 0x0000000909007c0c */ /* 0x000fc4000bf26310 */
[----:B------:R-:W-:Y:S02]  /*3bf0*/  ISETP.GE.AND.EX P6, PT, R13, UR9, PT, P6 ;  /* 0x000000090d007c0c */ /* 0x000fe4000bfc6360 */
[----:B------:R-:W-:Y:S02]  /*3c00*/  ISETP.GE.AND.EX P3, PT, R53, UR9, PT, P3 ;  /* 0x0000000935007c0c */ /* 0x000fe4000bf66330 */
[----:B------:R-:W-:Y:S01]  /*3c10*/  ISETP.GE.AND.EX P4, PT, R12, UR9, PT, P4 ;  /* 0x000000090c007c0c */ /* 0x000fe2000bf86340 */
[----:B------:R-:W-:-:S12]  /*3c20*/  @P5 BRA `(.L_x_3023) ;  /* 0x0000000000445947 */ /* 0x000fd80003800000 */
        /* <DEDUP_REMOVED lines=17> */
.L_x_3023:
[----:B------:R-:W-:Y:S05]  /*3d40*/  BSYNC.RECONVERGENT B1 ;  /* 0x0000000000017941 */ /* 0x000fea0003800200 */
.L_x_3022:
[----:B------:R-:W-:Y:S04]  /*3d50*/  BSSY.RECONVERGENT B1, `(.L_x_3024) ;  /* 0x0000013000017945 */ /* 0x000fe80003800200 */
[----:B------:R-:W-:Y:S05]  /*3d60*/  @P2 BRA `(.L_x_3025) ;  /* 0x0000000000442947 */ /* 0x000fea0003800000 */
[----:B------:R-:W1:Y:S01]  /*3d70*/  LDCU.64 UR4, c[0x0][0x3e0] ;  /* 0x00007c00ff0477ac */ /* 0x000e620008000a00 */
[----:B0-234-:R-:W-:Y:S01]  /*3d80*/  MOV R4, R74 ;  /* 0x0000004a00047202 */ /* 0x01dfe20000000f00 */
[C---:B------:R-:W-:Y:S01]  /*3d90*/  FADD.FTZ R7, -R32.reuse, R26 ;  /* 0x0000001a20077221 */ /* 0x040fe20000010100 */
        /* <DEDUP_REMOVED lines=14> */
.L_x_3025:
[----:B------:R-:W-:Y:S05]  /*3e80*/  BSYNC.RECONVERGENT B1 ;  /* 0x0000000000017941 */ /* 0x000fea0003800200 */
.L_x_3024:
        /* <DEDUP_REMOVED lines=14> */
[----:B-----5:R-:W-:-:S03]  /*3f70*/  FFMA.FTZ R8, R28, R7, R30 ;  /* 0x000000071c087223 */ /* 0x020fc6000001001e */
[----:B------:R-:W-:-:S04]  /*3f80*/  IADD3 R9, PT, PT, R5, R9, RZ ;  /* 0x0000000905097210 */ /* 0x000fc80007ffe0ff */
[----:B------:R-:W-:Y:S01]  /*3f90*/  LEA.HI.X R7, R4, UR11, R9, 0x2, P1 ;  /* 0x0000000b04077c11 */ /* 0x000fe200088f1409 */
[----:B------:R-:W-:-:S05]  /*3fa0*/  FFMA.FTZ R9, R29, R10, R31 ;  /* 0x0000000a1d097223 */ /* 0x000fca000001001f */
[----:B------:R0:W-:Y:S02]  /*3fb0*/  STG.E.64 desc[UR6][R6.64], R8 ;  /* 0x0000000806007986 */ /* 0x0001e4000c101b06 */
.L_x_3027:
[----:B------:R-:W-:Y:S05]  /*3fc0*/  BSYNC.RECONVERGENT B1 ;  /* 0x0000000000017941 */ /* 0x000fea0003800200 */
.L_x_3026:
        /* <DEDUP_REMOVED lines=19> */
.L_x_3029:
[----:B------:R-:W-:Y:S05]  /*4100*/  BSYNC.RECONVERGENT B1 ;  /* 0x0000000000017941 */ /* 0x000fea0003800200 */
.L_x_3028:
        /* <DEDUP_REMOVED lines=19> */
.L_x_3031:
[----:B------:R-:W-:Y:S05]  /*4240*/  BSYNC.RECONVERGENT B1 ;  /* 0x0000000000017941 */ /* 0x000fea0003800200 */
.L_x_3030:
        /* <DEDUP_REMOVED lines=17> */
[----:B------:R0:W-:Y:S01]  /*4360*/  STG.E.64 desc[UR6][R6.64], R28 ;  /* 0x0000001c06007986 */ /* 0x0001e2000c101b06 */
[----:B------:R-:W-:Y:S05]  /*4370*/  BRA `(.L_x_3032) ;  /* 0x0000002000287947 */ /* 0x000fea0003800000 */
.L_x_3001:
        /* <DEDUP_REMOVED lines=17> */
[----:B------:R-:W-:Y:S02]  /*4490*/  IMAD R43, R37, UR9, R38 ;  /* 0x00000009252b7c24 */ /* 0x000fe4000f8e0226 */
[----:B-1----:R-:W-:Y:S01]  /*44a0*/  FMUL.FTZ R38, R5, R36 ;  /* 0x0000002405267220 */ /* 0x002fe20000410000 */
[----:B--2---:R-:W-:Y:S02]  /*44b0*/  LEA R42, P2, R72, UR10, 0x2 ;  /* 0x0000000a482a7c11 */ /* 0x004fe4000f8410ff */
[----:B------:R-:W-:Y:S01]  /*44c0*/  IADD3 R43, PT, PT, R73, R43, RZ ;  /* 0x0000002b492b7210 */ /* 0x000fe20007ffe0ff */
[----:B------:R-:W-:Y:S01]  /*44d0*/  FADD.FTZ R73, -R32, R4 ;  /* 0x0000000420497221 */ /* 0x000fe20000010100 */
[----:B-----5:R-:W-:Y:S02]  /*44e0*/  FFMA.FTZ R5, R29, R38, R31 ;  /* 0x000000261d057223 */ /* 0x020fe4000001001f */
[----:B------:R-:W-:Y:S01]  /*44f0*/  LEA.HI.X R43, R72, UR11, R43, 0x2, P2 ;  /* 0x0000000b482b7c11 */ /* 0x000fe200090f142b */
[----:B------:R-:W-:Y:S01]  /*4500*/  FMUL.FTZ R73, R73, R36 ;  /* 0x0000002449497220 */ /* 0x000fe20000410000 */
[----:B------:R-:W-:-:S03]  /*4510*/  FMUL.FTZ R72, R5, -1.4426950216293334961 ;  /* 0xbfb8aa3b05487820 */ /* 0x000fc60000410000 */
[----:B------:R-:W-:-:S03]  /*4520*/  FFMA.FTZ R4, R28, R73, R30 ;  /* 0x000000491c047223 */ /* 0x000fc6000001001e */
[----:B------:R-:W0:Y:S01]  /*4530*/  MUFU.EX2 R72, R72 ;  /* 0x0000004800487308 */ /* 0x000e220000000800 */
[----:B------:R-:W-:-:S07]  /*4540*/  FMUL.FTZ R38, R4, -1.4426950216293334961 ;  /* 0xbfb8aa3b04267820 */ /* 0x000fce0000410000 */
        /* <DEDUP_REMOVED lines=8> */
.L_x_3034:
[----:B------:R-:W-:Y:S05]  /*45d0*/  BSYNC.RECONVERGENT B1 ;  /* 0x0000000000017941 */ /* 0x000fea0003800200 */
.L_x_3033:
[----:B------:R-:W-:Y:S01]  /*45e0*/  BSSY.RECONVERGENT B1, `(.L_x_3035) ;  /* 0x000001e000017945 */ /* 0x000fe20003800200 */
[----:B------:R-:W-:-:S03]  /*45f0*/  IADD3 R38, PT, PT, R37, 0x40, RZ ;  /* 0x0000004025267810 */ /* 0x000fc60007ffe0ff */
[----:B------:R-:W-:Y:S05]  /*4600*/  @P3 BRA `(.L_x_3036) ;  /* 0x00000000006c3947 */ /* 0x000fea0003800000 */
[C---:B0-----:R-:W-:Y:S01]  /*4610*/  FADD.FTZ R5, -R32.reuse, R6 ;  /* 0x0000000620057221 */ /* 0x041fe20000010100 */
[----:B------:R-:W-:Y:S01]  /*4620*/  FADD.FTZ R7, -R32, R7 ;  /* 0x0000000720077221 */ /* 0x000fe20000010100 */
        /* <DEDUP_REMOVED lines=10> */
[----:B------:R-:W-:Y:S01]  /*46d0*/  IMAD R7, R39, UR9, R5 ;  /* 0x0000000927077c24 */ /* 0x000fe2000f8e0205 */
[----:B------:R-:W-:Y:S02]  /*46e0*/  MOV R5, R77 ;  /* 0x0000004d00057202 */ /* 0x000fe40000000f00 */
        /* <DEDUP_REMOVED lines=8> */
[----:B-1----:R-:W-:-:S04]  /*4770*/  LEA R6, P2, R4, UR10, 0x2 ;  /* 0x0000000a04067c11 */ /* 0x002fc8000f8410ff */
[----:B------:R-:W-:Y:S01]  /*4780*/  LEA.HI.X R7, R4, UR11, R7, 0x2, P2 ;  /* 0x0000000b04077c11 */ /* 0x000fe200090f1407 */
[----:B--2---:R-:W-:Y:S01]  /*4790*/  FMUL.FTZ R4, R42, R43 ;  /* 0x0000002b2a047220 */ /* 0x004fe20000410000 */
[----:B0-----:R-:W-:-:S05]  /*47a0*/  FMUL.FTZ R5, R40, R41 ;  /* 0x0000002928057220 */ /* 0x001fca0000410000 */
[----:B------:R2:W-:Y:S02]  /*47b0*/  STG.E.64 desc[UR6][R6.64], R4 ;  /* 0x0000000406007986 */ /* 0x0005e4000c101b06 */
.L_x_3036:
[----:B------:R-:W-:Y:S05]  /*47c0*/  BSYNC.RECONVERGENT B1 ;  /* 0x0000000000017941 */ /* 0x000fea0003800200 */
.L_x_3035:
        /* <DEDUP_REMOVED lines=12> */
[C---:B------:R-:W-:Y:S01]  /*4890*/  FADD.FTZ R5, -R32.reuse, R8 ;  /* 0x0000000820057221 */ /* 0x040fe20000010100 */
        /* <DEDUP_REMOVED lines=21> */
[----:B-1----:R-:W-:-:S04]  /*49f0*/  LEA R6, P4, R38, UR10, 0x2 ;  /* 0x0000000a26067c11 */ /* 0x002fc8000f8810ff */
[----:B------:R-:W-:Y:S01]  /*4a00*/  LEA.HI.X R7, R38, UR11, R7, 0x2, P4 ;  /* 0x0000000b26077c11 */ /* 0x000fe2000a0f1407 */
[----:B--2---:R-:W-:Y:S01]  /*4a10*/  FMUL.FTZ R4, R43, R72 ;  /* 0x000000482b047220 */ /* 0x004fe20000410000 */
[----:B0-----:R-:W-:-:S05]  /*4a20*/  FMUL.FTZ R5, R8, R9 ;  /* 0x0000000908057220 */ /* 0x001fca0000410000 */
[----:B------:R0:W-:Y:S02]  /*4a30*/  STG.E.64 desc[UR6][R6.64], R4 ;  /* 0x0000000406007986 */ /* 0x0001e4000c101b06 */
.L_x_3038:
[----:B------:R-:W-:Y:S05]  /*4a40*/  BSYNC.RECONVERGENT B1 ;  /* 0x0000000000017941 */ /* 0x000fea0003800200 */
.L_x_3037:
[----:B------:R-:W-:Y:S04]  /*4a50*/  BSSY.RECONVERGENT B1, `(.L_x_3039) ;  /* 0x000001d000017945 */ /* 0x000fe80003800200 */
        /* <DEDUP_REMOVED lines=27> */
[----:B------:R2:W-:Y:S02]  /*4c10*/  STG.E.64 desc[UR6][R6.64], R4 ;  /* 0x0000000406007986 */ /* 0x0005e4000c101b06 */
.L_x_3040:
[----:B------:R-:W-:Y:S05]  /*4c20*/  BSYNC.RECONVERGENT B1 ;  /* 0x0000000000017941 */ /* 0x000fea0003800200 */
.L_x_3039:
[----:B------:R-:W-:Y:S01]  /*4c30*/  SHF.R.S32.HI R9, RZ, 0x1f, R40 ;  /* 0x0000001fff097819 */ /* 0x000fe20000011428 */
[----:B------:R-:W-:Y:S01]  /*4c40*/  BSSY.RECONVERGENT B1, `(.L_x_3041) ;  /* 0x0000027000017945 */ /* 0x000fe20003800200 */
[----:B------:R-:W-:Y:S02]  /*4c50*/  ISETP.GE.U32.AND P6, PT, R68, UR4, PT ;  /* 0x0000000444007c0c */ /* 0x000fe4000bfc6070 */
[----:B------:R-:W-:Y:S02]  /*4c60*/  ISETP.GE.U32.AND P4, PT, R67, UR4, PT ;  /* 0x0000000443007c0c */ /* 0x000fe4000bf86070 */
[----:B------:R-:W-:Y:S02]  /*4c70*/  ISETP.GE.U32.AND P5, PT, R34, UR4, PT ;  /* 0x0000000422007c0c */ /* 0x000fe4000bfa6070 */
[----:B------:R-:W-:Y:S02]  /*4c80*/  IADD3 R8, PT, PT, R37, 0x180, RZ ;  /* 0x0000018025087810 */ /* 0x000fe40007ffe0ff */
[----:B------:R-:W-:-:S02]  /*4c90*/  ISETP.GE.AND.EX P3, PT, R9, UR5, PT, P3 ;  /* 0x0000000509007c0c */ /* 0x000fc4000bf66330 */
[----:B------:R-:W-:Y:S02]  /*4ca0*/  ISETP.GE.AND.EX P2, PT, R54, UR5, PT, P2 ;  /* 0x0000000536007c0c */ /* 0x000fe4000bf46320 */
[----:B------:R-:W-:Y:S02]  /*4cb0*/  ISETP.GE.AND.EX P6, PT, R0, UR5, PT, P6 ;  /* 0x0000000500007c0c */ /* 0x000fe4000bfc6360 */
[----:B------:R-:W-:Y:S02]  /*4cc0*/  ISETP.GE.AND.EX P4, PT, R2, UR5, PT, P4 ;  /* 0x0000000502007c0c */ /* 0x000fe4000bf86340 */
[----:B------:R-:W-:Y:S02]  /*4cd0*/  ISETP.GE.AND.EX P5, PT, R33, UR5, PT, P5 ;  /* 0x0000000521007c0c */ /* 0x000fe4000bfa6350 */
[----:B------:R-:W-:Y:S01]  /*4ce0*/  IADD3 R37, PT, PT, R37, 0x1a0, RZ ;  /* 0x000001a025257810 */ /* 0x000fe20007ffe0ff */
[----:B------:R-:W-:Y:S10]  /*4cf0*/  @P1 BRA `(.L_x_3042) ;  /* 0x00000000006c1947 */ /* 0x000ff40003800000 */
[C---:B0-2---:R-:W-:Y:S01]  /*4d00*/  FADD.FTZ R5, -R32.reuse, R24 ;  /* 0x0000001820057221 */ /* 0x045fe20000010100 */
        /* <DEDUP_REMOVED lines=25> */
[----:B------:R3:W-:Y:S02]  /*4ea0*/  STG.E.64 desc[UR6][R6.64], R4 ;  /* 0x0000000406007986 */ /* 0x0007e4000c101b06 */
.L_x_3042:
[----:B------:R-:W-:Y:S05]  /*4eb0*/  BSYNC.RECONVERGENT B1 ;  /* 0x0000000000017941 */ /* 0x000fea0003800200 */
.L_x_3041:
[----:B------:R-:W-:Y:S04]  /*4ec0*/  BSSY.RECONVERGENT B1, `(.L_x_3043) ;  /* 0x000001d000017945 */ /* 0x000fe80003800200 */
[----:B------:R-:W-:Y:S05]  /*4ed0*/  @P3 BRA `(.L_x_3044) ;  /* 0x00000000006c3947 */ /* 0x000fea0003800000 */
[C---:B------:R-:W-:Y:S01]  /*4ee0*/  FADD.FTZ R13, -R32.reuse, R13 ;  /* 0x0000000d200d7221 */ /* 0x040fe20000010100 */
[----:B0-23--:R-:W-:Y:S01]  /*4ef0*/  FADD.FTZ R5, -R32, R12 ;  /* 0x0000000c20057221 */ /* 0x00dfe20000010100 */
        /* <DEDUP_REMOVED lines=18> */
[----:B------:R-:W-:-:S03]  /*5020*/  IMAD.WIDE.U32 R4, R40, UR8, R4 ;  /* 0x0000000828047c25 */ /* 0x000fc6000f8e0004 */
[----:B-1----:R-:W-:Y:S02]  /*5030*/  LEA R6, P1, R4, UR10, 0x2 ;  /* 0x0000000a04067c11 */ /* 0x002fe4000f8210ff */
[----:B------:R-:W-:Y:S01]  /*5040*/  IADD3 R9, PT, PT, R5, R9, RZ ;  /* 0x0000000905097210 */ /* 0x000fe20007ffe0ff */
[----:B--2---:R-:W-:-:S03]  /*5050*/  FMUL.FTZ R5, R11, R24 ;  /* 0x000000180b057220 */ /* 0x004fc60000410000 */
[----:B------:R-:W-:Y:S01]  /*5060*/  LEA.HI.X R7, R4, UR11, R9, 0x2, P1 ;  /* 0x0000000b04077c11 */ /* 0x000fe200088f1409 */
[----:B0-----:R-:W-:-:S05]  /*5070*/  FMUL.FTZ R4, R10, R13 ;  /* 0x0000000d0a047220 */ /* 0x001fca0000410000 */
[----:B------:R4:W-:Y:S02]  /*5080*/  STG.E.64 desc[UR6][R6.64], R4 ;  /* 0x0000000406007986 */ /* 0x0009e4000c101b06 */
.L_x_3044:
[----:B------:R-:W-:Y:S05]  /*5090*/  BSYNC.RECONVERGENT B1 ;  /* 0x0000000000017941 */ /* 0x000fea0003800200 */
.L_x_3043:
[----:B------:R-:W-:Y:S04]  /*50a0*/  BSSY.RECONVERGENT B1, `(.L_x_3045) ;  /* 0x000001d000017945 */ /* 0x000fe80003800200 */
[----:B------:R-:W-:Y:S05]  /*50b0*/  @P2 BRA `(.L_x_3046) ;  /* 0x00000000006c2947 */ /* 0x000fea0003800000 */
[C---:B0-234-:R-:W-:Y:S01]  /*50c0*/  FADD.FTZ R5, -R32.reuse, R16 ;  /* 0x0000001020057221 */ /* 0x05dfe20000010100 */
        /* <DEDUP_REMOVED lines=26> */
.L_x_3046:
[----:B------:R-:W-:Y:S05]  /*5270*/  BSYNC.RECONVERGENT B1 ;  /* 0x0000000000017941 */ /* 0x000fea0003800200 */
.L_x_3045:
        /* <DEDUP_REMOVED lines=29> */
.L_x_3048:
[----:B------:R-:W-:Y:S05]  /*5450*/  BSYNC.RECONVERGENT B1 ;  /* 0x0000000000017941 */ /* 0x000fea0003800200 */
.L_x_3047:
        /* <DEDUP_REMOVED lines=29> */
.L_x_3050:
[----:B------:R-:W-:Y:S05]  /*5630*/  BSYNC.RECONVERGENT B1 ;  /* 0x0000000000017941 */ /* 0x000fea0003800200 */
.L_x_3049:
        /* <DEDUP_REMOVED lines=29> */
.L_x_3052:
[----:B------:R-:W-:Y:S05]  /*5810*/  BSYNC.RECONVERGENT B1 ;  /* 0x0000000000017941 */ /* 0x000fea0003800200 */
.L_x_3051:
        /* <DEDUP_REMOVED lines=44> */
.L_x_3054:
[----:B------:R-:W-:Y:S05]  /*5ae0*/  BSYNC.RECONVERGENT B1 ;  /* 0x0000000000017941 */ /* 0x000fea0003800200 */
.L_x_3053:
[----:B------:R-:W-:Y:S04]  /*5af0*/  BSSY.RECONVERGENT B1, `(.L_x_3055) ;  /* 0x000001d000017945 */ /* 0x000fe80003800200 */
[----:B------:R-:W-:Y:S05]  /*5b00*/  @P2 BRA `(.L_x_3056) ;  /* 0x00000000006c2947 */ /* 0x000fea0003800000 */
[C---:B0-234-:R-:W-:Y:S01]  /*5b10*/  FADD.FTZ R5, -R32.reuse, R26 ;  /* 0x0000001a20057221 */ /* 0x05dfe20000010100 */
[----:B------:R-:W-:Y:S01]  /*5b20*/  FADD.FTZ R27, -R32, R27 ;  /* 0x0000001b201b7221 */ /* 0x000fe20000010100 */
[----:B------:R-:W0:Y:S01]  /*5b30*/  LDCU.64 UR8, c[0x0][0x3e0] ;  /* 0x00007c00ff0877ac */ /* 0x000e220008000a00 */
        /* <DEDUP_REMOVED lines=24> */
.L_x_3056:
[----:B------:R-:W-:Y:S05]  /*5cc0*/  BSYNC.RECONVERGENT B1 ;  /* 0x0000000000017941 */ /* 0x000fea0003800200 */
.L_x_3055:
        /* <DEDUP_REMOVED lines=29> */
.L_x_3058:
[----:B------:R-:W-:Y:S05]  /*5ea0*/  BSYNC.RECONVERGENT B1 ;  /* 0x0000000000017941 */ /* 0x000fea0003800200 */
.L_x_3057:
        /* <DEDUP_REMOVED lines=29> */
.L_x_3060:
[----:B------:R-:W-:Y:S05]  /*6080*/  BSYNC.RECONVERGENT B1 ;  /* 0x0000000000017941 */ /* 0x000fea0003800200 */
.L_x_3059:
        /* <DEDUP_REMOVED lines=29> */
.L_x_3062:
[----:B------:R-:W-:Y:S05]  /*6260*/  BSYNC.RECONVERGENT B1 ;  /* 0x0000000000017941 */ /* 0x000fea0003800200 */
.L_x_3061:
        /* <DEDUP_REMOVED lines=27> */
.L_x_3032:
[----:B------:R-:W-:Y:S05]  /*6420*/  BSYNC.RECONVERGENT B0 ;  /* 0x0000000000007941 */ /* 0x000fea0003800200 */
.L_x_3000:
        /* <DEDUP_REMOVED lines=8> */
.L_x_3064:
        /* <DEDUP_REMOVED lines=13> */
.L_x_3473:


//--------------------- .text._Z35group_norm_nhwc_fwd_one_pass_kernelI11Fp32IOBf16WLi64ELi42ELi672EEv26Group_norm_nhwc_fwd_params --------------------------
	.section	.text._Z35group_norm_nhwc_fwd_one_pass_kernelI11Fp32IOBf16WLi64ELi42ELi672EEv26Group_norm_nhwc_fwd_params,"ax",@progbits
	.align	128
        .global         _Z35group_norm_nhwc_fwd_one_pass_kernelI11Fp32IOBf16WLi64ELi42ELi672EEv26Group_norm_nhwc_fwd_params
        .type           _Z35group_norm_nhwc_fwd_one_pass_kernelI11Fp32IOBf16WLi64ELi42ELi672EEv26Group_norm_nhwc_fwd_params,@function
        .size           _Z35group_norm_nhwc_fwd_one_pass_kernelI11Fp32IOBf16WLi64ELi42ELi672EEv26Group_norm_nhwc_fwd_params,(.L_x_3474 - _Z35group_norm_nhwc_fwd_one_pass_kernelI11Fp32IOBf16WLi64ELi42ELi672EEv26Group_norm_nhwc_fwd_params)
        .other          _Z35group_norm_nhwc_fwd_one_pass_kernelI11Fp32IOBf16WLi64ELi42ELi672EEv26Group_norm_nhwc_fwd_params,@"STO_CUDA_ENTRY STV_DEFAULT"
_Z35group_norm_nhwc_fwd_one_pass_kernelI11Fp32IOBf16WLi64ELi42ELi672EEv26Group_norm_nhwc_fwd_params:
.text._Z35group_norm_nhwc_fwd_one_pass_kernelI11Fp32IOBf16WLi64ELi42ELi672EEv26Group_norm_nhwc_fwd_params:
        /* <DEDUP_REMOVED lines=32> */
.L_x_3084:
[----:B01----:R-:W0:Y:S01]  /*0200*/  LDC R17, c[0x0][0x3f8] ;  /* 0x0000fe00ff117b82 */ /* 0x003e220000000800 */
[----:B------:R-:W1:Y:S01]  /*0210*/  LDCU.64 UR8, c[0x0][0x3e8] ;  /* 0x00007d00ff0877ac */ /* 0x000e620008000a00 */
[----:B------:R-:W-:Y:S02]  /*0220*/  IADD3 R12, PT, PT, R7, 0x20, RZ ;  /* 0x00000020070c7810 */ /* 0x000fe40007ffe0ff */
[----:B------:R-:W-:Y:S02]  /*0230*/  SHF.R.S32.HI R21, RZ, 0x1f, R7 ;  /* 0x0000001fff157819 */ /* 0x000fe40000011407 */
[----:B------:R-:W-:Y:S02]  /*0240*/  SHF.R.S32.HI R19, RZ, 0x1f, R12 ;  /* 0x0000001fff137819 */ /* 0x000fe4000001140c */
[----:B0-----:R-:W-:Y:S02]  /*0250*/  IABS R5, R17 ;  /* 0x0000001100057213 */ /* 0x001fe40000000000 */
[----:B------:R-:W-:-:S02]  /*0260*/  ISETP.NE.AND P3, PT, R17, RZ, PT ;  /* 0x000000ff1100720c */ /* 0x000fc40003f65270 */
[----:B------:R-:W0:Y:S08]  /*0270*/  I2F.RP R0, R5 ;  /* 0x0000000500007306 */ /* 0x000e300000209400 */
[----:B0-----:R-:W0:Y:S02]  /*0280*/  MUFU.RCP R0, R0 ;  /* 0x0000000000007308 */ /* 0x001e240000001000 */
[----:B0-2---:R-:W-:-:S06]  /*0290*/  IADD3 R2, PT, PT, R0, 0xffffffe, RZ ;  /* 0x0ffffffe00027810 */ /* 0x005fcc0007ffe0ff */
        /* <DEDUP_REMOVED lines=17> */
[----:B------:R-:W-:Y:S01]  /*03b0*/  @P1 VIADD R3, R3, 0x1 ;  /* 0x0000000103031836 */ /* 0x000fe20000000000 */
[----:B------:R-:W-:-:S04]  /*03c0*/  ISETP.GE.U32.AND P1, PT, R7, UR8, PT ;  /* 0x0000000807007c0c */ /* 0x000fc8000bf26070 */
[----:B------:R-:W-:Y:S01]  /*03d0*/  ISETP.GE.AND.EX P1, PT, R21, UR9, PT, P1 ;  /* 0x0000000915007c0c */ /* 0x000fe2000bf26310 */
[----:B------:R-:W0:Y:S01]  /*03e0*/  LDCU.64 UR8, c[0x0][0x3f0] ;  /* 0x00007e00ff0877ac */ /* 0x000e220008000a00 */
[----:B------:R-:W-:Y:S01]  /*03f0*/  MOV R13, R3 ;  /* 0x00000003000d7202 */ /* 0x000fe20000000f00 */
[----:B------:R-:W1:Y:S03]  /*0400*/  @!P2 LDC.64 R8, c[0x0][0x3e0] ;  /* 0x0000f800ff08ab82 */ /* 0x000e660000000a00 */
[----:B------:R-:W-:Y:S02]  /*0410*/  @!P4 IADD3 R13, PT, PT, -R13, RZ, RZ ;  /* 0x000000ff0d0dc210 */ /* 0x000fe40007ffe1ff */
[----:B------:R-:W-:-:S04]  /*0420*/  @!P3 LOP3.LUT R13, RZ, R17, RZ, 0x33, !PT ;  /* 0x00000011ff0db212 */ /* 0x000fc800078e33ff */
[----:B------:R-:W-:Y:S01]  /*0430*/  IADD3 R0, PT, PT, -R13, RZ, RZ ;  /* 0x000000ff0d007210 */ /* 0x000fe20007ffe1ff */
[----:B------:R-:W2:Y:S01]  /*0440*/  @!P1 LDC.64 R10, c[0x0][0x3e0] ;  /* 0x0000f800ff0a9b82 */ /* 0x000ea20000000a00 */
[----:B------:R-:W-:-:S03]  /*0450*/  SHF.R.S32.HI R4, RZ, 0x1f, R13 ;  /* 0x0000001fff047819 */ /* 0x000fc6000001140d */
[----:B------:R-:W-:Y:S02]  /*0460*/  IMAD R0, R17, R0, UR7 ;  /* 0x0000000711007e24 */ /* 0x000fe4000f8e0200 */
[----:B0-----:R-:W-:Y:S02]  /*0470*/  IMAD R14, R4, UR8, RZ ;  /* 0x00000008040e7c24 */ /* 0x001fe4000f8e02ff */
[----:B------:R-:W-:Y:S01]  /*0480*/  IMAD R0, R0, 0x2a, RZ ;  /* 0x0000002a00007824 */ /* 0x000fe200078e02ff */
[----:B------:R-:W0:Y:S01]  /*0490*/  @!P1 LDC.64 R2, c[0x0][0x390] ;  /* 0x0000e400ff029b82 */ /* 0x000e220000000a00 */
[----:B------:R-:W-:-:S03]  /*04a0*/  IMAD R27, R13, UR9, R14 ;  /* 0x000000090d1b7c24 */ /* 0x000fc6000f8e020e */
[----:B------:R-:W-:Y:S01]  /*04b0*/  IADD3 R24, P3, PT, R0, R15, RZ ;  /* 0x0000000f00187210 */ /* 0x000fe20007f7e0ff */
[----:B-1----:R-:W-:-:S03]  /*04c0*/  @!P2 IMAD R15, R19, R8, RZ ;  /* 0x00000008130fa224 */ /* 0x002fc600078e02ff */
[----:B------:R-:W-:Y:S01]  /*04d0*/  LEA.HI.X.SX32 R25, R0, RZ, 0x1, P3 ;  /* 0x000000ff00197211 */ /* 0x000fe200018f0eff */
[----:B------:R-:W1:Y:S01]  /*04e0*/  @!P2 LDC.64 R4, c[0x0][0x390] ;  /* 0x0000e400ff04ab82 */ /* 0x000e620000000a00 */
[----:B------:R-:W-:Y:S02]  /*04f0*/  @!P2 IMAD R17, R12, R9, R15 ;  /* 0x000000090c11a224 */ /* 0x000fe400078e020f */
[----:B------:R-:W-:-:S04]  /*0500*/  IMAD.WIDE.U32 R24, R13, UR8, R24 ;  /* 0x000000080d187c25 */ /* 0x000fc8000f8e0018 */
[----:B--2---:R-:W-:Y:S01]  /*0510*/  @!P1 IMAD R14, R21, R10, RZ ;  /* 0x0000000a150e9224 */ /* 0x004fe200078e02ff */
[-C--:B------:R-:W-:Y:S01]  /*0520*/  @!P1 MOV R26, R24.reuse ;  /* 0x00000018001a9202 */ /* 0x080fe20000000f00 */
[----:B------:R-:W-:Y:S02]  /*0530*/  IMAD.IADD R27, R25, 0x1, R27 ;  /* 0x00000001191b7824 */ /* 0x000fe400078e021b */
[C---:B------:R-:W-:Y:S01]  /*0540*/  @!P1 IMAD R13, R7.reuse, R11, R14 ;  /* 0x0000000b070d9224 */ /* 0x040fe200078e020e */
[----:B------:R-:W-:Y:S01]  /*0550*/  @!P2 MOV R14, R24 ;  /* 0x00000018000ea202 */ /* 0x000fe20000000f00 */
[----:B------:R-:W-:Y:S01]  /*0560*/  @!P1 IMAD.WIDE.U32 R10, R7, R10, R26 ;  /* 0x0000000a070a9225 */ /* 0x000fe200078e001a */
[----:B------:R-:W-:-:S04]  /*0570*/  @!P2 MOV R15, R27 ;  /* 0x0000001b000fa202 */ /* 0x000fc80000000f00 */
[----:B------:R-:W-:Y:S01]  /*0580*/  @!P1 IADD3 R11, PT, PT, R11, R13, RZ ;  /* 0x0000000d0b0b9210 */ /* 0x000fe20007ffe0ff */
[----:B------:R-:W-:Y:S01]  /*0590*/  @!P2 IMAD.WIDE.U32 R8, R12, R8, R14 ;  /* 0x000000080c08a225 */ /* 0x000fe200078e000e */
[----:B0-----:R-:W-:-:S03]  /*05a0*/  @!P1 LEA R12, P3, R10, R2, 0x2 ;  /* 0x000000020a0c9211 */ /* 0x001fc600078610ff */
[----:B------:R-:W-:Y:S01]  /*05b0*/  HFMA2 R2, -RZ, RZ, 0, 0 ;  /* 0x00000000ff027431 */ /* 0x000fe200000001ff */
[----:B------:R-:W-:Y:S02]  /*05c0*/  @!P2 IADD3 R9, PT, PT, R9, R17, RZ ;  /* 0x000000110909a210 */ /* 0x000fe40007ffe0ff */
[----:B-1----:R-:W-:Y:S02]  /*05d0*/  @!P2 LEA R14, P4, R8, R4, 0x2 ;  /* 0x00000004080ea211 */ /* 0x002fe400078810ff */
[----:B------:R-:W-:Y:S01]  /*05e0*/  @!P1 LEA.HI.X R13, R10, R3, R11, 0x2, P3 ;  /* 0x000000030a0d9211 */ /* 0x000fe200018f140b */
[----:B------:R-:W-:Y:S01]  /*05f0*/  IMAD.MOV.U32 R3, RZ, RZ, RZ ;  /* 0x000000ffff037224 */ /* 0x000fe200078e00ff */
[----:B------:R-:W-:Y:S02]  /*0600*/  @!P2 LEA.HI.X R15, R8, R5, R9, 0x2, P4 ;  /* 0x00000005080fa211 */ /* 0x000fe400020f1409 */
[----:B------:R-:W-:-:S03]  /*0610*/  CS2R R4, SRZ ;  /* 0x0000000000047805 */ /* 0x000fc6000001ff00 */
[----:B------:R-:W2:Y:S04]  /*0620*/  @!P1 LDG.E.64 R2, desc[UR14][R12.64] ;  /* 0x0000000e0c029981 */ /* 0x000ea8000c1e1b00 */
[----:B------:R-:W3:Y:S01]  /*0630*/  @!P2 LDG.E.64 R4, desc[UR14][R14.64] ;  /* 0x0000000e0e04a981 */ /* 0x000ee2000c1e1b00 */
[----:B------:R-:W-:Y:S01]  /*0640*/  BSSY.RECONVERGENT B0, `(.L_x_3065) ;  /* 0x0000031000007945 */ /* 0x000fe20003800200 */
[----:B------:R-:W0:Y:S01]  /*0650*/  S2R R8, SR_LANEID ;  /* 0x0000000000087919 */ /* 0x000e220000000000 */
[----:B------:R-:W1:Y:S01]  /*0660*/  S2R R18, SR_TID.X ;  /* 0x0000000000127919 */ /* 0x000e620000002100 */
[C---:B0-----:R-:W-:Y:S02]  /*0670*/  ISETP.GT.AND P1, PT, R8.reuse, 0x1e, PT ;  /* 0x0000001e0800780c */ /* 0x041fe40003f24270 */
[----:B------:R-:W-:Y:S01]  /*0680*/  ISETP.GT.AND P2, PT, R8, 0xf, PT ;  /* 0x0000000f0800780c */ /* 0x000fe20003f44270 */
[----:B--2---:R-:W-:Y:S01]  /*0690*/  FMUL.FTZ R11, R3, R3 ;  /* 0x00000003030b7220 */ /* 0x004fe20000410000 */
[----:B------:R-:W-:Y:S01]  /*06a0*/  FADD.FTZ R9, R2, R3 ;  /* 0x0000000302097221 */ /* 0x000fe20000010000 */
[----:B---3--:R-:W-:-:S02]  /*06b0*/  FMUL.FTZ R17, R5, R5 ;  /* 0x0000000505117220 */ /* 0x008fc40000410000 */
        /* <DEDUP_REMOVED lines=41> */
.L_x_3066:
[----:B------:R-:W-:Y:S05]  /*0950*/  BSYNC.RECONVERGENT B0 ;  /* 0x0000000000007941 */ /* 0x000fea0003800200 */
.L_x_3065:
        /* <DEDUP_REMOVED lines=58> */
.L_x_3068:
[----:B------:R-:W-:Y:S05]  /*0d00*/  BSYNC.RECONVERGENT B0 ;  /* 0x0000000000007941 */ /* 0x000fea0003800200 */
.L_x_3067:
        /* <DEDUP_REMOVED lines=31> */
.L_x_3071:
[----:B-1----:R-:W2:Y:S04]  /*0f00*/  LDG.E.STRONG.GPU R10, desc[UR14][R8.64] ;  /* 0x0000000e080a7981 */ /* 0x002ea8000c1ef900 */
[----:B--2---:R-:W-:Y:S01]  /*0f10*/  CCTL.IVALL ;  /* 0x00000000ff00798f */ /* 0x004fe20002000000 */
[----:B------:R-:W-:Y:S05]  /*0f20*/  YIELD ;  /* 0x0000000000007946 */ /* 0x000fea0003800000 */
[----:B------:R-:W-:-:S13]  /*0f30*/  ISETP.NE.AND P1, PT, R10, R15, PT ;  /* 0x0000000f0a00720c */ /* 0x000fda0003f25270 */
[----:B------:R-:W-:Y:S05]  /*0f40*/  @P1 BRA `(.L_x_3071) ;  /* 0xfffffffc00ec1947 */ /* 0x000fea000383ffff */
.L_x_3070:
        /* <DEDUP_REMOVED lines=15> */
.L_x_3073:
        /* <DEDUP_REMOVED lines=91> */
.L_x_3072:
        /* <DEDUP_REMOVED lines=32> */
[----:B------:R-:W0:Y:S01]  /*17f0*/  @!P3 LDG.E.64 R10, desc[UR14][R10.64] ;  /* 0x0000000e0a0ab981 */ /* 0x000e22000c1e1b00 */
        /* <DEDUP_REMOVED lines=19> */
.L_x_3074:
        /* <DEDUP_REMOVED lines=26> */
.L_x_3075:
        /* <DEDUP_REMOVED lines=13> */
.L_x_3076:
[----:B------:R-:W-:Y:S05]  /*1ba0*/  BSYNC.RECONVERGENT B0 ;  /* 0x0000000000007941 */ /* 0x000fea0003800200 */
.L_x_3069:
[----:B------:R-:W4:Y:S01]  /*1bb0*/  S2R R14, SR_TID.X ;  /* 0x00000000000e7919 */ /* 0x000f220000002100 */
[----:B------:R-:W5:Y:S01]  /*1bc0*/  S2UR UR8, SR_CgaCtaId ;  /* 0x00000000000879c3 */ /* 0x000f620000008800 */
[----:B------:R-:W0:Y:S01]  /*1bd0*/  LDCU UR9, c[0x0][0x414] ;  /* 0x00008280ff0977ac */ /* 0x000e220008000800 */
[----:B------:R-:W-:Y:S01]  /*1be0*/  MOV R19, UR7 ;  /* 0x0000000700137c02 */ /* 0x000fe20008000f00 */
[----:B------:R-:W-:-:S05]  /*1bf0*/  UMOV UR5, 0x400 ;  /* 0x0000040000057882 */ /* 0x000fca0000000000 */
[----:B-1-3--:R-:W1:Y:S08]  /*1c00*/  @P0 LDC.64 R16, c[0x0][0x388] ;  /* 0x0000e200ff100b82 */ /* 0x00ae700000000a00 */
[----:B------:R-:W3:Y:S01]  /*1c10*/  LDC.64 R10, c[0x0][0x398] ;  /* 0x0000e600ff0a7b82 */ /* 0x000ee20000000a00 */
[----:B0-----:R-:W-:Y:S01]  /*1c20*/  @P0 FMUL.FTZ R18, R12, UR9 ;  /* 0x000000090c120c20 */ /* 0x001fe20008410000 */
[----:B-----5:R-:W-:Y:S01]  /*1c30*/  ULEA UR5, UR8, UR5, 0x18 ;  /* 0x0000000508057291 */ /* 0x020fe2000f8ec0ff */
[----:B----4-:R-:W-:Y:S01]  /*1c40*/  LOP3.LUT R8, R14, 0xffff, RZ, 0xc0, !PT ;  /* 0x0000ffff0e087812 */ /* 0x010fe200078ec0ff */
[----:B-1----:R-:W-:-:S04]  /*1c50*/  @P0 IMAD.WIDE R16, R19, 0x8, R16 ;  /* 0x0000000813100825 */ /* 0x002fc800078e0210 */
[----:B------:R-:W-:-:S03]  /*1c60*/  @P0 FMUL.FTZ R19, R13, UR9 ;  /* 0x000000090d130c20 */ /* 0x000fc60008410000 */
[----:B------:R0:W-:Y:S01]  /*1c70*/  @!P2 STS.64 [UR5+0xc8], R12 ;  /* 0x0000c80cff00a988 */ /* 0x0001e20008000a05 */
[----:B------:R-:W-:-:S03]  /*1c80*/  IMAD R8, R8, 0xc31, RZ ;  /* 0x00000c3108087824 */ /* 0x000fc600078e02ff */
[----:B------:R-:W-:Y:S02]  /*1c90*/  @P0 STG.E.64 desc[UR14][R16.64], R18 ;  /* 0x0000001210000986 */ /* 0x000fe4000c101b0e */
[----:B------:R-:W-:Y:S01]  /*1ca0*/  SHF.R.U32.HI R8, RZ, 0x10, R8 ;  /* 0x00000010ff087819 */ /* 0x000fe20000011608 */
[----:B------:R-:W-:Y:S03]  /*1cb0*/  BAR.SYNC.DEFER_BLOCKING 0x0 ;  /* 0x0000000000007b1d */ /* 0x000fe60000010000 */
[----:B------:R-:W-:-:S05]  /*1cc0*/  PRMT R8, R8, 0x9910, RZ ;  /* 0x0000991008087816 */ /* 0x000fca00000000ff */
[----:B------:R-:W-:-:S05]  /*1cd0*/  IMAD R8, R8, 0x15, RZ ;  /* 0x0000001508087824 */ /* 0x000fca00078e02ff */
[----:B--2---:R-:W-:Y:S02]  /*1ce0*/  IADD3 R15, PT, PT, RZ, -R8, RZ ;  /* 0x80000008ff0f7210 */ /* 0x004fe40007ffe0ff */
[----:B------:R-:W1:Y:S02]  /*1cf0*/  LDC.64 R8, c[0x0][0x3a0] ;  /* 0x0000e800ff087b82 */ /* 0x000e640000000a00 */
[----:B------:R-:W-:-:S04]  /*1d00*/  PRMT R15, R15, 0x7710, RZ ;  /* 0x000077100f0f7816 */ /* 0x000fc800000000ff */
[----:B------:R-:W-:Y:S01]  /*1d10*/  IADD3 R15, PT, PT, R15, R14, RZ ;  /* 0x0000000e0f0f7210 */ /* 0x000fe20007ffe0ff */
[----:B------:R-:W2:Y:S03]  /*1d20*/  LDS.64 R28, [UR5+0xc8] ;  /* 0x0000c805ff1c7984 */ /* 0x000ea60008000a00 */
[----:B------:R-:W-:Y:S01]  /*1d30*/  SHF.L.U32 R15, R15, 0x1, RZ ;  /* 0x000000010f0f7819 */ /* 0x000fe200000006ff */
[----:B------:R-:W4:Y:S03]  /*1d40*/  LDCU.U8 UR5, c[0x0][0x3fc] ;  /* 0x00007f80ff0577ac */ /* 0x000f260008000000 */
[----:B------:R-:W-:-:S04]  /*1d50*/  LOP3.LUT R15, R15, 0xffff, RZ, 0xc0, !PT ;  /* 0x0000ffff0f0f7812 */ /* 0x000fc800078ec0ff */
[----:B------:R-:W-:-:S05]  /*1d60*/  IADD3 R21, PT, PT, R0, R15, RZ ;  /* 0x0000000f00157210 */ /* 0x000fca0007ffe0ff */
[----:B---3--:R-:W-:-:S04]  /*1d70*/  IMAD.WIDE R10, R21, 0x2, R10 ;  /* 0x00000002150a7825 */ /* 0x008fc800078e020a */
[----:B-1----:R-:W-:Y:S01]  /*1d80*/  IMAD.WIDE R8, R21, 0x2, R8 ;  /* 0x0000000215087825 */ /* 0x002fe200078e0208 */
[----:B------:R-:W3:Y:S04]  /*1d90*/  LDG.E.U16 R14, desc[UR14][R10.64] ;  /* 0x0000000e0a0e7981 */ /* 0x000ee8000c1e1500 */
[----:B------:R-:W5:Y:S04]  /*1da0*/  LDG.E.U16 R20, desc[UR14][R10.64+0x2] ;  /* 0x0000020e0a147981 */ /* 0x000f68000c1e1500 */
[----:B------:R-:W5:Y:S04]  /*1db0*/  LDG.E.U16 R21, desc[UR14][R8.64] ;  /* 0x0000000e08157981 */ /* 0x000f68000c1e1500 */
[----:B------:R-:W5:Y:S01]  /*1dc0*/  LDG.E.U16 R22, desc[UR14][R8.64+0x2] ;  /* 0x0000020e08167981 */ /* 0x000f62000c1e1500 */
[----:B0-----:R-:W-:Y:S01]  /*1dd0*/  IMAD.MOV.U32 R12, RZ, RZ, 0x3f800000 ;  /* 0x3f800000ff0c7424 */ /* 0x001fe200078e00ff */
[----:B----4-:R-:W-:Y:S01]  /*1de0*/  UISETP.NE.AND UP0, UPT, UR5, URZ, UPT ;  /* 0x000000ff0500728c */ /* 0x010fe2000bf05270 */
[----:B------:R-:W-:Y:S01]  /*1df0*/  BSSY.RECONVERGENT B0, `(.L_x_3077) ;  /* 0x000007d000007945 */ /* 0x000fe20003800200 */
[----:B--2---:R-:W-:-:S04]  /*1e00*/  FMUL.FTZ R0, R28, UR9 ;  /* 0x000000091c007c20 */ /* 0x004fc80008410000 */
[----:B------:R-:W-:-:S04]  /*1e10*/  FMUL.FTZ R28, R0, R0 ;  /* 0x00000000001c7220 */ /* 0x000fc80000410000 */
[----:B------:R-:W-:-:S05]  /*1e20*/  FFMA.FTZ R28, R29, UR9, -R28 ;  /* 0x000000091d1c7c23 */ /* 0x000fca000801081c */
[----:B------:R-:W-:-:S13]  /*1e30*/  FSETP.GTU.FTZ.AND P1, PT, R28, RZ, PT ;  /* 0x000000ff1c00720b */ /* 0x000fda0003f3c000 */
[----:B------:R-:W0:Y:S02]  /*1e40*/  @P1 LDC R13, c[0x0][0x3a8] ;  /* 0x0000ea00ff0d1b82 */ /* 0x000e240000000800 */
[----:B0-----:R-:W-:-:S04]  /*1e50*/  @P1 FADD.FTZ R28, R28, R13 ;  /* 0x0000000d1c1c1221 */ /* 0x001fc80000010000 */
[----:B------:R0:W1:Y:S01]  /*1e60*/  @P1 MUFU.RSQ R12, R28 ;  /* 0x0000001c000c1308 */ /* 0x0000620000001400 */
[----:B---3--:R-:W-:Y:S02]  /*1e70*/  SHF.L.U32 R13, R14, 0x10, RZ ;  /* 0x000000100e0d7819 */ /* 0x008fe400000006ff */
[----:B-----5:R-:W-:Y:S02]  /*1e80*/  SHF.L.U32 R14, R20, 0x10, RZ ;  /* 0x00000010140e7819 */ /* 0x020fe400000006ff */
[----:B------:R-:W-:Y:S02]  /*1e90*/  SHF.L.U32 R16, R21, 0x10, RZ ;  /* 0x0000001015107819 */ /* 0x000fe400000006ff */
[----:B------:R-:W-:Y:S01]  /*1ea0*/  SHF.L.U32 R17, R22, 0x10, RZ ;  /* 0x0000001016117819 */ /* 0x000fe200000006ff */
        /* <DEDUP_REMOVED lines=12> */
[----:B------:R-:W-:Y:S01]  /*1f70*/  MOV R9, R27 ;  /* 0x0000001b00097202 */ /* 0x000fe20000000f00 */
[----:B------:R-:W-:Y:S02]  /*1f80*/  IMAD.MOV.U32 R8, RZ, RZ, R24 ;  /* 0x000000ffff087224 */ /* 0x000fe400078e0018 */
[C---:B------:R-:W-:Y:S01]  /*1f90*/  FADD.FTZ R11, -R0.reuse, R2 ;  /* 0x00000002000b7221 */ /* 0x040fe20000010100 */
[----:B------:R-:W1:Y:S01]  /*1fa0*/  LDCU.64 UR8, c[0x0][0x380] ;  /* 0x00007000ff0877ac */ /* 0x000e620008000a00 */
[----:B------:R-:W-:Y:S01]  /*1fb0*/  FADD.FTZ R3, -R0, R3 ;  /* 0x0000000300037221 */ /* 0x000fe20000010100 */
[----:B0-----:R-:W-:Y:S02]  /*1fc0*/  IMAD R10, R10, UR16, RZ ;  /* 0x000000100a0a7c24 */ /* 0x001fe4000f8e02ff */
[----:B------:R-:W-:-:S04]  /*1fd0*/  IMAD.WIDE.U32 R8, R7, UR16, R8 ;  /* 0x0000001007087c25 */ /* 0x000fc8000f8e0008 */
[----:B------:R-:W-:Y:S02]  /*1fe0*/  IMAD R21, R7, UR17, R10 ;  /* 0x0000001107157c24 */ /* 0x000fe4000f8e020a */
[-C--:B------:R-:W-:Y:S01]  /*1ff0*/  FMUL.FTZ R10, R11, R12.reuse ;  /* 0x0000000c0b0a7220 */ /* 0x080fe20000410000 */
[----:B-1----:R-:W-:Y:S01]  /*2000*/  LEA R2, P1, R8, UR8, 0x2 ;  /* 0x0000000808027c11 */ /* 0x002fe2000f8210ff */
[----:B------:R-:W-:Y:S01]  /*2010*/  FMUL.FTZ R11, R3, R12 ;  /* 0x0000000c030b7220 */ /* 0x000fe20000410000 */
[----:B------:R-:W-:Y:S01]  /*2020*/  IADD3 R21, PT, PT, R9, R21, RZ ;  /* 0x0000001509157210 */ /* 0x000fe20007ffe0ff */
[----:B------:R-:W-:Y:S02]  /*2030*/  FFMA.FTZ R10, R13, R10, R16 ;  /* 0x0000000a0d0a7223 */ /* 0x000fe40000010010 */
[----:B------:R-:W-:Y:S01]  /*2040*/  FFMA.FTZ R11, R14, R11, R17 ;  /* 0x0000000b0e0b7223 */ /* 0x000fe20000010011 */
[----:B------:R-:W-:-:S05]  /*2050*/  LEA.HI.X R3, R8, UR9, R21, 0x2, P1 ;  /* 0x0000000908037c11 */ /* 0x000fca00088f1415 */
[----:B------:R0:W-:Y:S02]  /*2060*/  STG.E.64 desc[UR14][R2.64], R10 ;  /* 0x0000000a02007986 */ /* 0x0001e4000c101b0e */
.L_x_3080:
[----:B------:R-:W-:Y:S05]  /*2070*/  BSYNC.RECONVERGENT B1 ;  /* 0x0000000000017941 */ /* 0x000fea0003800200 */
.L_x_3079:
[----:B------:R-:W-:Y:S05]  /*2080*/  @P2 BRA `(.L_x_3081) ;  /* 0x00000004004c2947 */ /* 0x000fea0003800000 */
[----:B------:R-:W1:Y:S01]  /*2090*/  LDCU.64 UR8, c[0x0][0x3e0] ;  /* 0x00007c00ff0877ac */ /* 0x000e620008000a00 */
[----:B0-----:R-:W-:Y:S01]  /*20a0*/  MOV R2, R24 ;  /* 0x0000001800027202 */ /* 0x001fe20000000f00 */
[C---:B------:R-:W-:Y:S01]  /*20b0*/  FADD.FTZ R9, -R0.reuse, R4 ;  /* 0x0000000400097221 */ /* 0x040fe20000010100 */
[----:B------:R-:W-:Y:S01]  /*20c0*/  MOV R3, R27 ;  /* 0x0000001b00037202 */ /* 0x000fe20000000f00 */
[----:B------:R-:W0:Y:S01]  /*20d0*/  LDCU.64 UR10, c[0x0][0x380] ;  /* 0x00007000ff0a77ac */ /* 0x000e220008000a00 */
[----:B------:R-:W-:Y:S01]  /*20e0*/  FADD.FTZ R5, -R0, R5 ;  /* 0x0000000500057221 */ /* 0x000fe20000010100 */
        /* <DEDUP_REMOVED lines=8> */
[----:B------:R-:W-:-:S04]  /*2170*/  IADD3 R19, PT, PT, R3, R19, RZ ;  /* 0x0000001303137210 */ /* 0x000fc80007ffe0ff */
[----:B------:R-:W-:-:S05]  /*2180*/  LEA.HI.X R5, R2, UR11, R19, 0x2, P1 ;  /* 0x0000000b02057c11 */ /* 0x000fca00088f1413 */
[----:B------:R1:W-:Y:S01]  /*2190*/  STG.E.64 desc[UR14][R4.64], R16 ;  /* 0x0000001004007986 */ /* 0x0003e2000c101b0e */
[----:B------:R-:W-:Y:S05]  /*21a0*/  BRA `(.L_x_3081) ;  /* 0x0000000400047947 */ /* 0x000fea0003800000 */
.L_x_3078:
[----:B------:R-:W0:Y:S01]  /*21b0*/  LDCU.64 UR8, c[0x0][0x3e8] ;  /* 0x00007d00ff0877ac */ /* 0x000e220008000a00 */
[----:B------:R-:W-:Y:S01]  /*21c0*/  SHF.R.S32.HI R8, RZ, 0x1f, R7 ;  /* 0x0000001fff087819 */ /* 0x000fe20000011407 */
[C---:B------:R-:W-:Y:S01]  /*21d0*/  VIADD R10, R7.reuse, 0x20 ;  /* 0x00000020070a7836 */ /* 0x040fe20000000000 */
[----:B------:R-:W-:Y:S04]  /*21e0*/  BSSY.RECONVERGENT B1, `(.L_x_3082) ;  /* 0x0000022000017945 */ /* 0x000fe80003800200 */
[----:B------:R-:W-:Y:S02]  /*21f0*/  SHF.R.S32.HI R11, RZ, 0x1f, R10 ;  /* 0x0000001fff0b7819 */ /* 0x000fe4000001140a */
[----:B0-----:R-:W-:Y:S02]  /*2200*/  ISETP.GE.U32.AND P1, PT, R7, UR8, PT ;  /* 0x0000000807007c0c */ /* 0x001fe4000bf26070 */
[----:B------:R-:W-:-:S02]  /*2210*/  ISETP.GE.U32.AND P2, PT, R10, UR8, PT ;  /* 0x000000080a007c0c */ /* 0x000fc4000bf46070 */
[----:B------:R-:W-:Y:S02]  /*2220*/  ISETP.GE.AND.EX P1, PT, R8, UR9, PT, P1 ;  /* 0x0000000908007c0c */ /* 0x000fe4000bf26310 */
[----:B------:R-:W-:-:S11]  /*2230*/  ISETP.GE.AND.EX P2, PT, R11, UR9, PT, P2 ;  /* 0x000000090b007c0c */ /* 0x000fd6000bf46320 */
[----:B------:R-:W-:Y:S05]  /*2240*/  @P1 BRA `(.L_x_3083) ;  /* 0x00000000006c1947 */ /* 0x000fea0003800000 */
[C---:B------:R-:W-:Y:S01]  /*2250*/  FADD.FTZ R9, -R0.reuse, R2 ;  /* 0x0000000200097221 */ /* 0x040fe20000010100 */
[----:B------:R-:W-:Y:S01]  /*2260*/  FADD.FTZ R3, -R0, R3 ;  /* 0x0000000300037221 */ /* 0x000fe20000010100 */
        /* <DEDUP_REMOVED lines=10> */
[----:B0-----:R-:W-:Y:S01]  /*2310*/  IMAD R22, R8, UR10, RZ ;  /* 0x0000000a08167c24 */ /* 0x001fe2000f8e02ff */
[----:B------:R-:W-:-:S03]  /*2320*/  MOV R8, R24 ;  /* 0x0000001800087202 */ /* 0x000fc60000000f00 */
[----:B------:R-:W-:-:S03]  /*2330*/  IMAD R23, R7, UR11, R22 ;  /* 0x0000000b07177c24 */ /* 0x000fc6000f8e0216 */
[----:B------:R-:W0:Y:S01]  /*2340*/  MUFU.EX2 R3, R3 ;  /* 0x0000000300037308 */ /* 0x000e220000000800 */
[----:B------:R-:W-:-:S05]  /*2350*/  IMAD.WIDE.U32 R8, R7, UR10, R8 ;  /* 0x0000000a07087c25 */ /* 0x000fca000f8e0008 */
        /* <DEDUP_REMOVED lines=10> */
.L_x_3083:
[----:B------:R-:W-:Y:S05]  /*2400*/  BSYNC.RECONVERGENT B1 ;  /* 0x0000000000017941 */ /* 0x000fea0003800200 */
.L_x_3082:
[----:B------:R-:W-:Y:S05]  /*2410*/  @P2 BRA `(.L_x_3081) ;  /* 0x0000000000682947 */ /* 0x000fea0003800000 */
[C---:B0-----:R-:W-:Y:S01]  /*2420*/  FADD.FTZ R3, -R0.reuse, R4 ;  /* 0x0000000400037221 */ /* 0x041fe20000010100 */
[----:B------:R-:W-:Y:S01]  /*2430*/  FADD.FTZ R5, -R0, R5 ;  /* 0x0000000500057221 */ /* 0x000fe20000010100 */
        /* <DEDUP_REMOVED lines=23> */
[----:B------:R2:W-:Y:S02]  /*25b0*/  STG.E.64 desc[UR14][R2.64], R8 ;  /* 0x0000000802007986 */ /* 0x0005e4000c101b0e */
.L_x_3081:
[----:B------:R-:W-:Y:S05]  /*25c0*/  BSYNC.RECONVERGENT B0 ;  /* 0x0000000000007941 */ /* 0x000fea0003800200 */
.L_x_3077:
        /* <DEDUP_REMOVED lines=8> */
.L_x_3085:
        /* <DEDUP_REMOVED lines=11> */
.L_x_3474:


//--------------------- .text._Z35group_norm_nhwc_fwd_one_pass_kernelI11Fp32IOBf16WLi128ELi42ELi672EEv26Group_norm_nhwc_fwd_params --------------------------
	.section	.text._Z35group_norm_nhwc_fwd_one_pass_kernelI11Fp32IOBf16WLi128ELi42ELi672EEv26Group_norm_nhwc_fwd_params,"ax",@progbits
	.align	128
        .global         _Z35group_norm_nhwc_fwd_one_pass_kernelI11Fp32IOBf16WLi128ELi42ELi672EEv26Group_norm_nhwc_fwd_params
        .type           _Z35group_norm_nhwc_fwd_one_pass_kernelI11Fp32IOBf16WLi128ELi42ELi672EEv26Group_norm_nhwc_fwd_params,@function
        .size           _Z35group_norm_nhwc_fwd_one_pass_kernelI11Fp32IOBf16WLi128ELi42ELi672EEv26Group_norm_nhwc_fwd_params,(.L_x_3475 - _Z35group_norm_nhwc_fwd_one_pass_kernelI11Fp32IOBf16WLi128ELi42ELi672EEv26Group_norm_nhwc_fwd_params)
        .other          _Z35group_norm_nhwc_fwd_one_pass_kernelI11Fp32IOBf16WLi128ELi42ELi672EEv26Group_norm_nhwc_fwd_params,@"STO_CUDA_ENTRY STV_DEFAULT"
_Z35group_norm_nhwc_fwd_one_pass_kernelI11Fp32IOBf16WLi128ELi42ELi672EEv26Group_norm_nhwc_fwd_params:
.text._Z35group_norm_nhwc_fwd_one_pass_kernelI11Fp32IOBf16WLi128ELi42ELi672EEv26Group_norm_nhwc_fwd_params:
        /* <DEDUP_REMOVED lines=47> */
.L_x_3113:
[----:B0-----:R-:W0:Y:S01]  /*02f0*/  LDCU UR5, c[0x0][0x3f8] ;  /* 0x00007f00ff0577ac */ /* 0x001e220008000800 */
[----:B------:R-:W-:Y:S02]  /*0300*/  IABS R8, UR10 ;  /* 0x0000000a00087c13 */ /* 0x000fe40008000000 */
[----:B------:R-:W-:Y:S01]  /*0310*/  SHF.R.S32.HI R9, RZ, 0x1f, R26 ;  /* 0x0000001fff097819 */ /* 0x000fe2000001141a */
[----:B-1----:R-:W1:Y:S01]  /*0320*/  LDCU.64 UR14, c[0x0][0x3e8] ;  /* 0x00007d00ff0e77ac */ /* 0x002e620008000a00 */
[----:B---3--:R-:W-:Y:S02]  /*0330*/  SHF.R.S32.HI R15, RZ, 0x1f, R25 ;  /* 0x0000001fff0f7819 */ /* 0x008fe40000011419 */
[----:B------:R-:W-:Y:S01]  /*0340*/  SHF.R.S32.HI R20, RZ, 0x1f, R0 ;  /* 0x0000001fff147819 */ /* 0x000fe20000011400 */
[----:B--2---:R-:W2:Y:S01]  /*0350*/  LDCU.64 UR18, c[0x0][0x3f0] ;  /* 0x00007e00ff1277ac */ /* 0x004ea20008000a00 */
[----:B------:R-:W-:Y:S01]  /*0360*/  SHF.R.S32.HI R22, RZ, 0x1f, R27 ;  /* 0x0000001fff167819 */ /* 0x000fe2000001141b */
[----:B0---4-:R-:W-:Y:S01]  /*0370*/  IMAD.U32 R2, RZ, RZ, UR5 ;  /* 0x00000005ff027e24 */ /* 0x011fe2000f8e00ff */
[----:B-1----:R-:W-:-:S04]  /*0380*/  ISETP.GE.U32.AND P2, PT, R26, UR14, PT ;  /* 0x0000000e1a007c0c */ /* 0x002fc8000bf46070 */
[----:B------:R-:W-:Y:S02]  /*0390*/  IABS R5, R2 ;  /* 0x0000000200057213 */ /* 0x000fe40000000000 */
[----:B------:R-:W-:Y:S02]  /*03a0*/  ISETP.GE.AND.EX P2, PT, R9, UR15, PT, P2 ;  /* 0x0000000f09007c0c */ /* 0x000fe4000bf46320 */
[----:B------:R-:W0:Y:S01]  /*03b0*/  I2F.RP R4, R5 ;  /* 0x0000000500047306 */ /* 0x000e220000209400 */
[----:B------:R-:W-:-:S04]  /*03c0*/  ISETP.GE.U32.AND P3, PT, R25, UR14, PT ;  /* 0x0000000e19007c0c */ /* 0x000fc8000bf66070 */
[----:B------:R-:W-:-:S06]  /*03d0*/  ISETP.GE.AND.EX P3, PT, R15, UR15, PT, P3 ;  /* 0x0000000f0f007c0c */ /* 0x000fcc000bf66330 */
[----:B------:R-:W1:Y:S01]  /*03e0*/  @!P2 LDC.64 R12, c[0x0][0x3e0] ;  /* 0x0000f800ff0cab82 */ /* 0x000e620000000a00 */
[----:B0-----:R-:W0:Y:S07]  /*03f0*/  MUFU.RCP R4, R4 ;  /* 0x0000000400047308 */ /* 0x001e2e0000001000 */
[----:B------:R-:W3:Y:S01]  /*0400*/  @!P2 LDC.64 R16, c[0x0][0x390] ;  /* 0x0000e400ff10ab82 */ /* 0x000ee20000000a00 */
[----:B0-----:R-:W-:Y:S01]  /*0410*/  IADD3 R2, PT, PT, R4, 0xffffffe, RZ ;  /* 0x0ffffffe04027810 */ /* 0x001fe20007ffe0ff */
[----:B-1----:R-:W-:-:S03]  /*0420*/  @!P2 IMAD R14, R9, R12, RZ ;  /* 0x0000000c090ea224 */ /* 0x002fc600078e02ff */
[----:B------:R0:W1:Y:S01]  /*0430*/  F2I.FTZ.U32.TRUNC.NTZ R3, R2 ;  /* 0x0000000200037305 */ /* 0x000062000021f000 */
[----:B------:R-:W-:Y:S02]  /*0440*/  @!P2 IMAD R14, R26, R13, R14 ;  /* 0x0000000d1a0ea224 */ /* 0x000fe400078e020e */
[----:B0-----:R-:W-:Y:S01]  /*0450*/  HFMA2 R2, -RZ, RZ, 0, 0 ;  /* 0x00000000ff027431 */ /* 0x001fe200000001ff */
[----:B-1----:R-:W-:Y:S02]  /*0460*/  R2UR UR13, R3 ;  /* 0x00000000030d72ca */ /* 0x002fe400000e0000 */
        /* <DEDUP_REMOVED lines=19> */
[----:B------:R-:W-:Y:S01]  /*05a0*/  ISETP.GE.U32.AND P1, PT, R2, R5, PT ;  /* 0x000000050200720c */ /* 0x000fe20003f26070 */
[----:B--2---:R-:W-:-:S12]  /*05b0*/  IMAD.U32 R5, RZ, RZ, UR18 ;  /* 0x00000012ff057e24 */ /* 0x004fd8000f8e00ff */
        /* <DEDUP_REMOVED lines=20> */
[----:B------:R-:W-:Y:S02]  /*0700*/  ISETP.GE.AND.EX P4, PT, R22, UR15, PT, P4 ;  /* 0x0000000f16007c0c */ /* 0x000fe4000bf86340 */
[----:B------:R-:W-:Y:S02]  /*0710*/  IADD3 R5, PT, PT, R3, UR5, RZ ;  /* 0x0000000503057c10 */ /* 0x000fe4000fffe0ff */
[----:B------:R-:W-:Y:S02]  /*0720*/  @!P2 MOV R4, R2 ;  /* 0x000000020004a202 */ /* 0x000fe40000000f00 */
[----:B------:R-:W-:-:S03]  /*0730*/  @!P1 MOV R21, R5 ;  /* 0x0000000500159202 */ /* 0x000fc60000000f00 */
        /* <DEDUP_REMOVED lines=11> */
[----:B------:R-:W-:Y:S01]  /*07f0*/  @!P1 MOV R20, R2 ;  /* 0x0000000200149202 */ /* 0x000fe20000000f00 */
[----:B------:R-:W-:Y:S01]  /*0800*/  @!P3 IMAD.IADD R7, R13, 0x1, R7 ;  /* 0x000000010d07b824 */ /* 0x000fe200078e0207 */
[----:B0-----:R-:W-:Y:S01]  /*0810*/  @!P3 LEA R8, P5, R12, R8, 0x2 ;  /* 0x000000080c08b211 */ /* 0x001fe200078a10ff */
[C---:B------:R-:W-:Y:S02]  /*0820*/  @!P1 IMAD R6, R0.reuse, R19, R6 ;  /* 0x0000001300069224 */ /* 0x040fe400078e0206 */
[----:B------:R-:W-:Y:S01]  /*0830*/  @!P1 IMAD.WIDE.U32 R18, R0, R18, R20 ;  /* 0x0000001200129225 */ /* 0x000fe200078e0014 */
[----:B------:R-:W-:Y:S02]  /*0840*/  @!P3 LEA.HI.X R9, R12, R9, R7, 0x2, P5 ;  /* 0x000000090c09b211 */ /* 0x000fe400028f1407 */
[----:B------:R-:W0:Y:S02]  /*0850*/  @!P4 LDC.64 R12, c[0x0][0x390] ;  /* 0x0000e400ff0ccb82 */ /* 0x000e240000000a00 */
[----:B------:R-:W-:-:S02]  /*0860*/  @!P1 IADD3 R7, PT, PT, R19, R6, RZ ;  /* 0x0000000613079210 */ /* 0x000fc40007ffe0ff */
        /* <DEDUP_REMOVED lines=8> */
[----:B-1----:R-:W-:Y:S02]  /*08f0*/  @!P4 MOV R16, R2 ;  /* 0x000000020010c202 */ /* 0x002fe40000000f00 */
[----:B------:R-:W-:Y:S02]  /*0900*/  @!P4 MOV R17, R5 ;  /* 0x000000050011c202 */ /* 0x000fe40000000f00 */
[----:B---3--:R-:W-:Y:S01]  /*0910*/  CS2R R6, SRZ ;  /* 0x0000000000067805 */ /* 0x008fe2000001ff00 */
[----:B------:R-:W-:-:S05]  /*0920*/  @!P4 IMAD.WIDE.U32 R14, R27, R14, R16 ;  /* 0x0000000e1b0ec225 */ /* 0x000fca00078e0010 */
[----:B------:R1:W3:Y:S01]  /*0930*/  @!P3 LDG.E.64 R6, desc[UR16][R8.64] ;  /* 0x000000100806b981 */ /* 0x0002e2000c1e1b00 */
[----:B------:R-:W-:Y:S02]  /*0940*/  @!P4 IADD3 R18, PT, PT, R15, R18, RZ ;  /* 0x000000120f12c210 */ /* 0x000fe40007ffe0ff */
        /* <DEDUP_REMOVED lines=59> */
.L_x_3087:
[----:B------:R-:W-:Y:S05]  /*0d00*/  BSYNC.RECONVERGENT B0 ;  /* 0x0000000000007941 */ /* 0x000fea0003800200 */
.L_x_3086:
        /* <DEDUP_REMOVED lines=59> */
.L_x_3089:
[----:B------:R-:W-:Y:S05]  /*10c0*/  BSYNC.RECONVERGENT B0 ;  /* 0x0000000000007941 */ /* 0x000fea0003800200 */
.L_x_3088:
        /* <DEDUP_REMOVED lines=18> */
[----:B--2---:R-:W-:Y:S02]  /*11f0*/  IMAD.U32 R15, RZ, RZ, UR13 ;  /* 0x0000000dff0f7e24 */ /* 0x004fe4000f8e00ff */
        /* <DEDUP_REMOVED lines=13> */
.L_x_3092:
[----:B------:R-:W2:Y:S04]  /*12d0*/  LDG.E.STRONG.GPU R15, desc[UR16][R12.64] ;  /* 0x000000100c0f7981 */ /* 0x000ea8000c1ef900 */
[----:B--2---:R-:W-:Y:S01]  /*12e0*/  CCTL.IVALL ;  /* 0x00000000ff00798f */ /* 0x004fe20002000000 */
[----:B------:R-:W-:Y:S05]  /*12f0*/  YIELD ;  /* 0x0000000000007946 */ /* 0x000fea0003800000 */
[----:B------:R-:W-:-:S13]  /*1300*/  ISETP.NE.AND P4, PT, R15, R14, PT ;  /* 0x0000000e0f00720c */ /* 0x000fda0003f85270 */
[----:B------:R-:W-:Y:S05]  /*1310*/  @P4 BRA `(.L_x_3092) ;  /* 0xfffffffc00ec4947 */ /* 0x000fea000383ffff */
.L_x_3091:
        /* <DEDUP_REMOVED lines=14> */
.L_x_3094:
[----:B------:R-:W-:Y:S01]  /*1400*/  ISETP.EQ.OR P4, PT, RZ, UR26, P3 ;  /* 0x0000001aff007c0c */ /* 0x000fe20009f82670 */
[----:B------:R-:W-:-:S06]  /*1410*/  UIADD3 UR27, UPT, UPT, UR5, 0x1, URZ ;  /* 0x00000001051b7890 */ /* 0x000fcc000fffe0ff */
[----:B------:R-:W-:-:S06]  /*1420*/  MOV R14, UR27 ;  /* 0x0000001b000e7c02 */ /* 0x000fcc0008000f00 */
        /* <DEDUP_REMOVED lines=21> */
[----:B------:R-:W-:Y:S01]  /*1580*/  IMAD.U32 R12, RZ, RZ, UR27 ;  /* 0x0000001bff0c7e24 */ /* 0x000fe2000f8e00ff */
[----:B------:R-:W-:Y:S01]  /*1590*/  UIADD3 UR27, UPT, UPT, UR5, 0x4, URZ ;  /* 0x00000004051b7890 */ /* 0x000fe2000fffe0ff */
[----:B------:R-:W-:-:S03]  /*15a0*/  @!P4 FADD.FTZ R19, R19, R13 ;  /* 0x0000000d1313c221 */ /* 0x000fc60000010000 */
[----:B------:R-:W-:Y:S02]  /*15b0*/  ISETP.EQ.OR P2, PT, R12, UR20, P3 ;  /* 0x000000140c007c0c */ /* 0x000fe40009f42670 */
[----:B------:R-:W-:-:S11]  /*15c0*/  MOV R12, UR27 ;  /* 0x0000001b000c7c02 */ /* 0x000fd60008000f00 */
[----:B------:R-:W-:-:S05]  /*15d0*/  VOTEU.ALL UP1, P2 ;  /* 0x0000000000ff7886 */ /* 0x000fca0001020000 */
[----:B------:R-:W-:Y:S01]  /*15e0*/  @!UP1 UIMAD.WIDE.U32 UR28, UR24, 0x8, UR18 ;  /* 0x00000008181c98a5 */ /* 0x000fe2000f8e0012 */
[----:B------:R-:W-:-:S05]  /*15f0*/  ISETP.EQ.OR P4, PT, R12, UR20, P3 ;  /* 0x000000140c007c0c */ /* 0x000fca0009f82670 */
[----:B------:R-:W-:Y:S02]  /*1600*/  MOV R12, UR28 ;  /* 0x0000001c000c7c02 */ /* 0x000fe40008000f00 */
[----:B------:R-:W-:-:S06]  /*1610*/  MOV R13, UR29 ;  /* 0x0000001d000d7c02 */ /* 0x000fcc0008000f00 */
        /* <DEDUP_REMOVED lines=11> */
[----:B------:R-:W-:Y:S02]  /*16d0*/  IMAD.U32 R14, RZ, RZ, UR27 ;  /* 0x0000001bff0e7e24 */ /* 0x000fe4000f8e00ff */
        /* <DEDUP_REMOVED lines=9> */
[----:B------:R-:W-:Y:S02]  /*1770*/  MOV R14, UR30 ;  /* 0x0000001e000e7c02 */ /* 0x000fe40008000f00 */
[----:B------:R-:W-:-:S06]  /*1780*/  MOV R15, UR31 ;  /* 0x0000001f000f7c02 */ /* 0x000fcc0008000f00 */
        /* <DEDUP_REMOVED lines=12> */
[----:B------:R-:W-:Y:S01]  /*1850*/  MOV R16, UR28 ;  /* 0x0000001c00107c02 */ /* 0x000fe20008000f00 */
[----:B------:R-:W-:-:S06]  /*1860*/  IMAD.U32 R17, RZ, RZ, UR29 ;  /* 0x0000001dff117e24 */ /* 0x000fcc000f8e00ff */
        /* <DEDUP_REMOVED lines=20> */
.L_x_3093:
        /* <DEDUP_REMOVED lines=52> */
.L_x_3095:
        /* <DEDUP_REMOVED lines=28> */
.L_x_3096:
        /* <DEDUP_REMOVED lines=13> */
.L_x_3097:
[----:B------:R-:W-:Y:S05]  /*1f80*/  BSYNC.RECONVERGENT B0 ;  /* 0x0000000000007941 */ /* 0x000fea0003800200 */
.L_x_3090:
        /* <DEDUP_REMOVED lines=11> */
[----:B------:R0:W-:Y:S01]  /*2040*/  @!P3 STS.64 [UR5+0xc8], R18 ;  /* 0x0000c812ff00b988 */ /* 0x0001e20008000a05 */
[----:B--2---:R-:W1:Y:S08]  /*2050*/  LDC.64 R14, c[0x0][0x398] ;  /* 0x0000e600ff0e7b82 */ /* 0x004e700000000a00 */
[----:B------:R-:W2:Y:S01]  /*2060*/  LDC.64 R12, c[0x0][0x3a0] ;  /* 0x0000e800ff0c7b82 */ /* 0x000ea20000000a00 */
[----:B-1----:R-:W-:-:S04]  /*2070*/  IMAD.WIDE R14, R16, 0x2, R14 ;  /* 0x00000002100e7825 */ /* 0x002fc800078e020e */
[----:B--2---:R-:W-:-:S03]  /*2080*/  IMAD.WIDE R12, R16, 0x2, R12 ;  /* 0x00000002100c7825 */ /* 0x004fc600078e020c */
[----:B------:R-:W-:Y:S06]  /*2090*/  BAR.SYNC.DEFER_BLOCKING 0x0 ;  /* 0x0000000000007b1d */ /* 0x000fec0000010000 */
[----:B------:R-:W2:Y:S04]  /*20a0*/  LDG.E.U16 R16, desc[UR16][R14.64] ;  /* 0x000000100e107981 */ /* 0x000ea8000c1e1500 */
[----:B------:R-:W4:Y:S04]  /*20b0*/  LDG.E.U16 R17, desc[UR16][R12.64] ;  /* 0x000000100c117981 */ /* 0x000f28000c1e1500 */
[----:B0--3--:R0:W3:Y:S04]  /*20c0*/  LDG.E.U16 R18, desc[UR16][R12.64+0x2] ;  /* 0x000002100c127981 */ /* 0x0090e8000c1e1500 */
[----:B------:R1:W5:Y:S04]  /*20d0*/  LDG.E.U16 R15, desc[UR16][R14.64+0x2] ;  /* 0x000002100e0f7981 */ /* 0x000368000c1e1500 */
[----:B0-----:R-:W0:Y:S02]  /*20e0*/  LDS.64 R12, [UR5+0xc8] ;  /* 0x0000c805ff0c7984 */ /* 0x001e240008000a00 */
[----:B0-----:R-:W-:-:S04]  /*20f0*/  FMUL.FTZ R12, R12, UR13 ;  /* 0x0000000d0c0c7c20 */ /* 0x001fc80008410000 */
[----:B-1----:R-:W-:-:S04]  /*2100*/  FMUL.FTZ R14, R12, R12 ;  /* 0x0000000c0c0e7220 */ /* 0x002fc80000410000 */
[----:B------:R-:W-:-:S05]  /*2110*/  FFMA.FTZ R13, R13, UR13, -R14 ;  /* 0x0000000d0d0d7c23 */ /* 0x000fca000801080e */
[----:B------:R-:W-:-:S13]  /*2120*/  FSETP.GTU.FTZ.AND P2, PT, R13, RZ, PT ;  /* 0x000000ff0d00720b */ /* 0x000fda0003f5c000 */
[----:B------:R-:W0:Y:S01]  /*2130*/  @P2 LDC R14, c[0x0][0x3a8] ;  /* 0x0000ea00ff0e2b82 */ /* 0x000e220000000800 */
[----:B------:R-:W-:Y:S01]  /*2140*/  BSSY.RECONVERGENT B0, `(.L_x_3098) ;  /* 0x00000ea000007945 */ /* 0x000fe20003800200 */
[----:B0-----:R-:W-:Y:S01]  /*2150*/  @P2 FADD.FTZ R14, R13, R14 ;  /* 0x0000000e0d0e2221 */ /* 0x001fe20000010000 */
[----:B------:R-:W-:-:S06]  /*2160*/  MOV R13, 0x3f800000 ;  /* 0x3f800000000d7802 */ /* 0x000fcc0000000f00 */
[----:B------:R2:W0:Y:S02]  /*2170*/  @P2 MUFU.RSQ R13, R14 ;  /* 0x0000000e000d2308 */ /* 0x0004240000001400 */
[----:B--2---:R-:W-:Y:S01]  /*2180*/  SHF.L.U32 R14, R16, 0x10, RZ ;  /* 0x00000010100e7819 */ /* 0x004fe200000006ff */
[----:B----4-:R-:W-:Y:S01]  /*2190*/  IMAD.U32 R16, R17, 0x10000, RZ ;  /* 0x0001000011107824 */ /* 0x010fe200078e00ff */
[----:B---3--:R-:W-:Y:S02]  /*21a0*/  SHF.L.U32 R17, R18, 0x10, RZ ;  /* 0x0000001012117819 */ /* 0x008fe400000006ff */
[----:B-----5:R-:W-:Y:S01]  /*21b0*/  SHF.L.U32 R15, R15, 0x10, RZ ;  /* 0x000000100f0f7819 */ /* 0x020fe200000006ff */
[----:B0-----:R-:W-:Y:S06]  /*21c0*/  BRA.U UP0, `(.L_x_3099) ;  /* 0x0000000500787547 */ /* 0x001fec000b800000 */
[----:B------:R-:W0:Y:S01]  /*21d0*/  LDCU.64 UR14, c[0x0][0x3e8] ;  /* 0x00007d00ff0e77ac */ /* 0x000e220008000a00 */
[----:B------:R-:W-:Y:S01]  /*21e0*/  SHF.R.S32.HI R22, RZ, 0x1f, R0 ;  /* 0x0000001fff167819 */ /* 0x000fe20000011400 */
[----:B------:R-:W-:Y:S01]  /*21f0*/  BSSY.RECONVERGENT B1, `(.L_x_3100) ;  /* 0x000001e000017945 */ /* 0x000fe20003800200 */
[----:B------:R-:W-:Y:S02]  /*2200*/  SHF.R.S32.HI R18, RZ, 0x1f, R26 ;  /* 0x0000001fff127819 */ /* 0x000fe4000001141a */
[----:B------:R-:W-:Y:S02]  /*2210*/  SHF.R.S32.HI R19, RZ, 0x1f, R25 ;  /* 0x0000001fff137819 */ /* 0x000fe40000011419 */
[----:B------:R-:W-:Y:S02]  /*2220*/  SHF.R.S32.HI R23, RZ, 0x1f, R27 ;  /* 0x0000001fff177819 */ /* 0x000fe4000001141b */
[----:B0-----:R-:W-:Y:S02]  /*2230*/  ISETP.GE.U32.AND P2, PT, R0, UR14, PT ;  /* 0x0000000e00007c0c */ /* 0x001fe4000bf46070 */
        /* <DEDUP_REMOVED lines=12> */
[----:B------:R-:W1:Y:S01]  /*2300*/  LDCU.64 UR12, c[0x0][0x380] ;  /* 0x00007000ff0c77ac */ /* 0x000e620008000a00 */
[----:B------:R-:W-:Y:S01]  /*2310*/  FADD.FTZ R21, -R12, R21 ;  /* 0x000000150c157221 */ /* 0x000fe20000010100 */
[----:B0-----:R-:W-:Y:S02]  /*2320*/  IMAD R22, R22, UR18, RZ ;  /* 0x0000001216167c24 */ /* 0x001fe4000f8e02ff */
[----:B------:R-:W-:-:S04]  /*2330*/  IMAD.WIDE.U32 R18, R0, UR18, R18 ;  /* 0x0000001200127c25 */ /* 0x000fc8000f8e0012 */
[----:B------:R-:W-:-:S05]  /*2340*/  IMAD R22, R0, UR19, R22 ;  /* 0x0000001300167c24 */ /* 0x000fca000f8e0216 */
[----:B------:R-:W-:Y:S02]  /*2350*/  IADD3 R19, PT, PT, R19, R22, RZ ;  /* 0x0000001613137210 */ /* 0x000fe40007ffe0ff */
[----:B-1----:R-:W-:-:S04]  /*2360*/  LEA R22, P2, R18, UR12, 0x2 ;  /* 0x0000000c12167c11 */ /* 0x002fc8000f8410ff */
[----:B------:R-:W-:Y:S01]  /*2370*/  LEA.HI.X R23, R18, UR13, R19, 0x2, P2 ;  /* 0x0000000d12177c11 */ /* 0x000fe200090f1413 */
[-C--:B------:R-:W-:Y:S01]  /*2380*/  FMUL.FTZ R18, R20, R13.reuse ;  /* 0x0000000d14127220 */ /* 0x080fe20000410000 */
[----:B------:R-:W-:-:S03]  /*2390*/  FMUL.FTZ R19, R21, R13 ;  /* 0x0000000d15137220 */ /* 0x000fc60000410000 */
[----:B------:R-:W-:Y:S01]  /*23a0*/  FFMA.FTZ R18, R14, R18, R16 ;  /* 0x000000120e127223 */ /* 0x000fe20000010010 */
[----:B------:R-:W-:-:S05]  /*23b0*/  FFMA.FTZ R19, R15, R19, R17 ;  /* 0x000000130f137223 */ /* 0x000fca0000010011 */
[----:B------:R0:W-:Y:S02]  /*23c0*/  STG.E.64 desc[UR16][R22.64], R18 ;  /* 0x0000001216007986 */ /* 0x0001e4000c101b10 */
.L_x_3101:
[----:B------:R-:W-:Y:S05]  /*23d0*/  BSYNC.RECONVERGENT B1 ;  /* 0x0000000000017941 */ /* 0x000fea0003800200 */
.L_x_3100:
[----:B------:R-:W-:Y:S04]  /*23e0*/  BSSY.RECONVERGENT B1, `(.L_x_3102) ;  /* 0x0000014000017945 */ /* 0x000fe80003800200 */
[----:B------:R-:W-:Y:S05]  /*23f0*/  @P3 BRA `(.L_x_3103) ;  /* 0x0000000000483947 */ /* 0x000fea0003800000 */
[----:B------:R-:W1:Y:S01]  /*2400*/  LDCU.64 UR12, c[0x0][0x3e0] ;  /* 0x00007c00ff0c77ac */ /* 0x000e620008000a00 */
[----:B0-----:R-:W-:Y:S01]  /*2410*/  SHF.R.S32.HI R18, RZ, 0x1f, R26 ;  /* 0x0000001fff127819 */ /* 0x001fe2000001141a */
        /* <DEDUP_REMOVED lines=8> */
[----:B-1----:R-:W-:Y:S01]  /*24a0*/  IMAD R20, R18, UR12, RZ ;  /* 0x0000000c12147c24 */ /* 0x002fe2000f8e02ff */
[----:B------:R-:W-:-:S03]  /*24b0*/  MOV R18, R2 ;  /* 0x0000000200127202 */ /* 0x000fc60000000f00 */
[C---:B------:R-:W-:Y:S02]  /*24c0*/  IMAD R20, R26.reuse, UR13, R20 ;  /* 0x0000000d1a147c24 */ /* 0x040fe4000f8e0214 */
[----:B------:R-:W-:-:S05]  /*24d0*/  IMAD.WIDE.U32 R18, R26, UR12, R18 ;  /* 0x0000000c1a127c25 */ /* 0x000fca000f8e0012 */
[----:B------:R-:W-:Y:S02]  /*24e0*/  IADD3 R19, PT, PT, R19, R20, RZ ;  /* 0x0000001413137210 */ /* 0x000fe40007ffe0ff */
[----:B0-----:R-:W-:-:S04]  /*24f0*/  LEA R20, P2, R18, UR18, 0x2 ;  /* 0x0000001212147c11 */ /* 0x001fc8000f8410ff */
[----:B------:R-:W-:-:S05]  /*2500*/  LEA.HI.X R21, R18, UR19, R19, 0x2, P2 ;  /* 0x0000001312157c11 */ /* 0x000fca00090f1413 */
[----:B------:R1:W-:Y:S04]  /*2510*/  STG.E.64 desc[UR16][R20.64], R10 ;  /* 0x0000000a14007986 */ /* 0x0003e8000c101b10 */
.L_x_3103:
[----:B------:R-:W-:Y:S05]  /*2520*/  BSYNC.RECONVERGENT B1 ;  /* 0x0000000000017941 */ /* 0x000fea0003800200 */
.L_x_3102:
[----:B------:R-:W-:Y:S04]  /*2530*/  BSSY.RECONVERGENT B1, `(.L_x_3104) ;  /* 0x0000014000017945 */ /* 0x000fe80003800200 */
[----:B------:R-:W-:Y:S05]  /*2540*/  @P4 BRA `(.L_x_3105) ;  /* 0x0000000000484947 */ /* 0x000fea0003800000 */
[----:B------:R-:W2:Y:S01]  /*2550*/  LDCU.64 UR12, c[0x0][0x3e0] ;  /* 0x00007c00ff0c77ac */ /* 0x000ea20008000a00 */
[----:B-1----:R-:W-:Y:S01]  /*2560*/  SHF.R.S32.HI R10, RZ, 0x1f, R25 ;  /* 0x0000001fff0a7819 */ /* 0x002fe20000011419 */
[----:B0-----:R-:W-:Y:S01]  /*2570*/  FADD.FTZ R19, -R12, R7 ;  /* 0x000000070c137221 */ /* 0x001fe20000010100 */
[----:B------:R-:W-:Y:S01]  /*2580*/  MOV R11, R5 ;  /* 0x00000005000b7202 */ /* 0x000fe20000000f00 */
[----:B------:R-:W0:Y:S02]  /*2590*/  LDCU.64 UR18, c[0x0][0x380] ;  /* 0x00007000ff1277ac */ /* 0x000e240008000a00 */
[----:B--2---:R-:W-:Y:S02]  /*25a0*/  IMAD R18, R10, UR12, RZ ;  /* 0x0000000c0a127c24 */ /* 0x004fe4000f8e02ff */
[----:B------:R-:W-:Y:S02]  /*25b0*/  IMAD.MOV.U32 R10, RZ, RZ, R2 ;  /* 0x000000ffff0a7224 */ /* 0x000fe400078e0002 */
[----:B------:R-:W-:-:S02]  /*25c0*/  IMAD R20, R25, UR13, R18 ;  /* 0x0000000d19147c24 */ /* 0x000fc4000f8e0212 */
[----:B------:R-:W-:Y:S01]  /*25d0*/  FADD.FTZ R18, -R12, R6 ;  /* 0x000000060c127221 */ /* 0x000fe20000010100 */
[----:B------:R-:W-:-:S04]  /*25e0*/  IMAD.WIDE.U32 R10, R25, UR12, R10 ;  /* 0x0000000c190a7c25 */ /* 0x000fc8000f8e000a */
[-C--:B------:R-:W-:Y:S01]  /*25f0*/  FMUL.FTZ R18, R18, R13.reuse ;  /* 0x0000000d12127220 */ /* 0x080fe20000410000 */
[----:B------:R-:W-:Y:S01]  /*2600*/  IADD3 R7, PT, PT, R11, R20, RZ ;  /* 0x000000140b077210 */ /* 0x000fe20007ffe0ff */
[----:B------:R-:W-:Y:S01]  /*2610*/  FMUL.FTZ R11, R19, R13 ;  /* 0x0000000d130b7220 */ /* 0x000fe20000410000 */
[----:B0-----:R-:W-:-:S03]  /*2620*/  LEA R6, P2, R10, UR18, 0x2 ;  /* 0x000000120a067c11 */ /* 0x001fc6000f8410ff */
[----:B------:R-:W-:Y:S01]  /*2630*/  FFMA.FTZ R11, R15, R11, R17 ;  /* 0x0000000b0f0b7223 */ /* 0x000fe20000010011 */
[----:B------:R-:W-:Y:S01]  /*2640*/  LEA.HI.X R7, R10, UR19, R7, 0x2, P2 ;  /* 0x000000130a077c11 */ /* 0x000fe200090f1407 */
[----:B------:R-:W-:-:S05]  /*2650*/  FFMA.FTZ R10, R14, R18, R16 ;  /* 0x000000120e0a7223 */ /* 0x000fca0000010010 */
[----:B------:R2:W-:Y:S03]  /*2660*/  STG.E.64 desc[UR16][R6.64], R10 ;  /* 0x0000000a06007986 */ /* 0x0005e6000c101b10 */
.L_x_3105:
[----:B------:R-:W-:Y:S05]  /*2670*/  BSYNC.RECONVERGENT B1 ;  /* 0x0000000000017941 */ /* 0x000fea0003800200 */
.L_x_3104:
[----:B------:R-:W-:Y:S05]  /*2680*/  @P1 BRA `(.L_x_3106) ;  /* 0x0000000800541947 */ /* 0x000fea0003800000 */
[----:B------:R-:W3:Y:S01]  /*2690*/  LDCU.64 UR12, c[0x0][0x3e0] ;  /* 0x00007c00ff0c77ac */ /* 0x000ee20008000a00 */
[----:B--2---:R-:W-:Y:S01]  /*26a0*/  SHF.R.S32.HI R6, RZ, 0x1f, R27 ;  /* 0x0000001fff067819 */ /* 0x004fe2000001141b */
[C---:B------:R-:W-:Y:S01]  /*26b0*/  FADD.FTZ R8, -R12.reuse, R8 ;  /* 0x000000080c087221 */ /* 0x040fe20000010100 */
[----:B------:R-:W-:Y:S01]  /*26c0*/  MOV R3, R5 ;  /* 0x0000000500037202 */ /* 0x000fe20000000f00 */
[----:B------:R-:W2:Y:S01]  /*26d0*/  LDCU.64 UR14, c[0x0][0x380] ;  /* 0x00007000ff0e77ac */ /* 0x000ea20008000a00 */
[----:B------:R-:W-:Y:S01]  /*26e0*/  FADD.FTZ R12, -R12, R9 ;  /* 0x000000090c0c7221 */ /* 0x000fe20000010100 */
[----:B------:R-:W-:-:S03]  /*26f0*/  FMUL.FTZ R7, R8, R13 ;  /* 0x0000000d08077220 */ /* 0x000fc60000410000 */
[----:B------:R-:W-:Y:S01]  /*2700*/  FMUL.FTZ R12, R12, R13 ;  /* 0x0000000d0c0c7220 */ /* 0x000fe20000410000 */
[----:B------:R-:W-:-:S03]  /*2710*/  FFMA.FTZ R14, R14, R7, R16 ;  /* 0x000000070e0e7223 */ /* 0x000fc60000010010 */
[----:B------:R-:W-:Y:S01]  /*2720*/  FFMA.FTZ R15, R15, R12, R17 ;  /* 0x0000000c0f0f7223 */ /* 0x000fe20000010011 */
[----:B---3--:R-:W-:Y:S02]  /*2730*/  IMAD R4, R6, UR12, RZ ;  /* 0x0000000c06047c24 */ /* 0x008fe4000f8e02ff */
[----:B------:R-:W-:-:S04]  /*2740*/  IMAD.WIDE.U32 R2, R27, UR12, R2 ;  /* 0x0000000c1b027c25 */ /* 0x000fc8000f8e0002 */
[----:B------:R-:W-:Y:S01]  /*2750*/  IMAD R5, R27, UR13, R4 ;  /* 0x0000000d1b057c24 */ /* 0x000fe2000f8e0204 */
[----:B--2---:R-:W-:-:S04]  /*2760*/  LEA R4, P1, R2, UR14, 0x2 ;  /* 0x0000000e02047c11 */ /* 0x004fc8000f8210ff */
[----:B------:R-:W-:-:S04]  /*2770*/  IADD3 R5, PT, PT, R3, R5, RZ ;  /* 0x0000000503057210 */ /* 0x000fc80007ffe0ff */
[----:B------:R-:W-:-:S05]  /*2780*/  LEA.HI.X R5, R2, UR15, R5, 0x2, P1 ;  /* 0x0000000f02057c11 */ /* 0x000fca00088f1405 */
[----:B------:R3:W-:Y:S01]  /*2790*/  STG.E.64 desc[UR16][R4.64], R14 ;  /* 0x0000000e04007986 */ /* 0x0007e2000c101b10 */
[----:B------:R-:W-:Y:S05]  /*27a0*/  BRA `(.L_x_3106) ;  /* 0x00000008000c7947 */ /* 0x000fea0003800000 */
.L_x_3099:
[----:B------:R-:W0:Y:S01]  /*27b0*/  LDCU.64 UR18, c[0x0][0x3e8] ;  /* 0x00007d00ff1277ac */ /* 0x000e220008000a00 */
[----:B------:R-:W-:Y:S01]  /*27c0*/  SHF.R.S32.HI R22, RZ, 0x1f, R26 ;  /* 0x0000001fff167819 */ /* 0x000fe2000001141a */
[----:B------:R-:W-:Y:S01]  /*27d0*/  BSSY.RECONVERGENT B1, `(.L_x_3107) ;  /* 0x0000026000017945 */ /* 0x000fe20003800200 */
[----:B------:R-:W-:Y:S02]  /*27e0*/  SHF.R.S32.HI R19, RZ, 0x1f, R25 ;  /* 0x0000001fff137819 */ /* 0x000fe40000011419 */
[----:B------:R-:W-:Y:S02]  /*27f0*/  SHF.R.S32.HI R18, RZ, 0x1f, R27 ;  /* 0x0000001fff127819 */ /* 0x000fe4000001141b */
[----:B0-----:R-:W-:Y:S02]  /*2800*/  ISETP.GE.U32.AND P2, PT, R26, UR18, PT ;  /* 0x000000121a007c0c */ /* 0x001fe4000bf46070 */
        /* <DEDUP_REMOVED lines=10> */
[----:B------:R-:W1:Y:S01]  /*28b0*/  LDCU.64 UR14, c[0x0][0x380] ;  /* 0x00007000ff0e77ac */ /* 0x000e620008000a00 */
[----:B------:R-:W-:Y:S01]  /*28c0*/  FADD.FTZ R21, -R12, R21 ;  /* 0x000000150c157221 */ /* 0x000fe20000010100 */
[----:B0-----:R-:W-:Y:S01]  /*28d0*/  IMAD R22, R18, UR12, RZ ;  /* 0x0000000c12167c24 */ /* 0x001fe2000f8e02ff */
[----:B------:R-:W-:-:S03]  /*28e0*/  MOV R18, R2 ;  /* 0x0000000200127202 */ /* 0x000fc60000000f00 */
[C---:B------:R-:W-:Y:S02]  /*28f0*/  IMAD R22, R0.reuse, UR13, R22 ;  /* 0x0000000d00167c24 */ /* 0x040fe4000f8e0216 */
[----:B------:R-:W-:-:S05]  /*2900*/  IMAD.WIDE.U32 R18, R0, UR12, R18 ;  /* 0x0000000c00127c25 */ /* 0x000fca000f8e0012 */
[----:B------:R-:W-:Y:S02]  /*2910*/  IADD3 R19, PT, PT, R19, R22, RZ ;  /* 0x0000001613137210 */ /* 0x000fe40007ffe0ff */
[----:B-1----:R-:W-:-:S04]  /*2920*/  LEA R22, P1, R18, UR14, 0x2 ;  /* 0x0000000e12167c11 */ /* 0x002fc8000f8210ff */
[----:B------:R-:W-:Y:S01]  /*2930*/  LEA.HI.X R23, R18, UR15, R19, 0x2, P1 ;  /* 0x0000000f12177c11 */ /* 0x000fe200088f1413 */
[-C--:B------:R-:W-:Y:S01]  /*2940*/  FMUL.FTZ R18, R20, R13.reuse ;  /* 0x0000000d14127220 */ /* 0x080fe20000410000 */
        /* <DEDUP_REMOVED lines=14> */
.L_x_3108:
[----:B------:R-:W-:Y:S05]  /*2a30*/  BSYNC.RECONVERGENT B1 ;  /* 0x0000000000017941 */ /* 0x000fea0003800200 */
.L_x_3107:
        /* <DEDUP_REMOVED lines=13> */
[----:B------:R-:W-:Y:S02]  /*2b10*/  IMAD.MOV.U32 R18, RZ, RZ, R2 ;  /* 0x000000ffff127224 */ /* 0x000fe400078e0002 */
        /* <DEDUP_REMOVED lines=16> */
.L_x_3110:
[----:B------:R-:W-:Y:S05]  /*2c20*/  BSYNC.RECONVERGENT B1 ;  /* 0x0000000000017941 */ /* 0x000fea0003800200 */
.L_x_3109:
[----:B------:R-:W-:Y:S04]  /*2c30*/  BSSY.RECONVERGENT B1, `(.L_x_3111) ;  /* 0x000001e000017945 */ /* 0x000fe80003800200 */
[----:B------:R-:W-:Y:S05]  /*2c40*/  @P3 BRA `(.L_x_3112) ;  /* 0x0000000000703947 */ /* 0x000fea0003800000 */
[C---:B------:R-:W-:Y:S01]  /*2c50*/  FADD.FTZ R7, -R12.reuse, R7 ;  /* 0x000000070c077221 */ /* 0x040fe20000010100 */
[----:B-1----:R-:W-:Y:S01]  /*2c60*/  FADD.FTZ R20, -R12, R6 ;  /* 0x000000060c147221 */ /* 0x002fe20000010100 */
[----:B------:R-:W1:Y:S01]  /*2c70*/  LDCU.64 UR12, c[0x0][0x3e0] ;  /* 0x00007c00ff0c77ac */ /* 0x000e620008000a00 */
[----:B------:R-:W-:Y:S01]  /*2c80*/  SHF.R.S32.HI R10, RZ, 0x1f, R25 ;  /* 0x0000001fff0a7819 */ /* 0x000fe20000011419 */
[-C--:B0-----:R-:W-:Y:S01]  /*2c90*/  FMUL.FTZ R18, R7, R13.reuse ;  /* 0x0000000d07127220 */ /* 0x081fe20000410000 */
[----:B------:R-:W-:Y:S01]  /*2ca0*/  FMUL.FTZ R20, R20, R13 ;  /* 0x0000000d14147220 */ /* 0x000fe20000410000 */
[----:B------:R-:W0:Y:S01]  /*2cb0*/  LDCU.64 UR14, c[0x0][0x380] ;  /* 0x00007000ff0e77ac */ /* 0x000e220008000a00 */
[----:B------:R-:W-:Y:S01]  /*2cc0*/  MOV R11, R5 ;  /* 0x00000005000b7202 */ /* 0x000fe20000000f00 */
[----:B------:R-:W-:Y:S01]  /*2cd0*/  FFMA.FTZ R18, R15, R18, R17 ;  /* 0x000000120f127223 */ /* 0x000fe20000010011 */
[----:B------:R-:W-:-:S03]  /*2ce0*/  FFMA.FTZ R20, R14, R20, R16 ;  /* 0x000000140e147223 */ /* 0x000fc60000010010 */
[----:B------:R-:W-:Y:S01]  /*2cf0*/  FMUL.FTZ R6, R18, -1.4426950216293334961 ;  /* 0xbfb8aa3b12067820 */ /* 0x000fe20000410000 */
[----:B------:R-:W-:-:S05]  /*2d00*/  FMUL.FTZ R7, R20, -1.4426950216293334961 ;  /* 0xbfb8aa3b14077820 */ /* 0x000fca0000410000 */
[----:B------:R-:W2:Y:S08]  /*2d10*/  MUFU.EX2 R6, R6 ;  /* 0x0000000600067308 */ /* 0x000eb00000000800 */
[----:B------:R-:W3:Y:S01]  /*2d20*/  MUFU.EX2 R7, R7 ;  /* 0x0000000700077308 */ /* 0x000ee20000000800 */
[----:B--2---:R-:W-:-:S07]  /*2d30*/  FADD.FTZ R6, R6, 1 ;  /* 0x3f80000006067421 */ /* 0x004fce0000010000 */
[----:B------:R1:W2:Y:S01]  /*2d40*/  MUFU.RCP R19, R6 ;  /* 0x0000000600137308 */ /* 0x0002a20000001000 */
[----:B---3--:R-:W-:-:S07]  /*2d50*/  FADD.FTZ R7, R7, 1 ;  /* 0x3f80000007077421 */ /* 0x008fce0000010000 */
[----:B------:R3:W4:Y:S01]  /*2d60*/  MUFU.RCP R21, R7 ;  /* 0x0000000700157308 */ /* 0x0007220000001000 */
[----:B-1----:R-:W-:Y:S01]  /*2d70*/  IMAD R6, R10, UR12, RZ ;  /* 0x0000000c0a067c24 */ /* 0x002fe2000f8e02ff */
[----:B------:R-:W-:-:S03]  /*2d80*/  MOV R10, R2 ;  /* 0x00000002000a7202 */ /* 0x000fc60000000f00 */
[C---:B------:R-:W-:Y:S02]  /*2d90*/  IMAD R6, R25.reuse, UR13, R6 ;  /* 0x0000000d19067c24 */ /* 0x040fe4000f8e0206 */
[----:B------:R-:W-:-:S05]  /*2da0*/  IMAD.WIDE.U32 R10, R25, UR12, R10 ;  /* 0x0000000c190a7c25 */ /* 0x000fca000f8e000a */
[----:B---3--:R-:W-:Y:S01]  /*2db0*/  IADD3 R7, PT, PT, R11, R6, RZ ;  /* 0x000000060b077210 */ /* 0x008fe20007ffe0ff */
[----:B--2---:R-:W-:Y:S01]  /*2dc0*/  FMUL.FTZ R11, R18, R19 ;  /* 0x00000013120b7220 */ /* 0x004fe20000410000 */
[----:B0-----:R-:W-:-:S04]  /*2dd0*/  LEA R6, P1, R10, UR14, 0x2 ;  /* 0x0000000e0a067c11 */ /* 0x001fc8000f8210ff */
[----:B------:R-:W-:Y:S01]  /*2de0*/  LEA.HI.X R7, R10, UR15, R7, 0x2, P1 ;  /* 0x0000000f0a077c11 */ /* 0x000fe200088f1407 */
[----:B----4-:R-:W-:-:S05]  /*2df0*/  FMUL.FTZ R10, R20, R21 ;  /* 0x00000015140a7220 */ /* 0x010fca0000410000 */
[----:B------:R2:W-:Y:S03]  /*2e00*/  STG.E.64 desc[UR16][R6.64], R10 ;  /* 0x0000000a06007986 */ /* 0x0005e6000c101b10 */
.L_x_3112:
[----:B------:R-:W-:Y:S05]  /*2e10*/  BSYNC.RECONVERGENT B1 ;  /* 0x0000000000017941 */ /* 0x000fea0003800200 */
.L_x_3111:
[----:B------:R-:W-:Y:S05]  /*2e20*/  @P4 BRA `(.L_x_3106) ;  /* 0x00000000006c4947 */ /* 0x000fea0003800000 */
[C---:B------:R-:W-:Y:S01]  /*2e30*/  FADD.FTZ R8, -R12.reuse, R8 ;  /* 0x000000080c087221 */ /* 0x040fe20000010100 */
[----:B------:R-:W-:Y:S01]  /*2e40*/  FADD.FTZ R12, -R12, R9 ;  /* 0x000000090c0c7221 */ /* 0x000fe20000010100 */
[----:B------:R-:W3:Y:S01]  /*2e50*/  LDCU.64 UR12, c[0x0][0x3e0] ;  /* 0x00007c00ff0c77ac */ /* 0x000ee20008000a00 */
[----:B-12---:R-:W-:Y:S01]  /*2e60*/  SHF.R.S32.HI R10, RZ, 0x1f, R27 ;  /* 0x0000001fff0a7819 */ /* 0x006fe2000001141b */
        /* <DEDUP_REMOVED lines=9> */
[----:B---3--:R-:W-:Y:S02]  /*2f00*/  IMAD R10, R10, UR12, RZ ;  /* 0x0000000c0a0a7c24 */ /* 0x008fe4000f8e02ff */
        /* <DEDUP_REMOVED lines=13> */
.L_x_3106:
[----:B------:R-:W-:Y:S05]  /*2fe0*/  BSYNC.RECONVERGENT B0 ;  /* 0x0000000000007941 */ /* 0x000fea0003800200 */
.L_x_3098:
[----:B------:R-:W-:Y:S02]  /*2ff0*/  UIADD3 UR10, UPT, UPT, UR21, UR10, URZ ;  /* 0x0000000a150a7290 */ /* 0x000fe4000fffe0ff */
[----:B------:R-:W-:Y:S02]  /*3000*/  UIADD3 UR4, UPT, UPT, UR4, 0x1, URZ ;  /* 0x0000000104047890 */ /* 0x000fe4000fffe0ff */
[----:B------:R-:W-:-:S09]  /*3010*/  UISETP.GE.AND UP1, UPT, UR10, UR7, UPT ;  /* 0x000000070a00728c */ /* 0x000fd2000bf26270 */
[----:B------:R-:W-:Y:S05]  /*3020*/  BRA.U !UP1, `(.L_x_3113) ;  /* 0xffffffd109b07547 */ /* 0x000fea000b83ffff */
[----:B------:R-:W-:Y:S05]  /*3030*/  EXIT ;  /* 0x000000000000794d */ /* 0x000fea0003800000 */
.L_x_3114:
        /* <DEDUP_REMOVED lines=12> */
.L_x_3475:


//--------------------- .text._Z35group_norm_nhwc_fwd_one_pass_kernelI11Fp32IOBf16WLi256ELi42ELi672EEv26Group_norm_nhwc_fwd_params --------------------------
	.section	.text._Z35group_norm_nhwc_fwd_one_pass_kernelI11Fp32IOBf16WLi256ELi42ELi672EEv26Group_norm_nhwc_fwd_params,"ax",@progbits
	.align	128
        .global         _Z35group_norm_nhwc_fwd_one_pass_kernelI11Fp32IOBf16WLi256ELi42ELi672EEv26Group_norm_nhwc_fwd_params
        .type           _Z35group_norm_nhwc_fwd_one_pass_kernelI11Fp32IOBf16WLi256ELi42ELi672EEv26Group_norm_nhwc_fwd_params,@function
        .size           _Z35group_norm_nhwc_fwd_one_pass_kernelI11Fp32IOBf16WLi256ELi42ELi672EEv26Group_norm_nhwc_fwd_params,(.L_x_3476 - _Z35group_norm_nhwc_fwd_one_pass_kernelI11Fp32IOBf16WLi256ELi42ELi672EEv26Group_norm_nhwc_fwd_params)
        .other          _Z35group_norm_nhwc_fwd_one_pass_kernelI11Fp32IOBf16WLi256ELi42ELi672EEv26Group_norm_nhwc_fwd_params,@"STO_CUDA_ENTRY STV_DEFAULT"
_Z35group_norm_nhwc_fwd_one_pass_kernelI11Fp32IOBf16WLi256ELi42ELi672EEv26Group_norm_nhwc_fwd_params:
.text._Z35group_norm_nhwc_fwd_one_pass_kernelI11Fp32IOBf16WLi256ELi42ELi672EEv26Group_norm_nhwc_fwd_params:
        /* <DEDUP_REMOVED lines=45> */
.L_x_3158:
[----:B01-34-:R-:W0:Y:S01]  /*02d0*/  LDC R19, c[0x0][0x3f8] ;  /* 0x0000fe00ff137b82 */ /* 0x01be220000000800 */
[----:B------:R-:W1:Y:S01]  /*02e0*/  LDCU.64 UR4, c[0x0][0x3e8] ;  /* 0x00007d00ff0477ac */ /* 0x000e620008000a00 */
[----:B------:R-:W-:Y:S01]  /*02f0*/  LOP3.LUT R71, R52, 0xffff, RZ, 0xc0, !PT ;  /* 0x0000ffff34477812 */ /* 0x000fe200078ec0ff */
[----:B--2---:R-:W2:Y:S01]  /*0300*/  LDCU.64 UR8, c[0x0][0x3f0] ;  /* 0x00007e00ff0877ac */ /* 0x004ea20008000a00 */
        /* <DEDUP_REMOVED lines=11> */
[----:B----4-:R-:W-:-:S05]  /*03c0*/  IADD3 R16, PT, PT, RZ, -R13, RZ ;  /* 0x8000000dff107210 */ /* 0x010fca0007ffe0ff */
        /* <DEDUP_REMOVED lines=211> */
.L_x_3116:
[----:B------:R-:W-:Y:S05]  /*1100*/  BSYNC.RECONVERGENT B0 ;  /* 0x0000000000007941 */ /* 0x000fea0003800200 */
.L_x_3115:
        /* <DEDUP_REMOVED lines=58> */
.L_x_3118:
[----:B------:R-:W-:Y:S05]  /*14b0*/  BSYNC.RECONVERGENT B0 ;  /* 0x0000000000007941 */ /* 0x000fea0003800200 */
.L_x_3117:
        /* <DEDUP_REMOVED lines=25> */
.L_x_3121:
[----:B----4-:R-:W3:Y:S04]  /*1650*/  LDG.E.STRONG.GPU R18, desc[UR6][R16.64] ;  /* 0x0000000610127981 */ /* 0x010ee8000c1ef900 */
[----:B---3--:R-:W-:Y:S01]  /*1660*/  CCTL.IVALL ;  /* 0x00000000ff00798f */ /* 0x008fe20002000000 */
[----:B------:R-:W-:Y:S05]  /*1670*/  YIELD ;  /* 0x0000000000007946 */ /* 0x000fea0003800000 */
[----:B------:R-:W-:-:S13]  /*1680*/  ISETP.NE.AND P4, PT, R18, R23, PT ;  /* 0x000000171200720c */ /* 0x000fda0003f85270 */
[----:B------:R-:W-:Y:S05]  /*1690*/  @P4 BRA `(.L_x_3121) ;  /* 0xfffffffc00ec4947 */ /* 0x000fea000383ffff */
.L_x_3120:
        /* <DEDUP_REMOVED lines=15> */
.L_x_3123:
        /* <DEDUP_REMOVED lines=59> */
.L_x_3122:
        /* <DEDUP_REMOVED lines=35> */
.L_x_3124:
        /* <DEDUP_REMOVED lines=18> */
.L_x_3125:
        /* <DEDUP_REMOVED lines=9> */
.L_x_3126:
[----:B------:R-:W-:Y:S05]  /*1f20*/  BSYNC.RECONVERGENT B0 ;  /* 0x0000000000007941 */ /* 0x000fea0003800200 */
.L_x_3119:
[----:B------:R-:W5:Y:S01]  /*1f30*/  S2UR UR5, SR_CgaCtaId ;  /* 0x00000000000579c3 */ /* 0x000f620000008800 */
[----:B------:R-:W0:Y:S01]  /*1f40*/  LDCU UR8, c[0x0][0x414] ;  /* 0x00008280ff0877ac */ /* 0x000e220008000800 */
[----:B------:R-:W-:Y:S01]  /*1f50*/  LOP3.LUT R25, R52, 0xffff, RZ, 0xc0, !PT ;  /* 0x0000ffff34197812 */ /* 0x000fe200078ec0ff */
[----:B------:R-:W-:-:S03]  /*1f60*/  UMOV UR4, 0x400 ;  /* 0x0000040000047882 */ /* 0x000fc60000000000 */
[----:B------:R-:W-:Y:S02]  /*1f70*/  IADD3 R25, PT, PT, R54, R25, RZ ;  /* 0x0000001936197210 */ /* 0x000fe40007ffe0ff */
[----:B----4-:R-:W2:Y:S08]  /*1f80*/  @P0 LDC.64 R18, c[0x0][0x388] ;  /* 0x0000e200ff120b82 */ /* 0x010eb00000000a00 */
[----:B-1----:R-:W1:Y:S01]  /*1f90*/  LDC.64 R20, c[0x0][0x398] ;  /* 0x0000e600ff147b82 */ /* 0x002e620000000a00 */
[----:B-----5:R-:W-:-:S07]  /*1fa0*/  ULEA UR4, UR5, UR4, 0x18 ;  /* 0x0000000405047291 */ /* 0x020fce000f8ec0ff */
[----:B---3--:R-:W3:Y:S01]  /*1fb0*/  LDC.64 R16, c[0x0][0x3a0] ;  /* 0x0000e800ff107b82 */ /* 0x008ee20000000a00 */
[----:B--2---:R-:W-:-:S04]  /*1fc0*/  @P0 IMAD.WIDE R22, R2, 0x8, R18 ;  /* 0x0000000802160825 */ /* 0x004fc800078e0212 */
[----:B0-----:R-:W-:Y:S01]  /*1fd0*/  @P0 FMUL.FTZ R18, R32, UR8 ;  /* 0x0000000820120c20 */ /* 0x001fe20008410000 */
[----:B------:R-:W-:Y:S01]  /*1fe0*/  @P0 FMUL.FTZ R19, R33, UR8 ;  /* 0x0000000821130c20 */ /* 0x000fe20008410000 */
[----:B------:R-:W-:Y:S04]  /*1ff0*/  @!P3 STS.64 [UR4+0xc8], R32 ;  /* 0x0000c820ff00b988 */ /* 0x000fe80008000a04 */
[----:B------:R-:W-:Y:S01]  /*2000*/  @P0 STG.E.64 desc[UR6][R22.64], R18 ;  /* 0x0000001216000986 */ /* 0x000fe2000c101b06 */
[C---:B-1----:R-:W-:Y:S01]  /*2010*/  IMAD.WIDE R20, R25.reuse, 0x2, R20 ;  /* 0x0000000219147825 */ /* 0x042fe200078e0214 */
[----:B------:R-:W-:Y:S03]  /*2020*/  BAR.SYNC.DEFER_BLOCKING 0x0 ;  /* 0x0000000000007b1d */ /* 0x000fe60000010000 */
[----:B---3--:R-:W-:-:S03]  /*2030*/  IMAD.WIDE R24, R25, 0x2, R16 ;  /* 0x0000000219187825 */ /* 0x008fc600078e0210 */
[----:B------:R-:W2:Y:S04]  /*2040*/  LDG.E.U16 R26, desc[UR6][R20.64] ;  /* 0x00000006141a7981 */ /* 0x000ea8000c1e1500 */
[----:B------:R-:W3:Y:S04]  /*2050*/  LDG.E.U16 R27, desc[UR6][R20.64+0x2] ;  /* 0x00000206141b7981 */ /* 0x000ee8000c1e1500 */
[----:B------:R-:W4:Y:S04]  /*2060*/  LDG.E.U16 R28, desc[UR6][R24.64] ;  /* 0x00000006181c7981 */ /* 0x000f28000c1e1500 */
[----:B------:R2:W5:Y:S01]  /*2070*/  LDG.E.U16 R29, desc[UR6][R24.64+0x2] ;  /* 0x00000206181d7981 */ /* 0x000562000c1e1500 */
[----:B------:R-:W-:Y:S03]  /*2080*/  BSSY.RECONVERGENT B0, `(.L_x_3127) ;  /* 0x00001bd000007945 */ /* 0x000fe60003800200 */
        /* <DEDUP_REMOVED lines=8> */
[----:B0-----:R-:W-:Y:S01]  /*2110*/  @P2 FADD.FTZ R18, R17, R18 ;  /* 0x0000001211122221 */ /* 0x001fe20000010000 */
[----:B------:R-:W-:-:S06]  /*2120*/  MOV R17, 0x3f800000 ;  /* 0x3f80000000117802 */ /* 0x000fcc0000000f00 */
        /* <DEDUP_REMOVED lines=16> */
[----:B------:R-:W-:Y:S01]  /*2230*/  MOV R18, R70 ;  /* 0x0000004600127202 */ /* 0x000fe20000000f00 */
[C---:B------:R-:W-:Y:S01]  /*2240*/  FADD.FTZ R42, -R16.reuse, R42 ;  /* 0x0000002a102a7221 */ /* 0x040fe20000010100 */
[----:B------:R-:W-:Y:S01]  /*2250*/  MOV R19, R69 ;  /* 0x0000004500137202 */ /* 0x000fe20000000f00 */
[----:B------:R-:W1:Y:S01]  /*2260*/  LDCU.64 UR4, c[0x0][0x380] ;  /* 0x00007000ff0477ac */ /* 0x000e620008000a00 */
[----:B------:R-:W-:Y:S01]  /*2270*/  FADD.FTZ R28, -R16, R43 ;  /* 0x0000002b101c7221 */ /* 0x000fe20000010100 */
        /* <DEDUP_REMOVED lines=8> */
[----:B------:R-:W-:-:S04]  /*2300*/  IADD3 R21, PT, PT, R19, R21, RZ ;  /* 0x0000001513157210 */ /* 0x000fc80007ffe0ff */
[----:B------:R-:W-:-:S05]  /*2310*/  LEA.HI.X R21, R18, UR5, R21, 0x2, P2 ;  /* 0x0000000512157c11 */ /* 0x000fca00090f1415 */
[----:B------:R0:W-:Y:S02]  /*2320*/  STG.E.64 desc[UR6][R20.64], R22 ;  /* 0x0000001614007986 */ /* 0x0001e4000c101b06 */
.L_x_3130:
[----:B------:R-:W-:Y:S05]  /*2330*/  BSYNC.RECONVERGENT B1 ;  /* 0x0000000000017941 */ /* 0x000fea0003800200 */
.L_x_3129:
[----:B------:R-:W-:Y:S04]  /*2340*/  BSSY.RECONVERGENT B1, `(.L_x_3131) ;  /* 0x0000013000017945 */ /* 0x000fe80003800200 */
[----:B------:R-:W-:Y:S05]  /*2350*/  @P3 BRA `(.L_x_3132) ;  /* 0x0000000000443947 */ /* 0x000fea0003800000 */
[----:B------:R-:W1:Y:S01]  /*2360*/  LDCU.64 UR4, c[0x0][0x3e0] ;  /* 0x00007c00ff0477ac */ /* 0x000e620008000a00 */
[----:B------:R-:W-:Y:S01]  /*2370*/  MOV R18, R70 ;  /* 0x0000004600127202 */ /* 0x000fe20000000f00 */
[C---:B------:R-:W-:Y:S01]  /*2380*/  FADD.FTZ R12, -R16.reuse, R12 ;  /* 0x0000000c100c7221 */ /* 0x040fe20000010100 */
[----:B------:R-:W-:Y:S01]  /*2390*/  MOV R19, R69 ;  /* 0x0000004500137202 */ /* 0x000fe20000000f00 */
[----:B------:R-:W2:Y:S01]  /*23a0*/  LDCU.64 UR10, c[0x0][0x380] ;  /* 0x00007000ff0a77ac */ /* 0x000ea20008000a00 */
[----:B0-----:R-:W-:Y:S01]  /*23b0*/  FADD.FTZ R22, -R16, R13 ;  /* 0x0000000d10167221 */ /* 0x001fe20000010100 */
[----:B-1----:R-:W-:Y:S02]  /*23c0*/  IMAD R20, R11, UR4, RZ ;  /* 0x000000040b147c24 */ /* 0x002fe4000f8e02ff */
[----:B------:R-:W-:-:S04]  /*23d0*/  IMAD.WIDE.U32 R18, R65, UR4, R18 ;  /* 0x0000000441127c25 */ /* 0x000fc8000f8e0012 */
[----:B------:R-:W-:Y:S02]  /*23e0*/  IMAD R21, R65, UR5, R20 ;  /* 0x0000000541157c24 */ /* 0x000fe4000f8e0214 */
[----:B------:R-:W-:Y:S01]  /*23f0*/  FMUL.FTZ R20, R12, R17 ;  /* 0x000000110c147220 */ /* 0x000fe20000410000 */
[----:B--2---:R-:W-:Y:S02]  /*2400*/  LEA R12, P2, R18, UR10, 0x2 ;  /* 0x0000000a120c7c11 */ /* 0x004fe4000f8410ff */
[----:B------:R-:W-:Y:S01]  /*2410*/  IADD3 R13, PT, PT, R19, R21, RZ ;  /* 0x00000015130d7210 */ /* 0x000fe20007ffe0ff */
[----:B------:R-:W-:Y:S01]  /*2420*/  FMUL.FTZ R21, R22, R17 ;  /* 0x0000001116157220 */ /* 0x000fe20000410000 */
[----:B------:R-:W-:Y:S02]  /*2430*/  FFMA.FTZ R20, R24, R20, R27 ;  /* 0x0000001418147223 */ /* 0x000fe4000001001b */
[----:B------:R-:W-:Y:S01]  /*2440*/  LEA.HI.X R13, R18, UR11, R13, 0x2, P2 ;  /* 0x0000000b120d7c11 */ /* 0x000fe200090f140d */
[----:B------:R-:W-:-:S05]  /*2450*/  FFMA.FTZ R21, R25, R21, R26 ;  /* 0x0000001519157223 */ /* 0x000fca000001001a */
[----:B------:R1:W-:Y:S02]  /*2460*/  STG.E.64 desc[UR6][R12.64], R20 ;  /* 0x000000140c007986 */ /* 0x0003e4000c101b06 */
.L_x_3132:
[----:B------:R-:W-:Y:S05]  /*2470*/  BSYNC.RECONVERGENT B1 ;  /* 0x0000000000017941 */ /* 0x000fea0003800200 */
.L_x_3131:
        /* <DEDUP_REMOVED lines=14> */
[C---:B------:R-:W-:Y:S01]  /*2560*/  FADD.FTZ R14, -R16.reuse, R14 ;  /* 0x0000000e100e7221 */ /* 0x040fe20000010100 */
[----:B------:R-:W-:Y:S01]  /*2570*/  MOV R19, R69 ;  /* 0x0000004500137202 */ /* 0x000fe20000000f00 */
[----:B------:R-:W3:Y:S01]  /*2580*/  LDCU.64 UR10, c[0x0][0x380] ;  /* 0x00007000ff0a77ac */ /* 0x000ee20008000a00 */
[----:B01----:R-:W-:Y:S01]  /*2590*/  FADD.FTZ R20, -R16, R15 ;  /* 0x0000000f10147221 */ /* 0x003fe20000010100 */
[----:B------:R-:W-:-:S04]  /*25a0*/  FMUL.FTZ R12, R14, R17 ;  /* 0x000000110e0c7220 */ /* 0x000fc80000410000 */
[----:B------:R-:W-:Y:S01]  /*25b0*/  FFMA.FTZ R12, R24, R12, R27 ;  /* 0x0000000c180c7223 */ /* 0x000fe2000001001b */
[----:B--2---:R-:W-:Y:S02]  /*25c0*/  IMAD R13, R53, UR4, RZ ;  /* 0x00000004350d7c24 */ /* 0x004fe4000f8e02ff */
[----:B------:R-:W-:-:S04]  /*25d0*/  IMAD.WIDE.U32 R18, R64, UR4, R18 ;  /* 0x0000000440127c25 */ /* 0x000fc8000f8e0012 */
[----:B------:R-:W-:Y:S01]  /*25e0*/  IMAD R13, R64, UR5, R13 ;  /* 0x00000005400d7c24 */ /* 0x000fe2000f8e020d */
[----:B---3--:R-:W-:-:S04]  /*25f0*/  LEA R14, P5, R18, UR10, 0x2 ;  /* 0x0000000a120e7c11 */ /* 0x008fc8000f8a10ff */
[----:B------:R-:W-:Y:S01]  /*2600*/  IADD3 R15, PT, PT, R19, R13, RZ ;  /* 0x0000000d130f7210 */ /* 0x000fe20007ffe0ff */
[----:B------:R-:W-:-:S03]  /*2610*/  FMUL.FTZ R13, R20, R17 ;  /* 0x00000011140d7220 */ /* 0x000fc60000410000 */
[----:B------:R-:W-:Y:S01]  /*2620*/  LEA.HI.X R15, R18, UR11, R15, 0x2, P5 ;  /* 0x0000000b120f7c11 */ /* 0x000fe2000a8f140f */
[----:B------:R-:W-:-:S05]  /*2630*/  FFMA.FTZ R13, R25, R13, R26 ;  /* 0x0000000d190d7223 */ /* 0x000fca000001001a */
[----:B------:R2:W-:Y:S02]  /*2640*/  STG.E.64 desc[UR6][R14.64], R12 ;  /* 0x0000000c0e007986 */ /* 0x0005e4000c101b06 */
.L_x_3134:
[----:B------:R-:W-:Y:S05]  /*2650*/  BSYNC.RECONVERGENT B1 ;  /* 0x0000000000017941 */ /* 0x000fea0003800200 */
.L_x_3133:
[----:B------:R-:W-:Y:S04]  /*2660*/  BSSY.RECONVERGENT B1, `(.L_x_3135) ;  /* 0x0000013000017945 */ /* 0x000fe80003800200 */
[----:B------:R-:W-:Y:S05]  /*2670*/  @P1 BRA `(.L_x_3136) ;  /* 0x0000000000441947 */ /* 0x000fea0003800000 */
[----:B------:R-:W3:Y:S01]  /*2680*/  LDCU.64 UR4, c[0x0][0x3e0] ;  /* 0x00007c00ff0477ac */ /* 0x000ee20008000a00 */
[----:B--2---:R-:W-:Y:S01]  /*2690*/  MOV R14, R70 ;  /* 0x00000046000e7202 */ /* 0x004fe20000000f00 */
[C---:B------:R-:W-:Y:S01]  /*26a0*/  FADD.FTZ R40, -R16.reuse, R40 ;  /* 0x0000002810287221 */ /* 0x040fe20000010100 */
[----:B------:R-:W-:Y:S01]  /*26b0*/  MOV R15, R69 ;  /* 0x00000045000f7202 */ /* 0x000fe20000000f00 */
[----:B------:R-:W2:Y:S01]  /*26c0*/  LDCU.64 UR10, c[0x0][0x380] ;  /* 0x00007000ff0a77ac */ /* 0x000ea20008000a00 */
[----:B01----:R-:W-:Y:S01]  /*26d0*/  FADD.FTZ R20, -R16, R41 ;  /* 0x0000002910147221 */ /* 0x003fe20000010100 */
[----:B------:R-:W-:-:S04]  /*26e0*/  FMUL.FTZ R12, R40, R17 ;  /* 0x00000011280c7220 */ /* 0x000fc80000410000 */
[----:B------:R-:W-:Y:S01]  /*26f0*/  FFMA.FTZ R12, R24, R12, R27 ;  /* 0x0000000c180c7223 */ /* 0x000fe2000001001b */
[----:B---3--:R-:W-:Y:S02]  /*2700*/  IMAD R13, R55, UR4, RZ ;  /* 0x00000004370d7c24 */ /* 0x008fe4000f8e02ff */
[----:B------:R-:W-:-:S04]  /*2710*/  IMAD.WIDE.U32 R14, R62, UR4, R14 ;  /* 0x000000043e0e7c25 */ /* 0x000fc8000f8e000e */
[----:B------:R-:W-:Y:S01]  /*2720*/  IMAD R13, R62, UR5, R13 ;  /* 0x000000053e0d7c24 */ /* 0x000fe2000f8e020d */
[----:B--2---:R-:W-:-:S04]  /*2730*/  LEA R18, P1, R14, UR10, 0x2 ;  /* 0x0000000a0e127c11 */ /* 0x004fc8000f8210ff */
[----:B------:R-:W-:Y:S01]  /*2740*/  IADD3 R15, PT, PT, R15, R13, RZ ;  /* 0x0000000d0f0f7210 */ /* 0x000fe20007ffe0ff */
[----:B------:R-:W-:-:S03]  /*2750*/  FMUL.FTZ R13, R20, R17 ;  /* 0x00000011140d7220 */ /* 0x000fc60000410000 */
[----:B------:R-:W-:Y:S01]  /*2760*/  LEA.HI.X R19, R14, UR11, R15, 0x2, P1 ;  /* 0x0000000b0e137c11 */ /* 0x000fe200088f140f */
[----:B------:R-:W-:-:S05]  /*2770*/  FFMA.FTZ R13, R25, R13, R26 ;  /* 0x0000000d190d7223 */ /* 0x000fca000001001a */
[----:B------:R3:W-:Y:S02]  /*2780*/  STG.E.64 desc[UR6][R18.64], R12 ;  /* 0x0000000c12007986 */ /* 0x0007e4000c101b06 */
.L_x_3136:
[----:B------:R-:W-:Y:S05]  /*2790*/  BSYNC.RECONVERGENT B1 ;  /* 0x0000000000017941 */ /* 0x000fea0003800200 */
.L_x_3135:
[----:B------:R-:W-:Y:S04]  /*27a0*/  BSSY.RECONVERGENT B1, `(.L_x_3137) ;  /* 0x0000013000017945 */ /* 0x000fe80003800200 */
[----:B------:R-:W-:Y:S05]  /*27b0*/  @P6 BRA `(.L_x_3138) ;  /* 0x0000000000446947 */ /* 0x000fea0003800000 */
[----:B------:R-:W4:Y:S01]  /*27c0*/  LDCU.64 UR4, c[0x0][0x3e0] ;  /* 0x00007c00ff0477ac */ /* 0x000f220008000a00 */
[----:B-123--:R-:W-:Y:S01]  /*27d0*/  MOV R12, R70 ;  /* 0x00000046000c7202 */ /* 0x00efe20000000f00 */
[C---:B------:R-:W-:Y:S01]  /*27e0*/  FADD.FTZ R44, -R16.reuse, R44 ;  /* 0x0000002c102c7221 */ /* 0x040fe20000010100 */
[----:B------:R-:W-:Y:S01]  /*27f0*/  MOV R13, R69 ;  /* 0x00000045000d7202 */ /* 0x000fe20000000f00 */
[----:B------:R-:W1:Y:S01]  /*2800*/  LDCU.64 UR10, c[0x0][0x380] ;  /* 0x00007000ff0a77ac */ /* 0x000e620008000a00 */
[----:B0-----:R-:W-:Y:S01]  /*2810*/  FADD.FTZ R20, -R16, R45 ;  /* 0x0000002d10147221 */ /* 0x001fe20000010100 */
[----:B------:R-:W-:-:S04]  /*2820*/  FMUL.FTZ R14, R44, R17 ;  /* 0x000000112c0e7220 */ /* 0x000fc80000410000 */
[----:B------:R-:W-:Y:S01]  /*2830*/  FFMA.FTZ R14, R24, R14, R27 ;  /* 0x0000000e180e7223 */ /* 0x000fe2000001001b */
[----:B----4-:R-:W-:Y:S02]  /*2840*/  IMAD R15, R57, UR4, RZ ;  /* 0x00000004390f7c24 */ /* 0x010fe4000f8e02ff */
[----:B------:R-:W-:-:S04]  /*2850*/  IMAD.WIDE.U32 R12, R60, UR4, R12 ;  /* 0x000000043c0c7c25 */ /* 0x000fc8000f8e000c */
[----:B------:R-:W-:Y:S01]  /*2860*/  IMAD R15, R60, UR5, R15 ;  /* 0x000000053c0f7c24 */ /* 0x000fe2000f8e020f */
[----:B-1----:R-:W-:-:S04]  /*2870*/  LEA R18, P1, R12, UR10, 0x2 ;  /* 0x0000000a0c127c11 */ /* 0x002fc8000f8210ff */
[----:B------:R-:W-:Y:S01]  /*2880*/  IADD3 R13, PT, PT, R13, R15, RZ ;  /* 0x0000000f0d0d7210 */ /* 0x000fe20007ffe0ff */
[----:B------:R-:W-:-:S03]  /*2890*/  FMUL.FTZ R15, R20, R17 ;  /* 0x00000011140f7220 */ /* 0x000fc60000410000 */
[----:B------:R-:W-:Y:S01]  /*28a0*/  LEA.HI.X R19, R12, UR11, R13, 0x2, P1 ;  /* 0x0000000b0c137c11 */ /* 0x000fe200088f140d */
[----:B------:R-:W-:-:S05]  /*28b0*/  FFMA.FTZ R15, R25, R15, R26 ;  /* 0x0000000f190f7223 */ /* 0x000fca000001001a */
[----:B------:R4:W-:Y:S02]  /*28c0*/  STG.E.64 desc[UR6][R18.64], R14 ;  /* 0x0000000e12007986 */ /* 0x0009e4000c101b06 */
.L_x_3138:
[----:B------:R-:W-:Y:S05]  /*28d0*/  BSYNC.RECONVERGENT B1 ;  /* 0x0000000000017941 */ /* 0x000fea0003800200 */
.L_x_3137:
[----:B------:R-:W-:Y:S04]  /*28e0*/  BSSY.RECONVERGENT B1, `(.L_x_3139) ;  /* 0x0000013000017945 */ /* 0x000fe80003800200 */
[----:B------:R-:W-:Y:S05]  /*28f0*/  @P2 BRA `(.L_x_3140) ;  /* 0x0000000000442947 */ /* 0x000fea0003800000 */
[----:B------:R-:W5:Y:S01]  /*2900*/  LDCU.64 UR4, c[0x0][0x3e0] ;  /* 0x00007c00ff0477ac */ /* 0x000f620008000a00 */
[----:B-123--:R-:W-:Y:S01]  /*2910*/  MOV R12, R70 ;  /* 0x00000046000c7202 */ /* 0x00efe20000000f00 */
[C---:B------:R-:W-:Y:S01]  /*2920*/  FADD.FTZ R46, -R16.reuse, R46 ;  /* 0x0000002e102e7221 */ /* 0x040fe20000010100 */
[----:B------:R-:W-:Y:S01]  /*2930*/  MOV R13, R69 ;  /* 0x00000045000d7202 */ /* 0x000fe20000000f00 */
[----:B------:R-:W1:Y:S01]  /*2940*/  LDCU.64 UR10, c[0x0][0x380] ;  /* 0x00007000ff0a77ac */ /* 0x000e620008000a00 */
[----:B0-----:R-:W-:Y:S01]  /*2950*/  FADD.FTZ R20, -R16, R47 ;  /* 0x0000002f10147221 */ /* 0x001fe20000010100 */
[----:B----4-:R-:W-:-:S03]  /*2960*/  FMUL.FTZ R18, R46, R17 ;  /* 0x000000112e127220 */ /* 0x010fc60000410000 */
[----:B------:R-:W-:Y:S01]  /*2970*/  FMUL.FTZ R19, R20, R17 ;  /* 0x0000001114137220 */ /* 0x000fe20000410000 */
[----:B------:R-:W-:-:S03]  /*2980*/  FFMA.FTZ R18, R24, R18, R27 ;  /* 0x0000001218127223 */ /* 0x000fc6000001001b */
[----:B------:R-:W-:Y:S01]  /*2990*/  FFMA.FTZ R19, R25, R19, R26 ;  /* 0x0000001319137223 */ /* 0x000fe2000001001a */
[----:B-----5:R-:W-:Y:S02]  /*29a0*/  IMAD R15, R59, UR4, RZ ;  /* 0x000000043b0f7c24 */ /* 0x020fe4000f8e02ff */
[----:B------:R-:W-:-:S04]  /*29b0*/  IMAD.WIDE.U32 R12, R58, UR4, R12 ;  /* 0x000000043a0c7c25 */ /* 0x000fc8000f8e000c */
[----:B------:R-:W-:Y:S01]  /*29c0*/  IMAD R15, R58, UR5, R15 ;  /* 0x000000053a0f7c24 */ /* 0x000fe2000f8e020f */
[----:B-1----:R-:W-:-:S04]  /*29d0*/  LEA R14, P1, R12, UR10, 0x2 ;  /* 0x0000000a0c0e7c11 */ /* 0x002fc8000f8210ff */
[----:B------:R-:W-:-:S04]  /*29e0*/  IADD3 R15, PT, PT, R13, R15, RZ ;  /* 0x0000000f0d0f7210 */ /* 0x000fc80007ffe0ff */
[----:B------:R-:W-:-:S05]  /*29f0*/  LEA.HI.X R15, R12, UR11, R15, 0x2, P1 ;  /* 0x0000000b0c0f7c11 */ /* 0x000fca00088f140f */
[----:B------:R0:W-:Y:S02]  /*2a00*/  STG.E.64 desc[UR6][R14.64], R18 ;  /* 0x000000120e007986 */ /* 0x0001e4000c101b06 */
.L_x_3140:
[----:B------:R-:W-:Y:S05]  /*2a10*/  BSYNC.RECONVERGENT B1 ;  /* 0x0000000000017941 */ /* 0x000fea0003800200 */
.L_x_3139:
        /* <DEDUP_REMOVED lines=19> */
.L_x_3142:
[----:B------:R-:W-:Y:S05]  /*2b50*/  BSYNC.RECONVERGENT B1 ;  /* 0x0000000000017941 */ /* 0x000fea0003800200 */
.L_x_3141:
[----:B------:R-:W-:Y:S05]  /*2b60*/  @P4 BRA `(.L_x_3143) ;  /* 0x0000001000384947 */ /* 0x000fea0003800000 */
[----:B------:R-:W0:Y:S01]  /*2b70*/  LDCU.64 UR4, c[0x0][0x3e0] ;  /* 0x00007c00ff0477ac */ /* 0x000e220008000a00 */
[----:B-123--:R-:W-:Y:S01]  /*2b80*/  MOV R12, R70 ;  /* 0x00000046000c7202 */ /* 0x00efe20000000f00 */
        /* <DEDUP_REMOVED lines=8> */
[----:B0---4-:R-:W-:Y:S02]  /*2c10*/  IMAD R15, R63, UR4, RZ ;  /* 0x000000043f0f7c24 */ /* 0x011fe4000f8e02ff */
[----:B------:R-:W-:-:S04]  /*2c20*/  IMAD.WIDE.U32 R12, R10, UR4, R12 ;  /* 0x000000040a0c7c25 */ /* 0x000fc8000f8e000c */
[----:B------:R-:W-:Y:S01]  /*2c30*/  IMAD R15, R10, UR5, R15 ;  /* 0x000000050a0f7c24 */ /* 0x000fe2000f8e020f */
[----:B-1----:R-:W-:-:S04]  /*2c40*/  LEA R14, P1, R12, UR8, 0x2 ;  /* 0x000000080c0e7c11 */ /* 0x002fc8000f8210ff */
[----:B------:R-:W-:-:S04]  /*2c50*/  IADD3 R15, PT, PT, R13, R15, RZ ;  /* 0x0000000f0d0f7210 */ /* 0x000fc80007ffe0ff */
[----:B------:R-:W-:-:S05]  /*2c60*/  LEA.HI.X R15, R12, UR9, R15, 0x2, P1 ;  /* 0x000000090c0f7c11 */ /* 0x000fca00088f140f */
[----:B------:R0:W-:Y:S01]  /*2c70*/  STG.E.64 desc[UR6][R14.64], R24 ;  /* 0x000000180e007986 */ /* 0x0001e2000c101b06 */
[----:B------:R-:W-:Y:S05]  /*2c80*/  BRA `(.L_x_3143) ;  /* 0x0000000c00f07947 */ /* 0x000fea0003800000 */
.L_x_3128:
[----:B------:R-:W0:Y:S01]  /*2c90*/  LDCU.64 UR10, c[0x0][0x3e8] ;  /* 0x00007d00ff0a77ac */ /* 0x000e220008000a00 */
[----:B------:R-:W-:Y:S01]  /*2ca0*/  BSSY.RECONVERGENT B1, `(.L_x_3144) ;  /* 0x0000021000017945 */ /* 0x000fe20003800200 */
[----:B0-----:R-:W-:Y:S02]  /*2cb0*/  ISETP.GE.U32.AND P2, PT, R65, UR10, PT ;  /* 0x0000000a41007c0c */ /* 0x001fe4000bf46070 */
[----:B------:R-:W-:Y:S02]  /*2cc0*/  ISETP.GE.U32.AND P5, PT, R64, UR10, PT ;  /* 0x0000000a40007c0c */ /* 0x000fe4000bfa6070 */
[----:B------:R-:W-:Y:S02]  /*2cd0*/  ISETP.GE.U32.AND P6, PT, R62, UR10, PT ;  /* 0x0000000a3e007c0c */ /* 0x000fe4000bfc6070 */
[----:B------:R-:W-:Y:S01]  /*2ce0*/  ISETP.GE.AND.EX P2, PT, R11, UR11, PT, P2 ;  /* 0x0000000b0b007c0c */ /* 0x000fe2000bf46320 */
[----:B------:R-:W-:-:S12]  /*2cf0*/  @P1 BRA `(.L_x_3145) ;  /* 0x00000000006c1947 */ /* 0x000fd80003800000 */
[C---:B------:R-:W-:Y:S01]  /*2d00*/  FADD.FTZ R42, -R16.reuse, R42 ;  /* 0x0000002a102a7221 */ /* 0x040fe20000010100 */
[----:B------:R-:W-:Y:S01]  /*2d10*/  FADD.FTZ R18, -R16, R43 ;  /* 0x0000002b10127221 */ /* 0x000fe20000010100 */
        /* <DEDUP_REMOVED lines=25> */
.L_x_3145:
[----:B------:R-:W-:Y:S05]  /*2eb0*/  BSYNC.RECONVERGENT B1 ;  /* 0x0000000000017941 */ /* 0x000fea0003800200 */
.L_x_3144:
[----:B------:R-:W-:Y:S04]  /*2ec0*/  BSSY.RECONVERGENT B1, `(.L_x_3146) ;  /* 0x000001d000017945 */ /* 0x000fe80003800200 */
[----:B------:R-:W-:Y:S05]  /*2ed0*/  @P2 BRA `(.L_x_3147) ;  /* 0x00000000006c2947 */ /* 0x000fea0003800000 */
[C---:B------:R-:W-:Y:S01]  /*2ee0*/  FADD.FTZ R12, -R16.reuse, R12 ;  /* 0x0000000c100c7221 */ /* 0x040fe20000010100 */
[----:B0-----:R-:W-:Y:S01]  /*2ef0*/  FADD.FTZ R18, -R16, R13 ;  /* 0x0000000d10127221 */ /* 0x001fe20000010100 */
        /* <DEDUP_REMOVED lines=25> */
.L_x_3147:
[----:B------:R-:W-:Y:S05]  /*3090*/  BSYNC.RECONVERGENT B1 ;  /* 0x0000000000017941 */ /* 0x000fea0003800200 */
.L_x_3146:
        /* <DEDUP_REMOVED lines=13> */
[----:B-1----:R-:W-:Y:S01]  /*3170*/  FADD.FTZ R12, -R16, R15 ;  /* 0x0000000f100c7221 */ /* 0x002fe20000010100 */
[----:B------:R-:W1:Y:S02]  /*3180*/  LDCU.64 UR4, c[0x0][0x3e0] ;  /* 0x00007c00ff0477ac */ /* 0x000e640008000a00 */
        /* <DEDUP_REMOVED lines=23> */
[----:B------:R2:W-:Y:S02]  /*3300*/  STG.E.64 desc[UR6][R14.64], R12 ;  /* 0x0000000c0e007986 */ /* 0x0005e4000c101b06 */
.L_x_3149:
[----:B------:R-:W-:Y:S05]  /*3310*/  BSYNC.RECONVERGENT B1 ;  /* 0x0000000000017941 */ /* 0x000fea0003800200 */
.L_x_3148:
[----:B------:R-:W-:Y:S04]  /*3320*/  BSSY.RECONVERGENT B1, `(.L_x_3150) ;  /* 0x000001d000017945 */ /* 0x000fe80003800200 */
[----:B------:R-:W-:Y:S05]  /*3330*/  @P6 BRA `(.L_x_3151) ;  /* 0x00000000006c6947 */ /* 0x000fea0003800000 */
[C---:B------:R-:W-:Y:S01]  /*3340*/  FADD.FTZ R40, -R16.reuse, R40 ;  /* 0x0000002810287221 */ /* 0x040fe20000010100 */
[----:B-12---:R-:W-:Y:S01]  /*3350*/  FADD.FTZ R12, -R16, R41 ;  /* 0x00000029100c7221 */ /* 0x006fe20000010100 */
        /* <DEDUP_REMOVED lines=25> */
.L_x_3151:
[----:B------:R-:W-:Y:S05]  /*34f0*/  BSYNC.RECONVERGENT B1 ;  /* 0x0000000000017941 */ /* 0x000fea0003800200 */
.L_x_3150:
[----:B------:R-:W-:Y:S04]  /*3500*/  BSSY.RECONVERGENT B1, `(.L_x_3152) ;  /* 0x000001d000017945 */ /* 0x000fe80003800200 */
[----:B------:R-:W-:Y:S05]  /*3510*/  @P1 BRA `(.L_x_3153) ;  /* 0x00000000006c1947 */ /* 0x000fea0003800000 */
[C---:B------:R-:W-:Y:S01]  /*3520*/  FADD.FTZ R44, -R16.reuse, R44 ;  /* 0x0000002c102c7221 */ /* 0x040fe20000010100 */
[----:B-123--:R-:W-:Y:S01]  /*3530*/  FADD.FTZ R12, -R16, R45 ;  /* 0x0000002d100c7221 */ /* 0x00efe20000010100 */
[----:B------:R-:W1:Y:S01]  /*3540*/  LDCU.64 UR4, c[0x0][0x3e0] ;  /* 0x00007c00ff0477ac */ /* 0x000e620008000a00 */
[----:B------:R-:W-:Y:S01]  /*3550*/  MOV R14, R70 ;  /* 0x00000046000e7202 */ /* 0x000fe20000000f00 */
[-C--:B------:R-:W-:Y:S01]  /*3560*/  FMUL.FTZ R44, R44, R17.reuse ;  /* 0x000000112c2c7220 */ /* 0x080fe20000410000 */
[----:B------:R-:W-:Y:S01]  /*3570*/  FMUL.FTZ R13, R12, R17 ;  /* 0x000000110c0d7220 */ /* 0x000fe20000410000 */
[----:B------:R-:W2:Y:S01]  /*3580*/  LDCU.64 UR8, c[0x0][0x380] ;  /* 0x00007000ff0877ac */ /* 0x000ea20008000a00 */
[----:B------:R-:W-:Y:S01]  /*3590*/  MOV R15, R69 ;  /* 0x00000045000f7202 */ /* 0x000fe20000000f00 */
[----:B0-----:R-:W-:Y:S01]  /*35a0*/  FFMA.FTZ R21, R24, R44, R27 ;  /* 0x0000002c18157223 */ /* 0x001fe2000001001b */
        /* <DEDUP_REMOVED lines=17> */
[----:B------:R4:W-:Y:S02]  /*36c0*/  STG.E.64 desc[UR6][R12.64], R14 ;  /* 0x0000000e0c007986 */ /* 0x0009e4000c101b06 */
.L_x_3153:
[----:B------:R-:W-:Y:S05]  /*36d0*/  BSYNC.RECONVERGENT B1 ;  /* 0x0000000000017941 */ /* 0x000fea0003800200 */
.L_x_3152:
[----:B------:R-:W-:Y:S04]  /*36e0*/  BSSY.RECONVERGENT B1, `(.L_x_3154) ;  /* 0x000001d000017945 */ /* 0x000fe80003800200 */
[----:B------:R-:W-:Y:S05]  /*36f0*/  @P2 BRA `(.L_x_3155) ;  /* 0x00000000006c2947 */ /* 0x000fea0003800000 */
[C---:B------:R-:W-:Y:S01]  /*3700*/  FADD.FTZ R46, -R16.reuse, R46 ;  /* 0x0000002e102e7221 */ /* 0x040fe20000010100 */
[----:B-1234-:R-:W-:Y:S01]  /*3710*/  FADD.FTZ R12, -R16, R47 ;  /* 0x0000002f100c7221 */ /* 0x01efe20000010100 */
        /* <DEDUP_REMOVED lines=25> */
.L_x_3155:
[----:B------:R-:W-:Y:S05]  /*38b0*/  BSYNC.RECONVERGENT B1 ;  /* 0x0000000000017941 */ /* 0x000fea0003800200 */
.L_x_3154:
[----:B------:R-:W-:Y:S04]  /*38c0*/  BSSY.RECONVERGENT B1, `(.L_x_3156) ;  /* 0x000001d000017945 */ /* 0x000fe80003800200 */
[----:B------:R-:W-:Y:S05]  /*38d0*/  @P3 BRA `(.L_x_3157) ;  /* 0x00000000006c3947 */ /* 0x000fea0003800000 */
[C---:B------:R-:W-:Y:S01]  /*38e0*/  FADD.FTZ R48, -R16.reuse, R48 ;  /* 0x0000003010307221 */ /* 0x040fe20000010100 */
[----:B01234-:R-:W-:Y:S01]  /*38f0*/  FADD.FTZ R12, -R16, R49 ;  /* 0x00000031100c7221 */ /* 0x01ffe20000010100 */
        /* <DEDUP_REMOVED lines=25> */
.L_x_3157:
[----:B------:R-:W-:Y:S05]  /*3a90*/  BSYNC.RECONVERGENT B1 ;  /* 0x0000000000017941 */ /* 0x000fea0003800200 */
.L_x_3156:
[----:B------:R-:W-:Y:S05]  /*3aa0*/  @P4 BRA `(.L_x_3143) ;  /* 0x0000000000684947 */ /* 0x000fea0003800000 */
[C---:B------:R-:W-:Y:S01]  /*3ab0*/  FADD.FTZ R50, -R16.reuse, R50 ;  /* 0x0000003210327221 */ /* 0x040fe20000010100 */
[----:B------:R-:W-:Y:S01]  /*3ac0*/  FADD.FTZ R16, -R16, R51 ;  /* 0x0000003310107221 */ /* 0x000fe20000010100 */
[----:B------:R-:W5:Y:S01]  /*3ad0*/  LDCU.64 UR4, c[0x0][0x3e0] ;  /* 0x00007c00ff0477ac */ /* 0x000f620008000a00 */
[----:B------:R-:W-:Y:S01]  /*3ae0*/  MOV R68, R70 ;  /* 0x0000004600447202 */ /* 0x000fe20000000f00 */
[-C--:B------:R-:W-:Y:S01]  /*3af0*/  FMUL.FTZ R50, R50, R17.reuse ;  /* 0x0000001132327220 */ /* 0x080fe20000410000 */
[----:B------:R-:W-:Y:S01]  /*3b00*/  FMUL.FTZ R16, R16, R17 ;  /* 0x0000001110107220 */ /* 0x000fe20000410000 */
[----:B------:R-:W5:Y:S02]  /*3b10*/  LDCU.64 UR8, c[0x0][0x380] ;  /* 0x00007000ff0877ac */ /* 0x000f640008000a00 */
[----:B------:R-:W-:Y:S01]  /*3b20*/  FFMA.FTZ R27, R24, R50, R27 ;  /* 0x00000032181b7223 */ /* 0x000fe2000001001b */
[----:B------:R-:W-:-:S03]  /*3b30*/  FFMA.FTZ R26, R25, R16, R26 ;  /* 0x00000010191a7223 */ /* 0x000fc6000001001a */
[----:B01234-:R-:W-:Y:S01]  /*3b40*/  FMUL.FTZ R12, R27, -1.4426950216293334961 ;  /* 0xbfb8aa3b1b0c7820 */ /* 0x01ffe20000410000 */
[----:B------:R-:W-:-:S05]  /*3b50*/  FMUL.FTZ R13, R26, -1.4426950216293334961 ;  /* 0xbfb8aa3b1a0d7820 */ /* 0x000fca0000410000 */
[----:B------:R-:W0:Y:S01]  /*3b60*/  MUFU.EX2 R12, R12 ;  /* 0x0000000c000c7308 */ /* 0x000e220000000800 */
[----:B-----5:R-:W-:Y:S02]  /*3b70*/  IMAD R17, R63, UR4, RZ ;  /* 0x000000043f117c24 */ /* 0x020fe4000f8e02ff */
[----:B------:R-:W-:-:S05]  /*3b80*/  IMAD.WIDE.U32 R68, R10, UR4, R68 ;  /* 0x000000040a447c25 */ /* 0x000fca000f8e0044 */
[----:B------:R-:W1:Y:S01]  /*3b90*/  MUFU.EX2 R13, R13 ;  /* 0x0000000d000d7308 */ /* 0x000e620000000800 */
[----:B------:R-:W-:-:S05]  /*3ba0*/  IMAD R17, R10, UR5, R17 ;  /* 0x000000050a117c24 */ /* 0x000fca000f8e0211 */
[----:B------:R-:W-:Y:S01]  /*3bb0*/  IADD3 R17, PT, PT, R69, R17, RZ ;  /* 0x0000001145117210 */ /* 0x000fe20007ffe0ff */
[----:B0-----:R-:W-:Y:S01]  /*3bc0*/  FADD.FTZ R14, R12, 1 ;  /* 0x3f8000000c0e7421 */ /* 0x001fe20000010000 */
[----:B------:R-:W-:-:S05]  /*3bd0*/  LEA R12, P1, R68, UR8, 0x2 ;  /* 0x00000008440c7c11 */ /* 0x000fca000f8210ff */
[----:B------:R-:W0:Y:S01]  /*3be0*/  MUFU.RCP R14, R14 ;  /* 0x0000000e000e7308 */ /* 0x000e220000001000 */
[----:B-1----:R-:W-:Y:S01]  /*3bf0*/  FADD.FTZ R15, R13, 1 ;  /* 0x3f8000000d0f7421 */ /* 0x002fe20000010000 */
[----:B------:R-:W-:-:S06]  /*3c00*/  LEA.HI.X R13, R68, UR9, R17, 0x2, P1 ;  /* 0x00000009440d7c11 */ /* 0x000fcc00088f1411 */
[----:B------:R-:W1:Y:S01]  /*3c10*/  MUFU.RCP R15, R15 ;  /* 0x0000000f000f7308 */ /* 0x000e620000001000 */
[----:B0-----:R-:W-:Y:S01]  /*3c20*/  FMUL.FTZ R16, R27, R14 ;  /* 0x0000000e1b107220 */ /* 0x001fe20000410000 */
[----:B-1----:R-:W-:-:S05]  /*3c30*/  FMUL.FTZ R17, R26, R15 ;  /* 0x0000000f1a117220 */ /* 0x002fca0000410000 */
[----:B------:R0:W-:Y:S02]  /*3c40*/  STG.E.64 desc[UR6][R12.64], R16 ;  /* 0x000000100c007986 */ /* 0x0001e4000c101b06 */
.L_x_3143:
[----:B------:R-:W-:Y:S05]  /*3c50*/  BSYNC.RECONVERGENT B0 ;  /* 0x0000000000007941 */ /* 0x000fea0003800200 */
.L_x_3127:
        /* <DEDUP_REMOVED lines=8> */
.L_x_3159:
        /* <DEDUP_REMOVED lines=10> */
.L_x_3476:


//--------------------- .text._Z35group_norm_nhwc_fwd_one_pass_kernelI11Fp32IOBf16WLi512ELi42ELi672EEv26Group_norm_nhwc_fwd_params --------------------------
	.section	.text._Z35group_norm_nhwc_fwd_one_pass_kernelI11Fp32IOBf16WLi512ELi42ELi672EEv26Group_norm_nhwc_fwd_params,"ax",@progbits
	.align	128
        .global         _Z35group_norm_nhwc_fwd_one_pass_kernelI11Fp32IOBf16WLi512ELi42ELi672EEv26Group_norm_nhwc_fwd_params
        .type           _Z35group_norm_nhwc_fwd_one_pass_kernelI11Fp32IOBf16WLi512ELi42ELi672EEv26Group_norm_nhwc_fwd_params,@function
        .size           _Z35group_norm_nhwc_fwd_one_pass_kernelI11Fp32IOBf16WLi512ELi42ELi672EEv26Group_norm_nhwc_fwd_params,(.L_x_3477 - _Z35group_norm_nhwc_fwd_one_pass_kernelI11Fp32IOBf16WLi512ELi42ELi672EEv26Group_norm_nhwc_fwd_params)
        .other          _Z35group_norm_nhwc_fwd_one_pass_kernelI11Fp32IOBf16WLi512ELi42ELi672EEv26Group_norm_nhwc_fwd_params,@"STO_CUDA_ENTRY STV_DEFAULT"
_Z35group_norm_nhwc_fwd_one_pass_kernelI11Fp32IOBf16WLi512ELi42ELi672EEv26Group_norm_nhwc_fwd_params:
.text._Z35group_norm_nhwc_fwd_one_pass_kernelI11Fp32IOBf16WLi512ELi42ELi672EEv26Group_norm_nhwc_fwd_params:
        /* <DEDUP_REMOVED lines=43> */
.L_x_3235:
[----:B012---:R-:W0:Y:S01]  /*02b0*/  LDC R10, c[0x0][0x3f8] ;  /* 0x0000fe00ff0a7b82 */ /* 0x007e220000000800 */
[----:B------:R-:W1:Y:S01]  /*02c0*/  LDCU UR8, c[0x0][0x404] ;  /* 0x00008080ff0877ac */ /* 0x000e620008000800 */
[----:B------:R-:W-:Y:S01]  /*02d0*/  LOP3.LUT R75, R63, 0xffff, RZ, 0xc0, !PT ;  /* 0x0000ffff3f4b7812 */ /* 0x000fe200078ec0ff */
[----:B------:R-:W2:Y:S01]  /*02e0*/  LDCU.64 UR4, c[0x0][0x3e8] ;  /* 0x00007d00ff0477ac */ /* 0x000ea20008000a00 */
[----:B-1----:R-:W-:Y:S01]  /*02f0*/  IMAD R32, R58, UR8, R71 ;  /* 0x000000083a207c24 */ /* 0x002fe2000f8e0247 */
[----:B------:R-:W1:Y:S01]  /*0300*/  LDCU.64 UR8, c[0x0][0x3f0] ;  /* 0x00007e00ff0877ac */ /* 0x000e620008000a00 */
[----:B0--34-:R-:W-:Y:S02]  /*0310*/  IABS R7, R10 ;  /* 0x0000000a00077213 */ /* 0x019fe40000000000 */
[----:B------:R-:W-:Y:S02]  /*0320*/  ISETP.NE.AND P4, PT, R10, RZ, PT ;  /* 0x000000ff0a00720c */ /* 0x000fe40003f85270 */
[----:B------:R-:W0:Y:S01]  /*0330*/  I2F.RP R6, R7 ;  /* 0x0000000700067306 */ /* 0x000e220000209400 */
[----:B------:R-:W-:-:S02]  /*0340*/  IADD3 R19, PT, PT, R32, 0x20, RZ ;  /* 0x0000002020137810 */ /* 0x000fc40007ffe0ff */
[C---:B------:R-:W-:Y:S02]  /*0350*/  IADD3 R25, PT, PT, R32.reuse, 0xa0, RZ ;  /* 0x000000a020197810 */ /* 0x040fe40007ffe0ff */
[----:B------:R-:W-:Y:S02]  /*0360*/  SHF.R.S32.HI R15, RZ, 0x1f, R19 ;  /* 0x0000001fff0f7819 */ /* 0x000fe40000011413 */
[----:B------:R-:W-:Y:S02]  /*0370*/  IADD3 R29, PT, PT, R32, 0x100, RZ ;  /* 0x00000100201d7810 */ /* 0x000fe40007ffe0ff */
[----:B--2---:R-:W-:Y:S02]  /*0380*/  ISETP.GE.U32.AND P6, PT, R25, UR4, PT ;  /* 0x0000000419007c0c */ /* 0x004fe4000bfc6070 */
[----:B------:R-:W-:Y:S02]  /*0390*/  SHF.R.S32.HI R33, RZ, 0x1f, R25 ;  /* 0x0000001fff217819 */ /* 0x000fe40000011419 */
[----:B------:R-:W-:Y:S01]  /*03a0*/  SHF.R.S32.HI R31, RZ, 0x1f, R29 ;  /* 0x0000001fff1f7819 */ /* 0x000fe2000001141d */
[----:B0-----:R-:W0:Y:S01]  /*03b0*/  MUFU.RCP R6, R6 ;  /* 0x0000000600067308 */ /* 0x001e220000001000 */
[----:B------:R-:W-:-:S02]  /*03c0*/  ISETP.GE.AND.EX P6, PT, R33, UR5, PT, P6 ;  /* 0x0000000521007c0c */ /* 0x000fc4000bfc6360 */
[----:B------:R-:W-:-:S04]  /*03d0*/  IADD3 R27, PT, PT, R32, 0x120, RZ ;  /* 0x00000120201b7810 */ /* 0x000fc80007ffe0ff */
        /* <DEDUP_REMOVED lines=8> */
[----:B------:R-:W-:Y:S02]  /*0460*/  LOP3.LUT R4, R61, R10, RZ, 0x3c, !PT ;  /* 0x0000000a3d047212 */ /* 0x000fe400078e3cff */
[----:B------:R-:W-:Y:S02]  /*0470*/  SHF.R.S32.HI R9, RZ, 0x1f, R32 ;  /* 0x0000001fff097819 */ /* 0x000fe40000011420 */
        /* <DEDUP_REMOVED lines=8> */
[----:B------:R-:W-:-:S04]  /*0500*/  ISETP.GE.U32.AND P3, PT, R32, UR4, PT ;  /* 0x0000000420007c0c */ /* 0x000fc8000bf66070 */
[----:B------:R-:W-:-:S07]  /*0510*/  ISETP.GE.AND.EX P3, PT, R9, UR5, PT, P3 ;  /* 0x0000000509007c0c */ /* 0x000fce000bf66330 */
[----:B------:R-:W-:Y:S02]  /*0520*/  @P2 IADD3 R5, PT, PT, R5, 0x1, RZ ;  /* 0x0000000105052810 */ /* 0x000fe40007ffe0ff */
[----:B------:R-:W-:Y:S02]  /*0530*/  ISETP.GE.U32.AND P2, PT, R19, UR4, PT ;  /* 0x0000000413007c0c */ /* 0x000fe4000bf46070 */
[----:B------:R-:W-:Y:S02]  /*0540*/  MOV R7, R5 ;  /* 0x0000000500077202 */ /* 0x000fe40000000f00 */
[----:B------:R-:W-:Y:S01]  /*0550*/  ISETP.GE.AND.EX P2, PT, R15, UR5, PT, P2 ;  /* 0x000000050f007c0c */ /* 0x000fe2000bf46320 */
[----:B------:R-:W0:Y:S01]  /*0560*/  @!P3 LDC.64 R12, c[0x0][0x3e0] ;  /* 0x0000f800ff0cbb82 */ /* 0x000e220000000a00 */
[----:B------:R-:W-:Y:S02]  /*0570*/  @!P1 IADD3 R7, PT, PT, -R7, RZ, RZ ;  /* 0x000000ff07079210 */ /* 0x000fe40007ffe1ff */
[----:B------:R-:W-:-:S02]  /*0580*/  @!P4 LOP3.LUT R7, RZ, R10, RZ, 0x33, !PT ;  /* 0x0000000aff07c212 */ /* 0x000fc400078e33ff */
[----:B------:R-:W-:Y:S02]  /*0590*/  ISETP.GE.U32.AND P4, PT, R29, UR4, PT ;  /* 0x000000041d007c0c */ /* 0x000fe4000bf86070 */
[----:B------:R-:W-:Y:S02]  /*05a0*/  IADD3 R72, PT, PT, -R7, RZ, RZ ;  /* 0x000000ff07487210 */ /* 0x000fe40007ffe1ff */
[----:B------:R-:W-:Y:S02]  /*05b0*/  SHF.R.S32.HI R6, RZ, 0x1f, R7 ;  /* 0x0000001fff067819 */ /* 0x000fe40000011407 */
[----:B------:R-:W-:Y:S01]  /*05c0*/  ISETP.GE.AND.EX P4, PT, R31, UR5, PT, P4 ;  /* 0x000000051f007c0c */ /* 0x000fe2000bf86340 */
[----:B------:R-:W-:Y:S01]  /*05d0*/  IMAD R72, R10, R72, R61 ;  /* 0x000000480a487224 */ /* 0x000fe200078e023d */
[----:B------:R-:W2:Y:S01]  /*05e0*/  @!P2 LDC.64 R4, c[0x0][0x3e0] ;  /* 0x0000f800ff04ab82 */ /* 0x000ea20000000a00 */
[----:B-1----:R-:W-:Y:S02]  /*05f0*/  IMAD R6, R6, UR8, RZ ;  /* 0x0000000806067c24 */ /* 0x002fe4000f8e02ff */
[----:B------:R-:W-:-:S02]  /*0600*/  IMAD R72, R72, 0x2a, RZ ;  /* 0x0000002a48487824 */ /* 0x000fc400078e02ff */
[----:B------:R-:W-:-:S03]  /*0610*/  IMAD R77, R7, UR9, R6 ;  /* 0x00000009074d7c24 */ /* 0x000fc6000f8e0206 */
[C---:B------:R-:W-:Y:S01]  /*0620*/  IADD3 R74, P1, PT, R72.reuse, R75, RZ ;  /* 0x0000004b484a7210 */ /* 0x040fe20007f3e0ff */
[----:B------:R-:W1:Y:S01]  /*0630*/  @!P3 LDC.64 R10, c[0x0][0x390] ;  /* 0x0000e400ff0abb82 */ /* 0x000e620000000a00 */
[----:B0-----:R-:W-:Y:S02]  /*0640*/  @!P3 IMAD R14, R9, R12, RZ ;  /* 0x0000000c090eb224 */ /* 0x001fe400078e02ff */
[----:B------:R-:W-:Y:S02]  /*0650*/  LEA.HI.X.SX32 R75, R72, RZ, 0x1, P1 ;  /* 0x000000ff484b7211 */ /* 0x000fe400008f0eff */
[----:B------:R-:W-:Y:S01]  /*0660*/  ISETP.GE.U32.AND P1, PT, R27, UR4, PT ;  /* 0x000000041b007c0c */ /* 0x000fe2000bf26070 */
[----:B------:R-:W-:Y:S02]  /*0670*/  @!P3 IMAD R23, R32, R13, R14 ;  /* 0x0000000d2017b224 */ /* 0x000fe400078e020e */
[----:B------:R-:W0:Y:S01]  /*0680*/  @!P2 LDC.64 R20, c[0x0][0x390] ;  /* 0x0000e400ff14ab82 */ /* 0x000e220000000a00 */
[----:B------:R-:W-:Y:S01]  /*0690*/  IMAD.WIDE.U32 R74, R7, UR8, R74 ;  /* 0x00000008074a7c25 */ /* 0x000fe2000f8e004a */
[----:B------:R-:W-:-:S04]  /*06a0*/  ISETP.GE.AND.EX P1, PT, R17, UR5, PT, P1 ;  /* 0x0000000511007c0c */ /* 0x000fc8000bf26310 */
[----:B------:R-:W-:Y:S01]  /*06b0*/  IADD3 R77, PT, PT, R75, R77, RZ ;  /* 0x0000004d4b4d7210 */ /* 0x000fe20007ffe0ff */
[----:B--2---:R-:W-:Y:S01]  /*06c0*/  @!P2 IMAD R14, R15, R4, RZ ;  /* 0x000000040f0ea224 */ /* 0x004fe200078e02ff */
[----:B------:R-:W2:Y:S01]  /*06d0*/  @!P6 LDC.64 R6, c[0x0][0x3e0] ;  /* 0x0000f800ff06eb82 */ /* 0x000ea20000000a00 */
[-C--:B------:R-:W-:Y:S02]  /*06e0*/  @!P3 MOV R76, R74.reuse ;  /* 0x0000004a004cb202 */ /* 0x080fe40000000f00 */
[----:B------:R-:W-:Y:S01]  /*06f0*/  @!P2 IMAD R35, R19, R5, R14 ;  /* 0x000000051323a224 */ /* 0x000fe200078e020e */
[----:B------:R-:W-:Y:S02]  /*0700*/  @!P2 MOV R14, R74 ;  /* 0x0000004a000ea202 */ /* 0x000fe40000000f00 */
[----:B------:R-:W-:Y:S01]  /*0710*/  @!P3 IMAD.WIDE.U32 R12, R32, R12, R76 ;  /* 0x0000000c200cb225 */ /* 0x000fe200078e004c */
[----:B------:R-:W-:Y:S01]  /*0720*/  @!P2 MOV R15, R77 ;  /* 0x0000004d000fa202 */ /* 0x000fe20000000f00 */
[----:B------:R-:W3:Y:S03]  /*0730*/  @!P4 LDC.64 R8, c[0x0][0x3e0] ;  /* 0x0000f800ff08cb82 */ /* 0x000ee60000000a00 */
[----:B------:R-:W-:Y:S01]  /*0740*/  @!P3 IADD3 R13, PT, PT, R13, R23, RZ ;  /* 0x000000170d0db210 */ /* 0x000fe20007ffe0ff */
[----:B------:R-:W-:Y:S01]  /*0750*/  @!P2 IMAD.WIDE.U32 R4, R19, R4, R14 ;  /* 0x000000041304a225 */ /* 0x000fe200078e000e */
[----:B-1----:R-:W-:-:S02]  /*0760*/  @!P3 LEA R10, P5, R12, R10, 0x2 ;  /* 0x0000000a0c0ab211 */ /* 0x002fc400078a10ff */
[----:B------:R-:W-:Y:S01]  /*0770*/  @!P4 MOV R15, R77 ;  /* 0x0000004d000fc202 */ /* 0x000fe20000000f00 */
[----:B------:R-:W1:Y:S01]  /*0780*/  @!P6 LDC.64 R22, c[0x0][0x390] ;  /* 0x0000e400ff16eb82 */ /* 0x000e620000000a00 */
[----:B------:R-:W-:Y:S02]  /*0790*/  @!P3 LEA.HI.X R11, R12, R11, R13, 0x2, P5 ;  /* 0x0000000b0c0bb211 */ /* 0x000fe400028f140d */
[----:B------:R-:W-:Y:S02]  /*07a0*/  @!P2 IADD3 R5, PT, PT, R5, R35, RZ ;  /* 0x000000230505a210 */ /* 0x000fe40007ffe0ff */
[----:B0-----:R-:W-:-:S03]  /*07b0*/  @!P2 LEA R20, P5, R4, R20, 0x2 ;  /* 0x000000140414a211 */ /* 0x001fc600078a10ff */
[----:B------:R-:W0:Y:S01]  /*07c0*/  @!P4 LDC.64 R18, c[0x0][0x390] ;  /* 0x0000e400ff12cb82 */ /* 0x000e220000000a00 */
[----:B--2---:R-:W-:Y:S01]  /*07d0*/  @!P6 IMAD R14, R33, R6, RZ ;  /* 0x00000006210ee224 */ /* 0x004fe200078e02ff */
[----:B------:R-:W-:Y:S02]  /*07e0*/  @!P2 LEA.HI.X R21, R4, R21, R5, 0x2, P5 ;  /* 0x000000150415a211 */ /* 0x000fe400028f1405 */
[----:B------:R-:W-:Y:S02]  /*07f0*/  @!P6 MOV R4, R74 ;  /* 0x0000004a0004e202 */ /* 0x000fe40000000f00 */
[----:B------:R-:W-:Y:S02]  /*0800*/  @!P6 MOV R5, R77 ;  /* 0x0000004d0005e202 */ /* 0x000fe40000000f00 */
[----:B------:R-:W2:Y:S01]  /*0810*/  @!P1 LDC.64 R12, c[0x0][0x3e0] ;  /* 0x0000f800ff0c9b82 */ /* 0x000ea20000000a00 */
[----:B---3--:R-:W-:Y:S02]  /*0820*/  @!P4 IMAD R16, R31, R8, RZ ;  /* 0x000000081f10c224 */ /* 0x008fe400078e02ff */
[C---:B------:R-:W-:Y:S01]  /*0830*/  @!P6 IMAD R31, R25.reuse, R7, R14 ;  /* 0x00000007191fe224 */ /* 0x040fe200078e020e */
[----:B------:R-:W-:Y:S01]  /*0840*/  @!P4 MOV R14, R74 ;  /* 0x0000004a000ec202 */ /* 0x000fe20000000f00 */
[----:B------:R-:W-:Y:S01]  /*0850*/  @!P6 IMAD.WIDE.U32 R6, R25, R6, R4 ;  /* 0x000000061906e225 */ /* 0x000fe200078e0004 */
[----:B------:R-:W-:-:S02]  /*0860*/  IADD3 R25, PT, PT, R32, 0x140, RZ ;  /* 0x0000014020197810 */ /* 0x000fc40007ffe0ff */
[----:B------:R-:W-:Y:S01]  /*0870*/  MOV R5, RZ ;  /* 0x000000ff00057202 */ /* 0x000fe20000000f00 */
[C---:B------:R-:W-:Y:S01]  /*0880*/  @!P4 IMAD R33, R29.reuse, R9, R16 ;  /* 0x000000091d21c224 */ /* 0x040fe200078e0210 */
[----:B------:R-:W-:Y:S01]  /*0890*/  MOV R4, RZ ;  /* 0x000000ff00047202 */ /* 0x000fe20000000f00 */
[----:B------:R-:W-:Y:S01]  /*08a0*/  @!P4 IMAD.WIDE.U32 R8, R29, R8, R14 ;  /* 0x000000081d08c225 */ /* 0x000fe200078e000e */
[----:B------:R-:W-:Y:S02]  /*08b0*/  ISETP.GE.U32.AND P5, PT, R25, UR4, PT ;  /* 0x0000000419007c0c */ /* 0x000fe4000bfa6070 */
[----:B------:R-:W-:Y:S02]  /*08c0*/  SHF.R.S32.HI R29, RZ, 0x1f, R25 ;  /* 0x0000001fff1d7819 */ /* 0x000fe40000011419 */
[----:B------:R3:W4:Y:S01]  /*08d0*/  @!P3 LDG.E.64 R4, desc[UR6][R10.64] ;  /* 0x000000060a04b981 */ /* 0x000722000c1e1b00 */
[----:B------:R-:W-:Y:S02]  /*08e0*/  @!P6 IADD3 R7, PT, PT, R7, R31, RZ ;  /* 0x0000001f0707e210 */ /* 0x000fe40007ffe0ff */
[----:B-1----:R-:W-:-:S02]  /*08f0*/  @!P6 LEA R22, P3, R6, R22, 0x2 ;  /* 0x000000160616e211 */ /* 0x002fc400078610ff */
[----:B------:R-:W-:Y:S02]  /*0900*/  ISETP.GE.AND.EX P5, PT, R29, UR5, PT, P5 ;  /* 0x000000051d007c0c */ /* 0x000fe4000bfa6350 */
[----:B------:R-:W-:Y:S01]  /*0910*/  @!P6 LEA.HI.X R23, R6, R23, R7, 0x2, P3 ;  /* 0x000000170617e211 */ /* 0x000fe200018f1407 */
[----:B--2---:R-:W-:Y:S01]  /*0920*/  @!P1 IMAD R14, R17, R12, RZ ;  /* 0x0000000c110e9224 */ /* 0x004fe200078e02ff */
[----:B------:R-:W-:Y:S01]  /*0930*/  @!P4 IADD3 R6, PT, PT, R9, R33, RZ ;  /* 0x000000210906c210 */ /* 0x000fe20007ffe0ff */
[----:B------:R-:W1:Y:S01]  /*0940*/  @!P1 LDC.64 R16, c[0x0][0x390] ;  /* 0x0000e400ff109b82 */ /* 0x000e620000000a00 */
[----:B0-----:R-:W-:Y:S01]  /*0950*/  @!P4 LEA R18, P3, R8, R18, 0x2 ;  /* 0x000000120812c211 */ /* 0x001fe200078610ff */
[----:B------:R-:W-:Y:S01]  /*0960*/  @!P1 IMAD R39, R27, R13, R14 ;  /* 0x0000000d1b279224 */ /* 0x000fe200078e020e */
[----:B------:R-:W-:Y:S02]  /*0970*/  IADD3 R34, PT, PT, R32, 0x1a0, RZ ;  /* 0x000001a020227810 */ /* 0x000fe40007ffe0ff */
[----:B------:R-:W-:-:S02]  /*0980*/  @!P4 LEA.HI.X R19, R8, R19, R6, 0x2, P3 ;  /* 0x000000130813c211 */ /* 0x000fc400018f1406 */
[----:B------:R-:W-:Y:S02]  /*0990*/  CS2R R6, SRZ ;  /* 0x0000000000067805 */ /* 0x000fe4000001ff00 */
[----:B------:R-:W-:Y:S01]  /*09a0*/  ISETP.GE.U32.AND P3, PT, R34, UR4, PT ;  /* 0x0000000422007c0c */ /* 0x000fe2000bf66070 */
[----:B------:R-:W0:Y:S01]  /*09b0*/  @!P5 LDC.64 R14, c[0x0][0x3e0] ;  /* 0x0000f800ff0edb82 */ /* 0x000e220000000a00 */
[----:B------:R-:W-:Y:S02]  /*09c0*/  SHF.R.S32.HI R37, RZ, 0x1f, R34 ;  /* 0x0000001fff257819 */ /* 0x000fe40000011422 */
[----:B------:R-:W-:Y:S02]  /*09d0*/  CS2R R8, SRZ ;  /* 0x0000000000087805 */ /* 0x000fe4000001ff00 */
[----:B------:R-:W-:Y:S01]  /*09e0*/  IADD3 R33, PT, PT, R32, 0x1c0, RZ ;  /* 0x000001c020217810 */ /* 0x000fe20007ffe0ff */
[----:B------:R2:W5:Y:S01]  /*09f0*/  @!P2 LDG.E.64 R6, desc[UR6][R20.64] ;  /* 0x000000061406a981 */ /* 0x000562000c1e1b00 */
[----:B------:R-:W-:-:S02]  /*0a00*/  ISETP.GE.AND.EX P3, PT, R37, UR5, PT, P3 ;  /* 0x0000000525007c0c */ /* 0x000fc4000bf66330 */
[----:B------:R-:W-:Y:S01]  /*0a10*/  ISETP.GE.U32.AND P2, PT, R33, UR4, PT ;  /* 0x0000000421007c0c */ /* 0x000fe2000bf46070 */
[----:B------:R0:W5:Y:S01]  /*0a20*/  @!P6 LDG.E.64 R8, desc[UR6][R22.64] ;  /* 0x000000061608e981 */ /* 0x000162000c1e1b00 */
[----:B------:R-:W-:Y:S01]  /*0a30*/  SHF.R.S32.HI R35, RZ, 0x1f, R33 ;  /* 0x0000001fff237819 */ /* 0x000fe20000011421 */
[----:B------:R-:W1:Y:S01]  /*0a40*/  @!P5 LDC.64 R30, c[0x0][0x390] ;  /* 0x0000e400ff1edb82 */ /* 0x000e620000000a00 */
[----:B---3--:R-:W-:Y:S02]  /*0a50*/  CS2R R10, SRZ ;  /* 0x00000000000a7805 */ /* 0x008fe4000001ff00 */
[----:B--2---:R-:W-:Y:S02]  /*0a60*/  @!P1 MOV R20, R74 ;  /* 0x0000004a00149202 */ /* 0x004fe40000000f00 */
[----:B------:R-:W-:Y:S02]  /*0a70*/  @!P1 MOV R21, R77 ;  /* 0x0000004d00159202 */ /* 0x000fe40000000f00 */
[----:B------:R2:W3:Y:S01]  /*0a80*/  @!P4 LDG.E.64 R10, desc[UR6][R18.64] ;  /* 0x00000006120ac981 */ /* 0x0004e2000c1e1b00 */
[----:B------:R-:W-:-:S02]  /*0a90*/  ISETP.GE.AND.EX P2, PT, R35, UR5, PT, P2 ;  /* 0x0000000523007c0c */ /* 0x000fc4000bf46320 */
[----:B------:R-:W-:Y:S01]  /*0aa0*/  ISETP.GE.U32.AND P6, PT, R69, UR4, PT ;  /* 0x0000000445007c0c */ /* 0x000fe2000bfc6070 */
[----:B------:R-:W-:Y:S02]  /*0ab0*/  @!P1 IMAD.WIDE.U32 R12, R27, R12, R20 ;  /* 0x0000000c1b0c9225 */ /* 0x000fe400078e0014 */
[----:B------:R-:W2:Y:S01]  /*0ac0*/  @!P3 LDC.64 R20, c[0x0][0x3e0] ;  /* 0x0000f800ff14bb82 */ /* 0x000ea20000000a00 */
[----:B------:R-:W-:Y:S01]  /*0ad0*/  ISETP.GE.AND.EX P6, PT, R54, UR5, PT, P6 ;  /* 0x0000000536007c0c */ /* 0x000fe2000bfc6360 */
[----:B0-----:R-:W-:Y:S01]  /*0ae0*/  @!P5 IMAD R22, R29, R14, RZ ;  /* 0x0000000e1d16d224 */ /* 0x001fe200078e02ff */
[----:B------:R-:W-:Y:S02]  /*0af0*/  @!P1 IADD3 R13, PT, PT, R13, R39, RZ ;  /* 0x000000270d0d9210 */ /* 0x000fe40007ffe0ff */
[C---:B-1----:R-:W-:Y:S02]  /*0b00*/  @!P1 LEA R16, P4, R12.reuse, R16, 0x2 ;  /* 0x000000100c109211 */ /* 0x042fe400078810ff */
[----:B--2---:R-:W-:Y:S01]  /*0b10*/  @!P5 MOV R18, R74 ;  /* 0x0000004a0012d202 */ /* 0x004fe20000000f00 */
[----:B------:R-:W0:Y:S01]  /*0b20*/  @!P2 LDC.64 R26, c[0x0][0x3e0] ;  /* 0x0000f800ff1aab82 */ /* 0x000e220000000a00 */
[----:B------:R-:W-:Y:S01]  /*0b30*/  @!P5 MOV R19, R77 ;  /* 0x0000004d0013d202 */ /* 0x000fe20000000f00 */
[----:B------:R-:W-:Y:S01]  /*0b40*/  @!P5 IMAD R23, R25, R15, R22 ;  /* 0x0000000f1917d224 */ /* 0x000fe200078e0216 */
[----:B------:R-:W-:-:S02]  /*0b50*/  @!P1 LEA.HI.X R17, R12, R17, R13, 0x2, P4 ;  /* 0x000000110c119211 */ /* 0x000fc400020f140d */
[----:B------:R-:W-:Y:S02]  /*0b60*/  CS2R R12, SRZ ;  /* 0x00000000000c7805 */ /* 0x000fe4000001ff00 */
[----:B------:R-:W-:Y:S01]  /*0b70*/  ISETP.GE.U32.AND P4, PT, R68, UR4, PT ;  /* 0x0000000444007c0c */ /* 0x000fe2000bf86070 */
[----:B------:R-:W-:Y:S01]  /*0b80*/  @!P5 IMAD.WIDE.U32 R14, R25, R14, R18 ;  /* 0x0000000e190ed225 */ /* 0x000fe200078e0012 */
[----:B------:R-:W1:Y:S02]  /*0b90*/  @!P3 LDC.64 R28, c[0x0][0x390] ;  /* 0x0000e400ff1cbb82 */ /* 0x000e640000000a00 */
[----:B------:R-:W-:Y:S01]  /*0ba0*/  ISETP.GE.AND.EX P4, PT, R0, UR5, PT, P4 ;  /* 0x0000000500007c0c */ /* 0x000fe2000bf86340 */
[----:B------:R2:W3:Y:S05]  /*0bb0*/  @!P1 LDG.E.64 R12, desc[UR6][R16.64] ;  /* 0x00000006100c9981 */ /* 0x0004ea000c1e1b00 */
[----:B------:R-:W1:Y:S01]  /*0bc0*/  @!P6 LDC.64 R24, c[0x0][0x3e0] ;  /* 0x0000f800ff18eb82 */ /* 0x000e620000000a00 */
[----:B------:R-:W-:-:S02]  /*0bd0*/  @!P5 IADD3 R15, PT, PT, R15, R23, RZ ;  /* 0x000000170f0fd210 */ /* 0x000fc40007ffe0ff */
[----:B------:R-:W-:Y:S01]  /*0be0*/  @!P5 LEA R30, P1, R14, R30, 0x2 ;  /* 0x0000001e0e1ed211 */ /* 0x000fe200078210ff */
[----:B------:R-:W-:-:S03]  /*0bf0*/  @!P3 IMAD R37, R37, R20, RZ ;  /* 0x000000142525b224 */ /* 0x000fc600078e02ff */
[----:B------:R-:W-:Y:S01]  /*0c00*/  @!P5 LEA.HI.X R31, R14, R31, R15, 0x2, P1 ;  /* 0x0000001f0e1fd211 */ /* 0x000fe200008f140f */
[----:B--2---:R-:W2:Y:S01]  /*0c10*/  @!P2 LDC.64 R16, c[0x0][0x390] ;  /* 0x0000e400ff10ab82 */ /* 0x004ea20000000a00 */
[----:B------:R-:W-:Y:S01]  /*0c20*/  ISETP.GE.U32.AND P1, PT, R67, UR4, PT ;  /* 0x0000000443007c0c */ /* 0x000fe2000bf26070 */
[----:B------:R-:W-:Y:S01]  /*0c30*/  @!P3 IMAD R39, R34, R21, R37 ;  /* 0x000000152227b224 */ /* 0x000fe200078e0225 */
[----:B------:R-:W-:Y:S02]  /*0c40*/  @!P3 MOV R36, R74 ;  /* 0x0000004a0024b202 */ /* 0x000fe40000000f00 */
[----:B------:R-:W-:Y:S02]  /*0c50*/  @!P3 MOV R37, R77 ;  /* 0x0000004d0025b202 */ /* 0x000fe40000000f00 */
[----:B------:R-:W-:Y:S02]  /*0c60*/  CS2R R14, SRZ ;  /* 0x00000000000e7805 */ /* 0x000fe4000001ff00 */
[----:B------:R-:W-:Y:S01]  /*0c70*/  ISETP.GE.AND.EX P1, PT, R2, UR5, PT, P1 ;  /* 0x0000000502007c0c */ /* 0x000fe2000bf26310 */
[----:B------:R-:W2:Y:S01]  /*0c80*/  @!P6 LDC.64 R22, c[0x0][0x390] ;  /* 0x0000e400ff16eb82 */ /* 0x000ea20000000a00 */
[----:B0-----:R-:W-:-:S02]  /*0c90*/  @!P2 IMAD R38, R35, R26, RZ ;  /* 0x0000001a2326a224 */ /* 0x001fc400078e02ff */
[----:B------:R-:W-:Y:S01]  /*0ca0*/  @!P3 IMAD.WIDE.U32 R36, R34, R20, R36 ;  /* 0x000000142224b225 */ /* 0x000fe200078e0024 */
[----:B------:R0:W3:Y:S04]  /*0cb0*/  @!P5 LDG.E.64 R14, desc[UR6][R30.64] ;  /* 0x000000061e0ed981 */ /* 0x0000e8000c1e1b00 */
[----:B------:R-:W2:Y:S01]  /*0cc0*/  @!P4 LDC.64 R18, c[0x0][0x3e0] ;  /* 0x0000f800ff12cb82 */ /* 0x000ea20000000a00 */
[----:B------:R-:W-:Y:S01]  /*0cd0*/  @!P2 IMAD R41, R33, R27, R38 ;  /* 0x0000001b2129a224 */ /* 0x000fe200078e0226 */
[----:B-1----:R-:W-:Y:S01]  /*0ce0*/  @!P3 LEA R34, P5, R36, R28, 0x2 ;  /* 0x0000001c2422b211 */ /* 0x002fe200078a10ff */
[----:B------:R-:W-:Y:S01]  /*0cf0*/  @!P6 IMAD R28, R54, R24, RZ ;  /* 0x00000018361ce224 */ /* 0x000fe200078e02ff */
[----:B------:R-:W-:Y:S02]  /*0d00*/  @!P3 IADD3 R27, PT, PT, R37, R39, RZ ;  /* 0x00000027251bb210 */ /* 0x000fe40007ffe0ff */
[----:B0-----:R-:W-:-:S02]  /*0d10*/  @!P2 MOV R30, R74 ;  /* 0x0000004a001ea202 */ /* 0x001fc40000000f00 */
[----:B------:R-:W-:Y:S01]  /*0d20*/  @!P2 MOV R31, R77 ;  /* 0x0000004d001fa202 */ /* 0x000fe20000000f00 */
[----:B------:R-:W0:Y:S01]  /*0d30*/  @!P1 LDC.64 R20, c[0x0][0x3e0] ;  /* 0x0000f800ff149b82 */ /* 0x000e220000000a00 */
[----:B------:R-:W-:Y:S01]  /*0d40*/  @!P3 LEA.HI.X R35, R36, R29, R27, 0x2, P5 ;  /* 0x0000001d2423b211 */ /* 0x000fe200028f141b */
[----:B------:R-:W-:Y:S01]  /*0d50*/  @!P2 IMAD.WIDE.U32 R30, R33, R26, R30 ;  /* 0x0000001a211ea225 */ /* 0x000fe200078e001e */
[----:B------:R-:W-:-:S03]  /*0d60*/  @!P6 MOV R29, R77 ;  /* 0x0000004d001de202 */ /* 0x000fc60000000f00 */
[----:B------:R-:W-:Y:S01]  /*0d70*/  @!P6 IMAD R33, R69, R25, R28 ;  /* 0x000000194521e224 */ /* 0x000fe200078e021c */
[----:B------:R-:W-:Y:S01]  /*0d80*/  @!P6 MOV R28, R74 ;  /* 0x0000004a001ce202 */ /* 0x000fe20000000f00 */
[----:B------:R-:W1:Y:S01]  /*0d90*/  @!P4 LDC.64 R26, c[0x0][0x390] ;  /* 0x0000e400ff1acb82 */ /* 0x000e620000000a00 */
[----:B------:R-:W-:Y:S02]  /*0da0*/  @!P2 IADD3 R25, PT, PT, R31, R41, RZ ;  /* 0x000000291f19a210 */ /* 0x000fe40007ffe0ff */
[----:B--2---:R-:W-:Y:S01]  /*0db0*/  @!P2 LEA R36, P5, R30, R16, 0x2 ;  /* 0x000000101e24a211 */ /* 0x004fe200078a10ff */
[----:B------:R-:W-:-:S03]  /*0dc0*/  @!P6 IMAD.WIDE.U32 R28, R69, R24, R28 ;  /* 0x00000018451ce225 */ /* 0x000fc600078e001c */
[----:B------:R-:W-:Y:S02]  /*0dd0*/  @!P2 LEA.HI.X R37, R30, R17, R25, 0x2, P5 ;  /* 0x000000111e25a211 */ /* 0x000fe400028f1419 */
[----:B------:R-:W2:Y:S01]  /*0de0*/  @!P1 LDC.64 R24, c[0x0][0x390] ;  /* 0x0000e400ff189b82 */ /* 0x000ea20000000a00 */
[----:B------:R-:W-:Y:S01]  /*0df0*/  @!P6 IADD3 R16, PT, PT, R29, R33, RZ ;  /* 0x000000211d10e210 */ /* 0x000fe20007ffe0ff */
[----:B------:R-:W-:Y:S01]  /*0e00*/  @!P4 IMAD R17, R0, R18, RZ ;  /* 0x000000120011c224 */ /* 0x000fe200078e02ff */
[----:B------:R-:W-:Y:S02]  /*0e10*/  @!P6 LEA R22, P5, R28, R22, 0x2 ;  /* 0x000000161c16e211 */ /* 0x000fe400078a10ff */
[----:B------:R-:W-:Y:S01]  /*0e20*/  @!P4 MOV R29, R77 ;  /* 0x0000004d001dc202 */ /* 0x000fe20000000f00 */
[----:B------:R-:W-:Y:S01]  /*0e30*/  @!P4 IMAD R31, R68, R19, R17 ;  /* 0x00000013441fc224 */ /* 0x000fe200078e0211 */
[----:B------:R-:W-:Y:S02]  /*0e40*/  @!P6 LEA.HI.X R23, R28, R23, R16, 0x2, P5 ;  /* 0x000000171c17e211 */ /* 0x000fe400028f1410 */
[----:B------:R-:W-:-:S02]  /*0e50*/  CS2R R16, SRZ ;  /* 0x0000000000107805 */ /* 0x000fc4000001ff00 */
[----:B------:R-:W-:Y:S02]  /*0e60*/  @!P4 MOV R28, R74 ;  /* 0x0000004a001cc202 */ /* 0x000fe40000000f00 */
[----:B------:R-:W-:-:S03]  /*0e70*/  ISETP.GE.U32.AND P5, PT, R66, UR4, PT ;  /* 0x0000000442007c0c */ /* 0x000fc6000bfa6070 */
[----:B------:R-:W-:Y:S01]  /*0e80*/  @!P4 IMAD.WIDE.U32 R18, R68, R18, R28 ;  /* 0x000000124412c225 */ /* 0x000fe200078e001c */
[----:B------:R1:W3:Y:S01]  /*0e90*/  @!P6 LDG.E.64 R16, desc[UR6][R22.64] ;  /* 0x000000061610e981 */ /* 0x0002e2000c1e1b00 */
[----:B------:R-:W-:Y:S02]  /*0ea0*/  ISETP.GE.AND.EX P5, PT, R3, UR5, PT, P5 ;  /* 0x0000000503007c0c */ /* 0x000fe4000bfa6350 */
[----:B0-----:R-:W-:Y:S01]  /*0eb0*/  @!P1 IMAD R30, R2, R20, RZ ;  /* 0x00000014021e9224 */ /* 0x001fe200078e02ff */
[----:B------:R-:W-:Y:S02]  /*0ec0*/  @!P4 IADD3 R19, PT, PT, R19, R31, RZ ;  /* 0x0000001f1313c210 */ /* 0x000fe40007ffe0ff */
[C---:B-1----:R-:W-:Y:S02]  /*0ed0*/  @!P4 LEA R26, P6, R18.reuse, R26, 0x2 ;  /* 0x0000001a121ac211 */ /* 0x042fe400078c10ff */
[----:B------:R-:W-:Y:S02]  /*0ee0*/  @!P1 MOV R22, R74 ;  /* 0x0000004a00169202 */ /* 0x000fe40000000f00 */
[----:B------:R-:W-:Y:S01]  /*0ef0*/  @!P1 MOV R23, R77 ;  /* 0x0000004d00179202 */ /* 0x000fe20000000f00 */
[----:B------:R-:W-:Y:S01]  /*0f00*/  @!P1 IMAD R29, R67, R21, R30 ;  /* 0x00000015431d9224 */ /* 0x000fe200078e021e */
[----:B------:R-:W-:-:S02]  /*0f10*/  @!P4 LEA.HI.X R27, R18, R27, R19, 0x2, P6 ;  /* 0x0000001b121bc211 */ /* 0x000fc400030f1413 */
[----:B------:R-:W-:Y:S01]  /*0f20*/  CS2R R18, SRZ ;  /* 0x0000000000127805 */ /* 0x000fe2000001ff00 */
[----:B------:R-:W-:Y:S02]  /*0f30*/  @!P1 IMAD.WIDE.U32 R20, R67, R20, R22 ;  /* 0x0000001443149225 */ /* 0x000fe400078e0016 */
[----:B------:R-:W0:Y:S03]  /*0f40*/  @!P5 LDC.64 R22, c[0x0][0x390] ;  /* 0x0000e400ff16db82 */ /* 0x000e260000000a00 */
[----:B------:R1:W3:Y:S01]  /*0f50*/  @!P4 LDG.E.64 R18, desc[UR6][R26.64] ;  /* 0x000000061a12c981 */ /* 0x0002e2000c1e1b00 */
[----:B------:R-:W-:Y:S02]  /*0f60*/  @!P1 IADD3 R21, PT, PT, R21, R29, RZ ;  /* 0x0000001d15159210 */ /* 0x000fe40007ffe0ff */
[----:B--2---:R-:W-:Y:S02]  /*0f70*/  @!P1 LEA R38, P6, R20, R24, 0x2 ;  /* 0x0000001814269211 */ /* 0x004fe400078c10ff */
[----:B------:R-:W-:-:S02]  /*0f80*/  ISETP.GE.U32.AND P4, PT, R65, UR4, PT ;  /* 0x0000000441007c0c */ /* 0x000fc4000bf86070 */
[----:B------:R-:W-:Y:S02]  /*0f90*/  @!P1 LEA.HI.X R39, R20, R25, R21, 0x2, P6 ;  /* 0x0000001914279211 */ /* 0x000fe400030f1415 */
[----:B------:R-:W-:Y:S01]  /*0fa0*/  ISETP.GE.U32.AND P6, PT, R70, UR4, PT ;  /* 0x0000000446007c0c */ /* 0x000fe2000bfc6070 */
[----:B-1----:R-:W1:Y:S01]  /*0fb0*/  @!P5 LDC.64 R26, c[0x0][0x3e0] ;  /* 0x0000f800ff1adb82 */ /* 0x002e620000000a00 */
[----:B------:R-:W-:Y:S02]  /*0fc0*/  ISETP.GE.AND.EX P4, PT, R52, UR5, PT, P4 ;  /* 0x0000000534007c0c */ /* 0x000fe4000bf86340 */
[----:B------:R-:W-:Y:S02]  /*0fd0*/  ISETP.GE.AND.EX P6, PT, R55, UR5, PT, P6 ;  /* 0x0000000537007c0c */ /* 0x000fe4000bfc6360 */
[----:B------:R-:W-:-:S09]  /*0fe0*/  @!P5 MOV R40, R74 ;  /* 0x0000004a0028d202 */ /* 0x000fd20000000f00 */
[----:B------:R-:W2:Y:S08]  /*0ff0*/  @!P4 LDC.64 R24, c[0x0][0x3e0] ;  /* 0x0000f800ff18cb82 */ /* 0x000eb00000000a00 */
[----:B------:R-:W4:Y:S01]  /*1000*/  @!P6 LDC.64 R30, c[0x0][0x3e0] ;  /* 0x0000f800ff1eeb82 */ /* 0x000f220000000a00 */
[----:B-1----:R-:W-:Y:S01]  /*1010*/  @!P5 IMAD R20, R3, R26, RZ ;  /* 0x0000001a0314d224 */ /* 0x002fe200078e02ff */
[----:B------:R-:W-:-:S03]  /*1020*/  @!P5 MOV R41, R77 ;  /* 0x0000004d0029d202 */ /* 0x000fc60000000f00 */
[C---:B------:R-:W-:Y:S01]  /*1030*/  @!P5 IMAD R33, R66.reuse, R27, R20 ;  /* 0x0000001b4221d224 */ /* 0x040fe200078e0214 */
[----:B------:R-:W-:Y:S02]  /*1040*/  CS2R R20, SRZ ;  /* 0x0000000000147805 */ /* 0x000fe4000001ff00 */
[----:B------:R-:W1:Y:S01]  /*1050*/  @!P6 LDC.64 R28, c[0x0][0x390] ;  /* 0x0000e400ff1ceb82 */ /* 0x000e620000000a00 */
[----:B------:R-:W-:-:S03]  /*1060*/  @!P5 IMAD.WIDE.U32 R40, R66, R26, R40 ;  /* 0x0000001a4228d225 */ /* 0x000fc600078e0028 */
[----:B------:R0:W3:Y:S02]  /*1070*/  @!P1 LDG.E.64 R20, desc[UR6][R38.64] ;  /* 0x0000000626149981 */ /* 0x0000e4000c1e1b00 */
[----:B------:R-:W-:Y:S01]  /*1080*/  @!P5 IADD3 R33, PT, PT, R41, R33, RZ ;  /* 0x000000212921d210 */ /* 0x000fe20007ffe0ff */
[----:B--2---:R-:W-:Y:S01]  /*1090*/  @!P4 IMAD R42, R52, R24, RZ ;  /* 0x00000018342ac224 */ /* 0x004fe200078e02ff */
[----:B------:R-:W-:Y:S01]  /*10a0*/  @!P6 MOV R41, R77 ;  /* 0x0000004d0029e202 */ /* 0x000fe20000000f00 */
[----:B------:R-:W2:Y:S01]  /*10b0*/  @!P4 LDC.64 R26, c[0x0][0x390] ;  /* 0x0000e400ff1acb82 */ /* 0x000ea20000000a00 */
[----:B0-----:R-:W-:Y:S01]  /*10c0*/  @!P5 LEA R38, P1, R40, R22, 0x2 ;  /* 0x000000162826d211 */ /* 0x001fe200078210ff */
[----:B----4-:R-:W-:-:S03]  /*10d0*/  @!P6 IMAD R22, R55, R30, RZ ;  /* 0x0000001e3716e224 */ /* 0x010fc600078e02ff */
[----:B------:R-:W-:Y:S02]  /*10e0*/  @!P5 LEA.HI.X R39, R40, R23, R33, 0x2, P1 ;  /* 0x000000172827d211 */ /* 0x000fe400008f1421 */
[----:B------:R-:W-:Y:S01]  /*10f0*/  @!P6 MOV R40, R74 ;  /* 0x0000004a0028e202 */ /* 0x000fe20000000f00 */
[----:B------:R-:W-:Y:S02]  /*1100*/  @!P4 IMAD R33, R65, R25, R42 ;  /* 0x000000194121c224 */ /* 0x000fe400078e022a */
[C---:B------:R-:W-:Y:S01]  /*1110*/  @!P6 IMAD R25, R70.reuse, R31, R22 ;  /* 0x0000001f4619e224 */ /* 0x040fe200078e0216 */
[----:B------:R-:W-:Y:S01]  /*1120*/  CS2R R22, SRZ ;  /* 0x0000000000167805 */ /* 0x000fe2000001ff00 */
[----:B------:R-:W-:Y:S01]  /*1130*/  @!P6 IMAD.WIDE.U32 R40, R70, R30, R40 ;  /* 0x0000001e4628e225 */ /* 0x000fe200078e0028 */
[----:B------:R-:W-:Y:S02]  /*1140*/  @!P4 MOV R30, R74 ;  /* 0x0000004a001ec202 */ /* 0x000fe40000000f00 */
[----:B------:R-:W-:-:S02]  /*1150*/  @!P4 MOV R31, R77 ;  /* 0x0000004d001fc202 */ /* 0x000fc40000000f00 */
[----:B-1----:R-:W-:Y:S01]  /*1160*/  @!P6 LEA R28, P1, R40, R28, 0x2 ;  /* 0x0000001c281ce211 */ /* 0x002fe200078210ff */
[----:B------:R2:W4:Y:S01]  /*1170*/  @!P5 LDG.E.64 R22, desc[UR6][R38.64] ;  /* 0x000000062616d981 */ /* 0x000522000c1e1b00 */
[----:B------:R-:W-:Y:S01]  /*1180*/  @!P4 IMAD.WIDE.U32 R30, R65, R24, R30 ;  /* 0x00000018411ec225 */ /* 0x000fe200078e001e */
[----:B------:R-:W-:Y:S02]  /*1190*/  @!P6 IADD3 R24, PT, PT, R41, R25, RZ ;  /* 0x000000192918e210 */ /* 0x000fe40007ffe0ff */
[----:B------:R-:W-:Y:S02]  /*11a0*/  ISETP.GE.U32.AND P5, PT, R64, UR4, PT ;  /* 0x0000000440007c0c */ /* 0x000fe4000bfa6070 */
[----:B------:R-:W-:Y:S02]  /*11b0*/  @!P6 LEA.HI.X R29, R40, R29, R24, 0x2, P1 ;  /* 0x0000001d281de211 */ /* 0x000fe400008f1418 */
[----:B------:R-:W-:Y:S02]  /*11c0*/  ISETP.GE.AND.EX P1, PT, R53, UR5, PT, P5 ;  /* 0x0000000535007c0c */ /* 0x000fe4000bf26350 */
[----:B------:R-:W-:-:S02]  /*11d0*/  CS2R R24, SRZ ;  /* 0x0000000000187805 */ /* 0x000fc4000001ff00 */
[----:B------:R-:W-:Y:S02]  /*11e0*/  @!P4 IADD3 R33, PT, PT, R31, R33, RZ ;  /* 0x000000211f21c210 */ /* 0x000fe40007ffe0ff */
[----:B--2---:R-:W-:Y:S02]  /*11f0*/  @!P4 LEA R38, P5, R30, R26, 0x2 ;  /* 0x0000001a1e26c211 */ /* 0x004fe400078a10ff */
[----:B------:R-:W-:Y:S01]  /*1200*/  IADD3 R40, PT, PT, R32, 0x1e0, RZ ;  /* 0x000001e020287810 */ /* 0x000fe20007ffe0ff */
[----:B------:R0:W2:Y:S01]  /*1210*/  @!P6 LDG.E.64 R24, desc[UR6][R28.64] ;  /* 0x000000061c18e981 */ /* 0x0000a2000c1e1b00 */
[----:B------:R-:W-:-:S03]  /*1220*/  @!P4 LEA.HI.X R39, R30, R27, R33, 0x2, P5 ;  /* 0x0000001b1e27c211 */ /* 0x000fc600028f1421 */
[----:B------:R-:W0:Y:S01]  /*1230*/  @!P1 LDC.64 R26, c[0x0][0x3e0] ;  /* 0x0000f800ff1a9b82 */ /* 0x000e220000000a00 */
[----:B------:R-:W-:Y:S02]  /*1240*/  ISETP.GE.U32.AND P5, PT, R40, UR4, PT ;  /* 0x0000000428007c0c */ /* 0x000fe4000bfa6070 */
[----:B------:R-:W-:-:S04]  /*1250*/  SHF.R.S32.HI R41, RZ, 0x1f, R40 ;  /* 0x0000001fff297819 */ /* 0x000fc80000011428 */
[----:B------:R-:W-:Y:S01]  /*1260*/  ISETP.GE.AND.EX P5, PT, R41, UR5, PT, P5 ;  /* 0x0000000529007c0c */ /* 0x000fe2000bfa6350 */
[----:B------:R-:W1:Y:S01]  /*1270*/  @!P1 LDC.64 R32, c[0x0][0x390] ;  /* 0x0000e400ff209b82 */ /* 0x000e620000000a00 */
[----:B------:R-:W-:Y:S02]  /*1280*/  @!P1 MOV R42, R74 ;  /* 0x0000004a002a9202 */ /* 0x000fe40000000f00 */
[----:B------:R-:W-:-:S09]  /*1290*/  @!P1 MOV R43, R77 ;  /* 0x0000004d002b9202 */ /* 0x000fd20000000f00 */
[----:B------:R-:W5:Y:S01]  /*12a0*/  @!P5 LDC.64 R30, c[0x0][0x3e0] ;  /* 0x0000f800ff1edb82 */ /* 0x000f620000000a00 */
[----:B0-----:R-:W-:-:S04]  /*12b0*/  @!P1 IMAD R28, R53, R26, RZ ;  /* 0x0000001a351c9224 */ /* 0x001fc800078e02ff */
[----:B------:R-:W-:-:S03]  /*12c0*/  @!P1 IMAD R45, R64, R27, R28 ;  /* 0x0000001b402d9224 */ /* 0x000fc600078e021c */
[----:B------:R-:W0:Y:S01]  /*12d0*/  @!P5 LDC.64 R28, c[0x0][0x390] ;  /* 0x0000e400ff1cdb82 */ /* 0x000e220000000a00 */
[----:B------:R-:W-:Y:S01]  /*12e0*/  @!P1 IMAD.WIDE.U32 R42, R64, R26, R42 ;  /* 0x0000001a402a9225 */ /* 0x000fe200078e002a */
[----:B------:R-:W-:-:S04]  /*12f0*/  CS2R R26, SRZ ;  /* 0x00000000001a7805 */ /* 0x000fc8000001ff00 */
[----:B------:R-:W-:Y:S02]  /*1300*/  @!P1 IADD3 R43, PT, PT, R43, R45, RZ ;  /* 0x0000002d2b2b9210 */ /* 0x000fe40007ffe0ff */
[----:B------:R5:W4:Y:S01]  /*1310*/  @!P4 LDG.E.64 R26, desc[UR6][R38.64] ;  /* 0x00000006261ac981 */ /* 0x000b22000c1e1b00 */
[C---:B-1----:R-:W-:Y:S02]  /*1320*/  @!P1 LEA R32, P4, R42.reuse, R32, 0x2 ;  /* 0x000000202a209211 */ /* 0x042fe400078810ff */
[----:B------:R-:W-:Y:S02]  /*1330*/  CS2R R44, SRZ ;  /* 0x00000000002c7805 */ /* 0x000fe4000001ff00 */
[----:B------:R-:W-:Y:S01]  /*1340*/  @!P1 LEA.HI.X R33, R42, R33, R43, 0x2, P4 ;  /* 0x000000212a219211 */ /* 0x000fe200020f142b */
[----:B-----5:R-:W-:Y:S01]  /*1350*/  @!P5 IMAD R41, R41, R30, RZ ;  /* 0x0000001e2929d224 */ /* 0x020fe200078e02ff */
[----:B------:R-:W-:Y:S02]  /*1360*/  @!P5 MOV R38, R74 ;  /* 0x0000004a0026d202 */ /* 0x000fe40000000f00 */
[----:B------:R-:W-:-:S02]  /*1370*/  @!P5 MOV R39, R77 ;  /* 0x0000004d0027d202 */ /* 0x000fc40000000f00 */
[----:B------:R-:W-:Y:S01]  /*1380*/  CS2R R46, SRZ ;  /* 0x00000000002e7805 */ /* 0x000fe2000001ff00 */
[C---:B------:R-:W-:Y:S01]  /*1390*/  @!P5 IMAD R31, R40.reuse, R31, R41 ;  /* 0x0000001f281fd224 */ /* 0x040fe200078e0229 */
[----:B------:R1:W5:Y:S01]  /*13a0*/  @!P1 LDG.E.64 R44, desc[UR6][R32.64] ;  /* 0x00000006202c9981 */ /* 0x000362000c1e1b00 */
[----:B------:R-:W-:Y:S01]  /*13b0*/  @!P5 IMAD.WIDE.U32 R38, R40, R30, R38 ;  /* 0x0000001e2826d225 */ /* 0x000fe200078e0026 */
[----:B------:R-:W-:Y:S02]  /*13c0*/  CS2R R48, SRZ ;  /* 0x0000000000307805 */ /* 0x000fe4000001ff00 */
[----:B------:R1:W5:Y:S02]  /*13d0*/  @!P3 LDG.E.64 R46, desc[UR6][R34.64] ;  /* 0x00000006222eb981 */ /* 0x000364000c1e1b00 */
[----:B------:R-:W-:Y:S02]  /*13e0*/  @!P5 IADD3 R30, PT, PT, R39, R31, RZ ;  /* 0x0000001f271ed210 */ /* 0x000fe40007ffe0ff */
[----:B0-----:R-:W-:-:S02]  /*13f0*/  @!P5 LEA R28, P1, R38, R28, 0x2 ;  /* 0x0000001c261cd211 */ /* 0x001fc400078210ff */
[----:B------:R-:W-:Y:S01]  /*1400*/  CS2R R50, SRZ ;  /* 0x0000000000327805 */ /* 0x000fe2000001ff00 */
[----:B------:R-:W5:Y:S01]  /*1410*/  @!P2 LDG.E.64 R48, desc[UR6][R36.64] ;  /* 0x000000062430a981 */ /* 0x000f62000c1e1b00 */
[----:B------:R-:W-:-:S05]  /*1420*/  @!P5 LEA.HI.X R29, R38, R29, R30, 0x2, P1 ;  /* 0x0000001d261dd211 */ /* 0x000fca00008f141e */
[----:B------:R2:W5:Y:S01]  /*1430*/  @!P5 LDG.E.64 R50, desc[UR6][R28.64] ;  /* 0x000000061c32d981 */ /* 0x000562000c1e1b00 */
[----:B------:R-:W-:Y:S01]  /*1440*/  FADD.FTZ R30, R4, R5 ;  /* 0x00000005041e7221 */ /* 0x000fe20000010000 */
[----:B------:R-:W-:Y:S01]  /*1450*/  FMUL.FTZ R31, R5, R5 ;  /* 0x00000005051f7220 */ /* 0x000fe20000410000 */
[----:B-1----:R-:W-:Y:S02]  /*1460*/  FADD.FTZ R33, R6, R7 ;  /* 0x0000000706217221 */ /* 0x002fe40000010000 */
[----:B------:R-:W-:Y:S01]  /*1470*/  FADD.FTZ R30, RZ, R30 ;  /* 0x0000001eff1e7221 */ /* 0x000fe20000010000 */
[----:B------:R-:W-:Y:S01]  /*1480*/  FMUL.FTZ R35, R7, R7 ;  /* 0x0000000707237220 */ /* 0x000fe20000410000 */
[----:B------:R-:W-:Y:S02]  /*1490*/  FFMA.FTZ R31, R4, R4, R31 ;  /* 0x00000004041f7223 */ /* 0x000fe4000001001f */
[----:B------:R-:W-:Y:S01]  /*14a0*/  FADD.FTZ R30, R30, R33 ;  /* 0x000000211e1e7221 */ /* 0x000fe20000010000 */
[----:B------:R-:W-:Y:S01]  /*14b0*/  FFMA.FTZ R32, R6, R6, R35 ;  /* 0x0000000606207223 */ /* 0x000fe20000010023 */
[----:B------:R-:W-:-:S04]  /*14c0*/  FADD.FTZ R31, RZ, R31 ;  /* 0x0000001fff1f7221 */ /* 0x000fc80000010000 */
[----:B------:R-:W-:Y:S01]  /*14d0*/  FADD.FTZ R31, R31, R32 ;  /* 0x000000201f1f7221 */ /* 0x000fe20000010000 */
[----:B------:R-:W-:Y:S01]  /*14e0*/  ISETP.GT.AND P1, PT, R56, 0x1e, PT ;  /* 0x0000001e3800780c */ /* 0x000fe20003f24270 */
[----:B---3--:R-:W-:-:S04]  /*14f0*/  FMUL.FTZ R33, R17, R17 ;  /* 0x0000001111217220 */ /* 0x008fc80000410000 */
[----:B------:R-:W-:Y:S01]  /*1500*/  FFMA.FTZ R33, R16, R16, R33 ;  /* 0x0000001010217223 */ /* 0x000fe20000010021 */
[----:B--2---:R-:W-:Y:S01]  /*1510*/  FADD.FTZ R29, R24, R25 ;  /* 0x00000019181d7221 */ /* 0x004fe20000010000 */
        /* <DEDUP_REMOVED lines=10> */
[----:B------:R-:W-:Y:S01]  /*15c0*/  FADD.FTZ R30, R8, R9 ;  /* 0x00000009081e7221 */ /* 0x000fe20000010000 */
[----:B------:R-:W-:Y:S01]  /*15d0*/  FFMA.FTZ R31, R18, R18, R31 ;  /* 0x00000012121f7223 */ /* 0x000fe2000001001f */
[----:B------:R-:W-:Y:S02]  /*15e0*/  FMUL.FTZ R33, R9, R9 ;  /* 0x0000000909217220 */ /* 0x000fe40000410000 */
[----:B------:R-:W-:Y:S01]  /*15f0*/  FADD.FTZ R29, R29, R30 ;  /* 0x0000001e1d1d7221 */ /* 0x000fe20000010000 */
[----:B------:R-:W-:Y:S01]  /*1600*/  FADD.FTZ R28, R28, R31 ;  /* 0x0000001f1c1c7221 */ /* 0x000fe20000010000 */
[----:B------:R-:W-:Y:S01]  /*1610*/  FFMA.FTZ R33, R8, R8, R33 ;  /* 0x0000000808217223 */ /* 0x000fe20000010021 */
[----:B------:R-:W-:Y:S01]  /*1620*/  FADD.FTZ R30, R20, R21 ;  /* 0x00000015141e7221 */ /* 0x000fe20000010000 */
[----:B------:R-:W-:-:S02]  /*1630*/  FMUL.FTZ R31, R21, R21 ;  /* 0x00000015151f7220 */ /* 0x000fc40000410000 */
[----:B------:R-:W-:Y:S01]  /*1640*/  FADD.FTZ R28, R28, R33 ;  /* 0x000000211c1c7221 */ /* 0x000fe20000010000 */
[----:B------:R-:W-:Y:S01]  /*1650*/  FADD.FTZ R29, R29, R30 ;  /* 0x0000001e1d1d7221 */ /* 0x000fe20000010000 */
[----:B------:R-:W-:Y:S01]  /*1660*/  FFMA.FTZ R31, R20, R20, R31 ;  /* 0x00000014141f7223 */ /* 0x000fe2000001001f */
[----:B----4-:R-:W-:Y:S01]  /*1670*/  FMUL.FTZ R33, R23, R23 ;  /* 0x0000001717217220 */ /* 0x010fe20000410000 */
        /* <DEDUP_REMOVED lines=24> */
[----:B-----5:R-:W-:Y:S01]  /*1800*/  FMUL.FTZ R31, R45, R45 ;  /* 0x0000002d2d1f7220 */ /* 0x020fe20000410000 */
        /* <DEDUP_REMOVED lines=57> */
.L_x_3161:
[----:B------:R-:W-:Y:S05]  /*1ba0*/  BSYNC.RECONVERGENT B0 ;  /* 0x0000000000007941 */ /* 0x000fea0003800200 */
.L_x_3160:
        /* <DEDUP_REMOVED lines=56> */
.L_x_3163:
[----:B------:R-:W-:Y:S05]  /*1f30*/  BSYNC.RECONVERGENT B0 ;  /* 0x0000000000007941 */ /* 0x000fea0003800200 */
.L_x_3162:
        /* <DEDUP_REMOVED lines=27> */
.L_x_3166:
[----:B------:R-:W3:Y:S04]  /*20f0*/  LDG.E.STRONG.GPU R30, desc[UR6][R28.64] ;  /* 0x000000061c1e7981 */ /* 0x000ee8000c1ef900 */
[----:B---3--:R-:W-:Y:S01]  /*2100*/  CCTL.IVALL ;  /* 0x00000000ff00798f */ /* 0x008fe20002000000 */
[----:B------:R-:W-:Y:S05]  /*2110*/  YIELD ;  /* 0x0000000000007946 */ /* 0x000fea0003800000 */
[----:B------:R-:W-:-:S13]  /*2120*/  ISETP.NE.AND P1, PT, R30, R37, PT ;  /* 0x000000251e00720c */ /* 0x000fda0003f25270 */
[----:B------:R-:W-:Y:S05]  /*2130*/  @P1 BRA `(.L_x_3166) ;  /* 0xfffffffc00ec1947 */ /* 0x000fea000383ffff */
.L_x_3165:
        /* <DEDUP_REMOVED lines=16> */
.L_x_3168:
        /* <DEDUP_REMOVED lines=62> */
.L_x_3167:
        /* <DEDUP_REMOVED lines=38> */
.L_x_3169:
        /* <DEDUP_REMOVED lines=19> */
.L_x_3170:
        /* <DEDUP_REMOVED lines=9> */
.L_x_3171:
[----:B------:R-:W-:Y:S05]  /*2a40*/  BSYNC.RECONVERGENT B0 ;  /* 0x0000000000007941 */ /* 0x000fea0003800200 */
.L_x_3164:
[----:B------:R-:W4:Y:S01]  /*2a50*/  S2UR UR5, SR_CgaCtaId ;  /* 0x00000000000579c3 */ /* 0x000f220000008800 */
[----:B------:R-:W5:Y:S01]  /*2a60*/  LDCU UR8, c[0x0][0x414] ;  /* 0x00008280ff0877ac */ /* 0x000f620008000800 */
[----:B------:R-:W-:Y:S01]  /*2a70*/  LOP3.LUT R39, R63, 0xffff, RZ, 0xc0, !PT ;  /* 0x0000ffff3f277812 */ /* 0x000fe200078ec0ff */
[----:B------:R-:W-:-:S03]  /*2a80*/  UMOV UR4, 0x400 ;  /* 0x0000040000047882 */ /* 0x000fc60000000000 */
[----:B------:R-:W-:Y:S02]  /*2a90*/  IADD3 R39, PT, PT, R72, R39, RZ ;  /* 0x0000002748277210 */ /* 0x000fe40007ffe0ff */
[----:B---3--:R-:W2:Y:S08]  /*2aa0*/  @P0 LDC.64 R28, c[0x0][0x388] ;  /* 0x0000e200ff1c0b82 */ /* 0x008eb00000000a00 */
[----:B-1----:R-:W1:Y:S01]  /*2ab0*/  LDC.64 R34, c[0x0][0x398] ;  /* 0x0000e600ff227b82 */ /* 0x002e620000000a00 */
[----:B----4-:R-:W-:-:S07]  /*2ac0*/  ULEA UR4, UR5, UR4, 0x18 ;  /* 0x0000000405047291 */ /* 0x010fce000f8ec0ff */
[----:B------:R-:W3:Y:S01]  /*2ad0*/  LDC.64 R30, c[0x0][0x3a0] ;  /* 0x0000e800ff1e7b82 */ /* 0x000ee20000000a00 */
[----:B------:R-:W4:Y:S01]  /*2ae0*/  LDCU UR5, c[0x0][0x404] ;  /* 0x00008080ff0577ac */ /* 0x000f220008000800 */
[----:B--2---:R-:W-:-:S04]  /*2af0*/  @P0 IMAD.WIDE R36, R61, 0x8, R28 ;  /* 0x000000083d240825 */ /* 0x004fc800078e021c */
[----:B-----5:R-:W-:Y:S01]  /*2b00*/  @P0 FMUL.FTZ R28, R32, UR8 ;  /* 0x00000008201c0c20 */ /* 0x020fe20008410000 */
[----:B------:R-:W-:Y:S01]  /*2b10*/  @P0 FMUL.FTZ R29, R33, UR8 ;  /* 0x00000008211d0c20 */ /* 0x000fe20008410000 */
[----:B------:R-:W-:Y:S04]  /*2b20*/  @!P2 STS.64 [UR4+0xc8], R32 ;  /* 0x0000c820ff00a988 */ /* 0x000fe80008000a04 */
[----:B------:R4:W-:Y:S01]  /*2b30*/  @P0 STG.E.64 desc[UR6][R36.64], R28 ;  /* 0x0000001c24000986 */ /* 0x0009e2000c101b06 */
[C---:B-1----:R-:W-:Y:S01]  /*2b40*/  IMAD.WIDE R34, R39.reuse, 0x2, R34 ;  /* 0x0000000227227825 */ /* 0x042fe200078e0222 */
[----:B------:R-:W-:Y:S03]  /*2b50*/  BAR.SYNC.DEFER_BLOCKING 0x0 ;  /* 0x0000000000007b1d */ /* 0x000fe60000010000 */
[----:B---3--:R-:W-:-:S03]  /*2b60*/  IMAD.WIDE R30, R39, 0x2, R30 ;  /* 0x00000002271e7825 */ /* 0x008fc600078e021e */
[----:B------:R-:W0:Y:S04]  /*2b70*/  LDG.E.U16 R38, desc[UR6][R34.64] ;  /* 0x0000000622267981 */ /* 0x000e28000c1e1500 */
[----:B------:R1:W2:Y:S04]  /*2b80*/  LDG.E.U16 R41, desc[UR6][R34.64+0x2] ;  /* 0x0000020622297981 */ /* 0x0002a8000c1e1500 */
[----:B------:R-:W3:Y:S04]  /*2b90*/  LDG.E.U16 R40, desc[UR6][R30.64] ;  /* 0x000000061e287981 */ /* 0x000ee8000c1e1500 */
[----:B------:R5:W3:Y:S01]  /*2ba0*/  LDG.E.U16 R43, desc[UR6][R30.64+0x2] ;  /* 0x000002061e2b7981 */ /* 0x000ae2000c1e1500 */
[----:B----4-:R-:W-:-:S02]  /*2bb0*/  IMAD R36, R58, UR5, R71 ;  /* 0x000000053a247c24 */ /* 0x010fc4000f8e0247 */
[----:B-1----:R-:W-:Y:S01]  /*2bc0*/  HFMA2 R35, -RZ, RZ, 1.875, 0 ;  /* 0x3f800000ff237431 */ /* 0x002fe200000001ff */
[----:B------:R-:W-:Y:S01]  /*2bd0*/  BSSY.RECONVERGENT B0, `(.L_x_3172) ;  /* 0x000038b000007945 */ /* 0x000fe20003800200 */
[----:B------:R-:W1:Y:S01]  /*2be0*/  LDS.64 R28, [UR4+0xc8] ;  /* 0x0000c804ff1c7984 */ /* 0x000e620008000a00 */
[----:B------:R-:W4:Y:S01]  /*2bf0*/  LDCU.U8 UR4, c[0x0][0x3fc] ;  /* 0x00007f80ff0477ac */ /* 0x000f220008000000 */
[C---:B------:R-:W-:Y:S02]  /*2c00*/  IADD3 R39, PT, PT, R36.reuse, 0x20, RZ ;  /* 0x0000002024277810 */ /* 0x040fe40007ffe0ff */
[----:B-----5:R-:W-:Y:S01]  /*2c10*/  IADD3 R30, PT, PT, R36, 0x1c0, RZ ;  /* 0x000001c0241e7810 */ /* 0x020fe20007ffe0ff */
[----:B----4-:R-:W-:Y:S01]  /*2c20*/  UISETP.NE.AND UP0, UPT, UR4, URZ, UPT ;  /* 0x000000ff0400728c */ /* 0x010fe2000bf05270 */
[----:B-1----:R-:W-:-:S04]  /*2c30*/  FMUL.FTZ R28, R28, UR8 ;  /* 0x000000081c1c7c20 */ /* 0x002fc80008410000 */
[----:B------:R-:W-:-:S04]  /*2c40*/  FMUL.FTZ R42, R28, R28 ;  /* 0x0000001c1c2a7220 */ /* 0x000fc80000410000 */
[----:B------:R-:W-:Y:S01]  /*2c50*/  FFMA.FTZ R42, R29, UR8, -R42 ;  /* 0x000000081d2a7c23 */ /* 0x000fe2000801082a */
[----:B------:R-:W-:-:S04]  /*2c60*/  SHF.R.S32.HI R29, RZ, 0x1f, R30 ;  /* 0x0000001fff1d7819 */ /* 0x000fc8000001141e */
[----:B------:R-:W-:-:S13]  /*2c70*/  FSETP.GTU.FTZ.AND P1, PT, R42, RZ, PT ;  /* 0x000000ff2a00720b */ /* 0x000fda0003f3c000 */
[----:B------:R-:W1:Y:S02]  /*2c80*/  @P1 LDC R37, c[0x0][0x3a8] ;  /* 0x0000ea00ff251b82 */ /* 0x000e640000000800 */
[----:B-1----:R-:W-:Y:S01]  /*2c90*/  @P1 FADD.FTZ R37, R42, R37 ;  /* 0x000000252a251221 */ /* 0x002fe20000010000 */
[----:B------:R-:W-:-:S03]  /*2ca0*/  SHF.R.S32.HI R42, RZ, 0x1f, R39 ;  /* 0x0000001fff2a7819 */ /* 0x000fc60000011427 */
[----:B------:R1:W4:Y:S01]  /*2cb0*/  @P1 MUFU.RSQ R35, R37 ;  /* 0x0000002500231308 */ /* 0x0003220000001400 */
[----:B0-----:R-:W-:Y:S02]  /*2cc0*/  SHF.L.U32 R33, R38, 0x10, RZ ;  /* 0x0000001026217819 */ /* 0x001fe400000006ff */
[----:B--2---:R-:W-:Y:S02]  /*2cd0*/  SHF.L.U32 R34, R41, 0x10, RZ ;  /* 0x0000001029227819 */ /* 0x004fe400000006ff */
[----:B---3--:R-:W-:Y:S02]  /*2ce0*/  SHF.L.U32 R32, R40, 0x10, RZ ;  /* 0x0000001028207819 */ /* 0x008fe400000006ff */
[----:B------:R-:W-:Y:S01]  /*2cf0*/  SHF.L.U32 R31, R43, 0x10, RZ ;  /* 0x000000102b1f7819 */ /* 0x000fe200000006ff */
[----:B-1--4-:R-:W-:Y:S06]  /*2d00*/  BRA.U UP0, `(.L_x_3173) ;  /* 0x0000001500b47547 */ /* 0x012fec000b800000 */
        /* <DEDUP_REMOVED lines=29> */
.L_x_3175:
[----:B------:R-:W-:Y:S05]  /*2ee0*/  BSYNC.RECONVERGENT B1 ;  /* 0x0000000000017941 */ /* 0x000fea0003800200 */
.L_x_3174:
[----:B------:R-:W-:Y:S01]  /*2ef0*/  BSSY.RECONVERGENT B1, `(.L_x_3176) ;  /* 0x0000015000017945 */ /* 0x000fe20003800200 */
[C---:B------:R-:W-:Y:S02]  /*2f00*/  IADD3 R38, PT, PT, R36.reuse, 0xa0, RZ ;  /* 0x000000a024267810 */ /* 0x040fe40007ffe0ff */
[----:B------:R-:W-:Y:S01]  /*2f10*/  IADD3 R37, PT, PT, R36, 0x100, RZ ;  /* 0x0000010024257810 */ /* 0x000fe20007ffe0ff */
[----:B------:R-:W-:Y:S06]  /*2f20*/  @P3 BRA `(.L_x_3177) ;  /* 0x0000000000443947 */ /* 0x000fec0003800000 */
[----:B------:R-:W1:Y:S01]  /*2f30*/  LDCU.64 UR4, c[0x0][0x3e0] ;  /* 0x00007c00ff0477ac */ /* 0x000e620008000a00 */
[----:B0-----:R-:W-:Y:S01]  /*2f40*/  MOV R4, R74 ;  /* 0x0000004a00047202 */ /* 0x001fe20000000f00 */
[----:B------:R-:W-:Y:S01]  /*2f50*/  FADD.FTZ R6, -R28, R6 ;  /* 0x000000061c067221 */ /* 0x000fe20000010100 */
[----:B------:R-:W-:Y:S01]  /*2f60*/  MOV R5, R77 ;  /* 0x0000004d00057202 */ /* 0x000fe20000000f00 */
[----:B------:R-:W0:Y:S01]  /*2f70*/  LDCU.64 UR10, c[0x0][0x380] ;  /* 0x00007000ff0a77ac */ /* 0x000e220008000a00 */
[----:B-1----:R-:W-:Y:S02]  /*2f80*/  IMAD R42, R42, UR4, RZ ;  /* 0x000000042a2a7c24 */ /* 0x002fe4000f8e02ff */
[----:B------:R-:W-:-:S04]  /*2f90*/  IMAD.WIDE.U32 R4, R39, UR4, R4 ;  /* 0x0000000427047c25 */ /* 0x000fc8000f8e0004 */
[----:B------:R-:W-:Y:S01]  /*2fa0*/  IMAD R41, R39, UR5, R42 ;  /* 0x0000000527297c24 */ /* 0x000fe2000f8e022a */
[----:B0-----:R-:W-:Y:S01]  /*2fb0*/  LEA R40, P2, R4, UR10, 0x2 ;  /* 0x0000000a04287c11 */ /* 0x001fe2000f8410ff */
[----:B------:R-:W-:-:S03]  /*2fc0*/  FADD.FTZ R42, -R28, R7 ;  /* 0x000000071c2a7221 */ /* 0x000fc60000010100 */
[----:B------:R-:W-:Y:S01]  /*2fd0*/  IADD3 R41, PT, PT, R5, R41, RZ ;  /* 0x0000002905297210 */ /* 0x000fe20007ffe0ff */
[----:B------:R-:W-:-:S03]  /*2fe0*/  FMUL.FTZ R5, R42, R35 ;  /* 0x000000232a057220 */ /* 0x000fc60000410000 */
[----:B------:R-:W-:Y:S01]  /*2ff0*/  LEA.HI.X R41, R4, UR11, R41, 0x2, P2 ;  /* 0x0000000b04297c11 */ /* 0x000fe200090f1429 */
[----:B------:R-:W-:Y:S01]  /*3000*/  FMUL.FTZ R4, R6, R35 ;  /* 0x0000002306047220 */ /* 0x000fe20000410000 */
[----:B------:R-:W-:-:S03]  /*3010*/  FFMA.FTZ R5, R34, R5, R31 ;  /* 0x0000000522057223 */ /* 0x000fc6000001001f */
[----:B------:R-:W-:-:S05]  /*3020*/  FFMA.FTZ R4, R33, R4, R32 ;  /* 0x0000000421047223 */ /* 0x000fca0000010020 */
[----:B------:R1:W-:Y:S02]  /*3030*/  STG.E.64 desc[UR6][R40.64], R4 ;  /* 0x0000000428007986 */ /* 0x0003e4000c101b06 */
.L_x_3177:
[----:B------:R-:W-:Y:S05]  /*3040*/  BSYNC.RECONVERGENT B1 ;  /* 0x0000000000017941 */ /* 0x000fea0003800200 */
.L_x_3176:
[----:B------:R-:W-:Y:S04]  /*3050*/  BSSY.RECONVERGENT B1, `(.L_x_3178) ;  /* 0x0000013000017945 */ /* 0x000fe80003800200 */
[----:B------:R-:W-:Y:S05]  /*3060*/  @P4 BRA `(.L_x_3179) ;  /* 0x0000000000444947 */ /* 0x000fea0003800000 */
        /* <DEDUP_REMOVED lines=17> */
.L_x_3179:
[----:B------:R-:W-:Y:S05]  /*3180*/  BSYNC.RECONVERGENT B1 ;  /* 0x0000000000017941 */ /* 0x000fea0003800200 */
.L_x_3178:
[----:B------:R-:W-:Y:S04]  /*3190*/  BSSY.RECONVERGENT B1, `(.L_x_3180) ;  /* 0x0000013000017945 */ /* 0x000fe80003800200 */
[----:B------:R-:W-:Y:S05]  /*31a0*/  @P1 BRA `(.L_x_3181) ;  /* 0x0000000000441947 */ /* 0x000fea0003800000 */
[----:B------:R-:W0:Y:S01]  /*31b0*/  LDCU.64 UR4, c[0x0][0x3e0] ;  /* 0x00007c00ff0477ac */ /* 0x000e220008000a00 */
[----:B------:R-:W-:Y:S01]  /*31c0*/  MOV R6, R74 ;  /* 0x0000004a00067202 */ /* 0x000fe20000000f00 */
[C---:B------:R-:W-:Y:S01]  /*31d0*/  FADD.FTZ R16, -R28.reuse, R16 ;  /* 0x000000101c107221 */ /* 0x040fe20000010100 */
[----:B------:R-:W-:Y:S01]  /*31e0*/  MOV R7, R77 ;  /* 0x0000004d00077202 */ /* 0x000fe20000000f00 */
[----:B------:R-:W3:Y:S01]  /*31f0*/  LDCU.64 UR10, c[0x0][0x380] ;  /* 0x00007000ff0a77ac */ /* 0x000ee20008000a00 */
[----:B--2---:R-:W-:Y:S01]  /*3200*/  FADD.FTZ R24, -R28, R17 ;  /* 0x000000111c187221 */ /* 0x004fe20000010100 */
[----:B01----:R-:W-:Y:S02]  /*3210*/  IMAD R4, R54, UR4, RZ ;  /* 0x0000000436047c24 */ /* 0x003fe4000f8e02ff */
[----:B------:R-:W-:-:S04]  /*3220*/  IMAD.WIDE.U32 R6, R69, UR4, R6 ;  /* 0x0000000445067c25 */ /* 0x000fc8000f8e0006 */
[----:B------:R-:W-:Y:S02]  /*3230*/  IMAD R5, R69, UR5, R4 ;  /* 0x0000000545057c24 */ /* 0x000fe4000f8e0204 */
[----:B------:R-:W-:Y:S01]  /*3240*/  FMUL.FTZ R4, R16, R35 ;  /* 0x0000002310047220 */ /* 0x000fe20000410000 */
[----:B---3--:R-:W-:Y:S02]  /*3250*/  LEA R16, P1, R6, UR10, 0x2 ;  /* 0x0000000a06107c11 */ /* 0x008fe4000f8210ff */
[----:B------:R-:W-:Y:S01]  /*3260*/  IADD3 R7, PT, PT, R7, R5, RZ ;  /* 0x0000000507077210 */ /* 0x000fe20007ffe0ff */
[----:B------:R-:W-:Y:S01]  /*3270*/  FMUL.FTZ R5, R24, R35 ;  /* 0x0000002318057220 */ /* 0x000fe20000410000 */
[----:B------:R-:W-:Y:S02]  /*3280*/  FFMA.FTZ R4, R33, R4, R32 ;  /* 0x0000000421047223 */ /* 0x000fe40000010020 */
[----:B------:R-:W-:Y:S01]  /*3290*/  LEA.HI.X R17, R6, UR11, R7, 0x2, P1 ;  /* 0x0000000b06117c11 */ /* 0x000fe200088f1407 */
[----:B------:R-:W-:-:S05]  /*32a0*/  FFMA.FTZ R5, R34, R5, R31 ;  /* 0x0000000522057223 */ /* 0x000fca000001001f */
[----:B------:R3:W-:Y:S02]  /*32b0*/  STG.E.64 desc[UR6][R16.64], R4 ;  /* 0x0000000410007986 */ /* 0x0007e4000c101b06 */
.L_x_3181:
[----:B------:R-:W-:Y:S05]  /*32c0*/  BSYNC.RECONVERGENT B1 ;  /* 0x0000000000017941 */ /* 0x000fea0003800200 */
.L_x_3180:
[----:B------:R-:W-:Y:S01]  /*32d0*/  ISETP.GE.U32.AND P5, PT, R68, UR8, PT ;  /* 0x0000000844007c0c */ /* 0x000fe2000bfa6070 */
[----:B------:R-:W-:Y:S01]  /*32e0*/  BSSY.RECONVERGENT B1, `(.L_x_3182) ;  /* 0x0000024000017945 */ /* 0x000fe20003800200 */
[----:B---3--:R-:W-:Y:S02]  /*32f0*/  IADD3 R16, PT, PT, R36, 0x120, RZ ;  /* 0x0000012024107810 */ /* 0x008fe40007ffe0ff */
[----:B------:R-:W-:Y:S02]  /*3300*/  ISETP.GE.AND.EX P5, PT, R0, UR9, PT, P5 ;  /* 0x0000000900007c0c */ /* 0x000fe4000bfa6350 */
[----:B------:R-:W-:Y:S02]  /*3310*/  ISETP.GE.U32.AND P2, PT, R38, UR8, PT ;  /* 0x0000000826007c0c */ /* 0x000fe4000bf46070 */
[----:B------:R-:W-:Y:S02]  /*3320*/  ISETP.GE.U32.AND P1, PT, R67, UR8, PT ;  /* 0x0000000843007c0c */ /* 0x000fe4000bf26070 */
[----:B------:R-:W-:-:S02]  /*3330*/  ISETP.GE.U32.AND P6, PT, R66, UR8, PT ;  /* 0x0000000842007c0c */ /* 0x000fc4000bfc6070 */
[----:B------:R-:W-:Y:S02]  /*3340*/  ISETP.GE.U32.AND P3, PT, R37, UR8, PT ;  /* 0x0000000825007c0c */ /* 0x000fe4000bf66070 */
[----:B------:R-:W-:Y:S02]  /*3350*/  ISETP.GE.U32.AND P4, PT, R16, UR8, PT ;  /* 0x0000000810007c0c */ /* 0x000fe4000bf86070 */
[----:B01----:R-:W-:Y:S02]  /*3360*/  SHF.R.S32.HI R40, RZ, 0x1f, R38 ;  /* 0x0000001fff287819 */ /* 0x003fe40000011426 */
        /* <DEDUP_REMOVED lines=10> */
[----:B------:R-:W0:Y:S01]  /*3410*/  LDCU.64 UR4, c[0x0][0x3e0] ;  /* 0x00007c00ff0477ac */ /* 0x000e220008000a00 */
[----:B--2---:R-:W-:Y:S01]  /*3420*/  MOV R4, R74 ;  /* 0x0000004a00047202 */ /* 0x004fe20000000f00 */
[C---:B------:R-:W-:Y:S01]  /*3430*/  FADD.FTZ R18, -R28.reuse, R18 ;  /* 0x000000121c127221 */ /* 0x040fe20000010100 */
[----:B------:R-:W-:Y:S01]  /*3440*/  MOV R5, R77 ;  /* 0x0000004d00057202 */ /* 0x000fe20000000f00 */
[----:B------:R-:W1:Y:S01]  /*3450*/  LDCU.64 UR10, c[0x0][0x380] ;  /* 0x00007000ff0a77ac */ /* 0x000e620008000a00 */
[----:B------:R-:W-:Y:S01]  /*3460*/  FADD.FTZ R42, -R28, R19 ;  /* 0x000000131c2a7221 */ /* 0x000fe20000010100 */
[----:B0-----:R-:W-:Y:S02]  /*3470*/  IMAD R25, R0, UR4, RZ ;  /* 0x0000000400197c24 */ /* 0x001fe4000f8e02ff */
[----:B------:R-:W-:-:S04]  /*3480*/  IMAD.WIDE.U32 R4, R68, UR4, R4 ;  /* 0x0000000444047c25 */ /* 0x000fc8000f8e0004 */
[----:B------:R-:W-:Y:S01]  /*3490*/  IMAD R25, R68, UR5, R25 ;  /* 0x0000000544197c24 */ /* 0x000fe2000f8e0219 */
[----:B-1----:R-:W-:-:S04]  /*34a0*/  LEA R24, P5, R4, UR10, 0x2 ;  /* 0x0000000a04187c11 */ /* 0x002fc8000f8a10ff */
[----:B------:R-:W-:Y:S01]  /*34b0*/  IADD3 R25, PT, PT, R5, R25, RZ ;  /* 0x0000001905197210 */ /* 0x000fe20007ffe0ff */
[----:B------:R-:W-:-:S03]  /*34c0*/  FMUL.FTZ R5, R42, R35 ;  /* 0x000000232a057220 */ /* 0x000fc60000410000 */
[----:B------:R-:W-:Y:S01]  /*34d0*/  LEA.HI.X R25, R4, UR11, R25, 0x2, P5 ;  /* 0x0000000b04197c11 */ /* 0x000fe2000a8f1419 */
[----:B------:R-:W-:Y:S01]  /*34e0*/  FMUL.FTZ R4, R18, R35 ;  /* 0x0000002312047220 */ /* 0x000fe20000410000 */
[----:B------:R-:W-:-:S03]  /*34f0*/  FFMA.FTZ R5, R34, R5, R31 ;  /* 0x0000000522057223 */ /* 0x000fc6000001001f */
[----:B------:R-:W-:-:S05]  /*3500*/  FFMA.FTZ R4, R33, R4, R32 ;  /* 0x0000000421047223 */ /* 0x000fca0000010020 */
[----:B------:R0:W-:Y:S02]  /*3510*/  STG.E.64 desc[UR6][R24.64], R4 ;  /* 0x0000000418007986 */ /* 0x0001e4000c101b06 */
.L_x_3183:
[----:B------:R-:W-:Y:S05]  /*3520*/  BSYNC.RECONVERGENT B1 ;  /* 0x0000000000017941 */ /* 0x000fea0003800200 */
.L_x_3182:
[----:B------:R-:W-:Y:S04]  /*3530*/  BSSY.RECONVERGENT B1, `(.L_x_3184) ;  /* 0x0000013000017945 */ /* 0x000fe80003800200 */
[----:B------:R-:W-:Y:S05]  /*3540*/  @P2 BRA `(.L_x_3185) ;  /* 0x0000000000442947 */ /* 0x000fea0003800000 */
[----:B------:R-:W1:Y:S01]  /*3550*/  LDCU.64 UR4, c[0x0][0x3e0] ;  /* 0x00007c00ff0477ac */ /* 0x000e620008000a00 */
[----:B------:R-:W-:Y:S01]  /*3560*/  MOV R18, R74 ;  /* 0x0000004a00127202 */ /* 0x000fe20000000f00 */
[C---:B------:R-:W-:Y:S01]  /*3570*/  FADD.FTZ R8, -R28.reuse, R8 ;  /* 0x000000081c087221 */ /* 0x040fe20000010100 */
[----:B------:R-:W-:Y:S01]  /*3580*/  MOV R19, R77 ;  /* 0x0000004d00137202 */ /* 0x000fe20000000f00 */
[----:B------:R-:W3:Y:S01]  /*3590*/  LDCU.64 UR10, c[0x0][0x380] ;  /* 0x00007000ff0a77ac */ /* 0x000ee20008000a00 */
[----:B0-2---:R-:W-:Y:S01]  /*35a0*/  FADD.FTZ R24, -R28, R9 ;  /* 0x000000091c187221 */ /* 0x005fe20000010100 */
[----:B------:R-:W-:-:S04]  /*35b0*/  FMUL.FTZ R4, R8, R35 ;  /* 0x0000002308047220 */ /* 0x000fc80000410000 */
[----:B------:R-:W-:Y:S01]  /*35c0*/  FFMA.FTZ R4, R33, R4, R32 ;  /* 0x0000000421047223 */ /* 0x000fe20000010020 */
[----:B-1----:R-:W-:Y:S02]  /*35d0*/  IMAD R5, R40, UR4, RZ ;  /* 0x0000000428057c24 */ /* 0x002fe4000f8e02ff */
        /* <DEDUP_REMOVED lines=8> */
.L_x_3185:
[----:B------:R-:W-:Y:S05]  /*3660*/  BSYNC.RECONVERGENT B1 ;  /* 0x0000000000017941 */ /* 0x000fea0003800200 */
.L_x_3184:
[----:B------:R-:W-:Y:S04]  /*3670*/  BSSY.RECONVERGENT B1, `(.L_x_3186) ;  /* 0x0000013000017945 */ /* 0x000fe80003800200 */
[----:B------:R-:W-:Y:S05]  /*3680*/  @P1 BRA `(.L_x_3187) ;  /* 0x0000000000441947 */ /* 0x000fea0003800000 */
[----:B------:R-:W3:Y:S01]  /*3690*/  LDCU.64 UR4, c[0x0][0x3e0] ;  /* 0x00007c00ff0477ac */ /* 0x000ee20008000a00 */
[----:B-1----:R-:W-:Y:S01]  /*36a0*/  MOV R8, R74 ;  /* 0x0000004a00087202 */ /* 0x002fe20000000f00 */
[C---:B------:R-:W-:Y:S01]  /*36b0*/  FADD.FTZ R20, -R28.reuse, R20 ;  /* 0x000000141c147221 */ /* 0x040fe20000010100 */
[----:B------:R-:W-:Y:S01]  /*36c0*/  MOV R9, R77 ;  /* 0x0000004d00097202 */ /* 0x000fe20000000f00 */
[----:B------:R-:W1:Y:S01]  /*36d0*/  LDCU.64 UR10, c[0x0][0x380] ;  /* 0x00007000ff0a77ac */ /* 0x000e620008000a00 */
[----:B0-2---:R-:W-:Y:S01]  /*36e0*/  FADD.FTZ R24, -R28, R21 ;  /* 0x000000151c187221 */ /* 0x005fe20000010100 */
[----:B---3--:R-:W-:Y:S02]  /*36f0*/  IMAD R4, R2, UR4, RZ ;  /* 0x0000000402047c24 */ /* 0x008fe4000f8e02ff */
[----:B------:R-:W-:-:S04]  /*3700*/  IMAD.WIDE.U32 R8, R67, UR4, R8 ;  /* 0x0000000443087c25 */ /* 0x000fc8000f8e0008 */
[----:B------:R-:W-:Y:S02]  /*3710*/  IMAD R5, R67, UR5, R4 ;  /* 0x0000000543057c24 */ /* 0x000fe4000f8e0204 */
[----:B------:R-:W-:Y:S01]  /*3720*/  FMUL.FTZ R4, R20, R35 ;  /* 0x0000002314047220 */ /* 0x000fe20000410000 */
[----:B-1----:R-:W-:Y:S02]  /*3730*/  LEA R18, P1, R8, UR10, 0x2 ;  /* 0x0000000a08127c11 */ /* 0x002fe4000f8210ff */
[----:B------:R-:W-:Y:S01]  /*3740*/  IADD3 R9, PT, PT, R9, R5, RZ ;  /* 0x0000000509097210 */ /* 0x000fe20007ffe0ff */
[----:B------:R-:W-:Y:S01]  /*3750*/  FMUL.FTZ R5, R24, R35 ;  /* 0x0000002318057220 */ /* 0x000fe20000410000 */
[----:B------:R-:W-:Y:S02]  /*3760*/  FFMA.FTZ R4, R33, R4, R32 ;  /* 0x0000000421047223 */ /* 0x000fe40000010020 */
[----:B------:R-:W-:Y:S01]  /*3770*/  LEA.HI.X R19, R8, UR11, R9, 0x2, P1 ;  /* 0x0000000b08137c11 */ /* 0x000fe200088f1409 */
[----:B------:R-:W-:-:S05]  /*3780*/  FFMA.FTZ R5, R34, R5, R31 ;  /* 0x0000000522057223 */ /* 0x000fca000001001f */
[----:B------:R3:W-:Y:S02]  /*3790*/  STG.E.64 desc[UR6][R18.64], R4 ;  /* 0x0000000412007986 */ /* 0x0007e4000c101b06 */
.L_x_3187:
[----:B------:R-:W-:Y:S05]  /*37a0*/  BSYNC.RECONVERGENT B1 ;  /* 0x0000000000017941 */ /* 0x000fea0003800200 */
.L_x_3186:
[----:B------:R-:W-:Y:S04]  /*37b0*/  BSSY.RECONVERGENT B1, `(.L_x_3188) ;  /* 0x0000013000017945 */ /* 0x000fe80003800200 */
[----:B------:R-:W-:Y:S05]  /*37c0*/  @P6 BRA `(.L_x_3189) ;  /* 0x0000000000446947 */ /* 0x000fea0003800000 */
[----:B------:R-:W4:Y:S01]  /*37d0*/  LDCU.64 UR4, c[0x0][0x3e0] ;  /* 0x00007c00ff0477ac */ /* 0x000f220008000a00 */
[----:B-1----:R-:W-:Y:S01]  /*37e0*/  MOV R8, R74 ;  /* 0x0000004a00087202 */ /* 0x002fe20000000f00 */
[C---:B------:R-:W-:Y:S01]  /*37f0*/  FADD.FTZ R22, -R28.reuse, R22 ;  /* 0x000000161c167221 */ /* 0x040fe20000010100 */
[----:B------:R-:W-:Y:S01]  /*3800*/  MOV R9, R77 ;  /* 0x0000004d00097202 */ /* 0x000fe20000000f00 */
[----:B------:R-:W1:Y:S01]  /*3810*/  LDCU.64 UR10, c[0x0][0x380] ;  /* 0x00007000ff0a77ac */ /* 0x000e620008000a00 */
[----:B------:R-:W-:Y:S01]  /*3820*/  FADD.FTZ R20, -R28, R23 ;  /* 0x000000171c147221 */ /* 0x000fe20000010100 */
[----:B0-23--:R-:W-:-:S04]  /*3830*/  FMUL.FTZ R4, R22, R35 ;  /* 0x0000002316047220 */ /* 0x00dfc80000410000 */
        /* <DEDUP_REMOVED lines=10> */
.L_x_3189:
[----:B------:R-:W-:Y:S05]  /*38e0*/  BSYNC.RECONVERGENT B1 ;  /* 0x0000000000017941 */ /* 0x000fea0003800200 */
.L_x_3188:
[----:B------:R-:W-:Y:S04]  /*38f0*/  BSSY.RECONVERGENT B1, `(.L_x_3190) ;  /* 0x0000013000017945 */ /* 0x000fe80003800200 */
[----:B------:R-:W-:Y:S05]  /*3900*/  @P3 BRA `(.L_x_3191) ;  /* 0x0000000000443947 */ /* 0x000fea0003800000 */
[----:B------:R-:W5:Y:S01]  /*3910*/  LDCU.64 UR4, c[0x0][0x3e0] ;  /* 0x00007c00ff0477ac */ /* 0x000f620008000a00 */
[----:B-1----:R-:W-:Y:S01]  /*3920*/  MOV R8, R74 ;  /* 0x0000004a00087202 */ /* 0x002fe20000000f00 */
[C---:B------:R-:W-:Y:S01]  /*3930*/  FADD.FTZ R10, -R28.reuse, R10 ;  /* 0x0000000a1c0a7221 */ /* 0x040fe20000010100 */
[----:B------:R-:W-:Y:S01]  /*3940*/  MOV R9, R77 ;  /* 0x0000004d00097202 */ /* 0x000fe20000000f00 */
[----:B------:R-:W1:Y:S01]  /*3950*/  LDCU.64 UR10, c[0x0][0x380] ;  /* 0x00007000ff0a77ac */ /* 0x000e620008000a00 */
[----:B---34-:R-:W-:-:S04]  /*3960*/  FADD.FTZ R18, -R28, R11 ;  /* 0x0000000b1c127221 */ /* 0x018fc80000010100 */
[----:B0-2---:R-:W-:-:S04]  /*3970*/  FMUL.FTZ R5, R18, R35 ;  /* 0x0000002312057220 */ /* 0x005fc80000410000 */
[----:B------:R-:W-:Y:S01]  /*3980*/  FFMA.FTZ R5, R34, R5, R31 ;  /* 0x0000000522057223 */ /* 0x000fe2000001001f */
[----:B-----5:R-:W-:Y:S02]  /*3990*/  IMAD R4, R39, UR4, RZ ;  /* 0x0000000427047c24 */ /* 0x020fe4000f8e02ff */
[----:B------:R-:W-:-:S04]  /*39a0*/  IMAD.WIDE.U32 R8, R37, UR4, R8 ;  /* 0x0000000425087c25 */ /* 0x000fc8000f8e0008 */
[----:B------:R-:W-:Y:S02]  /*39b0*/  IMAD R37, R37, UR5, R4 ;  /* 0x0000000525257c24 */ /* 0x000fe4000f8e0204 */
[----:B------:R-:W-:Y:S01]  /*39c0*/  FMUL.FTZ R4, R10, R35 ;  /* 0x000000230a047220 */ /* 0x000fe20000410000 */
[----:B-1----:R-:W-:Y:S02]  /*39d0*/  LEA R10, P1, R8, UR10, 0x2 ;  /* 0x0000000a080a7c11 */ /* 0x002fe4000f8210ff */
[----:B------:R-:W-:Y:S01]  /*39e0*/  IADD3 R37, PT, PT, R9, R37, RZ ;  /* 0x0000002509257210 */ /* 0x000fe20007ffe0ff */
[----:B------:R-:W-:-:S03]  /*39f0*/  FFMA.FTZ R4, R33, R4, R32 ;  /* 0x0000000421047223 */ /* 0x000fc60000010020 */
[----:B------:R-:W-:-:S05]  /*3a00*/  LEA.HI.X R11, R8, UR11, R37, 0x2, P1 ;  /* 0x0000000b080b7c11 */ /* 0x000fca00088f1425 */
[----:B------:R0:W-:Y:S02]  /*3a10*/  STG.E.64 desc[UR6][R10.64], R4 ;  /* 0x000000040a007986 */ /* 0x0001e4000c101b06 */
.L_x_3191:
[----:B------:R-:W-:Y:S05]  /*3a20*/  BSYNC.RECONVERGENT B1 ;  /* 0x0000000000017941 */ /* 0x000fea0003800200 */
.L_x_3190:
[----:B------:R-:W-:Y:S04]  /*3a30*/  BSSY.RECONVERGENT B1, `(.L_x_3192) ;  /* 0x0000013000017945 */ /* 0x000fe80003800200 */
[----:B------:R-:W-:Y:S05]  /*3a40*/  @P4 BRA `(.L_x_3193) ;  /* 0x0000000000444947 */ /* 0x000fea0003800000 */
[----:B------:R-:W5:Y:S01]  /*3a50*/  LDCU.64 UR4, c[0x0][0x3e0] ;  /* 0x00007c00ff0477ac */ /* 0x000f620008000a00 */
[----:B-1----:R-:W-:Y:S01]  /*3a60*/  MOV R8, R74 ;  /* 0x0000004a00087202 */ /* 0x002fe20000000f00 */
[----:B------:R-:W-:Y:S01]  /*3a70*/  FADD.FTZ R12, -R28, R12 ;  /* 0x0000000c1c0c7221 */ /* 0x000fe20000010100 */
[----:B------:R-:W-:Y:S01]  /*3a80*/  MOV R9, R77 ;  /* 0x0000004d00097202 */ /* 0x000fe20000000f00 */
[----:B------:R-:W1:Y:S02]  /*3a90*/  LDCU.64 UR10, c[0x0][0x380] ;  /* 0x00007000ff0a77ac */ /* 0x000e640008000a00 */
[----:B0-234-:R-:W-:-:S04]  /*3aa0*/  FMUL.FTZ R4, R12, R35 ;  /* 0x000000230c047220 */ /* 0x01dfc80000410000 */
[----:B------:R-:W-:Y:S01]  /*3ab0*/  FFMA.FTZ R4, R33, R4, R32 ;  /* 0x0000000421047223 */ /* 0x000fe20000010020 */
[----:B-----5:R-:W-:Y:S02]  /*3ac0*/  IMAD R17, R17, UR4, RZ ;  /* 0x0000000411117c24 */ /* 0x020fe4000f8e02ff */
[----:B------:R-:W-:-:S04]  /*3ad0*/  IMAD.WIDE.U32 R8, R16, UR4, R8 ;  /* 0x0000000410087c25 */ /* 0x000fc8000f8e0008 */
[----:B------:R-:W-:Y:S02]  /*3ae0*/  IMAD R17, R16, UR5, R17 ;  /* 0x0000000510117c24 */ /* 0x000fe4000f8e0211 */
[----:B------:R-:W-:Y:S01]  /*3af0*/  FADD.FTZ R16, -R28, R13 ;  /* 0x0000000d1c107221 */ /* 0x000fe20000010100 */
[----:B-1----:R-:W-:Y:S02]  /*3b00*/  LEA R10, P1, R8, UR10, 0x2 ;  /* 0x0000000a080a7c11 */ /* 0x002fe4000f8210ff */
[----:B------:R-:W-:Y:S01]  /*3b10*/  IADD3 R17, PT, PT, R9, R17, RZ ;  /* 0x0000001109117210 */ /* 0x000fe20007ffe0ff */
[----:B------:R-:W-:-:S03]  /*3b20*/  FMUL.FTZ R5, R16, R35 ;  /* 0x0000002310057220 */ /* 0x000fc60000410000 */
[----:B------:R-:W-:Y:S01]  /*3b30*/  LEA.HI.X R11, R8, UR11, R17, 0x2, P1 ;  /* 0x0000000b080b7c11 */ /* 0x000fe200088f1411 */
[----:B------:R-:W-:-:S05]  /*3b40*/  FFMA.FTZ R5, R34, R5, R31 ;  /* 0x0000000522057223 */ /* 0x000fca000001001f */
[----:B------:R0:W-:Y:S02]  /*3b50*/  STG.E.64 desc[UR6][R10.64], R4 ;  /* 0x000000040a007986 */ /* 0x0001e4000c101b06 */
.L_x_3193:
[----:B------:R-:W-:Y:S05]  /*3b60*/  BSYNC.RECONVERGENT B1 ;  /* 0x0000000000017941 */ /* 0x000fea0003800200 */
.L_x_3192:
        /* <DEDUP_REMOVED lines=20> */
[C---:B------:R-:W-:Y:S01]  /*3cb0*/  FADD.FTZ R14, -R28.reuse, R14 ;  /* 0x0000000e1c0e7221 */ /* 0x040fe20000010100 */
[----:B------:R-:W-:Y:S01]  /*3cc0*/  MOV R9, R77 ;  /* 0x0000004d00097202 */ /* 0x000fe20000000f00 */
[----:B------:R-:W1:Y:S01]  /*3cd0*/  LDCU.64 UR10, c[0x0][0x380] ;  /* 0x00007000ff0a77ac */ /* 0x000e620008000a00 */
[----:B------:R-:W-:-:S04]  /*3ce0*/  FADD.FTZ R16, -R28, R15 ;  /* 0x0000000f1c107221 */ /* 0x000fc80000010100 */
[----:B------:R-:W-:-:S04]  /*3cf0*/  FMUL.FTZ R5, R16, R35 ;  /* 0x0000002310057220 */ /* 0x000fc80000410000 */
[----:B------:R-:W-:Y:S01]  /*3d00*/  FFMA.FTZ R5, R34, R5, R31 ;  /* 0x0000000522057223 */ /* 0x000fe2000001001f */
[----:B0-----:R-:W-:Y:S02]  /*3d10*/  IMAD R4, R4, UR4, RZ ;  /* 0x0000000404047c24 */ /* 0x001fe4000f8e02ff */
        /* <DEDUP_REMOVED lines=8> */
.L_x_3195:
[----:B------:R-:W-:Y:S05]  /*3da0*/  BSYNC.RECONVERGENT B1 ;  /* 0x0000000000017941 */ /* 0x000fea0003800200 */
.L_x_3194:
[----:B------:R-:W-:Y:S04]  /*3db0*/  BSSY.RECONVERGENT B1, `(.L_x_3196) ;  /* 0x0000013000017945 */ /* 0x000fe80003800200 */
[----:B------:R-:W-:Y:S05]  /*3dc0*/  @P2 BRA `(.L_x_3197) ;  /* 0x0000000000442947 */ /* 0x000fea0003800000 */
        /* <DEDUP_REMOVED lines=17> */
.L_x_3197:
[----:B------:R-:W-:Y:S05]  /*3ee0*/  BSYNC.RECONVERGENT B1 ;  /* 0x0000000000017941 */ /* 0x000fea0003800200 */
.L_x_3196:
[----:B------:R-:W-:Y:S04]  /*3ef0*/  BSSY.RECONVERGENT B1, `(.L_x_3198) ;  /* 0x0000013000017945 */ /* 0x000fe80003800200 */
[----:B------:R-:W-:Y:S05]  /*3f00*/  @P1 BRA `(.L_x_3199) ;  /* 0x0000000000441947 */ /* 0x000fea0003800000 */
[----:B------:R-:W2:Y:S01]  /*3f10*/  LDCU.64 UR4, c[0x0][0x3e0] ;  /* 0x00007c00ff0477ac */ /* 0x000ea20008000a00 */
[----:B------:R-:W-:Y:S01]  /*3f20*/  MOV R8, R74 ;  /* 0x0000004a00087202 */ /* 0x000fe20000000f00 */
[C---:B------:R-:W-:Y:S01]  /*3f30*/  FADD.FTZ R44, -R28.reuse, R44 ;  /* 0x0000002c1c2c7221 */ /* 0x040fe20000010100 */
[----:B------:R-:W-:Y:S01]  /*3f40*/  MOV R9, R77 ;  /* 0x0000004d00097202 */ /* 0x000fe20000000f00 */
[----:B------:R-:W3:Y:S01]  /*3f50*/  LDCU.64 UR10, c[0x0][0x380] ;  /* 0x00007000ff0a77ac */ /* 0x000ee20008000a00 */
[----:B------:R-:W-:Y:S01]  /*3f60*/  FADD.FTZ R14, -R28, R45 ;  /* 0x0000002d1c0e7221 */ /* 0x000fe20000010100 */
[----:B01----:R-:W-:-:S04]  /*3f70*/  FMUL.FTZ R4, R44, R35 ;  /* 0x000000232c047220 */ /* 0x003fc80000410000 */
        /* <DEDUP_REMOVED lines=10> */
.L_x_3199:
[----:B------:R-:W-:Y:S05]  /*4020*/  BSYNC.RECONVERGENT B1 ;  /* 0x0000000000017941 */ /* 0x000fea0003800200 */
.L_x_3198:
[----:B------:R-:W-:Y:S04]  /*4030*/  BSSY.RECONVERGENT B1, `(.L_x_3200) ;  /* 0x0000013000017945 */ /* 0x000fe80003800200 */
[----:B------:R-:W-:Y:S05]  /*4040*/  @P6 BRA `(.L_x_3201) ;  /* 0x0000000000446947 */ /* 0x000fea0003800000 */
[----:B------:R-:W3:Y:S01]  /*4050*/  LDCU.64 UR4, c[0x0][0x3e0] ;  /* 0x00007c00ff0477ac */ /* 0x000ee20008000a00 */
[----:B012---:R-:W-:Y:S01]  /*4060*/  MOV R4, R74 ;  /* 0x0000004a00047202 */ /* 0x007fe20000000f00 */
[C---:B------:R-:W-:Y:S01]  /*4070*/  FADD.FTZ R46, -R28.reuse, R46 ;  /* 0x0000002e1c2e7221 */ /* 0x040fe20000010100 */
[----:B------:R-:W-:Y:S01]  /*4080*/  MOV R5, R77 ;  /* 0x0000004d00057202 */ /* 0x000fe20000000f00 */
[----:B------:R-:W0:Y:S01]  /*4090*/  LDCU.64 UR10, c[0x0][0x380] ;  /* 0x00007000ff0a77ac */ /* 0x000e220008000a00 */
[----:B------:R-:W-:-:S04]  /*40a0*/  FADD.FTZ R10, -R28, R47 ;  /* 0x0000002f1c0a7221 */ /* 0x000fc80000010100 */
[----:B------:R-:W-:-:S04]  /*40b0*/  FMUL.FTZ R7, R10, R35 ;  /* 0x000000230a077220 */ /* 0x000fc80000410000 */
[----:B------:R-:W-:Y:S01]  /*40c0*/  FFMA.FTZ R7, R34, R7, R31 ;  /* 0x0000000722077223 */ /* 0x000fe2000001001f */
[----:B---3--:R-:W-:Y:S02]  /*40d0*/  IMAD R13, R13, UR4, RZ ;  /* 0x000000040d0d7c24 */ /* 0x008fe4000f8e02ff */
[----:B------:R-:W-:-:S04]  /*40e0*/  IMAD.WIDE.U32 R4, R6, UR4, R4 ;  /* 0x0000000406047c25 */ /* 0x000fc8000f8e0004 */
[----:B------:R-:W-:Y:S02]  /*40f0*/  IMAD R13, R6, UR5, R13 ;  /* 0x00000005060d7c24 */ /* 0x000fe4000f8e020d */
[----:B------:R-:W-:Y:S01]  /*4100*/  FMUL.FTZ R6, R46, R35 ;  /* 0x000000232e067220 */ /* 0x000fe20000410000 */
[----:B0-----:R-:W-:Y:S02]  /*4110*/  LEA R8, P1, R4, UR10, 0x2 ;  /* 0x0000000a04087c11 */ /* 0x001fe4000f8210ff */
[----:B------:R-:W-:Y:S01]  /*4120*/  IADD3 R13, PT, PT, R5, R13, RZ ;  /* 0x0000000d050d7210 */ /* 0x000fe20007ffe0ff */
[----:B------:R-:W-:-:S03]  /*4130*/  FFMA.FTZ R6, R33, R6, R32 ;  /* 0x0000000621067223 */ /* 0x000fc60000010020 */
[----:B------:R-:W-:-:S05]  /*4140*/  LEA.HI.X R9, R4, UR11, R13, 0x2, P1 ;  /* 0x0000000b04097c11 */ /* 0x000fca00088f140d */
[----:B------:R3:W-:Y:S02]  /*4150*/  STG.E.64 desc[UR6][R8.64], R6 ;  /* 0x0000000608007986 */ /* 0x0007e4000c101b06 */
.L_x_3201:
[----:B------:R-:W-:Y:S05]  /*4160*/  BSYNC.RECONVERGENT B1 ;  /* 0x0000000000017941 */ /* 0x000fea0003800200 */
.L_x_3200:
[----:B------:R-:W-:Y:S04]  /*4170*/  BSSY.RECONVERGENT B1, `(.L_x_3202) ;  /* 0x0000013000017945 */ /* 0x000fe80003800200 */
[----:B------:R-:W-:Y:S05]  /*4180*/  @P3 BRA `(.L_x_3203) ;  /* 0x0000000000443947 */ /* 0x000fea0003800000 */
[----:B------:R-:W4:Y:S01]  /*4190*/  LDCU.64 UR4, c[0x0][0x3e0] ;  /* 0x00007c00ff0477ac */ /* 0x000f220008000a00 */
[----:B012---:R-:W-:Y:S01]  /*41a0*/  MOV R4, R74 ;  /* 0x0000004a00047202 */ /* 0x007fe20000000f00 */
[C---:B------:R-:W-:Y:S01]  /*41b0*/  FADD.FTZ R48, -R28.reuse, R48 ;  /* 0x000000301c307221 */ /* 0x040fe20000010100 */
[----:B------:R-:W-:Y:S01]  /*41c0*/  MOV R5, R77 ;  /* 0x0000004d00057202 */ /* 0x000fe20000000f00 */
[----:B------:R-:W0:Y:S01]  /*41d0*/  LDCU.64 UR10, c[0x0][0x380] ;  /* 0x00007000ff0a77ac */ /* 0x000e220008000a00 */
[----:B------:R-:W-:Y:S01]  /*41e0*/  FADD.FTZ R10, -R28, R49 ;  /* 0x000000311c0a7221 */ /* 0x000fe20000010100 */
[----:B---3--:R-:W-:-:S03]  /*41f0*/  FMUL.FTZ R8, R48, R35 ;  /* 0x0000002330087220 */ /* 0x008fc60000410000 */
[----:B------:R-:W-:Y:S01]  /*4200*/  FMUL.FTZ R9, R10, R35 ;  /* 0x000000230a097220 */ /* 0x000fe20000410000 */
[----:B------:R-:W-:-:S03]  /*4210*/  FFMA.FTZ R8, R33, R8, R32 ;  /* 0x0000000821087223 */ /* 0x000fc60000010020 */
[----:B------:R-:W-:Y:S01]  /*4220*/  FFMA.FTZ R9, R34, R9, R31 ;  /* 0x0000000922097223 */ /* 0x000fe2000001001f */
[----:B----4-:R-:W-:Y:S02]  /*4230*/  IMAD R29, R29, UR4, RZ ;  /* 0x000000041d1d7c24 */ /* 0x010fe4000f8e02ff */
[----:B------:R-:W-:-:S04]  /*4240*/  IMAD.WIDE.U32 R4, R30, UR4, R4 ;  /* 0x000000041e047c25 */ /* 0x000fc8000f8e0004 */
[----:B------:R-:W-:Y:S01]  /*4250*/  IMAD R29, R30, UR5, R29 ;  /* 0x000000051e1d7c24 */ /* 0x000fe2000f8e021d */
[----:B0-----:R-:W-:-:S04]  /*4260*/  LEA R6, P1, R4, UR10, 0x2 ;  /* 0x0000000a04067c11 */ /* 0x001fc8000f8210ff */
[----:B------:R-:W-:-:S04]  /*4270*/  IADD3 R29, PT, PT, R5, R29, RZ ;  /* 0x0000001d051d7210 */ /* 0x000fc80007ffe0ff */
[----:B------:R-:W-:-:S05]  /*4280*/  LEA.HI.X R7, R4, UR11, R29, 0x2, P1 ;  /* 0x0000000b04077c11 */ /* 0x000fca00088f141d */
[----:B------:R4:W-:Y:S02]  /*4290*/  STG.E.64 desc[UR6][R6.64], R8 ;  /* 0x0000000806007986 */ /* 0x0009e4000c101b06 */
.L_x_3203:
[----:B------:R-:W-:Y:S05]  /*42a0*/  BSYNC.RECONVERGENT B1 ;  /* 0x0000000000017941 */ /* 0x000fea0003800200 */
.L_x_3202:
[----:B------:R-:W-:Y:S05]  /*42b0*/  @P4 BRA `(.L_x_3204) ;  /* 0x0000002000704947 */ /* 0x000fea0003800000 */
[----:B------:R-:W3:Y:S01]  /*42c0*/  LDCU.64 UR4, c[0x0][0x3e0] ;  /* 0x00007c00ff0477ac */ /* 0x000ee20008000a00 */
[----:B012---:R-:W-:Y:S01]  /*42d0*/  MOV R4, R74 ;  /* 0x0000004a00047202 */ /* 0x007fe20000000f00 */
        /* <DEDUP_REMOVED lines=8> */
[----:B---34-:R-:W-:Y:S02]  /*4360*/  IMAD R7, R12, UR4, RZ ;  /* 0x000000040c077c24 */ /* 0x018fe4000f8e02ff */
[----:B------:R-:W-:-:S04]  /*4370*/  IMAD.WIDE.U32 R4, R36, UR4, R4 ;  /* 0x0000000424047c25 */ /* 0x000fc8000f8e0004 */
[----:B------:R-:W-:Y:S01]  /*4380*/  IMAD R7, R36, UR5, R7 ;  /* 0x0000000524077c24 */ /* 0x000fe2000f8e0207 */
[----:B0-----:R-:W-:-:S04]  /*4390*/  LEA R6, P1, R4, UR8, 0x2 ;  /* 0x0000000804067c11 */ /* 0x001fc8000f8210ff */
[----:B------:R-:W-:-:S04]  /*43a0*/  IADD3 R7, PT, PT, R5, R7, RZ ;  /* 0x0000000705077210 */ /* 0x000fc80007ffe0ff */
[----:B------:R-:W-:-:S05]  /*43b0*/  LEA.HI.X R7, R4, UR9, R7, 0x2, P1 ;  /* 0x0000000904077c11 */ /* 0x000fca00088f1407 */
[----:B------:R0:W-:Y:S01]  /*43c0*/  STG.E.64 desc[UR6][R6.64], R50 ;  /* 0x0000003206007986 */ /* 0x0001e2000c101b06 */
[----:B------:R-:W-:Y:S05]  /*43d0*/  BRA `(.L_x_3204) ;  /* 0x0000002000287947 */ /* 0x000fea0003800000 */
.L_x_3173:
[----:B------:R-:W0:Y:S01]  /*43e0*/  LDCU.64 UR4, c[0x0][0x3e8] ;  /* 0x00007d00ff0477ac */ /* 0x000e220008000a00 */
[----:B------:R-:W-:Y:S01]  /*43f0*/  SHF.R.S32.HI R37, RZ, 0x1f, R36 ;  /* 0x0000001fff257819 */ /* 0x000fe20000011424 */
[----:B------:R-:W-:Y:S01]  /*4400*/  BSSY.RECONVERGENT B1, `(.L_x_3205) ;  /* 0x0000024000017945 */ /* 0x000fe20003800200 */
[----:B------:R-:W-:Y:S02]  /*4410*/  SHF.R.S32.HI R41, RZ, 0x1f, R39 ;  /* 0x0000001fff297819 */ /* 0x000fe40000011427 */
[----:B0-----:R-:W-:Y:S02]  /*4420*/  ISETP.GE.U32.AND P1, PT, R36, UR4, PT ;  /* 0x0000000424007c0c */ /* 0x001fe4000bf26070 */
[----:B------:R-:W-:Y:S02]  /*4430*/  ISETP.GE.U32.AND P3, PT, R39, UR4, PT ;  /* 0x0000000427007c0c */ /* 0x000fe4000bf66070 */
[----:B------:R-:W-:Y:S02]  /*4440*/  ISETP.GE.AND.EX P2, PT, R37, UR5, PT, P1 ;  /* 0x0000000525007c0c */ /* 0x000fe4000bf46310 */
[----:B------:R-:W-:-:S02]  /*4450*/  ISETP.GE.U32.AND P4, PT, R69, UR4, PT ;  /* 0x0000000445007c0c */ /* 0x000fc4000bf86070 */
[----:B------:R-:W-:Y:S02]  /*4460*/  ISETP.GE.AND.EX P3, PT, R41, UR5, PT, P3 ;  /* 0x0000000529007c0c */ /* 0x000fe4000bf66330 */
        /* <DEDUP_REMOVED lines=12> */
[----:B------:R-:W-:Y:S01]  /*4530*/  FMUL.FTZ R40, R5, -1.4426950216293334961 ;  /* 0xbfb8aa3b05287820 */ /* 0x000fe20000410000 */
[----:B0-----:R-:W-:Y:S02]  /*4540*/  IMAD R37, R37, UR8, RZ ;  /* 0x0000000825257c24 */ /* 0x001fe4000f8e02ff */
[----:B------:R-:W-:-:S03]  /*4550*/  IMAD.WIDE.U32 R72, R36, UR8, R72 ;  /* 0x0000000824487c25 */ /* 0x000fc6000f8e0048 */
[----:B------:R-:W0:Y:S01]  /*4560*/  MUFU.EX2 R40, R40 ;  /* 0x0000002800287308 */ /* 0x000e220000000800 */
[----:B------:R-:W-:Y:S01]  /*4570*/  IMAD R37, R36, UR9, R37 ;  /* 0x0000000924257c24 */ /* 0x000fe2000f8e0225 */
[----:B-1----:R-:W-:-:S04]  /*4580*/  LEA R42, P2, R72, UR10, 0x2 ;  /* 0x0000000a482a7c11 */ /* 0x002fc8000f8410ff */
[----:B------:R-:W-:-:S04]  /*4590*/  IADD3 R37, PT, PT, R73, R37, RZ ;  /* 0x0000002549257210 */ /* 0x000fc80007ffe0ff */
[----:B------:R-:W-:Y:S01]  /*45a0*/  LEA.HI.X R43, R72, UR11, R37, 0x2, P2 ;  /* 0x0000000b482b7c11 */ /* 0x000fe200090f1425 */
[----:B------:R-:W-:Y:S01]  /*45b0*/  FMUL.FTZ R37, R4, -1.4426950216293334961 ;  /* 0xbfb8aa3b04257820 */ /* 0x000fe20000410000 */
[----:B0-----:R-:W-:-:S05]  /*45c0*/  FADD.FTZ R72, R40, 1 ;  /* 0x3f80000028487421 */ /* 0x001fca0000010000 */
[----:B------:R-:W0:Y:S08]  /*45d0*/  MUFU.EX2 R37, R37 ;  /* 0x0000002500257308 */ /* 0x000e300000000800 */
[----:B------:R-:W1:Y:S01]  /*45e0*/  MUFU.RCP R72, R72 ;  /* 0x0000004800487308 */ /* 0x000e620000001000 */
[----:B0-----:R-:W-:-:S07]  /*45f0*/  FADD.FTZ R38, R37, 1 ;  /* 0x3f80000025267421 */ /* 0x001fce0000010000 */
[----:B------:R-:W0:Y:S01]  /*4600*/  MUFU.RCP R73, R38 ;  /* 0x0000002600497308 */ /* 0x000e220000001000 */
[----:B-1----:R-:W-:Y:S01]  /*4610*/  FMUL.FTZ R5, R5, R72 ;  /* 0x0000004805057220 */ /* 0x002fe20000410000 */
[----:B0-----:R-:W-:-:S05]  /*4620*/  FMUL.FTZ R4, R4, R73 ;  /* 0x0000004904047220 */ /* 0x001fca0000410000 */
[----:B------:R0:W-:Y:S02]  /*4630*/  STG.E.64 desc[UR6][R42.64], R4 ;  /* 0x000000042a007986 */ /* 0x0001e4000c101b06 */
.L_x_3206:
[----:B------:R-:W-:Y:S05]  /*4640*/  BSYNC.RECONVERGENT B1 ;  /* 0x0000000000017941 */ /* 0x000fea0003800200 */
.L_x_3205:
[----:B------:R-:W-:Y:S01]  /*4650*/  BSSY.RECONVERGENT B1, `(.L_x_3207) ;  /* 0x000001f000017945 */ /* 0x000fe20003800200 */
[C---:B------:R-:W-:Y:S02]  /*4660*/  IADD3 R38, PT, PT, R36.reuse, 0xa0, RZ ;  /* 0x000000a024267810 */ /* 0x040fe40007ffe0ff */
[----:B------:R-:W-:Y:S01]  /*4670*/  IADD3 R37, PT, PT, R36, 0x100, RZ ;  /* 0x0000010024257810 */ /* 0x000fe20007ffe0ff */
[----:B------:R-:W-:Y:S06]  /*4680*/  @P3 BRA `(.L_x_3208) ;  /* 0x00000000006c3947 */ /* 0x000fec0003800000 */
[C---:B------:R-:W-:Y:S01]  /*4690*/  FADD.FTZ R6, -R28.reuse, R6 ;  /* 0x000000061c067221 */ /* 0x040fe20000010100 */
[----:B0-----:R-:W-:Y:S01]  /*46a0*/  FADD.FTZ R4, -R28, R7 ;  /* 0x000000071c047221 */ /* 0x001fe20000010100 */
        /* <DEDUP_REMOVED lines=25> */
.L_x_3208:
[----:B------:R-:W-:Y:S05]  /*4840*/  BSYNC.RECONVERGENT B1 ;  /* 0x0000000000017941 */ /* 0x000fea0003800200 */
.L_x_3207:
[----:B------:R-:W-:Y:S04]  /*4850*/  BSSY.RECONVERGENT B1, `(.L_x_3209) ;  /* 0x000001d000017945 */ /* 0x000fe80003800200 */
[----:B------:R-:W-:Y:S05]  /*4860*/  @P6 BRA `(.L_x_3210) ;  /* 0x00000000006c6947 */ /* 0x000fea0003800000 */
[C---:B------:R-:W-:Y:S01]  /*4870*/  FADD.FTZ R24, -R28.reuse, R24 ;  /* 0x000000181c187221 */ /* 0x040fe20000010100 */
[----:B01----:R-:W-:Y:S01]  /*4880*/  FADD.FTZ R4, -R28, R25 ;  /* 0x000000191c047221 */ /* 0x003fe20000010100 */
        /* <DEDUP_REMOVED lines=25> */
.L_x_3210:
[----:B------:R-:W-:Y:S05]  /*4a20*/  BSYNC.RECONVERGENT B1 ;  /* 0x0000000000017941 */ /* 0x000fea0003800200 */
.L_x_3209:
[----:B------:R-:W-:Y:S04]  /*4a30*/  BSSY.RECONVERGENT B1, `(.L_x_3211) ;  /* 0x000001d000017945 */ /* 0x000fe80003800200 */
[----:B------:R-:W-:Y:S05]  /*4a40*/  @P1 BRA `(.L_x_3212) ;  /* 0x00000000006c1947 */ /* 0x000fea0003800000 */
[C---:B------:R-:W-:Y:S01]  /*4a50*/  FADD.FTZ R16, -R28.reuse, R16 ;  /* 0x000000101c107221 */ /* 0x040fe20000010100 */
[----:B012---:R-:W-:Y:S01]  /*4a60*/  FADD.FTZ R4, -R28, R17 ;  /* 0x000000111c047221 */ /* 0x007fe20000010100 */
        /* <DEDUP_REMOVED lines=25> */
.L_x_3212:
[----:B------:R-:W-:Y:S05]  /*4c00*/  BSYNC.RECONVERGENT B1 ;  /* 0x0000000000017941 */ /* 0x000fea0003800200 */
.L_x_3211:
[----:B------:R-:W-:Y:S01]  /*4c10*/  ISETP.GE.U32.AND P5, PT, R68, UR4, PT ;  /* 0x0000000444007c0c */ /* 0x000fe2000bfa6070 */
[----:B------:R-:W-:Y:S01]  /*4c20*/  BSSY.RECONVERGENT B1, `(.L_x_3213) ;  /* 0x000002e000017945 */ /* 0x000fe20003800200 */
[----:B------:R-:W-:Y:S02]  /*4c30*/  IADD3 R16, PT, PT, R36, 0x120, RZ ;  /* 0x0000012024107810 */ /* 0x000fe40007ffe0ff */
        /* <DEDUP_REMOVED lines=8> */
[----:B------:R-:W-:Y:S02]  /*4cc0*/  SHF.R.S32.HI R17, RZ, 0x1f, R16 ;  /* 0x0000001fff117819 */ /* 0x000fe40000011410 */
[----:B------:R-:W-:-:S02]  /*4cd0*/  ISETP.GE.AND.EX P2, PT, R25, UR5, PT, P2 ;  /* 0x0000000519007c0c */ /* 0x000fc4000bf46320 */
[----:B------:R-:W-:Y:S02]  /*4ce0*/  ISETP.GE.AND.EX P1, PT, R2, UR5, PT, P1 ;  /* 0x0000000502007c0c */ /* 0x000fe4000bf26310 */
[----:B------:R-:W-:Y:S02]  /*4cf0*/  ISETP.GE.AND.EX P6, PT, R3, UR5, PT, P6 ;  /* 0x0000000503007c0c */ /* 0x000fe4000bfc6360 */
[----:B------:R-:W-:Y:S02]  /*4d00*/  ISETP.GE.AND.EX P3, PT, R24, UR5, PT, P3 ;  /* 0x0000000518007c0c */ /* 0x000fe4000bf66330 */
[----:B------:R-:W-:Y:S02]  /*4d10*/  ISETP.GE.AND.EX P4, PT, R17, UR5, PT, P4 ;  /* 0x0000000511007c0c */ /* 0x000fe4000bf86340 */
[C---:B-123--:R-:W-:Y:S02]  /*4d20*/  IADD3 R7, PT, PT, R36.reuse, 0x140, RZ ;  /* 0x0000014024077810 */ /* 0x04efe40007ffe0ff */
[----:B------:R-:W-:Y:S01]  /*4d30*/  IADD3 R6, PT, PT, R36, 0x1a0, RZ ;  /* 0x000001a024067810 */ /* 0x000fe20007ffe0ff */
[----:B------:R-:W-:Y:S08]  /*4d40*/  @P5 BRA `(.L_x_3214) ;  /* 0x00000000006c5947 */ /* 0x000ff00003800000 */
        /* <DEDUP_REMOVED lines=27> */
.L_x_3214:
[----:B------:R-:W-:Y:S05]  /*4f00*/  BSYNC.RECONVERGENT B1 ;  /* 0x0000000000017941 */ /* 0x000fea0003800200 */
.L_x_3213:
[----:B------:R-:W-:Y:S04]  /*4f10*/  BSSY.RECONVERGENT B1, `(.L_x_3215) ;  /* 0x000001d000017945 */ /* 0x000fe80003800200 */
[----:B------:R-:W-:Y:S05]  /*4f20*/  @P2 BRA `(.L_x_3216) ;  /* 0x00000000006c2947 */ /* 0x000fea0003800000 */
[C---:B------:R-:W-:Y:S01]  /*4f30*/  FADD.FTZ R8, -R28.reuse, R8 ;  /* 0x000000081c087221 */ /* 0x040fe20000010100 */
[----:B01----:R-:W-:Y:S01]  /*4f40*/  FADD.FTZ R4, -R28, R9 ;  /* 0x000000091c047221 */ /* 0x003fe20000010100 */
        /* <DEDUP_REMOVED lines=25> */
.L_x_3216:
[----:B------:R-:W-:Y:S05]  /*50e0*/  BSYNC.RECONVERGENT B1 ;  /* 0x0000000000017941 */ /* 0x000fea0003800200 */
.L_x_3215:
[----:B------:R-:W-:Y:S04]  /*50f0*/  BSSY.RECONVERGENT B1, `(.L_x_3217) ;  /* 0x000001d000017945 */ /* 0x000fe80003800200 */
[----:B------:R-:W-:Y:S05]  /*5100*/  @P1 BRA `(.L_x_3218) ;  /* 0x00000000006c1947 */ /* 0x000fea0003800000 */
[C---:B------:R-:W-:Y:S01]  /*5110*/  FADD.FTZ R20, -R28.reuse, R20 ;  /* 0x000000141c147221 */ /* 0x040fe20000010100 */
[----:B012---:R-:W-:Y:S01]  /*5120*/  FADD.FTZ R4, -R28, R21 ;  /* 0x000000151c047221 */ /* 0x007fe20000010100 */
        /* <DEDUP_REMOVED lines=18> */
[----:B-1----:R-:W-:-:S03]  /*5250*/  LEA R8, P1, R4, UR10, 0x2 ;  /* 0x0000000a04087c11 */ /* 0x002fc6000f8210ff */
[----:B------:R-:W0:Y:S01]  /*5260*/  MUFU.RCP R38, R25 ;  /* 0x0000001900267308 */ /* 0x000e220000001000 */
[----:B------:R-:W-:-:S04]  /*5270*/  IADD3 R9, PT, PT, R5, R9, RZ ;  /* 0x0000000905097210 */ /* 0x000fc80007ffe0ff */
[----:B------:R-:W-:Y:S01]  /*5280*/  LEA.HI.X R9, R4, UR11, R9, 0x2, P1 ;  /* 0x0000000b04097c11 */ /* 0x000fe200088f1409 */
[----:B--2---:R-:W-:Y:S01]  /*5290*/  FMUL.FTZ R4, R18, R21 ;  /* 0x0000001512047220 */ /* 0x004fe20000410000 */
[----:B0-----:R-:W-:-:S05]  /*52a0*/  FMUL.FTZ R5, R19, R38 ;  /* 0x0000002613057220 */ /* 0x001fca0000410000 */
[----:B------:R3:W-:Y:S02]  /*52b0*/  STG.E.64 desc[UR6][R8.64], R4 ;  /* 0x0000000408007986 */ /* 0x0007e4000c101b06 */
.L_x_3218:
[----:B------:R-:W-:Y:S05]  /*52c0*/  BSYNC.RECONVERGENT B1 ;  /* 0x0000000000017941 */ /* 0x000fea0003800200 */
.L_x_3217:
[----:B------:R-:W-:Y:S04]  /*52d0*/  BSSY.RECONVERGENT B1, `(.L_x_3219) ;  /* 0x000001d000017945 */ /* 0x000fe80003800200 */
[----:B------:R-:W-:Y:S05]  /*52e0*/  @P6 BRA `(.L_x_3220) ;  /* 0x00000000006c6947 */ /* 0x000fea0003800000 */
[C---:B0123--:R-:W-:Y:S01]  /*52f0*/  FADD.FTZ R4, -R28.reuse, R23 ;  /* 0x000000171c047221 */ /* 0x04ffe20000010100 */
        /* <DEDUP_REMOVED lines=26> */
.L_x_3220:
[----:B------:R-:W-:Y:S05]  /*54a0*/  BSYNC.RECONVERGENT B1 ;  /* 0x0000000000017941 */ /* 0x000fea0003800200 */
.L_x_3219:
[----:B------:R-:W-:Y:S04]  /*54b0*/  BSSY.RECONVERGENT B1, `(.L_x_3221) ;  /* 0x000001d000017945 */ /* 0x000fe80003800200 */
[----:B------:R-:W-:Y:S05]  /*54c0*/  @P3 BRA `(.L_x_3222) ;  /* 0x00000000006c3947 */ /* 0x000fea0003800000 */
[C---:B------:R-:W-:Y:S01]  /*54d0*/  FADD.FTZ R10, -R28.reuse, R10 ;  /* 0x0000000a1c0a7221 */ /* 0x040fe20000010100 */
[----:B01234-:R-:W-:Y:S01]  /*54e0*/  FADD.FTZ R4, -R28, R11 ;  /* 0x0000000b1c047221 */ /* 0x01ffe20000010100 */
        /* <DEDUP_REMOVED lines=25> */
.L_x_3222:
[----:B------:R-:W-:Y:S05]  /*5680*/  BSYNC.RECONVERGENT B1 ;  /* 0x0000000000017941 */ /* 0x000fea0003800200 */
.L_x_3221:
        /* <DEDUP_REMOVED lines=29> */
.L_x_3224:
[----:B------:R-:W-:Y:S05]  /*5860*/  BSYNC.RECONVERGENT B1 ;  /* 0x0000000000017941 */ /* 0x000fea0003800200 */
.L_x_3223:
        /* <DEDUP_REMOVED lines=18> */
[C---:B------:R-:W-:Y:S01]  /*5990*/  FADD.FTZ R14, -R28.reuse, R14 ;  /* 0x0000000e1c0e7221 */ /* 0x040fe20000010100 */
[----:B------:R-:W-:Y:S01]  /*59a0*/  FADD.FTZ R4, -R28, R15 ;  /* 0x0000000f1c047221 */ /* 0x000fe20000010100 */
        /* <DEDUP_REMOVED lines=10> */
[----:B------:R-:W-:-:S06]  /*5a50*/  MOV R5, R77 ;  /* 0x0000004d00057202 */ /* 0x000fcc0000000f00 */
        /* <DEDUP_REMOVED lines=14> */
.L_x_3226:
[----:B------:R-:W-:Y:S05]  /*5b40*/  BSYNC.RECONVERGENT B1 ;  /* 0x0000000000017941 */ /* 0x000fea0003800200 */
.L_x_3225:
[----:B------:R-:W-:Y:S04]  /*5b50*/  BSSY.RECONVERGENT B1, `(.L_x_3227) ;  /* 0x000001d000017945 */ /* 0x000fe80003800200 */
[----:B------:R-:W-:Y:S05]  /*5b60*/  @P2 BRA `(.L_x_3228) ;  /* 0x00000000006c2947 */ /* 0x000fea0003800000 */
[C---:B------:R-:W-:Y:S01]  /*5b70*/  FADD.FTZ R26, -R28.reuse, R26 ;  /* 0x0000001a1c1a7221 */ /* 0x040fe20000010100 */
[----:B0-----:R-:W-:Y:S01]  /*5b80*/  FADD.FTZ R4, -R28, R27 ;  /* 0x0000001b1c047221 */ /* 0x001fe20000010100 */
        /* <DEDUP_REMOVED lines=25> */
.L_x_3228:
[----:B------:R-:W-:Y:S05]  /*5d20*/  BSYNC.RECONVERGENT B1 ;  /* 0x0000000000017941 */ /* 0x000fea0003800200 */
.L_x_3227:
[----:B------:R-:W-:Y:S04]  /*5d30*/  BSSY.RECONVERGENT B1, `(.L_x_3229) ;  /* 0x000001d000017945 */ /* 0x000fe80003800200 */
[----:B------:R-:W-:Y:S05]  /*5d40*/  @P1 BRA `(.L_x_3230) ;  /* 0x00000000006c1947 */ /* 0x000fea0003800000 */
[C---:B------:R-:W-:Y:S01]  /*5d50*/  FADD.FTZ R44, -R28.reuse, R44 ;  /* 0x0000002c1c2c7221 */ /* 0x040fe20000010100 */
[----:B01----:R-:W-:Y:S01]  /*5d60*/  FADD.FTZ R4, -R28, R45 ;  /* 0x0000002d1c047221 */ /* 0x003fe20000010100 */
        /* <DEDUP_REMOVED lines=25> */
.L_x_3230:
[----:B------:R-:W-:Y:S05]  /*5f00*/  BSYNC.RECONVERGENT B1 ;  /* 0x0000000000017941 */ /* 0x000fea0003800200 */
.L_x_3229:
        /* <DEDUP_REMOVED lines=29> */
.L_x_3232:
[----:B------:R-:W-:Y:S05]  /*60e0*/  BSYNC.RECONVERGENT B1 ;  /* 0x0000000000017941 */ /* 0x000fea0003800200 */
.L_x_3231:
[----:B------:R-:W-:Y:S04]  /*60f0*/  BSSY.RECONVERGENT B1, `(.L_x_3233) ;  /* 0x000001d000017945 */ /* 0x000fe80003800200 */
[----:B------:R-:W-:Y:S05]  /*6100*/  @P3 BRA `(.L_x_3234) ;  /* 0x00000000006c3947 */ /* 0x000fea0003800000 */
[C---:B------:R-:W-:Y:S01]  /*6110*/  FADD.FTZ R48, -R28.reuse, R48 ;  /* 0x000000301c307221 */ /* 0x040fe20000010100 */
[----:B0123--:R-:W-:Y:S01]  /*6120*/  FADD.FTZ R4, -R28, R49 ;  /* 0x000000311c047221 */ /* 0x00ffe20000010100 */
        /* <DEDUP_REMOVED lines=25> */
.L_x_3234:
[----:B------:R-:W-:Y:S05]  /*62c0*/  BSYNC.RECONVERGENT B1 ;  /* 0x0000000000017941 */ /* 0x000fea0003800200 */
.L_x_3233:
        /* <DEDUP_REMOVED lines=27> */
.L_x_3204:
[----:B------:R-:W-:Y:S05]  /*6480*/  BSYNC.RECONVERGENT B0 ;  /* 0x0000000000007941 */ /* 0x000fea0003800200 */
.L_x_3172:
        /* <DEDUP_REMOVED lines=8> */
.L_x_3236:
        /* <DEDUP_REMOVED lines=15> */
.L_x_3477:


//--------------------- .text._Z35group_norm_nhwc_fwd_one_pass_kernelI11Fp32IOFp16WLi64ELi42ELi672EEv26Group_norm_nhwc_fwd_params --------------------------
	.section	.text._Z35group_norm_nhwc_fwd_one_pass_kernelI11Fp32IOFp16WLi64ELi42ELi672EEv26Group_norm_nhwc_fwd_params,"ax",@progbits
	.align	128
        .global         _Z35group_norm_nhwc_fwd_one_pass_kernelI11Fp32IOFp16WLi64ELi42ELi672EEv26Group_norm_nhwc_fwd_params
        .type           _Z35group_norm_nhwc_fwd_one_pass_kernelI11Fp32IOFp16WLi64ELi42ELi672EEv26Group_norm_nhwc_fwd_params,@function
        .size           _Z35group_norm_nhwc_fwd_one_pass_kernelI11Fp32IOFp16WLi64ELi42ELi672EEv26Group_norm_nhwc_fwd_params,(.L_x_3478 - _Z35group_norm_nhwc_fwd_one_pass_kernelI11Fp32IOFp16WLi64ELi42ELi672EEv26Group_norm_nhwc_fwd_params)
        .other          _Z35group_norm_nhwc_fwd_one_pass_kernelI11Fp32IOFp16WLi64ELi42ELi672EEv26Group_norm_nhwc_fwd_params,@"STO_CUDA_ENTRY STV_DEFAULT"
_Z35group_norm_nhwc_fwd_one_pass_kernelI11Fp32IOFp16WLi64ELi42ELi672EEv26Group_norm_nhwc_fwd_params:
.text._Z35group_norm_nhwc_fwd_one_pass_kernelI11Fp32IOFp16WLi64ELi42ELi672EEv26Group_norm_nhwc_fwd_params:
        /* <DEDUP_REMOVED lines=32> */
.L_x_3256:
        /* <DEDUP_REMOVED lines=32> */
[----:B------:R-:W1:Y:S01]  /*0400*/  @!P2 LDC.64 R8, c[0x0][0x3e0] ;  /* 0x0000f800ff08ab82 */ /* 0x000e620000000a00 */
[----:B------:R-:W-:Y:S01]  /*0410*/  @!P4 IMAD.MOV R13, RZ, RZ, -R13 ;  /* 0x000000ffff0dc224 */ /* 0x000fe200078e0a0d */
        /* <DEDUP_REMOVED lines=8> */
[C---:B------:R-:W-:Y:S01]  /*04a0*/  IADD3 R24, P3, PT, R0.reuse, R15, RZ ;  /* 0x0000000f00187210 */ /* 0x040fe20007f7e0ff */
[----:B------:R-:W-:Y:S02]  /*04b0*/  IMAD R27, R13, UR9, R14 ;  /* 0x000000090d1b7c24 */ /* 0x000fe4000f8e020e */
[----:B-1----:R-:W-:Y:S01]  /*04c0*/  @!P2 IMAD R15, R19, R8, RZ ;  /* 0x00000008130fa224 */ /* 0x002fe200078e02ff */
[----:B------:R-:W-:Y:S02]  /*04d0*/  LEA.HI.X.SX32 R25, R0, RZ, 0x1, P3 ;  /* 0x000000ff00197211 */ /* 0x000fe400018f0eff */
[----:B------:R-:W1:Y:S01]  /*04e0*/  @!P2 LDC.64 R4, c[0x0][0x390] ;  /* 0x0000e400ff04ab82 */ /* 0x000e620000000a00 */
[----:B------:R-:W-:-:S02]  /*04f0*/  @!P2 IMAD R17, R12, R9, R15 ;  /* 0x000000090c11a224 */ /* 0x000fc400078e020f */
[----:B------:R-:W-:-:S04]  /*0500*/  IMAD.WIDE.U32 R24, R13, UR8, R24 ;  /* 0x000000080d187c25 */ /* 0x000fc8000f8e0018 */
[----:B--2---:R-:W-:Y:S01]  /*0510*/  @!P1 IMAD R14, R21, R10, RZ ;  /* 0x0000000a150e9224 */ /* 0x004fe200078e02ff */
[----:B------:R-:W-:Y:S02]  /*0520*/  IADD3 R27, PT, PT, R25, R27, RZ ;  /* 0x0000001b191b7210 */ /* 0x000fe40007ffe0ff */
[-C--:B------:R-:W-:Y:S01]  /*0530*/  @!P1 MOV R26, R24.reuse ;  /* 0x00000018001a9202 */ /* 0x080fe20000000f00 */
[C---:B------:R-:W-:Y:S01]  /*0540*/  @!P1 IMAD R13, R7.reuse, R11, R14 ;  /* 0x0000000b070d9224 */ /* 0x040fe200078e020e */
[----:B------:R-:W-:Y:S02]  /*0550*/  @!P2 MOV R14, R24 ;  /* 0x00000018000ea202 */ /* 0x000fe40000000f00 */
[----:B------:R-:W-:Y:S01]  /*0560*/  @!P2 MOV R15, R27 ;  /* 0x0000001b000fa202 */ /* 0x000fe20000000f00 */
[----:B------:R-:W-:-:S04]  /*0570*/  @!P1 IMAD.WIDE.U32 R10, R7, R10, R26 ;  /* 0x0000000a070a9225 */ /* 0x000fc800078e001a */
[----:B------:R-:W-:Y:S01]  /*0580*/  @!P2 IMAD.WIDE.U32 R8, R12, R8, R14 ;  /* 0x000000080c08a225 */ /* 0x000fe200078e000e */
[----:B------:R-:W-:Y:S02]  /*0590*/  @!P1 IADD3 R11, PT, PT, R11, R13, RZ ;  /* 0x0000000d0b0b9210 */ /* 0x000fe40007ffe0ff */
[----:B0-----:R-:W-:Y:S01]  /*05a0*/  @!P1 LEA R12, P3, R10, R2, 0x2 ;  /* 0x000000020a0c9211 */ /* 0x001fe200078610ff */
[----:B------:R-:W-:Y:S01]  /*05b0*/  @!P2 IMAD.IADD R9, R9, 0x1, R17 ;  /* 0x000000010909a824 */ /* 0x000fe200078e0211 */
[----:B-1----:R-:W-:Y:S02]  /*05c0*/  @!P2 LEA R14, P4, R8, R4, 0x2 ;  /* 0x00000004080ea211 */ /* 0x002fe400078810ff */
[----:B------:R-:W-:Y:S01]  /*05d0*/  @!P1 LEA.HI.X R13, R10, R3, R11, 0x2, P3 ;  /* 0x000000030a0d9211 */ /* 0x000fe200018f140b */
[----:B------:R-:W-:Y:S01]  /*05e0*/  HFMA2 R3, -RZ, RZ, 0, 0 ;  /* 0x00000000ff037431 */ /* 0x000fe200000001ff */
[----:B------:R-:W-:Y:S02]  /*05f0*/  MOV R2, RZ ;  /* 0x000000ff00027202 */ /* 0x000fe40000000f00 */
[----:B------:R-:W-:-:S02]  /*0600*/  @!P2 LEA.HI.X R15, R8, R5, R9, 0x2, P4 ;  /* 0x00000005080fa211 */ /* 0x000fc400020f1409 */
[----:B------:R-:W-:Y:S02]  /*0610*/  CS2R R4, SRZ ;  /* 0x0000000000047805 */ /* 0x000fe4000001ff00 */
[----:B------:R-:W2:Y:S04]  /*0620*/  @!P1 LDG.E.64 R2, desc[UR14][R12.64] ;  /* 0x0000000e0c029981 */ /* 0x000ea8000c1e1b00 */
        /* <DEDUP_REMOVED lines=50> */
.L_x_3238:
[----:B------:R-:W-:Y:S05]  /*0950*/  BSYNC.RECONVERGENT B0 ;  /* 0x0000000000007941 */ /* 0x000fea0003800200 */
.L_x_3237:
        /* <DEDUP_REMOVED lines=58> */
.L_x_3240:
[----:B------:R-:W-:Y:S05]  /*0d00*/  BSYNC.RECONVERGENT B0 ;  /* 0x0000000000007941 */ /* 0x000fea0003800200 */
.L_x_3239:
        /* <DEDUP_REMOVED lines=31> */
.L_x_3243:
[----:B-1----:R-:W2:Y:S04]  /*0f00*/  LDG.E.STRONG.GPU R10, desc[UR14][R8.64] ;  /* 0x0000000e080a7981 */ /* 0x002ea8000c1ef900 */
[----:B--2---:R-:W-:Y:S01]  /*0f10*/  CCTL.IVALL ;  /* 0x00000000ff00798f */ /* 0x004fe20002000000 */
[----:B------:R-:W-:Y:S05]  /*0f20*/  YIELD ;  /* 0x0000000000007946 */ /* 0x000fea0003800000 */
[----:B------:R-:W-:-:S13]  /*0f30*/  ISETP.NE.AND P1, PT, R10, R15, PT ;  /* 0x0000000f0a00720c */ /* 0x000fda0003f25270 */
[----:B------:R-:W-:Y:S05]  /*0f40*/  @P1 BRA `(.L_x_3243) ;  /* 0xfffffffc00ec1947 */ /* 0x000fea000383ffff */
.L_x_3242:
        /* <DEDUP_REMOVED lines=15> */
.L_x_3245:
        /* <DEDUP_REMOVED lines=91> */
.L_x_3244:
        /* <DEDUP_REMOVED lines=52> */
.L_x_3246:
        /* <DEDUP_REMOVED lines=26> */
.L_x_3247:
        /* <DEDUP_REMOVED lines=13> */
.L_x_3248:
[----:B------:R-:W-:Y:S05]  /*1ba0*/  BSYNC.RECONVERGENT B0 ;  /* 0x0000000000007941 */ /* 0x000fea0003800200 */
.L_x_3241:
[----:B------:R-:W4:Y:S01]  /*1bb0*/  S2R R14, SR_TID.X ;  /* 0x00000000000e7919 */ /* 0x000f220000002100 */
[----:B------:R-:W5:Y:S01]  /*1bc0*/  S2UR UR8, SR_CgaCtaId ;  /* 0x00000000000879c3 */ /* 0x000f620000008800 */
[----:B------:R-:W0:Y:S01]  /*1bd0*/  LDCU UR9, c[0x0][0x414] ;  /* 0x00008280ff0977ac */ /* 0x000e220008000800 */
[----:B------:R-:W-:Y:S01]  /*1be0*/  IMAD.U32 R19, RZ, RZ, UR7 ;  /* 0x00000007ff137e24 */ /* 0x000fe2000f8e00ff */
        /* <DEDUP_REMOVED lines=30> */
[----:B0-----:R-:W-:Y:S01]  /*1dd0*/  MOV R12, 0x3f800000 ;  /* 0x3f800000000c7802 */ /* 0x001fe20000000f00 */
        /* <DEDUP_REMOVED lines=9> */
[----:B---3--:R-:W-:Y:S02]  /*1e70*/  HADD2.F32 R13, -RZ, R14.H0_H0 ;  /* 0x2000000eff0d7230 */ /* 0x008fe40000004100 */
[----:B-----5:R-:W-:Y:S02]  /*1e80*/  HADD2.F32 R14, -RZ, R20.H0_H0 ;  /* 0x20000014ff0e7230 */ /* 0x020fe40000004100 */
[----:B------:R-:W-:Y:S02]  /*1e90*/  HADD2.F32 R16, -RZ, R21.H0_H0 ;  /* 0x20000015ff107230 */ /* 0x000fe40000004100 */
[----:B------:R-:W-:Y:S01]  /*1ea0*/  HADD2.F32 R17, -RZ, R22.H0_H0 ;  /* 0x20000016ff117230 */ /* 0x000fe20000004100 */
        /* <DEDUP_REMOVED lines=28> */
.L_x_3252:
[----:B------:R-:W-:Y:S05]  /*2070*/  BSYNC.RECONVERGENT B1 ;  /* 0x0000000000017941 */ /* 0x000fea0003800200 */
.L_x_3251:
[----:B------:R-:W-:Y:S05]  /*2080*/  @P2 BRA `(.L_x_3253) ;  /* 0x00000004004c2947 */ /* 0x000fea0003800000 */
[----:B------:R-:W1:Y:S01]  /*2090*/  LDCU.64 UR8, c[0x0][0x3e0] ;  /* 0x00007c00ff0877ac */ /* 0x000e620008000a00 */
[----:B0-----:R-:W-:Y:S01]  /*20a0*/  MOV R2, R24 ;  /* 0x0000001800027202 */ /* 0x001fe20000000f00 */
[----:B------:R-:W-:Y:S02]  /*20b0*/  IMAD.MOV.U32 R3, RZ, RZ, R27 ;  /* 0x000000ffff037224 */ /* 0x000fe400078e001b */
[C---:B------:R-:W-:Y:S01]  /*20c0*/  FADD.FTZ R9, -R0.reuse, R4 ;  /* 0x0000000400097221 */ /* 0x040fe20000010100 */
[----:B------:R-:W0:Y:S01]  /*20d0*/  LDCU.64 UR10, c[0x0][0x380] ;  /* 0x00007000ff0a77ac */ /* 0x000e220008000a00 */
[----:B------:R-:W-:Y:S02]  /*20e0*/  FADD.FTZ R5, -R0, R5 ;  /* 0x0000000500057221 */ /* 0x000fe40000010100 */
[-C--:B------:R-:W-:Y:S02]  /*20f0*/  FMUL.FTZ R9, R9, R12.reuse ;  /* 0x0000000c09097220 */ /* 0x080fe40000410000 */
[----:B------:R-:W-:-:S02]  /*2100*/  FMUL.FTZ R12, R5, R12 ;  /* 0x0000000c050c7220 */ /* 0x000fc40000410000 */
[----:B------:R-:W-:Y:S02]  /*2110*/  FFMA.FTZ R16, R13, R9, R16 ;  /* 0x000000090d107223 */ /* 0x000fe40000010010 */
        /* <DEDUP_REMOVED lines=9> */
.L_x_3250:
        /* <DEDUP_REMOVED lines=37> */
.L_x_3255:
[----:B------:R-:W-:Y:S05]  /*2400*/  BSYNC.RECONVERGENT B1 ;  /* 0x0000000000017941 */ /* 0x000fea0003800200 */
.L_x_3254:
        /* <DEDUP_REMOVED lines=27> */
.L_x_3253:
[----:B------:R-:W-:Y:S05]  /*25c0*/  BSYNC.RECONVERGENT B0 ;  /* 0x0000000000007941 */ /* 0x000fea0003800200 */
.L_x_3249:
        /* <DEDUP_REMOVED lines=8> */
.L_x_3257:
        /* <DEDUP_REMOVED lines=11> */
.L_x_3478:


//--------------------- .text._Z35group_norm_nhwc_fwd_one_pass_kernelI11Fp32IOFp16WLi128ELi42ELi672EEv26Group_norm_nhwc_fwd_params --------------------------
	.section	.text._Z35group_norm_nhwc_fwd_one_pass_kernelI11Fp32IOFp16WLi128ELi42ELi672EEv26Group_norm_nhwc_fwd_params,"ax",@progbits
	.align	128
        .global         _Z35group_norm_nhwc_fwd_one_pass_kernelI11Fp32IOFp16WLi128ELi42ELi672EEv26Group_norm_nhwc_fwd_params
        .type           _Z35group_norm_nhwc_fwd_one_pass_kernelI11Fp32IOFp16WLi128ELi42ELi672EEv26Group_norm_nhwc_fwd_params,@function
        .size           _Z35group_norm_nhwc_fwd_one_pass_kernelI11Fp32IOFp16WLi128ELi42ELi672EEv26Group_norm_nhwc_fwd_params,(.L_x_3479 - _Z35group_norm_nhwc_fwd_one_pass_kernelI11Fp32IOFp16WLi128ELi42ELi672EEv26Group_norm_nhwc_fwd_params)
        .other          _Z35group_norm_nhwc_fwd_one_pass_kernelI11Fp32IOFp16WLi128ELi42ELi672EEv26Group_norm_nhwc_fwd_params,@"STO_CUDA_ENTRY STV_DEFAULT"
_Z35group_norm_nhwc_fwd_one_pass_kernelI11Fp32IOFp16WLi128ELi42ELi672EEv26Group_norm_nhwc_fwd_params:
.text._Z35group_norm_nhwc_fwd_one_pass_kernelI11Fp32IOFp16WLi128ELi42ELi672EEv26Group_norm_nhwc_fwd_params:
        /* <DEDUP_REMOVED lines=47> */
.L_x_3285:
[----:B0-----:R-:W0:Y:S01]  /*02f0*/  LDCU UR5, c[0x0][0x3f8] ;  /* 0x00007f00ff0577ac */ /* 0x001e220008000800 */
[----:B------:R-:W-:Y:S02]  /*0300*/  IABS R8, UR10 ;  /* 0x0000000a00087c13 */ /* 0x000fe40008000000 */
[----:B------:R-:W-:Y:S01]  /*0310*/  SHF.R.S32.HI R9, RZ, 0x1f, R26 ;  /* 0x0000001fff097819 */ /* 0x000fe2000001141a */
[----:B-1----:R-:W1:Y:S01]  /*0320*/  LDCU.64 UR14, c[0x0][0x3e8] ;  /* 0x00007d00ff0e77ac */ /* 0x002e620008000a00 */
[----:B---3--:R-:W-:Y:S02]  /*0330*/  SHF.R.S32.HI R15, RZ, 0x1f, R25 ;  /* 0x0000001fff0f7819 */ /* 0x008fe40000011419 */
[----:B------:R-:W-:Y:S01]  /*0340*/  SHF.R.S32.HI R20, RZ, 0x1f, R0 ;  /* 0x0000001fff147819 */ /* 0x000fe20000011400 */
[----:B--2---:R-:W2:Y:S01]  /*0350*/  LDCU.64 UR18, c[0x0][0x3f0] ;  /* 0x00007e00ff1277ac */ /* 0x004ea20008000a00 */
        /* <DEDUP_REMOVED lines=11> */
[----:B0-----:R-:W-:-:S04]  /*0410*/  IADD3 R2, PT, PT, R4, 0xffffffe, RZ ;  /* 0x0ffffffe04027810 */ /* 0x001fc80007ffe0ff */
[----:B------:R0:W4:Y:S01]  /*0420*/  F2I.FTZ.U32.TRUNC.NTZ R3, R2 ;  /* 0x0000000200037305 */ /* 0x000122000021f000 */
[----:B-1----:R-:W-:-:S04]  /*0430*/  @!P2 IMAD R14, R9, R12, RZ ;  /* 0x0000000c090ea224 */ /* 0x002fc800078e02ff */
[----:B------:R-:W-:Y:S02]  /*0440*/  @!P2 IMAD R14, R26, R13, R14 ;  /* 0x0000000d1a0ea224 */ /* 0x000fe400078e020e */
[----:B0-----:R-:W-:-:S05]  /*0450*/  IMAD.MOV.U32 R2, RZ, RZ, RZ ;  /* 0x000000ffff027224 */ /* 0x001fca00078e00ff */
[----:B------:R-:W-:Y:S02]  /*0460*/  R2UR UR12, R2 ;  /* 0x00000000020c72ca */ /* 0x000fe400000e0000 */
[----:B----4-:R-:W-:Y:S02]  /*0470*/  R2UR UR13, R3 ;  /* 0x00000000030d72ca */ /* 0x010fe400000e0000 */
[----:B------:R-:W-:-:S05]  /*0480*/  IADD3 R6, PT, PT, RZ, -R3, RZ ;  /* 0x80000003ff067210 */ /* 0x000fca0007ffe0ff */
[----:B------:R-:W-:Y:S01]  /*0490*/  IMAD R7, R6, R5, RZ ;  /* 0x0000000506077224 */ /* 0x000fe200078e02ff */
[----:B------:R-:W-:Y:S02]  /*04a0*/  MOV R6, R8 ;  /* 0x0000000800067202 */ /* 0x000fe40000000f00 */
[----:B------:R-:W0:Y:S02]  /*04b0*/  @!P3 LDC.64 R8, c[0x0][0x390] ;  /* 0x0000e400ff08bb82 */ /* 0x000e240000000a00 */
[----:B------:R-:W-:Y:S01]  /*04c0*/  R2UR UR11, R6 ;  /* 0x00000000060b72ca */ /* 0x000fe200000e0000 */
        /* <DEDUP_REMOVED lines=43> */
[C---:B------:R-:W-:Y:S01]  /*0780*/  @!P3 IMAD R7, R25.reuse, R7, R14 ;  /* 0x000000071907b224 */ /* 0x040fe200078e020e */
[----:B------:R-:W-:Y:S01]  /*0790*/  @!P2 LEA.HI.X R17, R12, R17, R13, 0x2, P5 ;  /* 0x000000110c11a211 */ /* 0x000fe200028f140d */
[----:B------:R-:W-:Y:S01]  /*07a0*/  @!P3 IMAD.MOV.U32 R13, RZ, RZ, R5 ;  /* 0x000000ffff0db224 */ /* 0x000fe200078e0005 */
[----:B------:R-:W-:Y:S01]  /*07b0*/  @!P3 MOV R12, R2 ;  /* 0x00000002000cb202 */ /* 0x000fe20000000f00 */
[----:B------:R-:W1:Y:S04]  /*07c0*/  @!P4 LDC.64 R14, c[0x0][0x3e0] ;  /* 0x0000f800ff0ecb82 */ /* 0x000e680000000a00 */
        /* <DEDUP_REMOVED lines=83> */
.L_x_3259:
[----:B------:R-:W-:Y:S05]  /*0d00*/  BSYNC.RECONVERGENT B0 ;  /* 0x0000000000007941 */ /* 0x000fea0003800200 */
.L_x_3258:
        /* <DEDUP_REMOVED lines=59> */
.L_x_3261:
[----:B------:R-:W-:Y:S05]  /*10c0*/  BSYNC.RECONVERGENT B0 ;  /* 0x0000000000007941 */ /* 0x000fea0003800200 */
.L_x_3260:
        /* <DEDUP_REMOVED lines=32> */
.L_x_3264:
[----:B------:R-:W2:Y:S04]  /*12d0*/  LDG.E.STRONG.GPU R15, desc[UR16][R12.64] ;  /* 0x000000100c0f7981 */ /* 0x000ea8000c1ef900 */
[----:B--2---:R-:W-:Y:S01]  /*12e0*/  CCTL.IVALL ;  /* 0x00000000ff00798f */ /* 0x004fe20002000000 */
[----:B------:R-:W-:Y:S05]  /*12f0*/  YIELD ;  /* 0x0000000000007946 */ /* 0x000fea0003800000 */
[----:B------:R-:W-:-:S13]  /*1300*/  ISETP.NE.AND P4, PT, R15, R14, PT ;  /* 0x0000000e0f00720c */ /* 0x000fda0003f85270 */
[----:B------:R-:W-:Y:S05]  /*1310*/  @P4 BRA `(.L_x_3264) ;  /* 0xfffffffc00ec4947 */ /* 0x000fea000383ffff */
.L_x_3263:
        /* <DEDUP_REMOVED lines=14> */
.L_x_3266:
        /* <DEDUP_REMOVED lines=20> */
[----:B------:R-:W-:Y:S01]  /*1540*/  MOV R14, UR28 ;  /* 0x0000001c000e7c02 */ /* 0x000fe20008000f00 */
[----:B--2---:R-:W-:-:S06]  /*1550*/  IMAD.U32 R15, RZ, RZ, UR29 ;  /* 0x0000001dff0f7e24 */ /* 0x004fcc000f8e00ff */
        /* <DEDUP_REMOVED lines=33> */
[----:B------:R-:W-:Y:S01]  /*1770*/  IMAD.U32 R14, RZ, RZ, UR30 ;  /* 0x0000001eff0e7e24 */ /* 0x000fe2000f8e00ff */
        /* <DEDUP_REMOVED lines=35> */
.L_x_3265:
        /* <DEDUP_REMOVED lines=52> */
.L_x_3267:
        /* <DEDUP_REMOVED lines=16> */
[----:B--2---:R-:W-:-:S05]  /*1df0*/  IMAD.U32 R15, RZ, RZ, UR15 ;  /* 0x0000000fff0f7e24 */ /* 0x004fca000f8e00ff */
        /* <DEDUP_REMOVED lines=11> */
.L_x_3268:
        /* <DEDUP_REMOVED lines=13> */
.L_x_3269:
[----:B------:R-:W-:Y:S05]  /*1f80*/  BSYNC.RECONVERGENT B0 ;  /* 0x0000000000007941 */ /* 0x000fea0003800200 */
.L_x_3262:
        /* <DEDUP_REMOVED lines=31> */
[----:B--2---:R-:W-:Y:S02]  /*2180*/  HADD2.F32 R14, -RZ, R16.H0_H0 ;  /* 0x20000010ff0e7230 */ /* 0x004fe40000004100 */
[----:B----4-:R-:W-:Y:S02]  /*2190*/  HADD2.F32 R16, -RZ, R17.H0_H0 ;  /* 0x20000011ff107230 */ /* 0x010fe40000004100 */
[----:B---3--:R-:W-:Y:S02]  /*21a0*/  HADD2.F32 R17, -RZ, R18.H0_H0 ;  /* 0x20000012ff117230 */ /* 0x008fe40000004100 */
[----:B-----5:R-:W-:Y:S01]  /*21b0*/  HADD2.F32 R15, -RZ, R15.H0_H0 ;  /* 0x2000000fff0f7230 */ /* 0x020fe20000004100 */
        /* <DEDUP_REMOVED lines=33> */
.L_x_3273:
[----:B------:R-:W-:Y:S05]  /*23d0*/  BSYNC.RECONVERGENT B1 ;  /* 0x0000000000017941 */ /* 0x000fea0003800200 */
.L_x_3272:
        /* <DEDUP_REMOVED lines=20> */
.L_x_3275:
[----:B------:R-:W-:Y:S05]  /*2520*/  BSYNC.RECONVERGENT B1 ;  /* 0x0000000000017941 */ /* 0x000fea0003800200 */
.L_x_3274:
[----:B------:R-:W-:Y:S04]  /*2530*/  BSSY.RECONVERGENT B1, `(.L_x_3276) ;  /* 0x0000014000017945 */ /* 0x000fe80003800200 */
[----:B------:R-:W-:Y:S05]  /*2540*/  @P4 BRA `(.L_x_3277) ;  /* 0x0000000000484947 */ /* 0x000fea0003800000 */
[----:B------:R-:W2:Y:S01]  /*2550*/  LDCU.64 UR12, c[0x0][0x3e0] ;  /* 0x00007c00ff0c77ac */ /* 0x000ea20008000a00 */
[----:B-1----:R-:W-:Y:S01]  /*2560*/  SHF.R.S32.HI R10, RZ, 0x1f, R25 ;  /* 0x0000001fff0a7819 */ /* 0x002fe20000011419 */
[----:B0-----:R-:W-:Y:S01]  /*2570*/  FADD.FTZ R19, -R12, R7 ;  /* 0x000000070c137221 */ /* 0x001fe20000010100 */
[----:B------:R-:W-:Y:S01]  /*2580*/  MOV R11, R5 ;  /* 0x00000005000b7202 */ /* 0x000fe20000000f00 */
[----:B------:R-:W0:Y:S02]  /*2590*/  LDCU.64 UR18, c[0x0][0x380] ;  /* 0x00007000ff1277ac */ /* 0x000e240008000a00 */
[----:B--2---:R-:W-:Y:S01]  /*25a0*/  IMAD R18, R10, UR12, RZ ;  /* 0x0000000c0a127c24 */ /* 0x004fe2000f8e02ff */
[----:B------:R-:W-:-:S03]  /*25b0*/  MOV R10, R2 ;  /* 0x00000002000a7202 */ /* 0x000fc60000000f00 */
[C---:B------:R-:W-:Y:S02]  /*25c0*/  IMAD R20, R25.reuse, UR13, R18 ;  /* 0x0000000d19147c24 */ /* 0x040fe4000f8e0212 */
        /* <DEDUP_REMOVED lines=10> */
.L_x_3277:
[----:B------:R-:W-:Y:S05]  /*2670*/  BSYNC.RECONVERGENT B1 ;  /* 0x0000000000017941 */ /* 0x000fea0003800200 */
.L_x_3276:
        /* <DEDUP_REMOVED lines=19> */
.L_x_3271:
        /* <DEDUP_REMOVED lines=18> */
[----:B0-----:R-:W-:Y:S02]  /*28d0*/  IMAD R22, R18, UR12, RZ ;  /* 0x0000000c12167c24 */ /* 0x001fe4000f8e02ff */
[----:B------:R-:W-:Y:S02]  /*28e0*/  IMAD.MOV.U32 R18, RZ, RZ, R2 ;  /* 0x000000ffff127224 */ /* 0x000fe400078e0002 */
[----:B------:R-:W-:-:S02]  /*28f0*/  IMAD R22, R0, UR13, R22 ;  /* 0x0000000d00167c24 */ /* 0x000fc4000f8e0216 */
        /* <DEDUP_REMOVED lines=19> */
.L_x_3280:
[----:B------:R-:W-:Y:S05]  /*2a30*/  BSYNC.RECONVERGENT B1 ;  /* 0x0000000000017941 */ /* 0x000fea0003800200 */
.L_x_3279:
        /* <DEDUP_REMOVED lines=30> */
.L_x_3282:
[----:B------:R-:W-:Y:S05]  /*2c20*/  BSYNC.RECONVERGENT B1 ;  /* 0x0000000000017941 */ /* 0x000fea0003800200 */
.L_x_3281:
        /* <DEDUP_REMOVED lines=30> */
.L_x_3284:
[----:B------:R-:W-:Y:S05]  /*2e10*/  BSYNC.RECONVERGENT B1 ;  /* 0x0000000000017941 */ /* 0x000fea0003800200 */
.L_x_3283:
        /* <DEDUP_REMOVED lines=28> */
.L_x_3278:
[----:B------:R-:W-:Y:S05]  /*2fe0*/  BSYNC.RECONVERGENT B0 ;  /* 0x0000000000007941 */ /* 0x000fea0003800200 */
.L_x_3270:
[----:B------:R-:W-:Y:S02]  /*2ff0*/  UIADD3 UR10, UPT, UPT, UR21, UR10, URZ ;  /* 0x0000000a150a7290 */ /* 0x000fe4000fffe0ff */
[----:B------:R-:W-:Y:S02]  /*3000*/  UIADD3 UR4, UPT, UPT, UR4, 0x1, URZ ;  /* 0x0000000104047890 */ /* 0x000fe4000fffe0ff */
[----:B------:R-:W-:-:S09]  /*3010*/  UISETP.GE.AND UP1, UPT, UR10, UR7, UPT ;  /* 0x000000070a00728c */ /* 0x000fd2000bf26270 */
[----:B------:R-:W-:Y:S05]  /*3020*/  BRA.U !UP1, `(.L_x_3285) ;  /* 0xffffffd109b07547 */ /* 0x000fea000b83ffff */
[----:B------:R-:W-:Y:S05]  /*3030*/  EXIT ;  /* 0x000000000000794d */ /* 0x000fea0003800000 */
.L_x_3286:
        /* <DEDUP_REMOVED lines=12> */
.L_x_3479:


//--------------------- .text._Z35group_norm_nhwc_fwd_one_pass_kernelI11Fp32IOFp16WLi256ELi42ELi672EEv26Group_norm_nhwc_fwd_params --------------------------
	.section	.text._Z35group_norm_nhwc_fwd_one_pass_kernelI11Fp32IOFp16WLi256ELi42ELi672EEv26Group_norm_nhwc_fwd_params,"ax",@progbits
	.align	128
        .global         _Z35group_norm_nhwc_fwd_one_pass_kernelI11Fp32IOFp16WLi256ELi42ELi672EEv26Group_norm_nhwc_fwd_params
        .type           _Z35group_norm_nhwc_fwd_one_pass_kernelI11Fp32IOFp16WLi256ELi42ELi672EEv26Group_norm_nhwc_fwd_params,@function
        .size           _Z35group_norm_nhwc_fwd_one_pass_kernelI11Fp32IOFp16WLi256ELi42ELi672EEv26Group_norm_nhwc_fwd_params,(.L_x_3480 - _Z35group_norm_nhwc_fwd_one_pass_kernelI11Fp32IOFp16WLi256ELi42ELi672EEv26Group_norm_nhwc_fwd_params)
        .other          _Z35group_norm_nhwc_fwd_one_pass_kernelI11Fp32IOFp16WLi256ELi42ELi672EEv26Group_norm_nhwc_fwd_params,@"STO_CUDA_ENTRY STV_DEFAULT"
_Z35group_norm_nhwc_fwd_one_pass_kernelI11Fp32IOFp16WLi256ELi42ELi672EEv26Group_norm_nhwc_fwd_params:
.text._Z35group_norm_nhwc_fwd_one_pass_kernelI11Fp32IOFp16WLi256ELi42ELi672EEv26Group_norm_nhwc_fwd_params:
        /* <DEDUP_REMOVED lines=45> */
.L_x_3330:
        /* <DEDUP_REMOVED lines=227> */
.L_x_3288:
[----:B------:R-:W-:Y:S05]  /*1100*/  BSYNC.RECONVERGENT B0 ;  /* 0x0000000000007941 */ /* 0x000fea0003800200 */
.L_x_3287:
        /* <DEDUP_REMOVED lines=58> */
.L_x_3290:
[----:B------:R-:W-:Y:S05]  /*14b0*/  BSYNC.RECONVERGENT B0 ;  /* 0x0000000000007941 */ /* 0x000fea0003800200 */
.L_x_3289:
        /* <DEDUP_REMOVED lines=25> */
.L_x_3293:
[----:B----4-:R-:W3:Y:S04]  /*1650*/  LDG.E.STRONG.GPU R18, desc[UR6][R16.64] ;  /* 0x0000000610127981 */ /* 0x010ee8000c1ef900 */
[----:B---3--:R-:W-:Y:S01]  /*1660*/  CCTL.IVALL ;  /* 0x00000000ff00798f */ /* 0x008fe20002000000 */
[----:B------:R-:W-:Y:S05]  /*1670*/  YIELD ;  /* 0x0000000000007946 */ /* 0x000fea0003800000 */
[----:B------:R-:W-:-:S13]  /*1680*/  ISETP.NE.AND P4, PT, R18, R23, PT ;  /* 0x000000171200720c */ /* 0x000fda0003f85270 */
[----:B------:R-:W-:Y:S05]  /*1690*/  @P4 BRA `(.L_x_3293) ;  /* 0xfffffffc00ec4947 */ /* 0x000fea000383ffff */
.L_x_3292:
        /* <DEDUP_REMOVED lines=15> */
.L_x_3295:
        /* <DEDUP_REMOVED lines=59> */
.L_x_3294:
        /* <DEDUP_REMOVED lines=35> */
.L_x_3296:
        /* <DEDUP_REMOVED lines=18> */
.L_x_3297:
        /* <DEDUP_REMOVED lines=9> */
.L_x_3298:
[----:B------:R-:W-:Y:S05]  /*1f20*/  BSYNC.RECONVERGENT B0 ;  /* 0x0000000000007941 */ /* 0x000fea0003800200 */
.L_x_3291:
        /* <DEDUP_REMOVED lines=64> */
.L_x_3302:
[----:B------:R-:W-:Y:S05]  /*2330*/  BSYNC.RECONVERGENT B1 ;  /* 0x0000000000017941 */ /* 0x000fea0003800200 */
.L_x_3301:
        /* <DEDUP_REMOVED lines=19> */
.L_x_3304:
[----:B------:R-:W-:Y:S05]  /*2470*/  BSYNC.RECONVERGENT B1 ;  /* 0x0000000000017941 */ /* 0x000fea0003800200 */
.L_x_3303:
        /* <DEDUP_REMOVED lines=29> */
.L_x_3306:
[----:B------:R-:W-:Y:S05]  /*2650*/  BSYNC.RECONVERGENT B1 ;  /* 0x0000000000017941 */ /* 0x000fea0003800200 */
.L_x_3305:
        /* <DEDUP_REMOVED lines=19> */
.L_x_3308:
[----:B------:R-:W-:Y:S05]  /*2790*/  BSYNC.RECONVERGENT B1 ;  /* 0x0000000000017941 */ /* 0x000fea0003800200 */
.L_x_3307:
        /* <DEDUP_REMOVED lines=19> */
.L_x_3310:
[----:B------:R-:W-:Y:S05]  /*28d0*/  BSYNC.RECONVERGENT B1 ;  /* 0x0000000000017941 */ /* 0x000fea0003800200 */
.L_x_3309:
        /* <DEDUP_REMOVED lines=19> */
.L_x_3312:
[----:B------:R-:W-:Y:S05]  /*2a10*/  BSYNC.RECONVERGENT B1 ;  /* 0x0000000000017941 */ /* 0x000fea0003800200 */
.L_x_3311:
        /* <DEDUP_REMOVED lines=19> */
.L_x_3314:
[----:B------:R-:W-:Y:S05]  /*2b50*/  BSYNC.RECONVERGENT B1 ;  /* 0x0000000000017941 */ /* 0x000fea0003800200 */
.L_x_3313:
        /* <DEDUP_REMOVED lines=19> */
.L_x_3300:
        /* <DEDUP_REMOVED lines=34> */
.L_x_3317:
[----:B------:R-:W-:Y:S05]  /*2eb0*/  BSYNC.RECONVERGENT B1 ;  /* 0x0000000000017941 */ /* 0x000fea0003800200 */
.L_x_3316:
        /* <DEDUP_REMOVED lines=29> */
.L_x_3319:
[----:B------:R-:W-:Y:S05]  /*3090*/  BSYNC.RECONVERGENT B1 ;  /* 0x0000000000017941 */ /* 0x000fea0003800200 */
.L_x_3318:
        /* <DEDUP_REMOVED lines=39> */
.L_x_3321:
[----:B------:R-:W-:Y:S05]  /*3310*/  BSYNC.RECONVERGENT B1 ;  /* 0x0000000000017941 */ /* 0x000fea0003800200 */
.L_x_3320:
        /* <DEDUP_REMOVED lines=29> */
.L_x_3323:
[----:B------:R-:W-:Y:S05]  /*34f0*/  BSYNC.RECONVERGENT B1 ;  /* 0x0000000000017941 */ /* 0x000fea0003800200 */
.L_x_3322:
        /* <DEDUP_REMOVED lines=29> */
.L_x_3325:
[----:B------:R-:W-:Y:S05]  /*36d0*/  BSYNC.RECONVERGENT B1 ;  /* 0x0000000000017941 */ /* 0x000fea0003800200 */
.L_x_3324:
        /* <DEDUP_REMOVED lines=29> */
.L_x_3327:
[----:B------:R-:W-:Y:S05]  /*38b0*/  BSYNC.RECONVERGENT B1 ;  /* 0x0000000000017941 */ /* 0x000fea0003800200 */
.L_x_3326:
        /* <DEDUP_REMOVED lines=29> */
.L_x_3329:
[----:B------:R-:W-:Y:S05]  /*3a90*/  BSYNC.RECONVERGENT B1 ;  /* 0x0000000000017941 */ /* 0x000fea0003800200 */
.L_x_3328:
        /* <DEDUP_REMOVED lines=27> */
.L_x_3315:
[----:B------:R-:W-:Y:S05]  /*3c50*/  BSYNC.RECONVERGENT B0 ;  /* 0x0000000000007941 */ /* 0x000fea0003800200 */
.L_x_3299:
        /* <DEDUP_REMOVED lines=8> */
.L_x_3331:
        /* <DEDUP_REMOVED lines=10> */
.L_x_3480:


//--------------------- .text._Z35group_norm_nhwc_fwd_one_pass_kernelI11Fp32IOFp16WLi512ELi42ELi672EEv26Group_norm_nhwc_fwd_params --------------------------
	.section	.text._Z35group_norm_nhwc_fwd_one_pass_kernelI11Fp32IOFp16WLi512ELi42ELi672EEv26Group_norm_nhwc_fwd_params,"ax",@progbits
	.align	128
        .global         _Z35group_norm_nhwc_fwd_one_pass_kernelI11Fp32IOFp16WLi512ELi42ELi672EEv26Group_norm_nhwc_fwd_params
        .type           _Z35group_norm_nhwc_fwd_one_pass_kernelI11Fp32IOFp16WLi512ELi42ELi672EEv26Group_norm_nhwc_fwd_params,@function
        .size           _Z35group_norm_nhwc_fwd_one_pass_kernelI11Fp32IOFp16WLi512ELi42ELi672EEv26Group_norm_nhwc_fwd_params,(.L_x_3481 - _Z35group_norm_nhwc_fwd_one_pass_kernelI11Fp32IOFp16WLi512ELi42ELi672EEv26Group_norm_nhwc_fwd_params)
        .other          _Z35group_norm_nhwc_fwd_one_pass_kernelI11Fp32IOFp16WLi512ELi42ELi672EEv26Group_norm_nhwc_fwd_params,@"STO_CUDA_ENTRY STV_DEFAULT"
_Z35group_norm_nhwc_fwd_one_pass_kernelI11Fp32IOFp16WLi512ELi42ELi672EEv26Group_norm_nhwc_fwd_params:
.text._Z35group_norm_nhwc_fwd_one_pass_kernelI11Fp32IOFp16WLi512ELi42ELi672EEv26Group_norm_nhwc_fwd_params:
        /* <DEDUP_REMOVED lines=43> */
.L_x_3407:
        /* <DEDUP_REMOVED lines=399> */
.L_x_3333:
[----:B------:R-:W-:Y:S05]  /*1ba0*/  BSYNC.RECONVERGENT B0 ;  /* 0x0000000000007941 */ /* 0x000fea0003800200 */
.L_x_3332:
        /* <DEDUP_REMOVED lines=56> */
.L_x_3335:
[----:B------:R-:W-:Y:S05]  /*1f30*/  BSYNC.RECONVERGENT B0 ;  /* 0x0000000000007941 */ /* 0x000fea0003800200 */
.L_x_3334:
        /* <DEDUP_REMOVED lines=27> */
.L_x_3338:
[----:B------:R-:W3:Y:S04]  /*20f0*/  LDG.E.STRONG.GPU R30, desc[UR6][R28.64] ;  /* 0x000000061c1e7981 */ /* 0x000ee8000c1ef900 */
[----:B---3--:R-:W-:Y:S01]  /*2100*/  CCTL.IVALL ;  /* 0x00000000ff00798f */ /* 0x008fe20002000000 */
[----:B------:R-:W-:Y:S05]  /*2110*/  YIELD ;  /* 0x0000000000007946 */ /* 0x000fea0003800000 */
[----:B------:R-:W-:-:S13]  /*2120*/  ISETP.NE.AND P1, PT, R30, R37, PT ;  /* 0x000000251e00720c */ /* 0x000fda0003f25270 */
[----:B------:R-:W-:Y:S05]  /*2130*/  @P1 BRA `(.L_x_3338) ;  /* 0xfffffffc00ec1947 */ /* 0x000fea000383ffff */
.L_x_3337:
        /* <DEDUP_REMOVED lines=16> */
.L_x_3340:
        /* <DEDUP_REMOVED lines=62> */
.L_x_3339:
        /* <DEDUP_REMOVED lines=38> */
.L_x_3341:
        /* <DEDUP_REMOVED lines=19> */
.L_x_3342:
        /* <DEDUP_REMOVED lines=9> */
.L_x_3343:
[----:B------:R-:W-:Y:S05]  /*2a40*/  BSYNC.RECONVERGENT B0 ;  /* 0x0000000000007941 */ /* 0x000fea0003800200 */
.L_x_3336:
        /* <DEDUP_REMOVED lines=39> */
[----:B0-----:R-:W-:Y:S02]  /*2cc0*/  HADD2.F32 R33, -RZ, R38.H0_H0 ;  /* 0x20000026ff217230 */ /* 0x001fe40000004100 */
[----:B--2---:R-:W-:Y:S02]  /*2cd0*/  HADD2.F32 R34, -RZ, R41.H0_H0 ;  /* 0x20000029ff227230 */ /* 0x004fe40000004100 */
[----:B---3--:R-:W-:Y:S02]  /*2ce0*/  HADD2.F32 R32, -RZ, R40.H0_H0 ;  /* 0x20000028ff207230 */ /* 0x008fe40000004100 */
[----:B------:R-:W-:Y:S01]  /*2cf0*/  HADD2.F32 R31, -RZ, R43.H0_H0 ;  /* 0x2000002bff1f7230 */ /* 0x000fe20000004100 */
        /* <DEDUP_REMOVED lines=30> */
.L_x_3347:
[----:B------:R-:W-:Y:S05]  /*2ee0*/  BSYNC.RECONVERGENT B1 ;  /* 0x0000000000017941 */ /* 0x000fea0003800200 */
.L_x_3346:
        /* <DEDUP_REMOVED lines=21> */
.L_x_3349:
[----:B------:R-:W-:Y:S05]  /*3040*/  BSYNC.RECONVERGENT B1 ;  /* 0x0000000000017941 */ /* 0x000fea0003800200 */
.L_x_3348:
        /* <DEDUP_REMOVED lines=19> */
.L_x_3351:
[----:B------:R-:W-:Y:S05]  /*3180*/  BSYNC.RECONVERGENT B1 ;  /* 0x0000000000017941 */ /* 0x000fea0003800200 */
.L_x_3350:
        /* <DEDUP_REMOVED lines=19> */
.L_x_3353:
[----:B------:R-:W-:Y:S05]  /*32c0*/  BSYNC.RECONVERGENT B1 ;  /* 0x0000000000017941 */ /* 0x000fea0003800200 */
.L_x_3352:
        /* <DEDUP_REMOVED lines=37> */
.L_x_3355:
[----:B------:R-:W-:Y:S05]  /*3520*/  BSYNC.RECONVERGENT B1 ;  /* 0x0000000000017941 */ /* 0x000fea0003800200 */
.L_x_3354:
        /* <DEDUP_REMOVED lines=19> */
.L_x_3357:
[----:B------:R-:W-:Y:S05]  /*3660*/  BSYNC.RECONVERGENT B1 ;  /* 0x0000000000017941 */ /* 0x000fea0003800200 */
.L_x_3356:
        /* <DEDUP_REMOVED lines=19> */
.L_x_3359:
[----:B------:R-:W-:Y:S05]  /*37a0*/  BSYNC.RECONVERGENT B1 ;  /* 0x0000000000017941 */ /* 0x000fea0003800200 */
.L_x_3358:
        /* <DEDUP_REMOVED lines=19> */
.L_x_3361:
[----:B------:R-:W-:Y:S05]  /*38e0*/  BSYNC.RECONVERGENT B1 ;  /* 0x0000000000017941 */ /* 0x000fea0003800200 */
.L_x_3360:
        /* <DEDUP_REMOVED lines=19> */
.L_x_3363:
[----:B------:R-:W-:Y:S05]  /*3a20*/  BSYNC.RECONVERGENT B1 ;  /* 0x0000000000017941 */ /* 0x000fea0003800200 */
.L_x_3362:
        /* <DEDUP_REMOVED lines=19> */
.L_x_3365:
[----:B------:R-:W-:Y:S05]  /*3b60*/  BSYNC.RECONVERGENT B1 ;  /* 0x0000000000017941 */ /* 0x000fea0003800200 */
.L_x_3364:
        /* <DEDUP_REMOVED lines=35> */
.L_x_3367:
[----:B------:R-:W-:Y:S05]  /*3da0*/  BSYNC.RECONVERGENT B1 ;  /* 0x0000000000017941 */ /* 0x000fea0003800200 */
.L_x_3366:
        /* <DEDUP_REMOVED lines=19> */
.L_x_3369:
[----:B------:R-:W-:Y:S05]  /*3ee0*/  BSYNC.RECONVERGENT B1 ;  /* 0x0000000000017941 */ /* 0x000fea0003800200 */
.L_x_3368:
        /* <DEDUP_REMOVED lines=19> */
.L_x_3371:
[----:B------:R-:W-:Y:S05]  /*4020*/  BSYNC.RECONVERGENT B1 ;  /* 0x0000000000017941 */ /* 0x000fea0003800200 */
.L_x_3370:
        /* <DEDUP_REMOVED lines=19> */
.L_x_3373:
[----:B------:R-:W-:Y:S05]  /*4160*/  BSYNC.RECONVERGENT B1 ;  /* 0x0000000000017941 */ /* 0x000fea0003800200 */
.L_x_3372:
        /* <DEDUP_REMOVED lines=19> */
.L_x_3375:
[----:B------:R-:W-:Y:S05]  /*42a0*/  BSYNC.RECONVERGENT B1 ;  /* 0x0000000000017941 */ /* 0x000fea0003800200 */
.L_x_3374:
        /* <DEDUP_REMOVED lines=19> */
.L_x_3345:
        /* <DEDUP_REMOVED lines=38> */
.L_x_3378:
[----:B------:R-:W-:Y:S05]  /*4640*/  BSYNC.RECONVERGENT B1 ;  /* 0x0000000000017941 */ /* 0x000fea0003800200 */
.L_x_3377:
        /* <DEDUP_REMOVED lines=31> */
.L_x_3380:
[----:B------:R-:W-:Y:S05]  /*4840*/  BSYNC.RECONVERGENT B1 ;  /* 0x0000000000017941 */ /* 0x000fea0003800200 */
.L_x_3379:
        /* <DEDUP_REMOVED lines=29> */
.L_x_3382:
[----:B------:R-:W-:Y:S05]  /*4a20*/  BSYNC.RECONVERGENT B1 ;  /* 0x0000000000017941 */ /* 0x000fea0003800200 */
.L_x_3381:
        /* <DEDUP_REMOVED lines=29> */
.L_x_3384:
[----:B------:R-:W-:Y:S05]  /*4c00*/  BSYNC.RECONVERGENT B1 ;  /* 0x0000000000017941 */ /* 0x000fea0003800200 */
.L_x_3383:
        /* <DEDUP_REMOVED lines=47> */
.L_x_3386:
[----:B------:R-:W-:Y:S05]  /*4f00*/  BSYNC.RECONVERGENT B1 ;  /* 0x0000000000017941 */ /* 0x000fea0003800200 */
.L_x_3385:
        /* <DEDUP_REMOVED lines=29> */
.L_x_3388:
[----:B------:R-:W-:Y:S05]  /*50e0*/  BSYNC.RECONVERGENT B1 ;  /* 0x0000000000017941 */ /* 0x000fea0003800200 */
.L_x_3387:
        /* <DEDUP_REMOVED lines=29> */
.L_x_3390:
[----:B------:R-:W-:Y:S05]  /*52c0*/  BSYNC.RECONVERGENT B1 ;  /* 0x0000000000017941 */ /* 0x000fea0003800200 */
.L_x_3389:
        /* <DEDUP_REMOVED lines=29> */
.L_x_3392:
[----:B------:R-:W-:Y:S05]  /*54a0*/  BSYNC.RECONVERGENT B1 ;  /* 0x0000000000017941 */ /* 0x000fea0003800200 */
.L_x_3391:
        /* <DEDUP_REMOVED lines=29> */
.L_x_3394:
[----:B------:R-:W-:Y:S05]  /*5680*/  BSYNC.RECONVERGENT B1 ;  /* 0x0000000000017941 */ /* 0x000fea0003800200 */
.L_x_3393:
        /* <DEDUP_REMOVED lines=29> */
.L_x_3396:
[----:B------:R-:W-:Y:S05]  /*5860*/  BSYNC.RECONVERGENT B1 ;  /* 0x0000000000017941 */ /* 0x000fea0003800200 */
.L_x_3395:
        /* <DEDUP_REMOVED lines=45> */
.L_x_3398:
[----:B------:R-:W-:Y:S05]  /*5b40*/  BSYNC.RECONVERGENT B1 ;  /* 0x0000000000017941 */ /* 0x000fea0003800200 */
.L_x_3397:
        /* <DEDUP_REMOVED lines=29> */
.L_x_3400:
[----:B------:R-:W-:Y:S05]  /*5d20*/  BSYNC.RECONVERGENT B1 ;  /* 0x0000000000017941 */ /* 0x000fea0003800200 */
.L_x_3399:
        /* <DEDUP_REMOVED lines=29> */
.L_x_3402:
[----:B------:R-:W-:Y:S05]  /*5f00*/  BSYNC.RECONVERGENT B1 ;  /* 0x0000000000017941 */ /* 0x000fea0003800200 */
.L_x_3401:
        /* <DEDUP_REMOVED lines=29> */
.L_x_3404:
[----:B------:R-:W-:Y:S05]  /*60e0*/  BSYNC.RECONVERGENT B1 ;  /* 0x0000000000017941 */ /* 0x000fea0003800200 */
.L_x_3403:
        /* <DEDUP_REMOVED lines=29> */
.L_x_3406:
[----:B------:R-:W-:Y:S05]  /*62c0*/  BSYNC.RECONVERGENT B1 ;  /* 0x0000000000017941 */ /* 0x000fea0003800200 */
.L_x_3405:
        /* <DEDUP_REMOVED lines=27> */
.L_x_3376:
[----:B------:R-:W-:Y:S05]  /*6480*/  BSYNC.RECONVERGENT B0 ;  /* 0x0000000000007941 */ /* 0x000fea0003800200 */
.L_x_3344:
        /* <DEDUP_REMOVED lines=8> */
.L_x_3408:
        /* <DEDUP_REMOVED lines=15> */
.L_x_3481:


//--------------------- .nv.shared.reserved.0     --------------------------
	.section	.nv.shared.reserved.0,"aw",@nobits
	.weak		__nv_reservedSMEM_offset_0_alias
	.size		__nv_reservedSMEM_offset_0_alias, 0, 64
	.other		__nv_reservedSMEM_offset_0_alias,@"STO_CUDA_RESERVED_SHARED STV_DEFAULT"
__nv_reservedSMEM_offset_0_alias:
	.zero		0
	.zero		64


//--------------------- .nv.global                --------------------------
	.section	.nv.global,"aw",@nobits
.nv.global:
	.type		_ZN61_INTERNAL_a3db6c8f_30_group_norm_nhwc_one_pass_42_cu_44ca18256thrust24THRUST_300001_SM_1000_NS12placeholders2_5E,@object
	.size		_ZN61_INTERNAL_a3db6c8f_30_group_norm_nhwc_one_pass_42_cu_44ca18256thrust24THRUST_300001_SM_1000_NS12placeholders2_5E,(_ZN61_INTERNAL_a3db6c8f_30_group_norm_nhwc_one_pass_42_cu_44ca18254cuda3std3__45__cpo6cbeginE - _ZN61_INTERNAL_a3db6c8f_30_group_norm_nhwc_one_pass_42_cu_44ca18256thrust24THRUST_300001_SM_1000_NS12placeholders2_5E)
_ZN61_INTERNAL_a3db6c8f_30_group_norm_nhwc_one_pass_42_cu_44ca18256thrust24THRUST_300001_SM_1000_NS12placeholders2_5E:
	.zero		1
	.type		_ZN61_INTERNAL_a3db6c8f_30_group_norm_nhwc_one_pass_42_cu_44ca18254cuda3std3__45__cpo6cbeginE,@object
	.size		_ZN61_INTERNAL_a3db6c8f_30_group_norm_nhwc_one_pass_42_cu_44ca18254cuda3std3__45__cpo6cbeginE,(_ZN61_INTERNAL_a3db6c8f_30_group_norm_nhwc_one_pass_42_cu_44ca18254cuda3std6ranges3__45__cpo6cbeginE - _ZN61_INTERNAL_a3db6c8f_30_group_norm_nhwc_one_pass_42_cu_44ca18254cuda3std3__45__cpo6cbeginE)
_ZN61_INTERNAL_a3db6c8f_30_group_norm_nhwc_one_pass_42_cu_44ca18254cuda3std3__45__cpo6cbeginE:
	.zero		1
	.type		_ZN61_INTERNAL_a3db6c8f_30_group_norm_nhwc_one_pass_42_cu_44ca18254cuda3std6ranges3__45__cpo6cbeginE,@object
	.size		_ZN61_INTERNAL_a3db6c8f_30_group_norm_nhwc_one_pass_42_cu_44ca18254cuda3std6ranges3__45__cpo6cbeginE,(_ZN61_INTERNAL_a3db6c8f_30_group_norm_nhwc_one_pass_42_cu_44ca18254cuda3std3__48in_placeE - _ZN61_INTERNAL_a3db6c8f_30_group_norm_nhwc_one_pass_42_cu_44ca18254cuda3std6ranges3__45__cpo6cbeginE)
_ZN61_INTERNAL_a3db6c8f_30_group_norm_nhwc_one_pass_42_cu_44ca18254cuda3std6ranges3__45__cpo6cbeginE:
	.zero		1
	.type		_ZN61_INTERNAL_a3db6c8f_30_group_norm_nhwc_one_pass_42_cu_44ca18254cuda3std3__48in_placeE,@object
	.size		_ZN61_INTERNAL_a3db6c8f_30_group_norm_nhwc_one_pass_42_cu_44ca18254cuda3std3__48in_placeE,(_ZN61_INTERNAL_a3db6c8f_30_group_norm_nhwc_one_pass_42_cu_44ca18254cuda3std6ranges3__45__cpo4sizeE - _ZN61_INTERNAL_a3db6c8f_30_group_norm_nhwc_one_pass_42_cu_44ca18254cuda3std3__48in_placeE)
_ZN61_INTERNAL_a3db6c8f_30_group_norm_nhwc_one_pass_42_cu_44ca18254cuda3std3__48in_placeE:
	.zero		1
	.type		_ZN61_INTERNAL_a3db6c8f_30_group_norm_nhwc_one_pass_42_cu_44ca18254cuda3std6ranges3__45__cpo4sizeE,@object
	.size		_ZN61_INTERNAL_a3db6c8f_30_group_norm_nhwc_one_pass_42_cu_44ca18254cuda3std6ranges3__45__cpo4sizeE,(_ZN61_INTERNAL_a3db6c8f_30_group_norm_nhwc_one_pass_42_cu_44ca18256thrust24THRUST_300001_SM_1000_NS12placeholders2_9E - _ZN61_INTERNAL_a3db6c8f_30_group_norm_nhwc_one_pass_42_cu_44ca18254cuda3std6ranges3__45__cpo4sizeE)
_ZN61_INTERNAL_a3db6c8f_30_group_norm_nhwc_one_pass_42_cu_44ca18254cuda3std6ranges3__45__cpo4sizeE:
	.zero		1
	.type		_ZN61_INTERNAL_a3db6c8f_30_group_norm_nhwc_one_pass_42_cu_44ca18256thrust24THRUST_300001_SM_1000_NS12placeholders2_9E,@object
	.size		_ZN61_INTERNAL_a3db6c8f_30_group_norm_nhwc_one_pass_42_cu_44ca18256thrust24THRUST_300001_SM_1000_NS12placeholders2_9E,(_ZN61_INTERNAL_a3db6c8f_30_group_norm_nhwc_one_pass_42_cu_44ca18254cuda3std3__45__cpo7crbeginE - _ZN61_INTERNAL_a3db6c8f_30_group_norm_nhwc_one_pass_42_cu_44ca18256thrust24THRUST_300001_SM_1000_NS12placeholders2_9E)
_ZN61_INTERNAL_a3db6c8f_30_group_norm_nhwc_one_pass_42_cu_44ca18256thrust24THRUST_300001_SM_1000_NS12placeholders2_9E:
	.zero		1
	.type		_ZN61_INTERNAL_a3db6c8f_30_group_norm_nhwc_one_pass_42_cu_44ca18254cuda3std3__45__cpo7crbeginE,@object
	.size		_ZN61_INTERNAL_a3db6c8f_30_group_norm_nhwc_one_pass_42_cu_44ca18254cuda3std3__45__cpo7crbeginE,(_ZN61_INTERNAL_a3db6c8f_30_group_norm_nhwc_one_pass_42_cu_44ca18254cuda3std6ranges3__45__cpo4nextE - _ZN61_INTERNAL_a3db6c8f_30_group_norm_nhwc_one_pass_42_cu_44ca18254cuda3std3__45__cpo7crbeginE)
_ZN61_INTERNAL_a3db6c8f_30_group_norm_nhwc_one_pass_42_cu_44ca18254cuda3std3__45__cpo7crbeginE:
	.zero		1
	.type		_ZN61_INTERNAL_a3db6c8f_30_group_norm_nhwc_one_pass_42_cu_44ca18254cuda3std6ranges3__45__cpo4nextE,@object
	.size		_ZN61_INTERNAL_a3db6c8f_30_group_norm_nhwc_one_pass_42_cu_44ca18254cuda3std6ranges3__45__cpo4nextE,(_ZN61_INTERNAL_a3db6c8f_30_group_norm_nhwc_one_pass_42_cu_44ca18254cuda3std6ranges3__45__cpo4swapE - _ZN61_INTERNAL_a3db6c8f_30_group_norm_nhwc_one_pass_42_cu_44ca18254cuda3std6ranges3__45__cpo4nextE)
_ZN61_INTERNAL_a3db6c8f_30_group_norm_nhwc_one_pass_42_cu_44ca18254cuda3std6ranges3__45__cpo4nextE:
	.zero		1
	.type		_ZN61_INTERNAL_a3db6c8f_30_group_norm_nhwc_one_pass_42_cu_44ca18254cuda3std6ranges3__45__cpo4swapE,@object
	.size		_ZN61_INTERNAL_a3db6c8f_30_group_norm_nhwc_one_pass_42_cu_44ca18254cuda3std6ranges3__45__cpo4swapE,(_ZN61_INTERNAL_a3db6c8f_30_group_norm_nhwc_one_pass_42_cu_44ca18256thrust24THRUST_300001_SM_1000_NS12placeholders2_1E - _ZN61_INTERNAL_a3db6c8f_30_group_norm_nhwc_one_pass_42_cu_44ca18254cuda3std6ranges3__45__cpo4swapE)
_ZN61_INTERNAL_a3db6c8f_30_group_norm_nhwc_one_pass_42_cu_44ca18254cuda3std6ranges3__45__cpo4swapE:
	.zero		1
	.type		_ZN61_INTERNAL_a3db6c8f_30_group_norm_nhwc_one_pass_42_cu_44ca18256thrust24THRUST_300001_SM_1000_NS12placeholders2_1E,@object
	.size		_ZN61_INTERNAL_a3db6c8f_30_group_norm_nhwc_one_pass_42_cu_44ca18256thrust24THRUST_300001_SM_1000_NS12placeholders2_1E,(_ZN61_INTERNAL_a3db6c8f_30_group_norm_nhwc_one_pass_42_cu_44ca18256thrust24THRUST_300001_SM_1000_NS12placeholders2_3E - _ZN61_INTERNAL_a3db6c8f_30_group_norm_nhwc_one_pass_42_cu_44ca18256thrust24THRUST_300001_SM_1000_NS12placeholders2_1E)
_ZN61_INTERNAL_a3db6c8f_30_group_norm_nhwc_one_pass_42_cu_44ca18256thrust24THRUST_300001_SM_1000_NS12placeholders2_1E:
	.zero		1
	.type		_ZN61_INTERNAL_a3db6c8f_30_group_norm_nhwc_one_pass_42_cu_44ca18256thrust24THRUST_300001_SM_1000_NS12placeholders2_3E,@object
	.size		_ZN61_INTERNAL_a3db6c8f_30_group_norm_nhwc_one_pass_42_cu_44ca18256thrust24THRUST_300001_SM_1000_NS12placeholders2_3E,(_ZN61_INTERNAL_a3db6c8f_30_group_norm_nhwc_one_pass_42_cu_44ca18254cuda3std3__45__cpo5beginE - _ZN61_INTERNAL_a3db6c8f_30_group_norm_nhwc_one_pass_42_cu_44ca18256thrust24THRUST_300001_SM_1000_NS12placeholders2_3E)
_ZN61_INTERNAL_a3db6c8f_30_group_norm_nhwc_one_pass_42_cu_44ca18256thrust24THRUST_300001_SM_1000_NS12placeholders2_3E:
	.zero		1
	.type		_ZN61_INTERNAL_a3db6c8f_30_group_norm_nhwc_one_pass_42_cu_44ca18254cuda3std3__45__cpo5beginE,@object
	.size		_ZN61_INTERNAL_a3db6c8f_30_group_norm_nhwc_one_pass_42_cu_44ca18254cuda3std3__45__cpo5beginE,(_ZN61_INTERNAL_a3db6c8f_30_group_norm_nhwc_one_pass_42_cu_44ca18254cuda3std6ranges3__45__cpo5beginE - _ZN61_INTERNAL_a3db6c8f_30_group_norm_nhwc_one_pass_42_cu_44ca18254cuda3std3__45__cpo5beginE)
_ZN61_INTERNAL_a3db6c8f_30_group_norm_nhwc_one_pass_42_cu_44ca18254cuda3std3__45__cpo5beginE:
	.zero		1
	.type		_ZN61_INTERNAL_a3db6c8f_30_group_norm_nhwc_one_pass_42_cu_44ca18254cuda3std6ranges3__45__cpo5beginE,@object
	.size		_ZN61_INTERNAL_a3db6c8f_30_group_norm_nhwc_one_pass_42_cu_44ca18254cuda3std6ranges3__45__cpo5beginE,(_ZN61_INTERNAL_a3db6c8f_30_group_norm_nhwc_one_pass_42_cu_44ca18254cuda3std3__463_GLOBAL__N__a3db6c8f_30_group_norm_nhwc_one_pass_42_cu_44ca18256ignoreE - _ZN61_INTERNAL_a3db6c8f_30_group_norm_nhwc_one_pass_42_cu_44ca18254cuda3std6ranges3__45__cpo5beginE)
_ZN61_INTERNAL_a3db6c8f_30_group_norm_nhwc_one_pass_42_cu_44ca18254cuda3std6ranges3__45__cpo5beginE:
	.zero		1
	.type		_ZN61_INTERNAL_a3db6c8f_30_group_norm_nhwc_one_pass_42_cu_44ca18254cuda3std3__463_GLOBAL__N__a3db6c8f_30_group_norm_nhwc_one_pass_42_cu_44ca18256ignoreE,@object
	.size		_ZN61_INTERNAL_a3db6c8f_30_group_norm_nhwc_one_pass_42_cu_44ca18254cuda3std3__463_GLOBAL__N__a3db6c8f_30_group_norm_nhwc_one_pass_42_cu_44ca18256ignoreE,(_ZN61_INTERNAL_a3db6c8f_30_group_norm_nhwc_one_pass_42_cu_44ca18254cuda3std6ranges3__45__cpo4dataE - _ZN61_INTERNAL_a3db6c8f_30_group_norm_nhwc_one_pass_42_cu_44ca18254cuda3std3__463_GLOBAL__N__a3db6c8f_30_group_norm_nhwc_one_pass_42_cu_44ca18256ignoreE)
_ZN61_INTERNAL_a3db6c8f_30_group_norm_nhwc_one_pass_42_cu_44ca18254cuda3std3__463_GLOBAL__N__a3db6c8f_30_group_norm_nhwc_one_pass_42_cu_44ca18256ignoreE:
	.zero		1
	.type		_ZN61_INTERNAL_a3db6c8f_30_group_norm_nhwc_one_pass_42_cu_44ca18254cuda3std6ranges3__45__cpo4dataE,@object
	.size		_ZN61_INTERNAL_a3db6c8f_30_group_norm_nhwc_one_pass_42_cu_44ca18254cuda3std6ranges3__45__cpo4dataE,(_ZN61_INTERNAL_a3db6c8f_30_group_norm_nhwc_one_pass_42_cu_44ca18256thrust24THRUST_300001_SM_1000_NS12placeholders2_7E - _ZN61_INTERNAL_a3db6c8f_30_group_norm_nhwc_one_pass_42_cu_44ca18254cuda3std6ranges3__45__cpo4dataE)
_ZN61_INTERNAL_a3db6c8f_30_group_norm_nhwc_one_pass_42_cu_44ca18254cuda3std6ranges3__45__cpo4dataE:
	.zero		1
	.type		_ZN61_INTERNAL_a3db6c8f_30_group_norm_nhwc_one_pass_42_cu_44ca18256thrust24THRUST_300001_SM_1000_NS12placeholders2_7E,@object
	.size		_ZN61_INTERNAL_a3db6c8f_30_group_norm_nhwc_one_pass_42_cu_44ca18256thrust24THRUST_300001_SM_1000_NS12placeholders2_7E,(_ZN61_INTERNAL_a3db6c8f_30_group_norm_nhwc_one_pass_42_cu_44ca18254cuda3std3__45__cpo6rbeginE - _ZN61_INTERNAL_a3db6c8f_30_group_norm_nhwc_one_pass_42_cu_44ca18256thrust24THRUST_300001_SM_1000_NS12placeholders2_7E)
_ZN61_INTERNAL_a3db6c8f_30_group_norm_nhwc_one_pass_42_cu_44ca18256thrust24THRUST_300001_SM_1000_NS12placeholders2_7E:
	.zero		1
	.type		_ZN61_INTERNAL_a3db6c8f_30_group_norm_nhwc_one_pass_42_cu_44ca18254cuda3std3__45__cpo6rbeginE,@object
	.size		_ZN61_INTERNAL_a3db6c8f_30_group_norm_nhwc_one_pass_42_cu_44ca18254cuda3std3__45__cpo6rbeginE,(_ZN61_INTERNAL_a3db6c8f_30_group_norm_nhwc_one_pass_42_cu_44ca18254cuda3std6ranges3__45__cpo7advanceE - _ZN61_INTERNAL_a3db6c8f_30_group_norm_nhwc_one_pass_42_cu_44ca18254cuda3std3__45__cpo6rbeginE)
_ZN61_INTERNAL_a3db6c8f_30_group_norm_nhwc_one_pass_42_cu_44ca18254cuda3std3__45__cpo6rbeginE:
	.zero		1
	.type		_ZN61_INTERNAL_a3db6c8f_30_group_norm_nhwc_one_pass_42_cu_44ca18254cuda3std6ranges3__45__cpo7advanceE,@object
	.size		_ZN61_INTERNAL_a3db6c8f_30_group_norm_nhwc_one_pass_42_cu_44ca18254cuda3std6ranges3__45__cpo7advanceE,(_ZN61_INTERNAL_a3db6c8f_30_group_norm_nhwc_one_pass_42_cu_44ca18254cuda3std3__47nulloptE - _ZN61_INTERNAL_a3db6c8f_30_group_norm_nhwc_one_pass_42_cu_44ca18254cuda3std6ranges3__45__cpo7advanceE)
_ZN61_INTERNAL_a3db6c8f_30_group_norm_nhwc_one_pass_42_cu_44ca18254cuda3std6ranges3__45__cpo7advanceE:
	.zero		1
	.type		_ZN61_INTERNAL_a3db6c8f_30_group_norm_nhwc_one_pass_42_cu_44ca18254cuda3std3__47nulloptE,@object
	.size		_ZN61_INTERNAL_a3db6c8f_30_group_norm_nhwc_one_pass_42_cu_44ca18254cuda3std3__47nulloptE,(_ZN61_INTERNAL_a3db6c8f_30_group_norm_nhwc_one_pass_42_cu_44ca18254cuda3std6ranges3__45__cpo8distanceE - _ZN61_INTERNAL_a3db6c8f_30_group_norm_nhwc_one_pass_42_cu_44ca18254cuda3std3__47nulloptE)
_ZN61_INTERNAL_a3db6c8f_30_group_norm_nhwc_one_pass_42_cu_44ca18254cuda3std3__47nulloptE:
	.zero		1
	.type		_ZN61_INTERNAL_a3db6c8f_30_group_norm_nhwc_one_pass_42_cu_44ca18254cuda3std6ranges3__45__cpo8distanceE,@object
	.size		_ZN61_INTERNAL_a3db6c8f_30_group_norm_nhwc_one_pass_42_cu_44ca18254cuda3std6ranges3__45__cpo8distanceE,(_ZN61_INTERNAL_a3db6c8f_30_group_norm_nhwc_one_pass_42_cu_44ca18256thrust24THRUST_300001_SM_1000_NS12placeholders2_6E - _ZN61_INTERNAL_a3db6c8f_30_group_norm_nhwc_one_pass_42_cu_44ca18254cuda3std6ranges3__45__cpo8distanceE)
_ZN61_INTERNAL_a3db6c8f_30_group_norm_nhwc_one_pass_42_cu_44ca18254cuda3std6ranges3__45__cpo8distanceE:
	.zero		1
	.type		_ZN61_INTERNAL_a3db6c8f_30_group_norm_nhwc_one_pass_42_cu_44ca18256thrust24THRUST_300001_SM_1000_NS12placeholders2_6E,@object
	.size		_ZN61_INTERNAL_a3db6c8f_30_group_norm_nhwc_one_pass_42_cu_44ca18256thrust24THRUST_300001_SM_1000_NS12placeholders2_6E,(_ZN61_INTERNAL_a3db6c8f_30_group_norm_nhwc_one_pass_42_cu_44ca18254cuda3std3__45__cpo4cendE - _ZN61_INTERNAL_a3db6c8f_30_group_norm_nhwc_one_pass_42_cu_44ca18256thrust24THRUST_300001_SM_1000_NS12placeholders2_6E)
_ZN61_INTERNAL_a3db6c8f_30_group_norm_nhwc_one_pass_42_cu_44ca18256thrust24THRUST_300001_SM_1000_NS12placeholders2_6E:
	.zero		1
	.type		_ZN61_INTERNAL_a3db6c8f_30_group_norm_nhwc_one_pass_42_cu_44ca18254cuda3std3__45__cpo4cendE,@object
	.size		_ZN61_INTERNAL_a3db6c8f_30_group_norm_nhwc_one_pass_42_cu_44ca18254cuda3std3__45__cpo4cendE,(_ZN61_INTERNAL_a3db6c8f_30_group_norm_nhwc_one_pass_42_cu_44ca18254cuda3std6ranges3__45__cpo4cendE - _ZN61_INTERNAL_a3db6c8f_30_group_norm_nhwc_one_pass_42_cu_44ca18254cuda3std3__45__cpo4cendE)
_ZN61_INTERNAL_a3db6c8f_30_group_norm_nhwc_one_pass_42_cu_44ca18254cuda3std3__45__cpo4cendE:
	.zero		1
	.type		_ZN61_INTERNAL_a3db6c8f_30_group_norm_nhwc_one_pass_42_cu_44ca18254cuda3std6ranges3__45__cpo4cendE,@object
	.size		_ZN61_INTERNAL_a3db6c8f_30_group_norm_nhwc_one_pass_42_cu_44ca18254cuda3std6ranges3__45__cpo4cendE,(_ZN61_INTERNAL_a3db6c8f_30_group_norm_nhwc_one_pass_42_cu_44ca18254cuda3std3__420unreachable_sentinelE - _ZN61_INTERNAL_a3db6c8f_30_group_norm_nhwc_one_pass_42_cu_44ca18254cuda3std6ranges3__45__cpo4cendE)
_ZN61_INTERNAL_a3db6c8f_30_group_norm_nhwc_one_pass_42_cu_44ca18254cuda3std6ranges3__45__cpo4cendE:
	.zero		1
	.type		_ZN61_INTERNAL_a3db6c8f_30_group_norm_nhwc_one_pass_42_cu_44ca18254cuda3std3__420unreachable_sentinelE,@object
	.size		_ZN61_INTERNAL_a3db6c8f_30_group_norm_nhwc_one_pass_42_cu_44ca18254cuda3std3__420unreachable_sentinelE,(_ZN61_INTERNAL_a3db6c8f_30_group_norm_nhwc_one_pass_42_cu_44ca18254cuda3std6ranges3__45__cpo5ssizeE - _ZN61_INTERNAL_a3db6c8f_30_group_norm_nhwc_one_pass_42_cu_44ca18254cuda3std3__420unreachable_sentinelE)
_ZN61_INTERNAL_a3db6c8f_30_group_norm_nhwc_one_pass_42_cu_44ca18254cuda3std3__420unreachable_sentinelE:
	.zero		1
	.type		_ZN61_INTERNAL_a3db6c8f_30_group_norm_nhwc_one_pass_42_cu_44ca18254cuda3std6ranges3__45__cpo5ssizeE,@object
	.size		_ZN61_INTERNAL_a3db6c8f_30_group_norm_nhwc_one_pass_42_cu_44ca18254cuda3std6ranges3__45__cpo5ssizeE,(_ZN61_INTERNAL_a3db6c8f_30_group_norm_nhwc_one_pass_42_cu_44ca18256thrust24THRUST_300001_SM_1000_NS12placeholders3_10E - _ZN61_INTERNAL_a3db6c8f_30_group_norm_nhwc_one_pass_42_cu_44ca18254cuda3std6ranges3__45__cpo5ssizeE)
_ZN61_INTERNAL_a3db6c8f_30_group_norm_nhwc_one_pass_42_cu_44ca18254cuda3std6ranges3__45__cpo5ssizeE:
	.zero		1
	.type		_ZN61_INTERNAL_a3db6c8f_30_group_norm_nhwc_one_pass_42_cu_44ca18256thrust24THRUST_300001_SM_1000_NS12placeholders3_10E,@object
	.size		_ZN61_INTERNAL_a3db6c8f_30_group_norm_nhwc_one_pass_42_cu_44ca18256thrust24THRUST_300001_SM_1000_NS12placeholders3_10E,(_ZN61_INTERNAL_a3db6c8f_30_group_norm_nhwc_one_pass_42_cu_44ca18254cuda3std3__45__cpo5crendE - _ZN61_INTERNAL_a3db6c8f_30_group_norm_nhwc_one_pass_42_cu_44ca18256thrust24THRUST_300001_SM_1000_NS12placeholders3_10E)
_ZN61_INTERNAL_a3db6c8f_30_group_norm_nhwc_one_pass_42_cu_44ca18256thrust24THRUST_300001_SM_1000_NS12placeholders3_10E:
	.zero		1
	.type		_ZN61_INTERNAL_a3db6c8f_30_group_norm_nhwc_one_pass_42_cu_44ca18254cuda3std3__45__cpo5crendE,@object
	.size		_ZN61_INTERNAL_a3db6c8f_30_group_norm_nhwc_one_pass_42_cu_44ca18254cuda3std3__45__cpo5crendE,(_ZN61_INTERNAL_a3db6c8f_30_group_norm_nhwc_one_pass_42_cu_44ca18254cuda3std6ranges3__45__cpo4prevE - _ZN61_INTERNAL_a3db6c8f_30_group_norm_nhwc_one_pass_42_cu_44ca18254cuda3std3__45__cpo5crendE)
_ZN61_INTERNAL_a3db6c8f_30_group_norm_nhwc_one_pass_42_cu_44ca18254cuda3std3__45__cpo5crendE:
	.zero		1
	.type		_ZN61_INTERNAL_a3db6c8f_30_group_norm_nhwc_one_pass_42_cu_44ca18254cuda3std6ranges3__45__cpo4prevE,@object
	.size		_ZN61_INTERNAL_a3db6c8f_30_group_norm_nhwc_one_pass_42_cu_44ca18254cuda3std6ranges3__45__cpo4prevE,(_ZN61_INTERNAL_a3db6c8f_30_group_norm_nhwc_one_pass_42_cu_44ca18254cuda3std6ranges3__45__cpo9iter_moveE - _ZN61_INTERNAL_a3db6c8f_30_group_norm_nhwc_one_pass_42_cu_44ca18254cuda3std6ranges3__45__cpo4prevE)
_ZN61_INTERNAL_a3db6c8f_30_group_norm_nhwc_one_pass_42_cu_44ca18254cuda3std6ranges3__45__cpo4prevE:
	.zero		1
	.type		_ZN61_INTERNAL_a3db6c8f_30_group_norm_nhwc_one_pass_42_cu_44ca18254cuda3std6ranges3__45__cpo9iter_moveE,@object
	.size		_ZN61_INTERNAL_a3db6c8f_30_group_norm_nhwc_one_pass_42_cu_44ca18254cuda3std6ranges3__45__cpo9iter_moveE,(_ZN61_INTERNAL_a3db6c8f_30_group_norm_nhwc_one_pass_42_cu_44ca18256thrust24THRUST_300001_SM_1000_NS12placeholders2_2E - _ZN61_INTERNAL_a3db6c8f_30_group_norm_nhwc_one_pass_42_cu_44ca18254cuda3std6ranges3__45__cpo9iter_moveE)
_ZN61_INTERNAL_a3db6c8f_30_group_norm_nhwc_one_pass_42_cu_44ca18254cuda3std6ranges3__45__cpo9iter_moveE:
	.zero		1
	.type		_ZN61_INTERNAL_a3db6c8f_30_group_norm_nhwc_one_pass_42_cu_44ca18256thrust24THRUST_300001_SM_1000_NS12placeholders2_2E,@object
	.size		_ZN61_INTERNAL_a3db6c8f_30_group_norm_nhwc_one_pass_42_cu_44ca18256thrust24THRUST_300001_SM_1000_NS12placeholders2_2E,(_ZN61_INTERNAL_a3db6c8f_30_group_norm_nhwc_one_pass_42_cu_44ca18256thrust24THRUST_300001_SM_1000_NS12placeholders2_4E - _ZN61_INTERNAL_a3db6c8f_30_group_norm_nhwc_one_pass_42_cu_44ca18256thrust24THRUST_300001_SM_1000_NS12placeholders2_2E)
_ZN61_INTERNAL_a3db6c8f_30_group_norm_nhwc_one_pass_42_cu_44ca18256thrust24THRUST_300001_SM_1000_NS12placeholders2_2E:
	.zero		1
	.type		_ZN61_INTERNAL_a3db6c8f_30_group_norm_nhwc_one_pass_42_cu_44ca18256thrust24THRUST_300001_SM_1000_NS12placeholders2_4E,@object
	.size		_ZN61_INTERNAL_a3db6c8f_30_group_norm_nhwc_one_pass_42_cu_44ca18256thrust24THRUST_300001_SM_1000_NS12placeholders2_4E,(_ZN61_INTERNAL_a3db6c8f_30_group_norm_nhwc_one_pass_42_cu_44ca18254cuda3std3__45__cpo3endE - _ZN61_INTERNAL_a3db6c8f_30_group_norm_nhwc_one_pass_42_cu_44ca18256thrust24THRUST_300001_SM_1000_NS12placeholders2_4E)
_ZN61_INTERNAL_a3db6c8f_30_group_norm_nhwc_one_pass_42_cu_44ca18256thrust24THRUST_300001_SM_1000_NS12placeholders2_4E:
	.zero		1
	.type		_ZN61_INTERNAL_a3db6c8f_30_group_norm_nhwc_one_pass_42_cu_44ca18254cuda3std3__45__cpo3endE,@object
	.size		_ZN61_INTERNAL_a3db6c8f_30_group_norm_nhwc_one_pass_42_cu_44ca18254cuda3std3__45__cpo3endE,(_ZN61_INTERNAL_a3db6c8f_30_group_norm_nhwc_one_pass_42_cu_44ca18254cuda3std6ranges3__45__cpo3endE - _ZN61_INTERNAL_a3db6c8f_30_group_norm_nhwc_one_pass_42_cu_44ca18254cuda3std3__45__cpo3endE)
_ZN61_INTERNAL_a3db6c8f_30_group_norm_nhwc_one_pass_42_cu_44ca18254cuda3std3__45__cpo3endE:
	.zero		1
	.type		_ZN61_INTERNAL_a3db6c8f_30_group_norm_nhwc_one_pass_42_cu_44ca18254cuda3std6ranges3__45__cpo3endE,@object
	.size		_ZN61_INTERNAL_a3db6c8f_30_group_norm_nhwc_one_pass_42_cu_44ca18254cuda3std6ranges3__45__cpo3endE,(_ZN61_INTERNAL_a3db6c8f_30_group_norm_nhwc_one_pass_42_cu_44ca18254cuda3std3__419piecewise_constructE - _ZN61_INTERNAL_a3db6c8f_30_group_norm_nhwc_one_pass_42_cu_44ca18254cuda3std6ranges3__45__cpo3endE)
_ZN61_INTERNAL_a3db6c8f_30_group_norm_nhwc_one_pass_42_cu_44ca18254cuda3std6ranges3__45__cpo3endE:
	.zero		1
	.type		_ZN61_INTERNAL_a3db6c8f_30_group_norm_nhwc_one_pass_42_cu_44ca18254cuda3std3__419piecewise_constructE,@object
	.size		_ZN61_INTERNAL_a3db6c8f_30_group_norm_nhwc_one_pass_42_cu_44ca18254cuda3std3__419piecewise_constructE,(_ZN61_INTERNAL_a3db6c8f_30_group_norm_nhwc_one_pass_42_cu_44ca18254cuda3std6ranges3__45__cpo5cdataE - _ZN61_INTERNAL_a3db6c8f_30_group_norm_nhwc_one_pass_42_cu_44ca18254cuda3std3__419piecewise_constructE)
_ZN61_INTERNAL_a3db6c8f_30_group_norm_nhwc_one_pass_42_cu_44ca18254cuda3std3__419piecewise_constructE:
	.zero		1
	.type		_ZN61_INTERNAL_a3db6c8f_30_group_norm_nhwc_one_pass_42_cu_44ca18254cuda3std6ranges3__45__cpo5cdataE,@object
	.size		_ZN61_INTERNAL_a3db6c8f_30_group_norm_nhwc_one_pass_42_cu_44ca18254cuda3std6ranges3__45__cpo5cdataE,(_ZN61_INTERNAL_a3db6c8f_30_group_norm_nhwc_one_pass_42_cu_44ca18256thrust24THRUST_300001_SM_1000_NS12placeholders2_8E - _ZN61_INTERNAL_a3db6c8f_30_group_norm_nhwc_one_pass_42_cu_44ca18254cuda3std6ranges3__45__cpo5cdataE)
_ZN61_INTERNAL_a3db6c8f_30_group_norm_nhwc_one_pass_42_cu_44ca18254cuda3std6ranges3__45__cpo5cdataE:
	.zero		1
	.type		_ZN61_INTERNAL_a3db6c8f_30_group_norm_nhwc_one_pass_42_cu_44ca18256thrust24THRUST_300001_SM_1000_NS12placeholders2_8E,@object
	.size		_ZN61_INTERNAL_a3db6c8f_30_group_norm_nhwc_one_pass_42_cu_44ca18256thrust24THRUST_300001_SM_1000_NS12placeholders2_8E,(_ZN61_INTERNAL_a3db6c8f_30_group_norm_nhwc_one_pass_42_cu_44ca18254cuda3std3__45__cpo4rendE - _ZN61_INTERNAL_a3db6c8f_30_group_norm_nhwc_one_pass_42_cu_44ca18256thrust24THRUST_300001_SM_1000_NS12placeholders2_8E)
_ZN61_INTERNAL_a3db6c8f_30_group_norm_nhwc_one_pass_42_cu_44ca18256thrust24THRUST_300001_SM_1000_NS12placeholders2_8E:
	.zero		1
	.type		_ZN61_INTERNAL_a3db6c8f_30_group_norm_nhwc_one_pass_42_cu_44ca18254cuda3std3__45__cpo4rendE,@object
	.size		_ZN61_INTERNAL_a3db6c8f_30_group_norm_nhwc_one_pass_42_cu_44ca18254cuda3std3__45__cpo4rendE,(_ZN61_INTERNAL_a3db6c8f_30_group_norm_nhwc_one_pass_42_cu_44ca18254cuda3std6ranges3__45__cpo9iter_swapE - _ZN61_INTERNAL_a3db6c8f_30_group_norm_nhwc_one_pass_42_cu_44ca18254cuda3std3__45__cpo4rendE)
_ZN61_INTERNAL_a3db6c8f_30_group_norm_nhwc_one_pass_42_cu_44ca18254cuda3std3__45__cpo4rendE:
	.zero		1
	.type		_ZN61_INTERNAL_a3db6c8f_30_group_norm_nhwc_one_pass_42_cu_44ca18254cuda3std6ranges3__45__cpo9iter_swapE,@object
	.size		_ZN61_INTERNAL_a3db6c8f_30_group_norm_nhwc_one_pass_42_cu_44ca18254cuda3std6ranges3__45__cpo9iter_swapE,(_ZN61_INTERNAL_a3db6c8f_30_group_norm_nhwc_one_pass_42_cu_44ca18254cuda3std3__48unexpectE - _ZN61_INTERNAL_a3db6c8f_30_group_norm_nhwc_one_pass_42_cu_44ca18254cuda3std6ranges3__45__cpo9iter_swapE)
_ZN61_INTERNAL_a3db6c8f_30_group_norm_nhwc_one_pass_42_cu_44ca18254cuda3std6ranges3__45__cpo9iter_swapE:
	.zero		1
	.type		_ZN61_INTERNAL_a3db6c8f_30_group_norm_nhwc_one_pass_42_cu_44ca18254cuda3std3__48unexpectE,@object
	.size		_ZN61_INTERNAL_a3db6c8f_30_group_norm_nhwc_one_pass_42_cu_44ca18254cuda3std3__48unexpectE,(_ZN61_INTERNAL_a3db6c8f_30_group_norm_nhwc_one_pass_42_cu_44ca18256thrust24THRUST_300001_SM_1000_NS6system6detail10sequential3seqE - _ZN61_INTERNAL_a3db6c8f_30_group_norm_nhwc_one_pass_42_cu_44ca18254cuda3std3__48unexpectE)
_ZN61_INTERNAL_a3db6c8f_30_group_norm_nhwc_one_pass_42_cu_44ca18254cuda3std3__48unexpectE:
	.zero		1
	.type		_ZN61_INTERNAL_a3db6c8f_30_group_norm_nhwc_one_pass_42_cu_44ca18256thrust24THRUST_300001_SM_1000_NS6system6detail10sequential3seqE,@object
	.size		_ZN61_INTERNAL_a3db6c8f_30_group_norm_nhwc_one_pass_42_cu_44ca18256thrust24THRUST_300001_SM_1000_NS6system6detail10sequential3seqE,(.L_29 - _ZN61_INTERNAL_a3db6c8f_30_group_norm_nhwc_one_pass_42_cu_44ca18256thrust24THRUST_300001_SM_1000_NS6system6detail10sequential3seqE)
_ZN61_INTERNAL_a3db6c8f_30_group_norm_nhwc_one_pass_42_cu_44ca18256thrust24THRUST_300001_SM_1000_NS6system6detail10sequential3seqE:
	.zero		1
.L_29:


//--------------------- .nv.shared._Z35group_norm_nhwc_bwd_one_pass_kernelI11Bf16IOFp32WLi64ELi42ELi672EEv26Group_norm_nhwc_bwd_params --------------------------
	.section	.nv.shared._Z35group_norm_nhwc_bwd_one_pass_kernelI11Bf16IOFp32WLi64ELi42ELi672EEv26Group_norm_nhwc_bwd_params,"aw",@nobits
	.sectionflags	@""
	.align	16
.nv.shared._Z35group_norm_nhwc_bwd_one_pass_kernelI11Bf16IOFp32WLi64ELi42ELi672EEv26Group_norm_nhwc_bwd_params:
	.zero		11984


//--------------------- .nv.shared._Z35group_norm_nhwc_bwd_one_pass_kernelI11Bf16IOFp32WLi128ELi42ELi672EEv26Group_norm_nhwc_bwd_params --------------------------
	.section	.nv.shared._Z35group_norm_nhwc_bwd_one_pass_kernelI11Bf16IOFp32WLi128ELi42ELi672EEv26Group_norm_nhwc_bwd_params,"aw",@nobits
	.sectionflags	@""
	.align	16
.nv.shared._Z35group_norm_nhwc_bwd_one_pass_kernelI11Bf16IOFp32WLi128ELi42ELi672EEv26Group_norm_nhwc_bwd_params:
	.zero		11984


//--------------------- .nv.shared._Z35group_norm_nhwc_bwd_one_pass_kernelI11Bf16IOFp32WLi256ELi42ELi672EEv26Group_norm_nhwc_bwd_params --------------------------
	.section	.nv.shared._Z35group_norm_nhwc_bwd_one_pass_kernelI11Bf16IOFp32WLi256ELi42ELi672EEv26Group_norm_nhwc_bwd_params,"aw",@nobits
	.sectionflags	@""
	.align	16
.nv.shared._Z35group_norm_nhwc_bwd_one_pass_kernelI11Bf16IOFp32WLi256ELi42ELi672EEv26Group_norm_nhwc_bwd_params:
	.zero		11984


//--------------------- .nv.shared._Z35group_norm_nhwc_bwd_one_pass_kernelI11Bf16IOFp32WLi512ELi42ELi672EEv26Group_norm_nhwc_bwd_params --------------------------
	.section	.nv.shared._Z35group_norm_nhwc_bwd_one_pass_kernelI11Bf16IOFp32WLi512ELi42ELi672EEv26Group_norm_nhwc_bwd_params,"aw",@nobits
	.sectionflags	@""
	.align	16
.nv.shared._Z35group_norm_nhwc_bwd_one_pass_kernelI11Bf16IOFp32WLi512ELi42ELi672EEv26Group_norm_nhwc_bwd_params:
	.zero		11984


//--------------------- .nv.shared._Z35group_norm_nhwc_bwd_one_pass_kernelI11Bf16IOBf16WLi64ELi42ELi672EEv26Group_norm_nhwc_bwd_params --------------------------
	.section	.nv.shared._Z35group_norm_nhwc_bwd_one_pass_kernelI11Bf16IOBf16WLi64ELi42ELi672EEv26Group_norm_nhwc_bwd_params,"aw",@nobits
	.sectionflags	@""
	.align	16
.nv.shared._Z35group_norm_nhwc_bwd_one_pass_kernelI11Bf16IOBf16WLi64ELi42ELi672EEv26Group_norm_nhwc_bwd_params:
	.zero		11984


//--------------------- .nv.shared._Z35group_norm_nhwc_bwd_one_pass_kernelI11Bf16IOBf16WLi128ELi42ELi672EEv26Group_norm_nhwc_bwd_params --------------------------
	.section	.nv.shared._Z35group_norm_nhwc_bwd_one_pass_kernelI11Bf16IOBf16WLi128ELi42ELi672EEv26Group_norm_nhwc_bwd_params,"aw",@nobits
	.sectionflags	@""
	.align	16
.nv.shared._Z35group_norm_nhwc_bwd_one_pass_kernelI11Bf16IOBf16WLi128ELi42ELi672EEv26Group_norm_nhwc_bwd_params:
	.zero		11984


//--------------------- .nv.shared._Z35group_norm_nhwc_bwd_one_pass_kernelI11Bf16IOBf16WLi256ELi42ELi672EEv26Group_norm_nhwc_bwd_params --------------------------
	.section	.nv.shared._Z35group_norm_nhwc_bwd_one_pass_kernelI11Bf16IOBf16WLi256ELi42ELi672EEv26Group_norm_nhwc_bwd_params,"aw",@nobits
	.sectionflags	@""
	.align	16
.nv.shared._Z35group_norm_nhwc_bwd_one_pass_kernelI11Bf16IOBf16WLi256ELi42ELi672EEv26Group_norm_nhwc_bwd_params:
	.zero		11984


//--------------------- .nv.shared._Z35group_norm_nhwc_bwd_one_pass_kernelI11Bf16IOBf16WLi512ELi42ELi672EEv26Group_norm_nhwc_bwd_params --------------------------
	.section	.nv.shared._Z35group_norm_nhwc_bwd_one_pass_kernelI11Bf16IOBf16WLi512ELi42ELi672EEv26Group_norm_nhwc_bwd_params,"aw",@nobits
	.sectionflags	@""
	.align	16
.nv.shared._Z35group_norm_nhwc_bwd_one_pass_kernelI11Bf16IOBf16WLi512ELi42ELi672EEv26Group_norm_nhwc_bwd_params:
	.zero		11984


//--------------------- .nv.shared._Z35group_norm_nhwc_bwd_one_pass_kernelI11Bf16IOFp16WLi64ELi42ELi672EEv26Group_norm_nhwc_bwd_params --------------------------
	.section	.nv.shared._Z35group_norm_nhwc_bwd_one_pass_kernelI11Bf16IOFp16WLi64ELi42ELi672EEv26Group_norm_nhwc_bwd_params,"aw",@nobits
	.sectionflags	@""
	.align	16
.nv.shared._Z35group_norm_nhwc_bwd_one_pass_kernelI11Bf16IOFp16WLi64ELi42ELi672EEv26Group_norm_nhwc_bwd_params:
	.zero		11984


//--------------------- .nv.shared._Z35group_norm_nhwc_bwd_one_pass_kernelI11Bf16IOFp16WLi128ELi42ELi672EEv26Group_norm_nhwc_bwd_params --------------------------
	.section	.nv.shared._Z35group_norm_nhwc_bwd_one_pass_kernelI11Bf16IOFp16WLi128ELi42ELi672EEv26Group_norm_nhwc_bwd_params,"aw",@nobits
	.sectionflags	@""
	.align	16
.nv.shared._Z35group_norm_nhwc_bwd_one_pass_kernelI11Bf16IOFp16WLi128ELi42ELi672EEv26Group_norm_nhwc_bwd_params:
	.zero		11984


//--------------------- .nv.shared._Z35group_norm_nhwc_bwd_one_pass_kernelI11Bf16IOFp16WLi256ELi42ELi672EEv26Group_norm_nhwc_bwd_params --------------------------
	.section	.nv.shared._Z35group_norm_nhwc_bwd_one_pass_kernelI11Bf16IOFp16WLi256ELi42ELi672EEv26Group_norm_nhwc_bwd_params,"aw",@nobits
	.sectionflags	@""
	.align	16
.nv.shared._Z35group_norm_nhwc_bwd_one_pass_kernelI11Bf16IOFp16WLi256ELi42ELi672EEv26Group_norm_nhwc_bwd_params:
	.zero		11984


//--------------------- .nv.shared._Z35group_norm_nhwc_bwd_one_pass_kernelI11Bf16IOFp16WLi512ELi42ELi672EEv26Group_norm_nhwc_bwd_params --------------------------
	.section	.nv.shared._Z35group_norm_nhwc_bwd_one_pass_kernelI11Bf16IOFp16WLi512ELi42ELi672EEv26Group_norm_nhwc_bwd_params,"aw",@nobits
	.sectionflags	@""
	.align	16
.nv.shared._Z35group_norm_nhwc_bwd_one_pass_kernelI11Bf16IOFp16WLi512ELi42ELi672EEv26Group_norm_nhwc_bwd_params:
	.zero		11984


//--------------------- .nv.shared._Z35group_norm_nhwc_bwd_one_pass_kernelI11Fp16IOFp32WLi64ELi42ELi672EEv26Group_norm_nhwc_bwd_params --------------------------
	.section	.nv.shared._Z35group_norm_nhwc_bwd_one_pass_kernelI11Fp16IOFp32WLi64ELi42ELi672EEv26Group_norm_nhwc_bwd_params,"aw",@nobits
	.sectionflags	@""
	.align	16
.nv.shared._Z35group_norm_nhwc_bwd_one_pass_kernelI11Fp16IOFp32WLi64ELi42ELi672EEv26Group_norm_nhwc_bwd_params:
	.zero		11984


//--------------------- .nv.shared._Z35group_norm_nhwc_bwd_one_pass_kernelI11Fp16IOFp32WLi128ELi42ELi672EEv26Group_norm_nhwc_bwd_params --------------------------
	.section	.nv.shared._Z35group_norm_nhwc_bwd_one_pass_kernelI11Fp16IOFp32WLi128ELi42ELi672EEv26Group_norm_nhwc_bwd_params,"aw",@nobits
	.sectionflags	@""
	.align	16
.nv.shared._Z35group_norm_nhwc_bwd_one_pass_kernelI11Fp16IOFp32WLi128ELi42ELi672EEv26Group_norm_nhwc_bwd_params:
	.zero		11984


//--------------------- .nv.shared._Z35group_norm_nhwc_bwd_one_pass_kernelI11Fp16IOFp32WLi256ELi42ELi672EEv26Group_norm_nhwc_bwd_params --------------------------
	.section	.nv.shared._Z35group_norm_nhwc_bwd_one_pass_kernelI11Fp16IOFp32WLi256ELi42ELi672EEv26Group_norm_nhwc_bwd_params,"aw",@nobits
	.sectionflags	@""
	.align	16
.nv.shared._Z35group_norm_nhwc_bwd_one_pass_kernelI11Fp16IOFp32WLi256ELi42ELi672EEv26Group_norm_nhwc_bwd_params:
	.zero		11984


//--------------------- .nv.shared._Z35group_norm_nhwc_bwd_one_pass_kernelI11Fp16IOFp32WLi512ELi42ELi672EEv26Group_norm_nhwc_bwd_params --------------------------
	.section	.nv.shared._Z35group_norm_nhwc_bwd_one_pass_kernelI11Fp16IOFp32WLi512ELi42ELi672EEv26Group_norm_nhwc_bwd_params,"aw",@nobits
	.sectionflags	@""
	.align	16
.nv.shared._Z35group_norm_nhwc_bwd_one_pass_kernelI11Fp16IOFp32WLi512ELi42ELi672EEv26Group_norm_nhwc_bwd_params:
	.zero		11984


//--------------------- .nv.shared._Z35group_norm_nhwc_bwd_one_pass_kernelI11Fp16IOBf16WLi64ELi42ELi672EEv26Group_norm_nhwc_bwd_params --------------------------
	.section	.nv.shared._Z35group_norm_nhwc_bwd_one_pass_kernelI11Fp16IOBf16WLi64ELi42ELi672EEv26Group_norm_nhwc_bwd_params,"aw",@nobits
	.sectionflags	@""
	.align	16
.nv.shared._Z35group_norm_nhwc_bwd_one_pass_kernelI11Fp16IOBf16WLi64ELi42ELi672EEv26Group_norm_nhwc_bwd_params:
	.zero		11984


//--------------------- .nv.shared._Z35group_norm_nhwc_bwd_one_pass_kernelI11Fp16IOBf16WLi128ELi42ELi672EEv26Group_norm_nhwc_bwd_params --------------------------
	.section	.nv.shared._Z35group_norm_nhwc_bwd_one_pass_kernelI11Fp16IOBf16WLi128ELi42ELi672EEv26Group_norm_nhwc_bwd_params,"aw",@nobits
	.sectionflags	@""
	.align	16
.nv.shared._Z35group_norm_nhwc_bwd_one_pass_kernelI11Fp16IOBf16WLi128ELi42ELi672EEv26Group_norm_nhwc_bwd_params:
	.zero		11984


//--------------------- .nv.shared._Z35group_norm_nhwc_bwd_one_pass_kernelI11Fp16IOBf16WLi256ELi42ELi672EEv26Group_norm_nhwc_bwd_params --------------------------
	.section	.nv.shared._Z35group_norm_nhwc_bwd_one_pass_kernelI11Fp16IOBf16WLi256ELi42ELi672EEv26Group_norm_nhwc_bwd_params,"aw",@nobits
	.sectionflags	@""
	.align	16
.nv.shared._Z35group_norm_nhwc_bwd_one_pass_kernelI11Fp16IOBf16WLi256ELi42ELi672EEv26Group_norm_nhwc_bwd_params:
	.zero		11984


//--------------------- .nv.shared._Z35group_norm_nhwc_bwd_one_pass_kernelI11Fp16IOBf16WLi512ELi42ELi672EEv26Group_norm_nhwc_bwd_params --------------------------
	.section	.nv.shared._Z35group_norm_nhwc_bwd_one_pass_kernelI11Fp16IOBf16WLi512ELi42ELi672EEv26Group_norm_nhwc_bwd_params,"aw",@nobits
	.sectionflags	@""
	.align	16
.nv.shared._Z35group_norm_nhwc_bwd_one_pass_kernelI11Fp16IOBf16WLi512ELi42ELi672EEv26Group_norm_nhwc_bwd_params:
	.zero		11984


//--------------------- .nv.shared._Z35group_norm_nhwc_bwd_one_pass_kernelI11Fp16IOFp16WLi64ELi42ELi672EEv26Group_norm_nhwc_bwd_params --------------------------
	.section	.nv.shared._Z35group_norm_nhwc_bwd_one_pass_kernelI11Fp16IOFp16WLi64ELi42ELi672EEv26Group_norm_nhwc_bwd_params,"aw",@nobits
	.sectionflags	@""
	.align	16
.nv.shared._Z35group_norm_nhwc_bwd_one_pass_kernelI11Fp16IOFp16WLi64ELi42ELi672EEv26Group_norm_nhwc_bwd_params:
	.zero		11984


//--------------------- .nv.shared._Z35group_norm_nhwc_bwd_one_pass_kernelI11Fp16IOFp16WLi128ELi42ELi672EEv26Group_norm_nhwc_bwd_params --------------------------
	.section	.nv.shared._Z35group_norm_nhwc_bwd_one_pass_kernelI11Fp16IOFp16WLi128ELi42ELi672EEv26Group_norm_nhwc_bwd_params,"aw",@nobits
	.sectionflags	@""
	.align	16
.nv.shared._Z35group_norm_nhwc_bwd_one_pass_kernelI11Fp16IOFp16WLi128ELi42ELi672EEv26Group_norm_nhwc_bwd_params:
	.zero		11984


//--------------------- .nv.shared._Z35group_norm_nhwc_bwd_one_pass_kernelI11Fp16IOFp16WLi256ELi42ELi672EEv26Group_norm_nhwc_bwd_params --------------------------
	.section	.nv.shared._Z35group_norm_nhwc_bwd_one_pass_kernelI11Fp16IOFp16WLi256ELi42ELi672EEv26Group_norm_nhwc_bwd_params,"aw",@nobits
	.sectionflags	@""
	.align	16
.nv.shared._Z35group_norm_nhwc_bwd_one_pass_kernelI11Fp16IOFp16WLi256ELi42ELi672EEv26Group_norm_nhwc_bwd_params:
	.zero		11984


//--------------------- .nv.shared._Z35group_norm_nhwc_bwd_one_pass_kernelI11Fp16IOFp16WLi512ELi42ELi672EEv26Group_norm_nhwc_bwd_params --------------------------
	.section	.nv.shared._Z35group_norm_nhwc_bwd_one_pass_kernelI11Fp16IOFp16WLi512ELi42ELi672EEv26Group_norm_nhwc_bwd_params,"aw",@nobits
	.sectionflags	@""
	.align	16
.nv.shared._Z35group_norm_nhwc_bwd_one_pass_kernelI11Fp16IOFp16WLi512ELi42ELi672EEv26Group_norm_nhwc_bwd_params:
	.zero		11984


//--------------------- .nv.shared._Z35group_norm_nhwc_bwd_one_pass_kernelI11Fp32IOFp32WLi64ELi42ELi672EEv26Group_norm_nhwc_bwd_params --------------------------
	.section	.nv.shared._Z35group_norm_nhwc_bwd_one_pass_kernelI11Fp32IOFp32WLi64ELi42ELi672EEv26Group_norm_nhwc_bwd_params,"aw",@nobits
	.sectionflags	@""
	.align	16
.nv.shared._Z35group_norm_nhwc_bwd_one_pass_kernelI11Fp32IOFp32WLi64ELi42ELi672EEv26Group_norm_nhwc_bwd_params:
	.zero		11984


//--------------------- .nv.shared._Z35group_norm_nhwc_bwd_one_pass_kernelI11Fp32IOFp32WLi128ELi42ELi672EEv26Group_norm_nhwc_bwd_params --------------------------
	.section	.nv.shared._Z35group_norm_nhwc_bwd_one_pass_kernelI11Fp32IOFp32WLi128ELi42ELi672EEv26Group_norm_nhwc_bwd_params,"aw",@nobits
	.sectionflags	@""
	.align	16
.nv.shared._Z35group_norm_nhwc_bwd_one_pass_kernelI11Fp32IOFp32WLi128ELi42ELi672EEv26Group_norm_nhwc_bwd_params:
	.zero		11984


//--------------------- .nv.shared._Z35group_norm_nhwc_bwd_one_pass_kernelI11Fp32IOFp32WLi256ELi42ELi672EEv26Group_norm_nhwc_bwd_params --------------------------
	.section	.nv.shared._Z35group_norm_nhwc_bwd_one_pass_kernelI11Fp32IOFp32WLi256ELi42ELi672EEv26Group_norm_nhwc_bwd_params,"aw",@nobits
	.sectionflags	@""
	.align	16
.nv.shared._Z35group_norm_nhwc_bwd_one_pass_kernelI11Fp32IOFp32WLi256ELi42ELi672EEv26Group_norm_nhwc_bwd_params:
	.zero		11984


//--------------------- .nv.shared._Z35group_norm_nhwc_bwd_one_pass_kernelI11Fp32IOFp32WLi512ELi42ELi672EEv26Group_norm_nhwc_bwd_params --------------------------
	.section	.nv.shared._Z35group_norm_nhwc_bwd_one_pass_kernelI11Fp32IOFp32WLi512ELi42ELi672EEv26Group_norm_nhwc_bwd_params,"aw",@nobits
	.sectionflags	@""
	.align	16
.nv.shared._Z35group_norm_nhwc_bwd_one_pass_kernelI11Fp32IOFp32WLi512ELi42ELi672EEv26Group_norm_nhwc_bwd_params:
	.zero		11984


//--------------------- .nv.shared._Z35group_norm_nhwc_bwd_one_pass_kernelI11Fp32IOBf16WLi64ELi42ELi672EEv26Group_norm_nhwc_bwd_params --------------------------
	.section	.nv.shared._Z35group_norm_nhwc_bwd_one_pass_kernelI11Fp32IOBf16WLi64ELi42ELi672EEv26Group_norm_nhwc_bwd_params,"aw",@nobits
	.sectionflags	@""
	.align	16
.nv.shared._Z35group_norm_nhwc_bwd_one_pass_kernelI11Fp32IOBf16WLi64ELi42ELi672EEv26Group_norm_nhwc_bwd_params:
	.zero		11984


//--------------------- .nv.shared._Z35group_norm_nhwc_bwd_one_pass_kernelI11Fp32IOBf16WLi128ELi42ELi672EEv26Group_norm_nhwc_bwd_params --------------------------
	.section	.nv.shared._Z35group_norm_nhwc_bwd_one_pass_kernelI11Fp32IOBf16WLi128ELi42ELi672EEv26Group_norm_nhwc_bwd_params,"aw",@nobits
	.sectionflags	@""
	.align	16
.nv.shared._Z35group_norm_nhwc_bwd_one_pass_kernelI11Fp32IOBf16WLi128ELi42ELi672EEv26Group_norm_nhwc_bwd_params:
	.zero		11984


//--------------------- .nv.shared._Z35group_norm_nhwc_bwd_one_pass_kernelI11Fp32IOBf16WLi256ELi42ELi672EEv26Group_norm_nhwc_bwd_params --------------------------
	.section	.nv.shared._Z35group_norm_nhwc_bwd_one_pass_kernelI11Fp32IOBf16WLi256ELi42ELi672EEv26Group_norm_nhwc_bwd_params,"aw",@nobits
	.sectionflags	@""
	.align	16
.nv.shared._Z35group_norm_nhwc_bwd_one_pass_kernelI11Fp32IOBf16WLi256ELi42ELi672EEv26Group_norm_nhwc_bwd_params:
	.zero		11984


//--------------------- .nv.shared._Z35group_norm_nhwc_bwd_one_pass_kernelI11Fp32IOBf16WLi512ELi42ELi672EEv26Group_norm_nhwc_bwd_params --------------------------
	.section	.nv.shared._Z35group_norm_nhwc_bwd_one_pass_kernelI11Fp32IOBf16WLi512ELi42ELi672EEv26Group_norm_nhwc_bwd_params,"aw",@nobits
	.sectionflags	@""
	.align	16
.nv.shared._Z35group_norm_nhwc_bwd_one_pass_kernelI11Fp32IOBf16WLi512ELi42ELi672EEv26Group_norm_nhwc_bwd_params:
	.zero		11984


//--------------------- .nv.shared._Z35group_norm_nhwc_bwd_one_pass_kernelI11Fp32IOFp16WLi64ELi42ELi672EEv26Group_norm_nhwc_bwd_params --------------------------
	.section	.nv.shared._Z35group_norm_nhwc_bwd_one_pass_kernelI11Fp32IOFp16WLi64ELi42ELi672EEv26Group_norm_nhwc_bwd_params,"aw",@nobits
	.sectionflags	@""
	.align	16
.nv.shared._Z35group_norm_nhwc_bwd_one_pass_kernelI11Fp32IOFp16WLi64ELi42ELi672EEv26Group_norm_nhwc_bwd_params:
	.zero		11984


//--------------------- .nv.shared._Z35group_norm_nhwc_bwd_one_pass_kernelI11Fp32IOFp16WLi128ELi42ELi672EEv26Group_norm_nhwc_bwd_params --------------------------
	.section	.nv.shared._Z35group_norm_nhwc_bwd_one_pass_kernelI11Fp32IOFp16WLi128ELi42ELi672EEv26Group_norm_nhwc_bwd_params,"aw",@nobits
	.sectionflags	@""
	.align	16
.nv.shared._Z35group_norm_nhwc_bwd_one_pass_kernelI11Fp32IOFp16WLi128ELi42ELi672EEv26Group_norm_nhwc_bwd_params:
	.zero		11984


//--------------------- .nv.shared._Z35group_norm_nhwc_bwd_one_pass_kernelI11Fp32IOFp16WLi256ELi42ELi672EEv26Group_norm_nhwc_bwd_params --------------------------
	.section	.nv.shared._Z35group_norm_nhwc_bwd_one_pass_kernelI11Fp32IOFp16WLi256ELi42ELi672EEv26Group_norm_nhwc_bwd_params,"aw",@nobits
	.sectionflags	@""
	.align	16
.nv.shared._Z35group_norm_nhwc_bwd_one_pass_kernelI11Fp32IOFp16WLi256ELi42ELi672EEv26Group_norm_nhwc_bwd_params:
	.zero		11984


//--------------------- .nv.shared._Z35group_norm_nhwc_bwd_one_pass_kernelI11Fp32IOFp16WLi512ELi42ELi672EEv26Group_norm_nhwc_bwd_params --------------------------
	.section	.nv.shared._Z35group_norm_nhwc_bwd_one_pass_kernelI11Fp32IOFp16WLi512ELi42ELi672EEv26Group_norm_nhwc_bwd_params,"aw",@nobits
	.sectionflags	@""
	.align	16
.nv.shared._Z35group_norm_nhwc_bwd_one_pass_kernelI11Fp32IOFp16WLi512ELi42ELi672EEv26Group_norm_nhwc_bwd_params:
	.zero		11984


//--------------------- .nv.shared._Z35group_norm_nhwc_fwd_one_pass_kernelI11Bf16IOFp32WLi64ELi42ELi672EEv26Group_norm_nhwc_fwd_params --------------------------
	.section	.nv.shared._Z35group_norm_nhwc_fwd_one_pass_kernelI11Bf16IOFp32WLi64ELi42ELi672EEv26Group_norm_nhwc_fwd_params,"aw",@nobits
	.sectionflags	@""
	.align	8
.nv.shared._Z35group_norm_nhwc_fwd_one_pass_kernelI11Bf16IOFp32WLi64ELi42ELi672EEv26Group_norm_nhwc_fwd_params:
	.zero		1232


//--------------------- .nv.shared._Z35group_norm_nhwc_fwd_one_pass_kernelI11Bf16IOFp32WLi128ELi42ELi672EEv26Group_norm_nhwc_fwd_params --------------------------
	.section	.nv.shared._Z35group_norm_nhwc_fwd_one_pass_kernelI11Bf16IOFp32WLi128ELi42ELi672EEv26Group_norm_nhwc_fwd_params,"aw",@nobits
	.sectionflags	@""
	.align	8
.nv.shared._Z35group_norm_nhwc_fwd_one_pass_kernelI11Bf16IOFp32WLi128ELi42ELi672EEv26Group_norm_nhwc_fwd_params:
	.zero		1232


//--------------------- .nv.shared._Z35group_norm_nhwc_fwd_one_pass_kernelI11Bf16IOFp32WLi256ELi42ELi672EEv26Group_norm_nhwc_fwd_params --------------------------
	.section	.nv.shared._Z35group_norm_nhwc_fwd_one_pass_kernelI11Bf16IOFp32WLi256ELi42ELi672EEv26Group_norm_nhwc_fwd_params,"aw",@nobits
	.sectionflags	@""
	.align	8
.nv.shared._Z35group_norm_nhwc_fwd_one_pass_kernelI11Bf16IOFp32WLi256ELi42ELi672EEv26Group_norm_nhwc_fwd_params:
	.zero		1232


//--------------------- .nv.shared._Z35group_norm_nhwc_fwd_one_pass_kernelI11Bf16IOFp32WLi512ELi42ELi672EEv26Group_norm_nhwc_fwd_params --------------------------
	.section	.nv.shared._Z35group_norm_nhwc_fwd_one_pass_kernelI11Bf16IOFp32WLi512ELi42ELi672EEv26Group_norm_nhwc_fwd_params,"aw",@nobits
	.sectionflags	@""
	.align	8
.nv.shared._Z35group_norm_nhwc_fwd_one_pass_kernelI11Bf16IOFp32WLi512ELi42ELi672EEv26Group_norm_nhwc_fwd_params:
	.zero		1232


//--------------------- .nv.shared._Z35group_norm_nhwc_fwd_one_pass_kernelI11Bf16IOBf16WLi64ELi42ELi672EEv26Group_norm_nhwc_fwd_params --------------------------
	.section	.nv.shared._Z35group_norm_nhwc_fwd_one_pass_kernelI11Bf16IOBf16WLi64ELi42ELi672EEv26Group_norm_nhwc_fwd_params,"aw",@nobits
	.sectionflags	@""
	.align	8
.nv.shared._Z35group_norm_nhwc_fwd_one_pass_kernelI11Bf16IOBf16WLi64ELi42ELi672EEv26Group_norm_nhwc_fwd_params:
	.zero		1232


//--------------------- .nv.shared._Z35group_norm_nhwc_fwd_one_pass_kernelI11Bf16IOBf16WLi128ELi42ELi672EEv26Group_norm_nhwc_fwd_params --------------------------
	.section	.nv.shared._Z35group_norm_nhwc_fwd_one_pass_kernelI11Bf16IOBf16WLi128ELi42ELi672EEv26Group_norm_nhwc_fwd_params,"aw",@nobits
	.sectionflags	@""
	.align	8
.nv.shared._Z35group_norm_nhwc_fwd_one_pass_kernelI11Bf16IOBf16WLi128ELi42ELi672EEv26Group_norm_nhwc_fwd_params:
	.zero		1232


//--------------------- .nv.shared._Z35group_norm_nhwc_fwd_one_pass_kernelI11Bf16IOBf16WLi256ELi42ELi672EEv26Group_norm_nhwc_fwd_params --------------------------
	.section	.nv.shared._Z35group_norm_nhwc_fwd_one_pass_kernelI11Bf16IOBf16WLi256ELi42ELi672EEv26Group_norm_nhwc_fwd_params,"aw",@nobits
	.sectionflags	@""
	.align	8
.nv.shared._Z35group_norm_nhwc_fwd_one_pass_kernelI11Bf16IOBf16WLi256ELi42ELi672EEv26Group_norm_nhwc_fwd_params:
	.zero		1232


//--------------------- .nv.shared._Z35group_norm_nhwc_fwd_one_pass_kernelI11Bf16IOBf16WLi512ELi42ELi672EEv26Group_norm_nhwc_fwd_params --------------------------
	.section	.nv.shared._Z35group_norm_nhwc_fwd_one_pass_kernelI11Bf16IOBf16WLi512ELi42ELi672EEv26Group_norm_nhwc_fwd_params,"aw",@nobits
	.sectionflags	@""
	.align	8
.nv.shared._Z35group_norm_nhwc_fwd_one_pass_kernelI11Bf16IOBf16WLi512ELi42ELi672EEv26Group_norm_nhwc_fwd_params:
	.zero		1232


//--------------------- .nv.shared._Z35group_norm_nhwc_fwd_one_pass_kernelI11Bf16IOFp16WLi64ELi42ELi672EEv26Group_norm_nhwc_fwd_params --------------------------
	.section	.nv.shared._Z35group_norm_nhwc_fwd_one_pass_kernelI11Bf16IOFp16WLi64ELi42ELi672EEv26Group_norm_nhwc_fwd_params,"aw",@nobits
	.sectionflags	@""
	.align	8
.nv.shared._Z35group_norm_nhwc_fwd_one_pass_kernelI11Bf16IOFp16WLi64ELi42ELi672EEv26Group_norm_nhwc_fwd_params:
	.zero		1232


//--------------------- .nv.shared._Z35group_norm_nhwc_fwd_one_pass_kernelI11Bf16IOFp16WLi128ELi42ELi672EEv26Group_norm_nhwc_fwd_params --------------------------
	.section	.nv.shared._Z35group_norm_nhwc_fwd_one_pass_kernelI11Bf16IOFp16WLi128ELi42ELi672EEv26Group_norm_nhwc_fwd_params,"aw",@nobits
	.sectionflags	@""
	.align	8
.nv.shared._Z35group_norm_nhwc_fwd_one_pass_kernelI11Bf16IOFp16WLi128ELi42ELi672EEv26Group_norm_nhwc_fwd_params:
	.zero		1232


//--------------------- .nv.shared._Z35group_norm_nhwc_fwd_one_pass_kernelI11Bf16IOFp16WLi256ELi42ELi672EEv26Group_norm_nhwc_fwd_params --------------------------
	.section	.nv.shared._Z35group_norm_nhwc_fwd_one_pass_kernelI11Bf16IOFp16WLi256ELi42ELi672EEv26Group_norm_nhwc_fwd_params,"aw",@nobits
	.sectionflags	@""
	.align	8
.nv.shared._Z35group_norm_nhwc_fwd_one_pass_kernelI11Bf16IOFp16WLi256ELi42ELi672EEv26Group_norm_nhwc_fwd_params:
	.zero		1232


//--------------------- .nv.shared._Z35group_norm_nhwc_fwd_one_pass_kernelI11Bf16IOFp16WLi512ELi42ELi672EEv26Group_norm_nhwc_fwd_params --------------------------
	.section	.nv.shared._Z35group_norm_nhwc_fwd_one_pass_kernelI11Bf16IOFp16WLi512ELi42ELi672EEv26Group_norm_nhwc_fwd_params,"aw",@nobits
	.sectionflags	@""
	.align	8
.nv.shared._Z35group_norm_nhwc_fwd_one_pass_kernelI11Bf16IOFp16WLi512ELi42ELi672EEv26Group_norm_nhwc_fwd_params:
	.zero		1232


//--------------------- .nv.shared._Z35group_norm_nhwc_fwd_one_pass_kernelI11Fp16IOFp32WLi64ELi42ELi672EEv26Group_norm_nhwc_fwd_params --------------------------
	.section	.nv.shared._Z35group_norm_nhwc_fwd_one_pass_kernelI11Fp16IOFp32WLi64ELi42ELi672EEv26Group_norm_nhwc_fwd_params,"aw",@nobits
	.sectionflags	@""
	.align	8
.nv.shared._Z35group_norm_nhwc_fwd_one_pass_kernelI11Fp16IOFp32WLi64ELi42ELi672EEv26Group_norm_nhwc_fwd_params:
	.zero		1232


//--------------------- .nv.shared._Z35group_norm_nhwc_fwd_one_pass_kernelI11Fp16IOFp32WLi128ELi42ELi672EEv26Group_norm_nhwc_fwd_params --------------------------
	.section	.nv.shared._Z35group_norm_nhwc_fwd_one_pass_kernelI11Fp16IOFp32WLi128ELi42ELi672EEv26Group_norm_nhwc_fwd_params,"aw",@nobits
	.sectionflags	@""
	.align	8
.nv.shared._Z35group_norm_nhwc_fwd_one_pass_kernelI11Fp16IOFp32WLi128ELi42ELi672EEv26Group_norm_nhwc_fwd_params:
	.zero		1232


//--------------------- .nv.shared._Z35group_norm_nhwc_fwd_one_pass_kernelI11Fp16IOFp32WLi256ELi42ELi672EEv26Group_norm_nhwc_fwd_params --------------------------
	.section	.nv.shared._Z35group_norm_nhwc_fwd_one_pass_kernelI11Fp16IOFp32WLi256ELi42ELi672EEv26Group_norm_nhwc_fwd_params,"aw",@nobits
	.sectionflags	@""
	.align	8
.nv.shared._Z35group_norm_nhwc_fwd_one_pass_kernelI11Fp16IOFp32WLi256ELi42ELi672EEv26Group_norm_nhwc_fwd_params:
	.zero		1232


//--------------------- .nv.shared._Z35group_norm_nhwc_fwd_one_pass_kernelI11Fp16IOFp32WLi512ELi42ELi672EEv26Group_norm_nhwc_fwd_params --------------------------
	.section	.nv.shared._Z35group_norm_nhwc_fwd_one_pass_kernelI11Fp16IOFp32WLi512ELi42ELi672EEv26Group_norm_nhwc_fwd_params,"aw",@nobits
	.sectionflags	@""
	.align	8
.nv.shared._Z35group_norm_nhwc_fwd_one_pass_kernelI11Fp16IOFp32WLi512ELi42ELi672EEv26Group_norm_nhwc_fwd_params:
	.zero		1232


//--------------------- .nv.shared._Z35group_norm_nhwc_fwd_one_pass_kernelI11Fp16IOBf16WLi64ELi42ELi672EEv26Group_norm_nhwc_fwd_params --------------------------
	.section	.nv.shared._Z35group_norm_nhwc_fwd_one_pass_kernelI11Fp16IOBf16WLi64ELi42ELi672EEv26Group_norm_nhwc_fwd_params,"aw",@nobits
	.sectionflags	@""
	.align	8
.nv.shared._Z35group_norm_nhwc_fwd_one_pass_kernelI11Fp16IOBf16WLi64ELi42ELi672EEv26Group_norm_nhwc_fwd_params:
	.zero		1232


//--------------------- .nv.shared._Z35group_norm_nhwc_fwd_one_pass_kernelI11Fp16IOBf16WLi128ELi42ELi672EEv26Group_norm_nhwc_fwd_params --------------------------
	.section	.nv.shared._Z35group_norm_nhwc_fwd_one_pass_kernelI11Fp16IOBf16WLi128ELi42ELi672EEv26Group_norm_nhwc_fwd_params,"aw",@nobits
	.sectionflags	@""
	.align	8
.nv.shared._Z35group_norm_nhwc_fwd_one_pass_kernelI11Fp16IOBf16WLi128ELi42ELi672EEv26Group_norm_nhwc_fwd_params:
	.zero		1232


//--------------------- .nv.shared._Z35group_norm_nhwc_fwd_one_pass_kernelI11Fp16IOBf16WLi256ELi42ELi672EEv26Group_norm_nhwc_fwd_params --------------------------
	.section	.nv.shared._Z35group_norm_nhwc_fwd_one_pass_kernelI11Fp16IOBf16WLi256ELi42ELi672EEv26Group_norm_nhwc_fwd_params,"aw",@nobits
	.sectionflags	@""
	.align	8
.nv.shared._Z35group_norm_nhwc_fwd_one_pass_kernelI11Fp16IOBf16WLi256ELi42ELi672EEv26Group_norm_nhwc_fwd_params:
	.zero		1232


//--------------------- .nv.shared._Z35group_norm_nhwc_fwd_one_pass_kernelI11Fp16IOBf16WLi512ELi42ELi672EEv26Group_norm_nhwc_fwd_params --------------------------
	.section	.nv.shared._Z35group_norm_nhwc_fwd_one_pass_kernelI11Fp16IOBf16WLi512ELi42ELi672EEv26Group_norm_nhwc_fwd_params,"aw",@nobits
	.sectionflags	@""
	.align	8
.nv.shared._Z35group_norm_nhwc_fwd_one_pass_kernelI11Fp16IOBf16WLi512ELi42ELi672EEv26Group_norm_nhwc_fwd_params:
	.zero		1232


//--------------------- .nv.shared._Z35group_norm_nhwc_fwd_one_pass_kernelI11Fp16IOFp16WLi64ELi42ELi672EEv26Group_norm_nhwc_fwd_params --------------------------
	.section	.nv.shared._Z35group_norm_nhwc_fwd_one_pass_kernelI11Fp16IOFp16WLi64ELi42ELi672EEv26Group_norm_nhwc_fwd_params,"aw",@nobits
	.sectionflags	@""
	.align	8
.nv.shared._Z35group_norm_nhwc_fwd_one_pass_kernelI11Fp16IOFp16WLi64ELi42ELi672EEv26Group_norm_nhwc_fwd_params:
	.zero		1232


//--------------------- .nv.shared._Z35group_norm_nhwc_fwd_one_pass_kernelI11Fp16IOFp16WLi128ELi42ELi672EEv26Group_norm_nhwc_fwd_params --------------------------
	.section	.nv.shared._Z35group_norm_nhwc_fwd_one_pass_kernelI11Fp16IOFp16WLi128ELi42ELi672EEv26Group_norm_nhwc_fwd_params,"aw",@nobits
	.sectionflags	@""
	.align	8
.nv.shared._Z35group_norm_nhwc_fwd_one_pass_kernelI11Fp16IOFp16WLi128ELi42ELi672EEv26Group_norm_nhwc_fwd_params:
	.zero		1232


//--------------------- .nv.shared._Z35group_norm_nhwc_fwd_one_pass_kernelI11Fp16IOFp16WLi256ELi42ELi672EEv26Group_norm_nhwc_fwd_params --------------------------
	.section	.nv.shared._Z35group_norm_nhwc_fwd_one_pass_kernelI11Fp16IOFp16WLi256ELi42ELi672EEv26Group_norm_nhwc_fwd_params,"aw",@nobits
	.sectionflags	@""
	.align	8
.nv.shared._Z35group_norm_nhwc_fwd_one_pass_kernelI11Fp16IOFp16WLi256ELi42ELi672EEv26Group_norm_nhwc_fwd_params:
	.zero		1232


//--------------------- .nv.shared._Z35group_norm_nhwc_fwd_one_pass_kernelI11Fp16IOFp16WLi512ELi42ELi672EEv26Group_norm_nhwc_fwd_params --------------------------
	.section	.nv.shared._Z35group_norm_nhwc_fwd_one_pass_kernelI11Fp16IOFp16WLi512ELi42ELi672EEv26Group_norm_nhwc_fwd_params,"aw",@nobits
	.sectionflags	@""
	.align	8
.nv.shared._Z35group_norm_nhwc_fwd_one_pass_kernelI11Fp16IOFp16WLi512ELi42ELi672EEv26Group_norm_nhwc_fwd_params:
	.zero		1232


//--------------------- .nv.shared._Z35group_norm_nhwc_fwd_one_pass_kernelI11Fp32IOFp32WLi64ELi42ELi672EEv26Group_norm_nhwc_fwd_params --------------------------
	.section	.nv.shared._Z35group_norm_nhwc_fwd_one_pass_kernelI11Fp32IOFp32WLi64ELi42ELi672EEv26Group_norm_nhwc_fwd_params,"aw",@nobits
	.sectionflags	@""
	.align	8
.nv.shared._Z35group_norm_nhwc_fwd_one_pass_kernelI11Fp32IOFp32WLi64ELi42ELi672EEv26Group_norm_nhwc_fwd_params:
	.zero		1232


//--------------------- .nv.shared._Z35group_norm_nhwc_fwd_one_pass_kernelI11Fp32IOFp32WLi128ELi42ELi672EEv26Group_norm_nhwc_fwd_params --------------------------
	.section	.nv.shared._Z35group_norm_nhwc_fwd_one_pass_kernelI11Fp32IOFp32WLi128ELi42ELi672EEv26Group_norm_nhwc_fwd_params,"aw",@nobits
	.sectionflags	@""
	.align	8
.nv.shared._Z35group_norm_nhwc_fwd_one_pass_kernelI11Fp32IOFp32WLi128ELi42ELi672EEv26Group_norm_nhwc_fwd_params:
	.zero		1232


//--------------------- .nv.shared._Z35group_norm_nhwc_fwd_one_pass_kernelI11Fp32IOFp32WLi256ELi42ELi672EEv26Group_norm_nhwc_fwd_params --------------------------
	.section	.nv.shared._Z35group_norm_nhwc_fwd_one_pass_kernelI11Fp32IOFp32WLi256ELi42ELi672EEv26Group_norm_nhwc_fwd_params,"aw",@nobits
	.sectionflags	@""
	.align	8
.nv.shared._Z35group_norm_nhwc_fwd_one_pass_kernelI11Fp32IOFp32WLi256ELi42ELi672EEv26Group_norm_nhwc_fwd_params:
	.zero		1232


//--------------------- .nv.shared._Z35group_norm_nhwc_fwd_one_pass_kernelI11Fp32IOFp32WLi512ELi42ELi672EEv26Group_norm_nhwc_fwd_params --------------------------
	.section	.nv.shared._Z35group_norm_nhwc_fwd_one_pass_kernelI11Fp32IOFp32WLi512ELi42ELi672EEv26Group_norm_nhwc_fwd_params,"aw",@nobits
	.sectionflags	@""
	.align	8
.nv.shared._Z35group_norm_nhwc_fwd_one_pass_kernelI11Fp32IOFp32WLi512ELi42ELi672EEv26Group_norm_nhwc_fwd_params:
	.zero		1232


//--------------------- .nv.shared._Z35group_norm_nhwc_fwd_one_pass_kernelI11Fp32IOBf16WLi64ELi42ELi672EEv26Group_norm_nhwc_fwd_params --------------------------
	.section	.nv.shared._Z35group_norm_nhwc_fwd_one_pass_kernelI11Fp32IOBf16WLi64ELi42ELi672EEv26Group_norm_nhwc_fwd_params,"aw",@nobits
	.sectionflags	@""
	.align	8
.nv.shared._Z35group_norm_nhwc_fwd_one_pass_kernelI11Fp32IOBf16WLi64ELi42ELi672EEv26Group_norm_nhwc_fwd_params:
	.zero		1232


//--------------------- .nv.shared._Z35group_norm_nhwc_fwd_one_pass_kernelI11Fp32IOBf16WLi128ELi42ELi672EEv26Group_norm_nhwc_fwd_params --------------------------
	.section	.nv.shared._Z35group_norm_nhwc_fwd_one_pass_kernelI11Fp32IOBf16WLi128ELi42ELi672EEv26Group_norm_nhwc_fwd_params,"aw",@nobits
	.sectionflags	@""
	.align	8
.nv.shared._Z35group_norm_nhwc_fwd_one_pass_kernelI11Fp32IOBf16WLi128ELi42ELi672EEv26Group_norm_nhwc_fwd_params:
	.zero		1232


//--------------------- .nv.shared._Z35group_norm_nhwc_fwd_one_pass_kernelI11Fp32IOBf16WLi256ELi42ELi672EEv26Group_norm_nhwc_fwd_params --------------------------
	.section	.nv.shared._Z35group_norm_nhwc_fwd_one_pass_kernelI11Fp32IOBf16WLi256ELi42ELi672EEv26Group_norm_nhwc_fwd_params,"aw",@nobits
	.sectionflags	@""
	.align	8
.nv.shared._Z35group_norm_nhwc_fwd_one_pass_kernelI11Fp32IOBf16WLi256ELi42ELi672EEv26Group_norm_nhwc_fwd_params:
	.zero		1232


//--------------------- .nv.shared._Z35group_norm_nhwc_fwd_one_pass_kernelI11Fp32IOBf16WLi512ELi42ELi672EEv26Group_norm_nhwc_fwd_params --------------------------
	.section	.nv.shared._Z35group_norm_nhwc_fwd_one_pass_kernelI11Fp32IOBf16WLi512ELi42ELi672EEv26Group_norm_nhwc_fwd_params,"aw",@nobits
	.sectionflags	@""
	.align	8
.nv.shared._Z35group_norm_nhwc_fwd_one_pass_kernelI11Fp32IOBf16WLi512ELi42ELi672EEv26Group_norm_nhwc_fwd_params:
	.zero		1232


//--------------------- .nv.shared._Z35group_norm_nhwc_fwd_one_pass_kernelI11Fp32IOFp16WLi64ELi42ELi672EEv26Group_norm_nhwc_fwd_params --------------------------
	.section	.nv.shared._Z35group_norm_nhwc_fwd_one_pass_kernelI11Fp32IOFp16WLi64ELi42ELi672EEv26Group_norm_nhwc_fwd_params,"aw",@nobits
	.sectionflags	@""
	.align	8
.nv.shared._Z35group_norm_nhwc_fwd_one_pass_kernelI11Fp32IOFp16WLi64ELi42ELi672EEv26Group_norm_nhwc_fwd_params:
	.zero		1232


//--------------------- .nv.shared._Z35group_norm_nhwc_fwd_one_pass_kernelI11Fp32IOFp16WLi128ELi42ELi672EEv26Group_norm_nhwc_fwd_params --------------------------
	.section	.nv.shared._Z35group_norm_nhwc_fwd_one_pass_kernelI11Fp32IOFp16WLi128ELi42ELi672EEv26Group_norm_nhwc_fwd_params,"aw",@nobits
	.sectionflags	@""
	.align	8
.nv.shared._Z35group_norm_nhwc_fwd_one_pass_kernelI11Fp32IOFp16WLi128ELi42ELi672EEv26Group_norm_nhwc_fwd_params:
	.zero		1232


//--------------------- .nv.shared._Z35group_norm_nhwc_fwd_one_pass_kernelI11Fp32IOFp16WLi256ELi42ELi672EEv26Group_norm_nhwc_fwd_params --------------------------
	.section	.nv.shared._Z35group_norm_nhwc_fwd_one_pass_kernelI11Fp32IOFp16WLi256ELi42ELi672EEv26Group_norm_nhwc_fwd_params,"aw",@nobits
	.sectionflags	@""
	.align	8
.nv.shared._Z35group_norm_nhwc_fwd_one_pass_kernelI11Fp32IOFp16WLi256ELi42ELi672EEv26Group_norm_nhwc_fwd_params:
	.zero		1232


//--------------------- .nv.shared._Z35group_norm_nhwc_fwd_one_pass_kernelI11Fp32IOFp16WLi512ELi42ELi672EEv26Group_norm_nhwc_fwd_params --------------------------
	.section	.nv.shared._Z35group_norm_nhwc_fwd_one_pass_kernelI11Fp32IOFp16WLi512ELi42ELi672EEv26Group_norm_nhwc_fwd_params,"aw",@nobits
	.sectionflags	@""
	.align	8
.nv.shared._Z35group_norm_nhwc_fwd_one_pass_kernelI11Fp32IOFp16WLi512ELi42ELi672EEv26Group_norm_nhwc_fwd_params:
	.zero		1232


//--------------------- .nv.constant0._ZN3cub18CUB_300001_SM_10006detail11EmptyKernelIvEEvv --------------------------
	.section	.nv.constant0._ZN3cub18CUB_300001_SM_10006detail11EmptyKernelIvEEvv,"a",@progbits
	.sectionflags	@""
	.align	4
.nv.constant0._ZN3cub18CUB_300001_SM_10006detail11EmptyKernelIvEEvv:
	.zero		896


//--------------------- .nv.constant0._Z35group_norm_nhwc_bwd_one_pass_kernelI11Bf16IOFp32WLi64ELi42ELi672EEv26Group_norm_nhwc_bwd_params --------------------------
	.section	.nv.constant0._Z35group_norm_nhwc_bwd_one_pass_kernelI11Bf16IOFp32WLi64ELi42ELi672EEv26Group_norm_nhwc_bwd_params,"a",@progbits
	.sectionflags	@""
	.align	4
.nv.constant0._Z35group_norm_nhwc_bwd_one_pass_kernelI11Bf16IOFp32WLi64ELi42ELi672EEv26Group_norm_nhwc_bwd_params:
	.zero		1080


//--------------------- .nv.constant0._Z35group_norm_nhwc_bwd_one_pass_kernelI11Bf16IOFp32WLi128ELi42ELi672EEv26Group_norm_nhwc_bwd_params --------------------------
	.section	.nv.constant0._Z35group_norm_nhwc_bwd_one_pass_kernelI11Bf16IOFp32WLi128ELi42ELi672EEv26Group_norm_nhwc_bwd_params,"a",@progbits
	.sectionflags	@""
	.align	4
.nv.constant0._Z35group_norm_nhwc_bwd_one_pass_kernelI11Bf16IOFp32WLi128ELi42ELi672EEv26Group_norm_nhwc_bwd_params:
	.zero		1080


//--------------------- .nv.constant0._Z35group_norm_nhwc_bwd_one_pass_kernelI11Bf16IOFp32WLi256ELi42ELi672EEv26Group_norm_nhwc_bwd_params --------------------------
	.section	.nv.constant0._Z35group_norm_nhwc_bwd_one_pass_kernelI11Bf16IOFp32WLi256ELi42ELi672EEv26Group_norm_nhwc_bwd_params,"a",@progbits
	.sectionflags	@""
	.align	4
.nv.constant0._Z35group_norm_nhwc_bwd_one_pass_kernelI11Bf16IOFp32WLi256ELi42ELi672EEv26Group_norm_nhwc_bwd_params:
	.zero		1080


//--------------------- .nv.constant0._Z35group_norm_nhwc_bwd_one_pass_kernelI11Bf16IOFp32WLi512ELi42ELi672EEv26Group_norm_nhwc_bwd_params --------------------------
	.section	.nv.constant0._Z35group_norm_nhwc_bwd_one_pass_kernelI11Bf16IOFp32WLi512ELi42ELi672EEv26Group_norm_nhwc_bwd_params,"a",@progbits
	.sectionflags	@""
	.align	4
.nv.constant0._Z35group_norm_nhwc_bwd_one_pass_kernelI11Bf16IOFp32WLi512ELi42ELi672EEv26Group_norm_nhwc_bwd_params:
	.zero		1080


//--------------------- .nv.constant0._Z35group_norm_nhwc_bwd_one_pass_kernelI11Bf16IOBf16WLi64ELi42ELi672EEv26Group_norm_nhwc_bwd_params --------------------------
	.section	.nv.constant0._Z35group_norm_nhwc_bwd_one_pass_kernelI11Bf16IOBf16WLi64ELi42ELi672EEv26Group_norm_nhwc_bwd_params,"a",@progbits
	.sectionflags	@""
	.align	4
.nv.constant0._Z35group_norm_nhwc_bwd_one_pass_kernelI11Bf16IOBf16WLi64ELi42ELi672EEv26Group_norm_nhwc_bwd_params:
	.zero		1080


//--------------------- .nv.constant0._Z35group_norm_nhwc_bwd_one_pass_kernelI11Bf16IOBf16WLi128ELi42ELi672EEv26Group_norm_nhwc_bwd_params --------------------------
	.section	.nv.constant0._Z35group_norm_nhwc_bwd_one_pass_kernelI11Bf16IOBf16WLi128ELi42ELi672EEv26Group_norm_nhwc_bwd_params,"a",@progbits
	.sectionflags	@""
	.align	4
.nv.constant0._Z35group_norm_nhwc_bwd_one_pass_kernelI11Bf16IOBf16WLi128ELi42ELi672EEv26Group_norm_nhwc_bwd_params:
	.zero		1080


//--------------------- .nv.constant0._Z35group_norm_nhwc_bwd_one_pass_kernelI11Bf16IOBf16WLi256ELi42ELi672EEv26Group_norm_nhwc_bwd_params --------------------------
	.section	.nv.constant0._Z35group_norm_nhwc_bwd_one_pass_kernelI11Bf16IOBf16WLi256ELi42ELi672EEv26Group_norm_nhwc_bwd_params,"a",@progbits
	.sectionflags	@""
	.align	4
.nv.constant0._Z35group_norm_nhwc_bwd_one_pass_kernelI11Bf16IOBf16WLi256ELi42ELi672EEv26Group_norm_nhwc_bwd_params:
	.zero		1080


//--------------------- .nv.constant0._Z35group_norm_nhwc_bwd_one_pass_kernelI11Bf16IOBf16WLi512ELi42ELi672EEv26Group_norm_nhwc_bwd_params --------------------------
	.section	.nv.constant0._Z35group_norm_nhwc_bwd_one_pass_kernelI11Bf16IOBf16WLi512ELi42ELi672EEv26Group_norm_nhwc_bwd_params,"a",@progbits
	.sectionflags	@""
	.align	4
.nv.constant0._Z35group_norm_nhwc_bwd_one_pass_kernelI11Bf16IOBf16WLi512ELi42ELi672EEv26Group_norm_nhwc_bwd_params:
	.zero		1080


//--------------------- .nv.constant0._Z35group_norm_nhwc_bwd_one_pass_kernelI11Bf16IOFp16WLi64ELi42ELi672EEv26Group_norm_nhwc_bwd_params --------------------------
	.section	.nv.constant0._Z35group_norm_nhwc_bwd_one_pass_kernelI11Bf16IOFp16WLi64ELi42ELi672EEv26Group_norm_nhwc_bwd_params,"a",@progbits
	.sectionflags	@""
	.align	4
.nv.constant0._Z35group_norm_nhwc_bwd_one_pass_kernelI11Bf16IOFp16WLi64ELi42ELi672EEv26Group_norm_nhwc_bwd_params:
	.zero		1080


//--------------------- .nv.constant0._Z35group_norm_nhwc_bwd_one_pass_kernelI11Bf16IOFp16WLi128ELi42ELi672EEv26Group_norm_nhwc_bwd_params --------------------------
	.section	.nv.constant0._Z35group_norm_nhwc_bwd_one_pass_kernelI11Bf16IOFp16WLi128ELi42ELi672EEv26Group_norm_nhwc_bwd_params,"a",@progbits
	.sectionflags	@""
	.align	4
.nv.constant0._Z35group_norm_nhwc_bwd_one_pass_kernelI11Bf16IOFp16WLi128ELi42ELi672EEv26Group_norm_nhwc_bwd_params:
	.zero		1080


//--------------------- .nv.constant0._Z35group_norm_nhwc_bwd_one_pass_kernelI11Bf16IOFp16WLi256ELi42ELi672EEv26Group_norm_nhwc_bwd_params --------------------------
	.section	.nv.constant0._Z35group_norm_nhwc_bwd_one_pass_kernelI11Bf16IOFp16WLi256ELi42ELi672EEv26Group_norm_nhwc_bwd_params,"a",@progbits
	.sectionflags	@""
	.align	4
.nv.constant0._Z35group_norm_nhwc_bwd_one_pass_kernelI11Bf16IOFp16WLi256ELi42ELi672EEv26Group_norm_nhwc_bwd_params:
	.zero		1080


//--------------------- .nv.constant0._Z35group_norm_nhwc_bwd_one_pass_kernelI11Bf16IOFp16WLi512ELi42ELi672EEv26Group_norm_nhwc_bwd_params --------------------------
	.section	.nv.constant0._Z35group_norm_nhwc_bwd_one_pass_kernelI11Bf16IOFp16WLi512ELi42ELi672EEv26Group_norm_nhwc_bwd_params,"a",@progbits
	.sectionflags	@""
	.align	4
.nv.constant0._Z35group_norm_nhwc_bwd_one_pass_kernelI11Bf16IOFp16WLi512ELi42ELi672EEv26Group_norm_nhwc_bwd_params:
	.zero		1080


//--------------------- .nv.constant0._Z35group_norm_nhwc_bwd_one_pass_kernelI11Fp16IOFp32WLi64ELi42ELi672EEv26Group_norm_nhwc_bwd_params --------------------------
	.section	.nv.constant0._Z35group_norm_nhwc_bwd_one_pass_kernelI11Fp16IOFp32WLi64ELi42ELi672EEv26Group_norm_nhwc_bwd_params,"a",@progbits
	.sectionflags	@""
	.align	4
.nv.constant0._Z35group_norm_nhwc_bwd_one_pass_kernelI11Fp16IOFp32WLi64ELi42ELi672EEv26Group_norm_nhwc_bwd_params:
	.zero		1080


//--------------------- .nv.constant0._Z35group_norm_nhwc_bwd_one_pass_kernelI11Fp16IOFp32WLi128ELi42ELi672EEv26Group_norm_nhwc_bwd_params --------------------------
	.section	.nv.constant0._Z35group_norm_nhwc_bwd_one_pass_kernelI11Fp16IOFp32WLi128ELi42ELi672EEv26Group_norm_nhwc_bwd_params,"a",@progbits
	.sectionflags	@""
	.align	4
.nv.constant0._Z35group_norm_nhwc_bwd_one_pass_kernelI11Fp16IOFp32WLi128ELi42ELi672EEv26Group_norm_nhwc_bwd_params:
	.zero		1080


//--------------------- .nv.constant0._Z35group_norm_nhwc_bwd_one_pass_kernelI11Fp16IOFp32WLi256ELi42ELi672EEv26Group_norm_nhwc_bwd_params --------------------------
	.section	.nv.constant0._Z35group_norm_nhwc_bwd_one_pass_kernelI11Fp16IOFp32WLi256ELi42ELi672EEv26Group_norm_nhwc_bwd_params,"a",@progbits
	.sectionflags	@""
	.align	4
.nv.constant0._Z35group_norm_nhwc_bwd_one_pass_kernelI11Fp16IOFp32WLi256ELi42ELi672EEv26Group_norm_nhwc_bwd_params:
	.zero		1080


//--------------------- .nv.constant0._Z35group_norm_nhwc_bwd_one_pass_kernelI11Fp16IOFp32WLi512ELi42ELi672EEv26Group_norm_nhwc_bwd_params --------------------------
	.section	.nv.constant0._Z35group_norm_nhwc_bwd_one_pass_kernelI11Fp16IOFp32WLi512ELi42ELi672EEv26Group_norm_nhwc_bwd_params,"a",@progbits
	.sectionflags	@""
	.align	4
.nv.constant0._Z35group_norm_nhwc_bwd_one_pass_kernelI11Fp16IOFp32WLi512ELi42ELi672EEv26Group_norm_nhwc_bwd_params:
	.zero		1080


//--------------------- .nv.constant0._Z35group_norm_nhwc_bwd_one_pass_kernelI11Fp16IOBf16WLi64ELi42ELi672EEv26Group_norm_nhwc_bwd_params --------------------------
	.section	.nv.constant0._Z35group_norm_nhwc_bwd_one_pass_kernelI11Fp16IOBf16WLi64ELi42ELi672EEv26Group_norm_nhwc_bwd_params,"a",@progbits
	.sectionflags	@""
	.align	4
.nv.constant0._Z35group_norm_nhwc_bwd_one_pass_kernelI11Fp16IOBf16WLi64ELi42ELi672EEv26Group_norm_nhwc_bwd_params:
	.zero		1080


//--------------------- .nv.constant0._Z35group_norm_nhwc_bwd_one_pass_kernelI11Fp16IOBf16WLi128ELi42ELi672EEv26Group_norm_nhwc_bwd_params --------------------------
	.section	.nv.constant0._Z35group_norm_nhwc_bwd_one_pass_kernelI11Fp16IOBf16WLi128ELi42ELi672EEv26Group_norm_nhwc_bwd_params,"a",@progbits
	.sectionflags	@""
	.align	4
.nv.constant0._Z35group_norm_nhwc_bwd_one_pass_kernelI11Fp16IOBf16WLi128ELi42ELi672EEv26Group_norm_nhwc_bwd_params:
	.zero		1080


//--------------------- .nv.constant0._Z35group_norm_nhwc_bwd_one_pass_kernelI11Fp16IOBf16WLi256ELi42ELi672EEv26Group_norm_nhwc_bwd_params --------------------------
	.section	.nv.constant0._Z35group_norm_nhwc_bwd_one_pass_kernelI11Fp16IOBf16WLi256ELi42ELi672EEv26Group_norm_nhwc_bwd_params,"a",@progbits
	.sectionflags	@""
	.align	4
.nv.constant0._Z35group_norm_nhwc_bwd_one_pass_kernelI11Fp16IOBf16WLi256ELi42ELi672EEv26Group_norm_nhwc_bwd_params:
	.zero		1080


//--------------------- .nv.constant0._Z35group_norm_nhwc_bwd_one_pass_kernelI11Fp16IOBf16WLi512ELi42ELi672EEv26Group_norm_nhwc_bwd_params --------------------------
	.section	.nv.constant0._Z35group_norm_nhwc_bwd_one_pass_kernelI11Fp16IOBf16WLi512ELi42ELi672EEv26Group_norm_nhwc_bwd_params,"a",@progbits
	.sectionflags	@""
	.align	4
.nv.constant0._Z35group_norm_nhwc_bwd_one_pass_kernelI11Fp16IOBf16WLi512ELi42ELi672EEv26Group_norm_nhwc_bwd_params:
	.zero		1080


//--------------------- .nv.constant0._Z35group_norm_nhwc_bwd_one_pass_kernelI11Fp16IOFp16WLi64ELi42ELi672EEv26Group_norm_nhwc_bwd_params --------------------------
	.section	.nv.constant0._Z35group_norm_nhwc_bwd_one_pass_kernelI11Fp16IOFp16WLi64ELi42ELi672EEv26Group_norm_nhwc_bwd_params,"a",@progbits
	.sectionflags	@""
	.align	4
.nv.constant0._Z35group_norm_nhwc_bwd_one_pass_kernelI11Fp16IOFp16WLi64ELi42ELi672EEv26Group_norm_nhwc_bwd_params:
	.zero		1080


//--------------------- .nv.constant0._Z35group_norm_nhwc_bwd_one_pass_kernelI11Fp16IOFp16WLi128ELi42ELi672EEv26Group_norm_nhwc_bwd_params --------------------------
	.section	.nv.constant0._Z35group_norm_nhwc_bwd_one_pass_kernelI11Fp16IOFp16WLi128ELi42ELi672EEv26Group_norm_nhwc_bwd_params,"a",@progbits
	.sectionflags	@""
	.align	4
.nv.constant0._Z35group_norm_nhwc_bwd_one_pass_kernelI11Fp16IOFp16WLi128ELi42ELi672EEv26Group_norm_nhwc_bwd_params:
	.zero		1080


//--------------------- .nv.constant0._Z35group_norm_nhwc_bwd_one_pass_kernelI11Fp16IOFp16WLi256ELi42ELi672EEv26Group_norm_nhwc_bwd_params --------------------------
	.section	.nv.constant0._Z35group_norm_nhwc_bwd_one_pass_kernelI11Fp16IOFp16WLi256ELi42ELi672EEv26Group_norm_nhwc_bwd_params,"a",@progbits
	.sectionflags	@""
	.align	4
.nv.constant0._Z35group_norm_nhwc_bwd_one_pass_kernelI11Fp16IOFp16WLi256ELi42ELi672EEv26Group_norm_nhwc_bwd_params:
	.zero		1080


//--------------------- .nv.constant0._Z35group_norm_nhwc_bwd_one_pass_kernelI11Fp16IOFp16WLi512ELi42ELi672EEv26Group_norm_nhwc_bwd_params --------------------------
	.section	.nv.constant0._Z35group_norm_nhwc_bwd_one_pass_kernelI11Fp16IOFp16WLi512ELi42ELi672EEv26Group_norm_nhwc_bwd_params,"a",@progbits
	.sectionflags	@""
	.align	4
.nv.constant0._Z35group_norm_nhwc_bwd_one_pass_kernelI11Fp16IOFp16WLi512ELi42ELi672EEv26Group_norm_nhwc_bwd_params:
	.zero		1080


//--------------------- .nv.constant0._Z35group_norm_nhwc_bwd_one_pass_kernelI11Fp32IOFp32WLi64ELi42ELi672EEv26Group_norm_nhwc_bwd_params --------------------------
	.section	.nv.constant0._Z35group_norm_nhwc_bwd_one_pass_kernelI11Fp32IOFp32WLi64ELi42ELi672EEv26Group_norm_nhwc_bwd_params,"a",@progbits
	.sectionflags	@""
	.align	4
.nv.constant0._Z35group_norm_nhwc_bwd_one_pass_kernelI11Fp32IOFp32WLi64ELi42ELi672EEv26Group_norm_nhwc_bwd_params:
	.zero		1080


//--------------------- .nv.constant0._Z35group_norm_nhwc_bwd_one_pass_kernelI11Fp32IOFp32WLi128ELi42ELi672EEv26Group_norm_nhwc_bwd_params --------------------------
	.section	.nv.constant0._Z35group_norm_nhwc_bwd_one_pass_kernelI11Fp32IOFp32WLi128ELi42ELi672EEv26Group_norm_nhwc_bwd_params,"a",@progbits
	.sectionflags	@""
	.align	4
.nv.constant0._Z35group_norm_nhwc_bwd_one_pass_kernelI11Fp32IOFp32WLi128ELi42ELi672EEv26Group_norm_nhwc_bwd_params:
	.zero		1080


//--------------------- .nv.constant0._Z35group_norm_nhwc_bwd_one_pass_kernelI11Fp32IOFp32WLi256ELi42ELi672EEv26Group_norm_nhwc_bwd_params --------------------------
	.section	.nv.constant0._Z35group_norm_nhwc_bwd_one_pass_kernelI11Fp32IOFp32WLi256ELi42ELi672EEv26Group_norm_nhwc_bwd_params,"a",@progbits
	.sectionflags	@""
	.align	4
.nv.constant0._Z35group_norm_nhwc_bwd_one_pass_kernelI11Fp32IOFp32WLi256ELi42ELi672EEv26Group_norm_nhwc_bwd_params:
	.zero		1080


//--------------------- .nv.constant0._Z35group_norm_nhwc_bwd_one_pass_kernelI11Fp32IOFp32WLi512ELi42ELi672EEv26Group_norm_nhwc_bwd_params --------------------------
	.section	.nv.constant0._Z35group_norm_nhwc_bwd_one_pass_kernelI11Fp32IOFp32WLi512ELi42ELi672EEv26Group_norm_nhwc_bwd_params,"a",@progbits
	.sectionflags	@""
	.align	4
.nv.constant0._Z35group_norm_nhwc_bwd_one_pass_kernelI11Fp32IOFp32WLi512ELi42ELi672EEv26Group_norm_nhwc_bwd_params:
	.zero		1080


//--------------------- .nv.constant0._Z35group_norm_nhwc_bwd_one_pass_kernelI11Fp32IOBf16WLi64ELi42ELi672EEv26Group_norm_nhwc_bwd_params --------------------------
	.section	.nv.constant0._Z35group_norm_nhwc_bwd_one_pass_kernelI11Fp32IOBf16WLi64ELi42ELi672EEv26Group_norm_nhwc_bwd_params,"a",@progbits
	.sectionflags	@""
	.align	4
.nv.constant0._Z35group_norm_nhwc_bwd_one_pass_kernelI11Fp32IOBf16WLi64ELi42ELi672EEv26Group_norm_nhwc_bwd_params:
	.zero		1080


//--------------------- .nv.constant0._Z35group_norm_nhwc_bwd_one_pass_kernelI11Fp32IOBf16WLi128ELi42ELi672EEv26Group_norm_nhwc_bwd_params --------------------------
	.section	.nv.constant0._Z35group_norm_nhwc_bwd_one_pass_kernelI11Fp32IOBf16WLi128ELi42ELi672EEv26Group_norm_nhwc_bwd_params,"a",@progbits
	.sectionflags	@""
	.align	4
.nv.constant0._Z35group_norm_nhwc_bwd_one_pass_kernelI11Fp32IOBf16WLi128ELi42ELi672EEv26Group_norm_nhwc_bwd_params:
	.zero		1080


//--------------------- .nv.constant0._Z35group_norm_nhwc_bwd_one_pass_kernelI11Fp32IOBf16WLi256ELi42ELi672EEv26Group_norm_nhwc_bwd_params --------------------------
	.section	.nv.constant0._Z35group_norm_nhwc_bwd_one_pass_kernelI11Fp32IOBf16WLi256ELi42ELi672EEv26Group_norm_nhwc_bwd_params,"a",@progbits
	.sectionflags	@""
	.align	4
.nv.constant0._Z35group_norm_nhwc_bwd_one_pass_kernelI11Fp32IOBf16WLi256ELi42ELi672EEv26Group_norm_nhwc_bwd_params:
	.zero		1080


//--------------------- .nv.constant0._Z35group_norm_nhwc_bwd_one_pass_kernelI11Fp32IOBf16WLi512ELi42ELi672EEv26Group_norm_nhwc_bwd_params --------------------------
	.section	.nv.constant0._Z35group_norm_nhwc_bwd_one_pass_kernelI11Fp32IOBf16WLi512ELi42ELi672EEv26Group_norm_nhwc_bwd_params,"a",@progbits
	.sectionflags	@""
	.align	4
.nv.constant0._Z35group_norm_nhwc_bwd_one_pass_kernelI11Fp32IOBf16WLi512ELi42ELi672EEv26Group_norm_nhwc_bwd_params:
	.zero		1080


//--------------------- .nv.constant0._Z35group_norm_nhwc_bwd_one_pass_kernelI11Fp32IOFp16WLi64ELi42ELi672EEv26Group_norm_nhwc_bwd_params --------------------------
	.section	.nv.constant0._Z35group_norm_nhwc_bwd_one_pass_kernelI11Fp32IOFp16WLi64ELi42ELi672EEv26Group_norm_nhwc_bwd_params,"a",@progbits
	.sectionflags	@""
	.align	4
.nv.constant0._Z35group_norm_nhwc_bwd_one_pass_kernelI11Fp32IOFp16WLi64ELi42ELi672EEv26Group_norm_nhwc_bwd_params:
	.zero		1080


//--------------------- .nv.constant0._Z35group_norm_nhwc_bwd_one_pass_kernelI11Fp32IOFp16WLi128ELi42ELi672EEv26Group_norm_nhwc_bwd_params --------------------------
	.section	.nv.constant0._Z35group_norm_nhwc_bwd_one_pass_kernelI11Fp32IOFp16WLi128ELi42ELi672EEv26Group_norm_nhwc_bwd_params,"a",@progbits
	.sectionflags	@""
	.align	4
.nv.constant0._Z35group_norm_nhwc_bwd_one_pass_kernelI11Fp32IOFp16WLi128ELi42ELi672EEv26Group_norm_nhwc_bwd_params:
	.zero		1080


//--------------------- .nv.constant0._Z35group_norm_nhwc_bwd_one_pass_kernelI11Fp32IOFp16WLi256ELi42ELi672EEv26Group_norm_nhwc_bwd_params --------------------------
	.section	.nv.constant0._Z35group_norm_nhwc_bwd_one_pass_kernelI11Fp32IOFp16WLi256ELi42ELi672EEv26Group_norm_nhwc_bwd_params,"a",@progbits
	.sectionflags	@""
	.align	4
.nv.constant0._Z35group_norm_nhwc_bwd_one_pass_kernelI11Fp32IOFp16WLi256ELi42ELi672EEv26Group_norm_nhwc_bwd_params:
	.zero		1080


//--------------------- .nv.constant0._Z35group_norm_nhwc_bwd_one_pass_kernelI11Fp32IOFp16WLi512ELi42ELi672EEv26Group_norm_nhwc_bwd_params --------------------------
	.section	.nv.constant0._Z35group_norm_nhwc_bwd_one_pass_kernelI11Fp32IOFp16WLi512ELi42ELi672EEv26Group_norm_nhwc_bwd_params,"a",@progbits
	.sectionflags	@""
	.align	4
.nv.constant0._Z35group_norm_nhwc_bwd_one_pass_kernelI11Fp32IOFp16WLi512ELi42ELi672EEv26Group_norm_nhwc_bwd_params:
	.zero		1080


//--------------------- .nv.constant0._Z35group_norm_nhwc_fwd_one_pass_kernelI11Bf16IOFp32WLi64ELi42ELi672EEv26Group_norm_nhwc_fwd_params --------------------------
	.section	.nv.constant0._Z35group_norm_nhwc_fwd_one_pass_kernelI11Bf16IOFp32WLi64ELi42ELi672EEv26Group_norm_nhwc_fwd_params,"a",@progbits
	.sectionflags	@""
	.align	4
.nv.constant0._Z35group_norm_nhwc_fwd_one_pass_kernelI11Bf16IOFp32WLi64ELi42ELi672EEv26Group_norm_nhwc_fwd_params:
	.zero		1056


//--------------------- .nv.constant0._Z35group_norm_nhwc_fwd_one_pass_kernelI11Bf16IOFp32WLi128ELi42ELi672EEv26Group_norm_nhwc_fwd_params --------------------------
	.section	.nv.constant0._Z35group_norm_nhwc_fwd_one_pass_kernelI11Bf16IOFp32WLi128ELi42ELi672EEv26Group_norm_nhwc_fwd_params,"a",@progbits
	.sectionflags	@""
	.align	4
.nv.constant0._Z35group_norm_nhwc_fwd_one_pass_kernelI11Bf16IOFp32WLi128ELi42ELi672EEv26Group_norm_nhwc_fwd_params:
	.zero		1056


//--------------------- .nv.constant0._Z35group_norm_nhwc_fwd_one_pass_kernelI11Bf16IOFp32WLi256ELi42ELi672EEv26Group_norm_nhwc_fwd_params --------------------------
	.section	.nv.constant0._Z35group_norm_nhwc_fwd_one_pass_kernelI11Bf16IOFp32WLi256ELi42ELi672EEv26Group_norm_nhwc_fwd_params,"a",@progbits
	.sectionflags	@""
	.align	4
.nv.constant0._Z35group_norm_nhwc_fwd_one_pass_kernelI11Bf16IOFp32WLi256ELi42ELi672EEv26Group_norm_nhwc_fwd_params:
	.zero		1056


//--------------------- .nv.constant0._Z35group_norm_nhwc_fwd_one_pass_kernelI11Bf16IOFp32WLi512ELi42ELi672EEv26Group_norm_nhwc_fwd_params --------------------------
	.section	.nv.constant0._Z35group_norm_nhwc_fwd_one_pass_kernelI11Bf16IOFp32WLi512ELi42ELi672EEv26Group_norm_nhwc_fwd_params,"a",@progbits
	.sectionflags	@""
	.align	4
.nv.constant0._Z35group_norm_nhwc_fwd_one_pass_kernelI11Bf16IOFp32WLi512ELi42ELi672EEv26Group_norm_nhwc_fwd_params:
	.zero		1056


//--------------------- .nv.constant0._Z35group_norm_nhwc_fwd_one_pass_kernelI11Bf16IOBf16WLi64ELi42ELi672EEv26Group_norm_nhwc_fwd_params --------------------------
	.section	.nv.constant0._Z35group_norm_nhwc_fwd_one_pass_kernelI11Bf16IOBf16WLi64ELi42ELi672EEv26Group_norm_nhwc_fwd_params,"a",@progbits
	.sectionflags	@""
	.align	4
.nv.constant0._Z35group_norm_nhwc_fwd_one_pass_kernelI11Bf16IOBf16WLi64ELi42ELi672EEv26Group_norm_nhwc_fwd_params:
	.zero		1056


//--------------------- .nv.constant0._Z35group_norm_nhwc_fwd_one_pass_kernelI11Bf16IOBf16WLi128ELi42ELi672EEv26Group_norm_nhwc_fwd_params --------------------------
	.section	.nv.constant0._Z35group_norm_nhwc_fwd_one_pass_kernelI11Bf16IOBf16WLi128ELi42ELi672EEv26Group_norm_nhwc_fwd_params,"a",@progbits
	.sectionflags	@""
	.align	4
.nv.constant0._Z35group_norm_nhwc_fwd_one_pass_kernelI11Bf16IOBf16WLi128ELi42ELi672EEv26Group_norm_nhwc_fwd_params:
	.zero		1056


//--------------------- .nv.constant0._Z35group_norm_nhwc_fwd_one_pass_kernelI11Bf16IOBf16WLi256ELi42ELi672EEv26Group_norm_nhwc_fwd_params --------------------------
	.section	.nv.constant0._Z35group_norm_nhwc_fwd_one_pass_kernelI11Bf16IOBf16WLi256ELi42ELi672EEv26Group_norm_nhwc_fwd_params,"a",@progbits
	.sectionflags	@""
	.align	4
.nv.constant0._Z35group_norm_nhwc_fwd_one_pass_kernelI11Bf16IOBf16WLi256ELi42ELi672EEv26Group_norm_nhwc_fwd_params:
	.zero		1056


//--------------------- .nv.constant0._Z35group_norm_nhwc_fwd_one_pass_kernelI11Bf16IOBf16WLi512ELi42ELi672EEv26Group_norm_nhwc_fwd_params --------------------------
	.section	.nv.constant0._Z35group_norm_nhwc_fwd_one_pass_kernelI11Bf16IOBf16WLi512ELi42ELi672EEv26Group_norm_nhwc_fwd_params,"a",@progbits
	.sectionflags	@""
	.align	4
.nv.constant0._Z35group_norm_nhwc_fwd_one_pass_kernelI11Bf16IOBf16WLi512ELi42ELi672EEv26Group_norm_nhwc_fwd_params:
	.zero		1056


//--------------------- .nv.constant0._Z35group_norm_nhwc_fwd_one_pass_kernelI11Bf16IOFp16WLi64ELi42ELi672EEv26Group_norm_nhwc_fwd_params --------------------------
	.section	.nv.constant0._Z35group_norm_nhwc_fwd_one_pass_kernelI11Bf16IOFp16WLi64ELi42ELi672EEv26Group_norm_nhwc_fwd_params,"a",@progbits
	.sectionflags	@""
	.align	4
.nv.constant0._Z35group_norm_nhwc_fwd_one_pass_kernelI11Bf16IOFp16WLi64ELi42ELi672EEv26Group_norm_nhwc_fwd_params:
	.zero		1056


//--------------------- .nv.constant0._Z35group_norm_nhwc_fwd_one_pass_kernelI11Bf16IOFp16WLi128ELi42ELi672EEv26Group_norm_nhwc_fwd_params --------------------------
	.section	.nv.constant0._Z35group_norm_nhwc_fwd_one_pass_kernelI11Bf16IOFp16WLi128ELi42ELi672EEv26Group_norm_nhwc_fwd_params,"a",@progbits
	.sectionflags	@""
	.align	4
.nv.constant0._Z35group_norm_nhwc_fwd_one_pass_kernelI11Bf16IOFp16WLi128ELi42ELi672EEv26Group_norm_nhwc_fwd_params:
	.zero		1056


//--------------------- .nv.constant0._Z35group_norm_nhwc_fwd_one_pass_kernelI11Bf16IOFp16WLi256ELi42ELi672EEv26Group_norm_nhwc_fwd_params --------------------------
	.section	.nv.constant0._Z35group_norm_nhwc_fwd_one_pass_kernelI11Bf16IOFp16WLi256ELi42ELi672EEv26Group_norm_nhwc_fwd_params,"a",@progbits
	.sectionflags	@""
	.align	4
.nv.constant0._Z35group_norm_nhwc_fwd_one_pass_kernelI11Bf16IOFp16WLi256ELi42ELi672EEv26Group_norm_nhwc_fwd_params:
	.zero		1056


//--------------------- .nv.constant0._Z35group_norm_nhwc_fwd_one_pass_kernelI11Bf16IOFp16WLi512ELi42ELi672EEv26Group_norm_nhwc_fwd_params --------------------------
	.section	.nv.constant0._Z35group_norm_nhwc_fwd_one_pass_kernelI11Bf16IOFp16WLi512ELi42ELi672EEv26Group_norm_nhwc_fwd_params,"a",@progbits
	.sectionflags	@""
	.align	4
.nv.constant0._Z35group_norm_nhwc_fwd_one_pass_kernelI11Bf16IOFp16WLi512ELi42ELi672EEv26Group_norm_nhwc_fwd_params:
	.zero		1056


//--------------------- .nv.constant0._Z35group_norm_nhwc_fwd_one_pass_kernelI11Fp16IOFp32WLi64ELi42ELi672EEv26Group_norm_nhwc_fwd_params --------------------------
	.section	.nv.constant0._Z35group_norm_nhwc_fwd_one_pass_kernelI11Fp16IOFp32WLi64ELi42ELi672EEv26Group_norm_nhwc_fwd_params,"a",@progbits
	.sectionflags	@""
	.align	4
.nv.constant0._Z35group_norm_nhwc_fwd_one_pass_kernelI11Fp16IOFp32WLi64ELi42ELi672EEv26Group_norm_nhwc_fwd_params:
	.zero		1056


//--------------------- .nv.constant0._Z35group_norm_nhwc_fwd_one_pass_kernelI11Fp16IOFp32WLi128ELi42ELi672EEv26Group_norm_nhwc_fwd_params --------------------------
	.section	.nv.constant0._Z35group_norm_nhwc_fwd_one_pass_kernelI11Fp16IOFp32WLi128ELi42ELi672EEv26Group_norm_nhwc_fwd_params,"a",@progbits
	.sectionflags	@""
	.align	4
.nv.constant0._Z35group_norm_nhwc_fwd_one_pass_kernelI11Fp16IOFp32WLi128ELi42ELi672EEv26Group_norm_nhwc_fwd_params:
	.zero		1056


//--------------------- .nv.constant0._Z35group_norm_nhwc_fwd_one_pass_kernelI11Fp16IOFp32WLi256ELi42ELi672EEv26Group_norm_nhwc_fwd_params --------------------------
	.section	.nv.constant0._Z35group_norm_nhwc_fwd_one_pass_kernelI11Fp16IOFp32WLi256ELi42ELi672EEv26Group_norm_nhwc_fwd_params,"a",@progbits
	.sectionflags	@""
	.align	4
.nv.constant0._Z35group_norm_nhwc_fwd_one_pass_kernelI11Fp16IOFp32WLi256ELi42ELi672EEv26Group_norm_nhwc_fwd_params:
	.zero		1056


//--------------------- .nv.constant0._Z35group_norm_nhwc_fwd_one_pass_kernelI11Fp16IOFp32WLi512ELi42ELi672EEv26Group_norm_nhwc_fwd_params --------------------------
	.section	.nv.constant0._Z35group_norm_nhwc_fwd_one_pass_kernelI11Fp16IOFp32WLi512ELi42ELi672EEv26Group_norm_nhwc_fwd_params,"a",@progbits
	.sectionflags	@""
	.align	4
.nv.constant0._Z35group_norm_nhwc_fwd_one_pass_kernelI11Fp16IOFp32WLi512ELi42ELi672EEv26Group_norm_nhwc_fwd_params:
	.zero		1056


//--------------------- .nv.constant0._Z35group_norm_nhwc_fwd_one_pass_kernelI11Fp16IOBf16WLi64ELi42ELi672EEv26Group_norm_nhwc_fwd_params --------------------------
	.section	.nv.constant0._Z35group_norm_nhwc_fwd_one_pass_kernelI11Fp16IOBf16WLi64ELi42ELi672EEv26Group_norm_nhwc_fwd_params,"a",@progbits
	.sectionflags	@""
	.align	4
.nv.constant0._Z35group_norm_nhwc_fwd_one_pass_kernelI11Fp16IOBf16WLi64ELi42ELi672EEv26Group_norm_nhwc_fwd_params:
	.zero		1056


//--------------------- .nv.constant0._Z35group_norm_nhwc_fwd_one_pass_kernelI11Fp16IOBf16WLi128ELi42ELi672EEv26Group_norm_nhwc_fwd_params --------------------------
	.section	.nv.constant0._Z35group_norm_nhwc_fwd_one_pass_kernelI11Fp16IOBf16WLi128ELi42ELi672EEv26Group_norm_nhwc_fwd_params,"a",@progbits
	.sectionflags	@""
	.align	4
.nv.constant0._Z35group_norm_nhwc_fwd_one_pass_kernelI11Fp16IOBf16WLi128ELi42ELi672EEv26Group_norm_nhwc_fwd_params:
	.zero		1056


//--------------------- .nv.constant0._Z35group_norm_nhwc_fwd_one_pass_kernelI11Fp16IOBf16WLi256ELi42ELi672EEv26Group_norm_nhwc_fwd_params --------------------------
	.section	.nv.constant0._Z35group_norm_nhwc_fwd_one_pass_kernelI11Fp16IOBf16WLi256ELi42ELi672EEv26Group_norm_nhwc_fwd_params,"a",@progbits
	.sectionflags	@""
	.align	4
.nv.constant0._Z35group_norm_nhwc_fwd_one_pass_kernelI11Fp16IOBf16WLi256ELi42ELi672EEv26Group_norm_nhwc_fwd_params:
	.zero		1056


//--------------------- .nv.constant0._Z35group_norm_nhwc_fwd_one_pass_kernelI11Fp16IOBf16WLi512ELi42ELi672EEv26Group_norm_nhwc_fwd_params --------------------------
	.section	.nv.constant0._Z35group_norm_nhwc_fwd_one_pass_kernelI11Fp16IOBf16WLi512ELi42ELi672EEv26Group_norm_nhwc_fwd_params,"a",@progbits
	.sectionflags	@""
	.align	4
.nv.constant0._Z35group_norm_nhwc_fwd_one_pass_kernelI11Fp16IOBf16WLi512ELi42ELi672EEv26Group_norm_nhwc_fwd_params:
	.zero		1056


//--------------------- .nv.constant0._Z35group_norm_nhwc_fwd_one_pass_kernelI11Fp16IOFp16WLi64ELi42ELi672EEv26Group_norm_nhwc_fwd_params --------------------------
	.section	.nv.constant0._Z35group_norm_nhwc_fwd_one_pass_kernelI11Fp16IOFp16WLi64ELi42ELi672EEv26Group_norm_nhwc_fwd_params,"a",@progbits
	.sectionflags	@""
	.align	4
.nv.constant0._Z35group_norm_nhwc_fwd_one_pass_kernelI11Fp16IOFp16WLi64ELi42ELi672EEv26Group_norm_nhwc_fwd_params:
	.zero		1056


//--------------------- .nv.constant0._Z35group_norm_nhwc_fwd_one_pass_kernelI11Fp16IOFp16WLi128ELi42ELi672EEv26Group_norm_nhwc_fwd_params --------------------------
	.section	.nv.constant0._Z35group_norm_nhwc_fwd_one_pass_kernelI11Fp16IOFp16WLi128ELi42ELi672EEv26Group_norm_nhwc_fwd_params,"a",@progbits
	.sectionflags	@""
	.align	4
.nv.constant0._Z35group_norm_nhwc_fwd_one_pass_kernelI11Fp16IOFp16WLi128ELi42ELi672EEv26Group_norm_nhwc_fwd_params:
	.zero		1056


//--------------------- .nv.constant0._Z35group_norm_nhwc_fwd_one_pass_kernelI11Fp16IOFp16WLi256ELi42ELi672EEv26Group_norm_nhwc_fwd_params --------------------------
	.section	.nv.constant0._Z35group_norm_nhwc_fwd_one_pass_kernelI11Fp16IOFp16WLi256ELi42ELi672EEv26Group_norm_nhwc_fwd_params,"a",@progbits
	.sectionflags	@""
	.align	4
.nv.constant0._Z35group_norm_nhwc_fwd_one_pass_kernelI11Fp16IOFp16WLi256ELi42ELi672EEv26Group_norm_nhwc_fwd_params:
	.zero		1056


//--------------------- .nv.constant0._Z35group_norm_nhwc_fwd_one_pass_kernelI11Fp16IOFp16WLi512ELi42ELi672EEv26Group_norm_nhwc_fwd_params --------------------------
	.section	.nv.constant0._Z35group_norm_nhwc_fwd_one_pass_kernelI11Fp16IOFp16WLi512ELi42ELi672EEv26Group_norm_nhwc_fwd_params,"a",@progbits
	.sectionflags	@""
	.align	4
.nv.constant0._Z35group_norm_nhwc_fwd_one_pass_kernelI11Fp16IOFp16WLi512ELi42ELi672EEv26Group_norm_nhwc_fwd_params:
	.zero		1056


//--------------------- .nv.constant0._Z35group_norm_nhwc_fwd_one_pass_kernelI11Fp32IOFp32WLi64ELi42ELi672EEv26Group_norm_nhwc_fwd_params --------------------------
	.section	.nv.constant0._Z35group_norm_nhwc_fwd_one_pass_kernelI11Fp32IOFp32WLi64ELi42ELi672EEv26Group_norm_nhwc_fwd_params,"a",@progbits
	.sectionflags	@""
	.align	4
.nv.constant0._Z35group_norm_nhwc_fwd_one_pass_kernelI11Fp32IOFp32WLi64ELi42ELi672EEv26Group_norm_nhwc_fwd_params:
	.zero		1056


//--------------------- .nv.constant0._Z35group_norm_nhwc_fwd_one_pass_kernelI11Fp32IOFp32WLi128ELi42ELi672EEv26Group_norm_nhwc_fwd_params --------------------------
	.section	.nv.constant0._Z35group_norm_nhwc_fwd_one_pass_kernelI11Fp32IOFp32WLi128ELi42ELi672EEv26Group_norm_nhwc_fwd_params,"a",@progbits
	.sectionflags	@""
	.align	4
.nv.constant0._Z35group_norm_nhwc_fwd_one_pass_kernelI11Fp32IOFp32WLi128ELi42ELi672EEv26Group_norm_nhwc_fwd_params:
	.zero		1056


//--------------------- .nv.constant0._Z35group_norm_nhwc_fwd_one_pass_kernelI11Fp32IOFp32WLi256ELi42ELi672EEv26Group_norm_nhwc_fwd_params --------------------------
	.section	.nv.constant0._Z35group_norm_nhwc_fwd_one_pass_kernelI11Fp32IOFp32WLi256ELi42ELi672EEv26Group_norm_nhwc_fwd_params,"a",@progbits
	.sectionflags	@""
	.align	4
.nv.constant0._Z35group_norm_nhwc_fwd_one_pass_kernelI11Fp32IOFp32WLi256ELi42ELi672EEv26Group_norm_nhwc_fwd_params:
	.zero		1056


//--------------------- .nv.constant0._Z35group_norm_nhwc_fwd_one_pass_kernelI11Fp32IOFp32WLi512ELi42ELi672EEv26Group_norm_nhwc_fwd_params --------------------------
	.section	.nv.constant0._Z35group_norm_nhwc_fwd_one_pass_kernelI11Fp32IOFp32WLi512ELi42ELi672EEv26Group_norm_nhwc_fwd_params,"a",@progbits
	.sectionflags	@""
	.align	4
.nv.constant0._Z35group_norm_nhwc_fwd_one_pass_kernelI11Fp32IOFp32WLi512ELi42ELi672EEv26Group_norm_nhwc_fwd_params:
	.zero		1056


//--------------------- .nv.constant0._Z35group_norm_nhwc_fwd_one_pass_kernelI11Fp32IOBf16WLi64ELi42ELi672EEv26Group_norm_nhwc_fwd_params --------------------------
	.section	.nv.constant0._Z35group_norm_nhwc_fwd_one_pass_kernelI11Fp32IOBf16WLi64ELi42ELi672EEv26Group_norm_nhwc_fwd_params,"a",@progbits
	.sectionflags	@""
	.align	4
.nv.constant0._Z35group_norm_nhwc_fwd_one_pass_kernelI11Fp32IOBf16WLi64ELi42ELi672EEv26Group_norm_nhwc_fwd_params:
	.zero		1056


//--------------------- .nv.constant0._Z35group_norm_nhwc_fwd_one_pass_kernelI11Fp32IOBf16WLi128ELi42ELi672EEv26Group_norm_nhwc_fwd_params --------------------------
	.section	.nv.constant0._Z35group_norm_nhwc_fwd_one_pass_kernelI11Fp32IOBf16WLi128ELi42ELi672EEv26Group_norm_nhwc_fwd_params,"a",@progbits
	.sectionflags	@""
	.align	4
.nv.constant0._Z35group_norm_nhwc_fwd_one_pass_kernelI11Fp32IOBf16WLi128ELi42ELi672EEv26Group_norm_nhwc_fwd_params:
	.zero		1056


//--------------------- .nv.constant0._Z35group_norm_nhwc_fwd_one_pass_kernelI11Fp32IOBf16WLi256ELi42ELi672EEv26Group_norm_nhwc_fwd_params --------------------------
	.section	.nv.constant0._Z35group_norm_nhwc_fwd_one_pass_kernelI11Fp32IOBf16WLi256ELi42ELi672EEv26Group_norm_nhwc_fwd_params,"a",@progbits
	.sectionflags	@""
	.align	4
.nv.constant0._Z35group_norm_nhwc_fwd_one_pass_kernelI11Fp32IOBf16WLi256ELi42ELi672EEv26Group_norm_nhwc_fwd_params:
	.zero		1056


//--------------------- .nv.constant0._Z35group_norm_nhwc_fwd_one_pass_kernelI11Fp32IOBf16WLi512ELi42ELi672EEv26Group_norm_nhwc_fwd_params --------------------------
	.section	.nv.constant0._Z35group_norm_nhwc_fwd_one_pass_kernelI11Fp32IOBf16WLi512ELi42ELi672EEv26Group_norm_nhwc_fwd_params,"a",@progbits
	.sectionflags	@""
	.align	4
.nv.constant0._Z35group_norm_nhwc_fwd_one_pass_kernelI11Fp32IOBf16WLi512ELi42ELi672EEv26Group_norm_nhwc_fwd_params:
	.zero		1056


//--------------------- .nv.constant0._Z35group_norm_nhwc_fwd_one_pass_kernelI11Fp32IOFp16WLi64ELi42ELi672EEv26Group_norm_nhwc_fwd_params --------------------------
	.section	.nv.constant0._Z35group_norm_nhwc_fwd_one_pass_kernelI11Fp32IOFp16WLi64ELi42ELi672EEv26Group_norm_nhwc_fwd_params,"a",@progbits
	.sectionflags	@""
	.align	4
.nv.constant0._Z35group_norm_nhwc_fwd_one_pass_kernelI11Fp32IOFp16WLi64ELi42ELi672EEv26Group_norm_nhwc_fwd_params:
	.zero		1056


//--------------------- .nv.constant0._Z35group_norm_nhwc_fwd_one_pass_kernelI11Fp32IOFp16WLi128ELi42ELi672EEv26Group_norm_nhwc_fwd_params --------------------------
	.section	.nv.constant0._Z35group_norm_nhwc_fwd_one_pass_kernelI11Fp32IOFp16WLi128ELi42ELi672EEv26Group_norm_nhwc_fwd_params,"a",@progbits
	.sectionflags	@""
	.align	4
.nv.constant0._Z35group_norm_nhwc_fwd_one_pass_kernelI11Fp32IOFp16WLi128ELi42ELi672EEv26Group_norm_nhwc_fwd_params:
	.zero		1056


//--------------------- .nv.constant0._Z35group_norm_nhwc_fwd_one_pass_kernelI11Fp32IOFp16WLi256ELi42ELi672EEv26Group_norm_nhwc_fwd_params --------------------------
	.section	.nv.constant0._Z35group_norm_nhwc_fwd_one_pass_kernelI11Fp32IOFp16WLi256ELi42ELi672EEv26Group_norm_nhwc_fwd_params,"a",@progbits
	.sectionflags	@""
	.align	4
.nv.constant0._Z35group_norm_nhwc_fwd_one_pass_kernelI11Fp32IOFp16WLi256ELi42ELi672EEv26Group_norm_nhwc_fwd_params:
	.zero		1056


//--------------------- .nv.constant0._Z35group_norm_nhwc_fwd_one_pass_kernelI11Fp32IOFp16WLi512ELi42ELi672EEv26Group_norm_nhwc_fwd_params --------------------------
	.section	.nv.constant0._Z35group_norm_nhwc_fwd_one_pass_kernelI11Fp32IOFp16WLi512ELi42ELi672EEv26Group_norm_nhwc_fwd_params,"a",@progbits
	.sectionflags	@""
	.align	4
.nv.constant0._Z35group_norm_nhwc_fwd_one_pass_kernelI11Fp32IOFp16WLi512ELi42ELi672EEv26Group_norm_nhwc_fwd_params:
	.zero		1056


//--------------------- SYMBOLS --------------------------

	.type		.nv.reservedSmem.offset0,@object
	.size		.nv.reservedSmem.offset0,0x4
	.type		.nv.reservedSmem.cap,@object
	.size		.nv.reservedSmem.cap,0x4
